// Copyright (c) 2024, Jay Shah, Ganesh Bikshandi, Ying Zhang, Vijay Thakkar, Pradeep Ramani, Tri Dao.
// Splitting the different template instantiations to different files to speed up compilation.
// This file is auto-generated. See "generate_kernels.py"

#include "flash_fwd_launch_template.h"

#ifndef FLASHATTENTION_DISABLE_HDIM192
template void run_mha_fwd_<90, cutlass::bfloat16_t, 192, 192, false, false, true, false>(Flash_fwd_params &params, cudaStream_t stream);
#endif


// ===== COMPILED SASS (sm_90a) =====

	.target	sm_90a

	.elftype	@"ET_EXEC"


//--------------------- .note.nv.tkinfo           --------------------------
	.section	.note.nv.tkinfo,"",@"SHT_NOTE"
	.sectionflags	@"SHF_NOTE_NV_TKINFO"
	.tkinfo
        /*0018*/ 	.word	0x00000002
        /*0030*/ 	.string	""
        /*0030*/ 	.string	"ptxas"
        /*0030*/ 	.string	"Cuda compilation tools, release 13.0, V13.0.88"
        /*0030*/ 	.string	"Build cuda_13.0.r13.0/compiler.36424714_0"
        /*0030*/ 	.string	"-arch sm_90a -m 64 "



//--------------------- .note.nv.cuinfo           --------------------------
	.section	.note.nv.cuinfo,"",@"SHT_NOTE"
	.sectionflags	@"SHF_NOTE_NV_CUINFO"
        /*0018*/ 	.short	0x0002
        /*001a*/ 	.short	0x005a
        /*001c*/ 	.short	0x0082
	.zero		2


//--------------------- .nv.info                  --------------------------
	.section	.nv.info,"",@"SHT_CUDA_INFO"
	.align	4


	//----- nvinfo : EIATTR_REGCOUNT
	.align		4
        /*0000*/ 	.byte	0x04, 0x2f
        /*0002*/ 	.short	(.L_23 - .L_22)
	.align		4
.L_22:
        /*0004*/ 	.word	index@(_ZN7cutlass13device_kernelIN5flash11enable_sm90INS1_16FlashAttnFwdSm90INS1_25CollectiveMainloopFwdSm90ILi2EN4cute5tupleIJNS5_1CILi1EEES8_S8_EEENS6_IJNS7_ILi128EEENS7_ILi112EEENS7_ILi192EEEEEELi192ENS_10bfloat16_tEfNS_4arch4Sm90ELb1ELb0ELb1ELb1ELb0ELb1ELb0ELb1ELb1ELb0ELb0ELb0EEENS1_21CollectiveEpilogueFwdINS6_IJSA_SC_SB_EEES9_SE_SG_Li256ELb1ELb0ELb0ELb0EEENS1_36VarlenDynamicPersistentTileSchedulerILi128ELi112ELi256ELi32ELb0ELb0ELb1ELb1ELb1ELb1EEEEEEEEEvNT_6ParamsE)
        /*0008*/ 	.word	0x000000a8


	//----- nvinfo : EIATTR_FRAME_SIZE
	.align		4
.L_23:
        /*000c*/ 	.byte	0x04, 0x11
        /*000e*/ 	.short	(.L_25 - .L_24)
	.align		4
.L_24:
        /*0010*/ 	.word	index@(_ZN7cutlass13device_kernelIN5flash11enable_sm90INS1_16FlashAttnFwdSm90INS1_25CollectiveMainloopFwdSm90ILi2EN4cute5tupleIJNS5_1CILi1EEES8_S8_EEENS6_IJNS7_ILi128EEENS7_ILi112EEENS7_ILi192EEEEEELi192ENS_10bfloat16_tEfNS_4arch4Sm90ELb1ELb0ELb1ELb1ELb0ELb1ELb0ELb1ELb1ELb0ELb0ELb0EEENS1_21CollectiveEpilogueFwdINS6_IJSA_SC_SB_EEES9_SE_SG_Li256ELb1ELb0ELb0ELb0EEENS1_36VarlenDynamicPersistentTileSchedulerILi128ELi112ELi256ELi32ELb0ELb0ELb1ELb1ELb1ELb1EEEEEEEEEvNT_6ParamsE)
        /*0014*/ 	.word	0x00000088


	//----- nvinfo : EIATTR_REGCOUNT
	.align		4
.L_25:
        /*0018*/ 	.byte	0x04, 0x2f
        /*001a*/ 	.short	(.L_27 - .L_26)
	.align		4
.L_26:
        /*001c*/ 	.word	index@(_ZN7cutlass13device_kernelIN5flash11enable_sm90INS1_16FlashAttnFwdSm90INS1_25CollectiveMainloopFwdSm90ILi2EN4cute5tupleIJNS5_1CILi1EEES8_S8_EEENS6_IJNS7_ILi128EEENS7_ILi112EEENS7_ILi192EEEEEELi192ENS_10bfloat16_tEfNS_4arch4Sm90ELb1ELb0ELb1ELb1ELb0ELb0ELb0ELb1ELb1ELb0ELb0ELb0EEENS1_21CollectiveEpilogueFwdINS6_IJSA_SC_SB_EEES9_SE_SG_Li256ELb1ELb0ELb0ELb0EEENS1_36VarlenDynamicPersistentTileSchedulerILi128ELi112ELi256ELi32ELb0ELb0ELb1ELb1ELb1ELb1EEEEEEEEEvNT_6ParamsE)
        /*0020*/ 	.word	0x000000a8


	//----- nvinfo : EIATTR_FRAME_SIZE
	.align		4
.L_27:
        /*0024*/ 	.byte	0x04, 0x11
        /*0026*/ 	.short	(.L_29 - .L_28)
	.align		4
.L_28:
        /*0028*/ 	.word	index@(_ZN7cutlass13device_kernelIN5flash11enable_sm90INS1_16FlashAttnFwdSm90INS1_25CollectiveMainloopFwdSm90ILi2EN4cute5tupleIJNS5_1CILi1EEES8_S8_EEENS6_IJNS7_ILi128EEENS7_ILi112EEENS7_ILi192EEEEEELi192ENS_10bfloat16_tEfNS_4arch4Sm90ELb1ELb0ELb1ELb1ELb0ELb0ELb0ELb1ELb1ELb0ELb0ELb0EEENS1_21CollectiveEpilogueFwdINS6_IJSA_SC_SB_EEES9_SE_SG_Li256ELb1ELb0ELb0ELb0EEENS1_36VarlenDynamicPersistentTileSchedulerILi128ELi112ELi256ELi32ELb0ELb0ELb1ELb1ELb1ELb1EEEEEEEEEvNT_6ParamsE)
        /*002c*/ 	.word	0x00000030


	//----- nvinfo : EIATTR_REGCOUNT
	.align		4
.L_29:
        /*0030*/ 	.byte	0x04, 0x2f
        /*0032*/ 	.short	(.L_31 - .L_30)
	.align		4
.L_30:
        /*0034*/ 	.word	index@(_ZN7cutlass13device_kernelIN5flash11enable_sm90INS1_16FlashAttnFwdSm90INS1_25CollectiveMainloopFwdSm90ILi2EN4cute5tupleIJNS5_1CILi1EEES8_S8_EEENS6_IJNS7_ILi128EEENS7_ILi112EEENS7_ILi192EEEEEELi192ENS_10bfloat16_tEfNS_4arch4Sm90ELb1ELb0ELb1ELb0ELb0ELb0ELb0ELb1ELb1ELb0ELb0ELb0EEENS1_21CollectiveEpilogueFwdINS6_IJSA_SC_SB_EEES9_SE_SG_Li256ELb0ELb0ELb0ELb0EEENS1_30DynamicPersistentTileSchedulerILi256ELi32ELb0ELb0ELb1EEEEEEEEEvNT_6ParamsE)
        /*0038*/ 	.word	0x000000a8


	//----- nvinfo : EIATTR_FRAME_SIZE
	.align		4
.L_31:
        /*003c*/ 	.byte	0x04, 0x11
        /*003e*/ 	.short	(.L_33 - .L_32)
	.align		4
.L_32:
        /*0040*/ 	.word	index@(_ZN7cutlass13device_kernelIN5flash11enable_sm90INS1_16FlashAttnFwdSm90INS1_25CollectiveMainloopFwdSm90ILi2EN4cute5tupleIJNS5_1CILi1EEES8_S8_EEENS6_IJNS7_ILi128EEENS7_ILi112EEENS7_ILi192EEEEEELi192ENS_10bfloat16_tEfNS_4arch4Sm90ELb1ELb0ELb1ELb0ELb0ELb0ELb0ELb1ELb1ELb0ELb0ELb0EEENS1_21CollectiveEpilogueFwdINS6_IJSA_SC_SB_EEES9_SE_SG_Li256ELb0ELb0ELb0ELb0EEENS1_30DynamicPersistentTileSchedulerILi256ELi32ELb0ELb0ELb1EEEEEEEEEvNT_6ParamsE)
        /*0044*/ 	.word	0x00000010


	//----- nvinfo : EIATTR_REGCOUNT
	.align		4
.L_33:
        /*0048*/ 	.byte	0x04, 0x2f
        /*004a*/ 	.short	(.L_35 - .L_34)
	.align		4
.L_34:
        /*004c*/ 	.word	index@(_ZN7cutlass13device_kernelIN5flash11enable_sm90INS1_16FlashAttnFwdSm90INS1_25CollectiveMainloopFwdSm90ILi2EN4cute5tupleIJNS5_1CILi1EEES8_S8_EEENS6_IJNS7_ILi128EEENS7_ILi96EEENS7_ILi192EEEEEELi192ENS_10bfloat16_tEfNS_4arch4Sm90ELb0ELb1ELb1ELb1ELb0ELb1ELb0ELb1ELb1ELb0ELb0ELb0EEENS1_21CollectiveEpilogueFwdINS6_IJSA_SC_SB_EEES9_SE_SG_Li256ELb1ELb0ELb0ELb0EEENS1_36VarlenDynamicPersistentTileSchedulerILi128ELi96ELi256ELi32ELb0ELb0ELb1ELb1ELb0ELb1EEEEEEEEEvNT_6ParamsE)
        /*0050*/ 	.word	0x000000a8


	//----- nvinfo : EIATTR_FRAME_SIZE
	.align		4
.L_35:
        /*0054*/ 	.byte	0x04, 0x11
        /*0056*/ 	.short	(.L_37 - .L_36)
	.align		4
.L_36:
        /*0058*/ 	.word	index@(_ZN7cutlass13device_kernelIN5flash11enable_sm90INS1_16FlashAttnFwdSm90INS1_25CollectiveMainloopFwdSm90ILi2EN4cute5tupleIJNS5_1CILi1EEES8_S8_EEENS6_IJNS7_ILi128EEENS7_ILi96EEENS7_ILi192EEEEEELi192ENS_10bfloat16_tEfNS_4arch4Sm90ELb0ELb1ELb1ELb1ELb0ELb1ELb0ELb1ELb1ELb0ELb0ELb0EEENS1_21CollectiveEpilogueFwdINS6_IJSA_SC_SB_EEES9_SE_SG_Li256ELb1ELb0ELb0ELb0EEENS1_36VarlenDynamicPersistentTileSchedulerILi128ELi96ELi256ELi32ELb0ELb0ELb1ELb1ELb0ELb1EEEEEEEEEvNT_6ParamsE)
        /*005c*/ 	.word	0x00000058


	//----- nvinfo : EIATTR_REGCOUNT
	.align		4
.L_37:
        /*0060*/ 	.byte	0x04, 0x2f
        /*0062*/ 	.short	(.L_39 - .L_38)
	.align		4
.L_38:
        /*0064*/ 	.word	index@(_ZN7cutlass13device_kernelIN5flash11enable_sm90INS1_16FlashAttnFwdSm90INS1_25CollectiveMainloopFwdSm90ILi2EN4cute5tupleIJNS5_1CILi1EEES8_S8_EEENS6_IJNS7_ILi128EEENS7_ILi96EEENS7_ILi192EEEEEELi192ENS_10bfloat16_tEfNS_4arch4Sm90ELb0ELb1ELb1ELb1ELb0ELb0ELb0ELb1ELb1ELb0ELb0ELb0EEENS1_21CollectiveEpilogueFwdINS6_IJSA_SC_SB_EEES9_SE_SG_Li256ELb1ELb0ELb0ELb0EEENS1_36VarlenDynamicPersistentTileSchedulerILi128ELi96ELi256ELi32ELb0ELb0ELb1ELb1ELb0ELb1EEEEEEEEEvNT_6ParamsE)
        /*0068*/ 	.word	0x000000a8


	//----- nvinfo : EIATTR_FRAME_SIZE
	.align		4
.L_39:
        /*006c*/ 	.byte	0x04, 0x11
        /*006e*/ 	.short	(.L_41 - .L_40)
	.align		4
.L_40:
        /*0070*/ 	.word	index@(_ZN7cutlass13device_kernelIN5flash11enable_sm90INS1_16FlashAttnFwdSm90INS1_25CollectiveMainloopFwdSm90ILi2EN4cute5tupleIJNS5_1CILi1EEES8_S8_EEENS6_IJNS7_ILi128EEENS7_ILi96EEENS7_ILi192EEEEEELi192ENS_10bfloat16_tEfNS_4arch4Sm90ELb0ELb1ELb1ELb1ELb0ELb0ELb0ELb1ELb1ELb0ELb0ELb0EEENS1_21CollectiveEpilogueFwdINS6_IJSA_SC_SB_EEES9_SE_SG_Li256ELb1ELb0ELb0ELb0EEENS1_36VarlenDynamicPersistentTileSchedulerILi128ELi96ELi256ELi32ELb0ELb0ELb1ELb1ELb0ELb1EEEEEEEEEvNT_6ParamsE)
        /*0074*/ 	.word	0x00000028


	//----- nvinfo : EIATTR_REGCOUNT
	.align		4
.L_41:
        /*0078*/ 	.byte	0x04, 0x2f
        /*007a*/ 	.short	(.L_43 - .L_42)
	.align		4
.L_42:
        /*007c*/ 	.word	index@(_ZN7cutlass13device_kernelIN5flash11enable_sm90INS1_16FlashAttnFwdSm90INS1_25CollectiveMainloopFwdSm90ILi2EN4cute5tupleIJNS5_1CILi1EEES8_S8_EEENS6_IJNS7_ILi128EEENS7_ILi96EEENS7_ILi192EEEEEELi192ENS_10bfloat16_tEfNS_4arch4Sm90ELb0ELb1ELb1ELb0ELb0ELb0ELb0ELb1ELb1ELb0ELb0ELb0EEENS1_21CollectiveEpilogueFwdINS6_IJSA_SC_SB_EEES9_SE_SG_Li256ELb0ELb0ELb0ELb0EEENS1_30DynamicPersistentTileSchedulerILi256ELi32ELb0ELb0ELb1EEEEEEEEEvNT_6ParamsE)
        /*0080*/ 	.word	0x000000a8


	//----- nvinfo : EIATTR_FRAME_SIZE
	.align		4
.L_43:
        /*0084*/ 	.byte	0x04, 0x11
        /*0086*/ 	.short	(.L_45 - .L_44)
	.align		4
.L_44:
        /*0088*/ 	.word	index@(_ZN7cutlass13device_kernelIN5flash11enable_sm90INS1_16FlashAttnFwdSm90INS1_25CollectiveMainloopFwdSm90ILi2EN4cute5tupleIJNS5_1CILi1EEES8_S8_EEENS6_IJNS7_ILi128EEENS7_ILi96EEENS7_ILi192EEEEEELi192ENS_10bfloat16_tEfNS_4arch4Sm90ELb0ELb1ELb1ELb0ELb0ELb0ELb0ELb1ELb1ELb0ELb0ELb0EEENS1_21CollectiveEpilogueFwdINS6_IJSA_SC_SB_EEES9_SE_SG_Li256ELb0ELb0ELb0ELb0EEENS1_30DynamicPersistentTileSchedulerILi256ELi32ELb0ELb0ELb1EEEEEEEEEvNT_6ParamsE)
        /*008c*/ 	.word	0x00000008


	//----- nvinfo : EIATTR_REGCOUNT
	.align		4
.L_45:
        /*0090*/ 	.byte	0x04, 0x2f
        /*0092*/ 	.short	(.L_47 - .L_46)
	.align		4
.L_46:
        /*0094*/ 	.word	index@(_ZN7cutlass13device_kernelIN5flash11enable_sm90INS1_16FlashAttnFwdSm90INS1_25CollectiveMainloopFwdSm90ILi2EN4cute5tupleIJNS5_1CILi1EEES8_S8_EEENS6_IJNS7_ILi128EEENS7_ILi112EEENS7_ILi192EEEEEELi192ENS_10bfloat16_tEfNS_4arch4Sm90ELb0ELb0ELb1ELb1ELb0ELb1ELb0ELb1ELb1ELb0ELb0ELb0EEENS1_21CollectiveEpilogueFwdINS6_IJSA_SC_SB_EEES9_SE_SG_Li256ELb1ELb0ELb0ELb0EEENS1_36VarlenDynamicPersistentTileSchedulerILi128ELi112ELi256ELi32ELb0ELb0ELb1ELb0ELb1ELb1EEEEEEEEEvNT_6ParamsE)
        /*0098*/ 	.word	0x000000a8


	//----- nvinfo : EIATTR_FRAME_SIZE
	.align		4
.L_47:
        /*009c*/ 	.byte	0x04, 0x11
        /*009e*/ 	.short	(.L_49 - .L_48)
	.align		4
.L_48:
        /*00a0*/ 	.word	index@(_ZN7cutlass13device_kernelIN5flash11enable_sm90INS1_16FlashAttnFwdSm90INS1_25CollectiveMainloopFwdSm90ILi2EN4cute5tupleIJNS5_1CILi1EEES8_S8_EEENS6_IJNS7_ILi128EEENS7_ILi112EEENS7_ILi192EEEEEELi192ENS_10bfloat16_tEfNS_4arch4Sm90ELb0ELb0ELb1ELb1ELb0ELb1ELb0ELb1ELb1ELb0ELb0ELb0EEENS1_21CollectiveEpilogueFwdINS6_IJSA_SC_SB_EEES9_SE_SG_Li256ELb1ELb0ELb0ELb0EEENS1_36VarlenDynamicPersistentTileSchedulerILi128ELi112ELi256ELi32ELb0ELb0ELb1ELb0ELb1ELb1EEEEEEEEEvNT_6ParamsE)
        /*00a4*/ 	.word	0x00000070


	//----- nvinfo : EIATTR_REGCOUNT
	.align		4
.L_49:
        /*00a8*/ 	.byte	0x04, 0x2f
        /*00aa*/ 	.short	(.L_51 - .L_50)
	.align		4
.L_50:
        /*00ac*/ 	.word	index@(_ZN7cutlass13device_kernelIN5flash11enable_sm90INS1_16FlashAttnFwdSm90INS1_25CollectiveMainloopFwdSm90ILi2EN4cute5tupleIJNS5_1CILi1EEES8_S8_EEENS6_IJNS7_ILi128EEENS7_ILi112EEENS7_ILi192EEEEEELi192ENS_10bfloat16_tEfNS_4arch4Sm90ELb0ELb0ELb1ELb1ELb0ELb0ELb0ELb1ELb1ELb0ELb0ELb0EEENS1_21CollectiveEpilogueFwdINS6_IJSA_SC_SB_EEES9_SE_SG_Li256ELb1ELb0ELb0ELb0EEENS1_36VarlenDynamicPersistentTileSchedulerILi128ELi112ELi256ELi32ELb0ELb0ELb1ELb0ELb1ELb1EEEEEEEEEvNT_6ParamsE)
        /*00b0*/ 	.word	0x000000a8


	//----- nvinfo : EIATTR_FRAME_SIZE
	.align		4
.L_51:
        /*00b4*/ 	.byte	0x04, 0x11
        /*00b6*/ 	.short	(.L_53 - .L_52)
	.align		4
.L_52:
        /*00b8*/ 	.word	index@(_ZN7cutlass13device_kernelIN5flash11enable_sm90INS1_16FlashAttnFwdSm90INS1_25CollectiveMainloopFwdSm90ILi2EN4cute5tupleIJNS5_1CILi1EEES8_S8_EEENS6_IJNS7_ILi128EEENS7_ILi112EEENS7_ILi192EEEEEELi192ENS_10bfloat16_tEfNS_4arch4Sm90ELb0ELb0ELb1ELb1ELb0ELb0ELb0ELb1ELb1ELb0ELb0ELb0EEENS1_21CollectiveEpilogueFwdINS6_IJSA_SC_SB_EEES9_SE_SG_Li256ELb1ELb0ELb0ELb0EEENS1_36VarlenDynamicPersistentTileSchedulerILi128ELi112ELi256ELi32ELb0ELb0ELb1ELb0ELb1ELb1EEEEEEEEEvNT_6ParamsE)
        /*00bc*/ 	.word	0x00000038


	//----- nvinfo : EIATTR_REGCOUNT
	.align		4
.L_53:
        /*00c0*/ 	.byte	0x04, 0x2f
        /*00c2*/ 	.short	(.L_55 - .L_54)
	.align		4
.L_54:
        /*00c4*/ 	.word	index@(_ZN7cutlass13device_kernelIN5flash11enable_sm90INS1_16FlashAttnFwdSm90INS1_25CollectiveMainloopFwdSm90ILi2EN4cute5tupleIJNS5_1CILi2EEENS7_ILi1EEES9_EEENS6_IJNS7_ILi128EEENS7_ILi112EEENS7_ILi192EEEEEELi192ENS_10bfloat16_tEfNS_4arch4Sm90ELb0ELb0ELb1ELb0ELb0ELb0ELb0ELb1ELb1ELb0ELb0ELb0EEENS1_21CollectiveEpilogueFwdINS6_IJSB_SD_SC_EEESA_SF_SH_Li256ELb0ELb0ELb0ELb0EEENS1_29StaticPersistentTileSchedulerILb0EEEEEEEEEvNT_6ParamsE)
        /*00c8*/ 	.word	0x000000a8


	//----- nvinfo : EIATTR_FRAME_SIZE
	.align		4
.L_55:
        /*00cc*/ 	.byte	0x04, 0x11
        /*00ce*/ 	.short	(.L_57 - .L_56)
	.align		4
.L_56:
        /*00d0*/ 	.word	index@(_ZN7cutlass13device_kernelIN5flash11enable_sm90INS1_16FlashAttnFwdSm90INS1_25CollectiveMainloopFwdSm90ILi2EN4cute5tupleIJNS5_1CILi2EEENS7_ILi1EEES9_EEENS6_IJNS7_ILi128EEENS7_ILi112EEENS7_ILi192EEEEEELi192ENS_10bfloat16_tEfNS_4arch4Sm90ELb0ELb0ELb1ELb0ELb0ELb0ELb0ELb1ELb1ELb0ELb0ELb0EEENS1_21CollectiveEpilogueFwdINS6_IJSB_SD_SC_EEESA_SF_SH_Li256ELb0ELb0ELb0ELb0EEENS1_29StaticPersistentTileSchedulerILb0EEEEEEEEEvNT_6ParamsE)
        /*00d4*/ 	.word	0x00000030


	//----- nvinfo : EIATTR_REGCOUNT
	.align		4
.L_57:
        /*00d8*/ 	.byte	0x04, 0x2f
        /*00da*/ 	.short	(.L_59 - .L_58)
	.align		4
.L_58:
        /*00dc*/ 	.word	index@(_ZN7cutlass13device_kernelIN5flash11enable_sm90INS1_16FlashAttnFwdSm90INS1_25CollectiveMainloopFwdSm90ILi2EN4cute5tupleIJNS5_1CILi1EEES8_S8_EEENS6_IJNS7_ILi128EEENS7_ILi112EEENS7_ILi192EEEEEELi192ENS_10bfloat16_tEfNS_4arch4Sm90ELb0ELb0ELb1ELb0ELb0ELb0ELb0ELb1ELb1ELb0ELb0ELb0EEENS1_21CollectiveEpilogueFwdINS6_IJSA_SC_SB_EEES9_SE_SG_Li256ELb0ELb0ELb0ELb0EEENS1_29StaticPersistentTileSchedulerILb0EEEEEEEEEvNT_6ParamsE)
        /*00e0*/ 	.word	0x000000a8


	//----- nvinfo : EIATTR_FRAME_SIZE
	.align		4
.L_59:
        /*00e4*/ 	.byte	0x04, 0x11
        /*00e6*/ 	.short	(.L_61 - .L_60)
	.align		4
.L_60:
        /*00e8*/ 	.word	index@(_ZN7cutlass13device_kernelIN5flash11enable_sm90INS1_16FlashAttnFwdSm90INS1_25CollectiveMainloopFwdSm90ILi2EN4cute5tupleIJNS5_1CILi1EEES8_S8_EEENS6_IJNS7_ILi128EEENS7_ILi112EEENS7_ILi192EEEEEELi192ENS_10bfloat16_tEfNS_4arch4Sm90ELb0ELb0ELb1ELb0ELb0ELb0ELb0ELb1ELb1ELb0ELb0ELb0EEENS1_21CollectiveEpilogueFwdINS6_IJSA_SC_SB_EEES9_SE_SG_Li256ELb0ELb0ELb0ELb0EEENS1_29StaticPersistentTileSchedulerILb0EEEEEEEEEvNT_6ParamsE)
        /*00ec*/ 	.word	0x00000020


	//----- nvinfo : EIATTR_MIN_STACK_SIZE
	.align		4
.L_61:
        /*00f0*/ 	.byte	0x04, 0x12
        /*00f2*/ 	.short	(.L_63 - .L_62)
	.align		4
.L_62:
        /*00f4*/ 	.word	index@(_ZN7cutlass13device_kernelIN5flash11enable_sm90INS1_16FlashAttnFwdSm90INS1_25CollectiveMainloopFwdSm90ILi2EN4cute5tupleIJNS5_1CILi1EEES8_S8_EEENS6_IJNS7_ILi128EEENS7_ILi112EEENS7_ILi192EEEEEELi192ENS_10bfloat16_tEfNS_4arch4Sm90ELb0ELb0ELb1ELb0ELb0ELb0ELb0ELb1ELb1ELb0ELb0ELb0EEENS1_21CollectiveEpilogueFwdINS6_IJSA_SC_SB_EEES9_SE_SG_Li256ELb0ELb0ELb0ELb0EEENS1_29StaticPersistentTileSchedulerILb0EEEEEEEEEvNT_6ParamsE)
        /*00f8*/ 	.word	0x00000020


	//----- nvinfo : EIATTR_MIN_STACK_SIZE
	.align		4
.L_63:
        /*00fc*/ 	.byte	0x04, 0x12
        /*00fe*/ 	.short	(.L_65 - .L_64)
	.align		4
.L_64:
        /*0100*/ 	.word	index@(_ZN7cutlass13device_kernelIN5flash11enable_sm90INS1_16FlashAttnFwdSm90INS1_25CollectiveMainloopFwdSm90ILi2EN4cute5tupleIJNS5_1CILi2EEENS7_ILi1EEES9_EEENS6_IJNS7_ILi128EEENS7_ILi112EEENS7_ILi192EEEEEELi192ENS_10bfloat16_tEfNS_4arch4Sm90ELb0ELb0ELb1ELb0ELb0ELb0ELb0ELb1ELb1ELb0ELb0ELb0EEENS1_21CollectiveEpilogueFwdINS6_IJSB_SD_SC_EEESA_SF_SH_Li256ELb0ELb0ELb0ELb0EEENS1_29StaticPersistentTileSchedulerILb0EEEEEEEEEvNT_6ParamsE)
        /*0104*/ 	.word	0x00000030


	//----- nvinfo : EIATTR_MIN_STACK_SIZE
	.align		4
.L_65:
        /*0108*/ 	.byte	0x04, 0x12
        /*010a*/ 	.short	(.L_67 - .L_66)
	.align		4
.L_66:
        /*010c*/ 	.word	index@(_ZN7cutlass13device_kernelIN5flash11enable_sm90INS1_16FlashAttnFwdSm90INS1_25CollectiveMainloopFwdSm90ILi2EN4cute5tupleIJNS5_1CILi1EEES8_S8_EEENS6_IJNS7_ILi128EEENS7_ILi112EEENS7_ILi192EEEEEELi192ENS_10bfloat16_tEfNS_4arch4Sm90ELb0ELb0ELb1ELb1ELb0ELb0ELb0ELb1ELb1ELb0ELb0ELb0EEENS1_21CollectiveEpilogueFwdINS6_IJSA_SC_SB_EEES9_SE_SG_Li256ELb1ELb0ELb0ELb0EEENS1_36VarlenDynamicPersistentTileSchedulerILi128ELi112ELi256ELi32ELb0ELb0ELb1ELb0ELb1ELb1EEEEEEEEEvNT_6ParamsE)
        /*0110*/ 	.word	0x00000038


	//----- nvinfo : EIATTR_MIN_STACK_SIZE
	.align		4
.L_67:
        /*0114*/ 	.byte	0x04, 0x12
        /*0116*/ 	.short	(.L_69 - .L_68)
	.align		4
.L_68:
        /*0118*/ 	.word	index@(_ZN7cutlass13device_kernelIN5flash11enable_sm90INS1_16FlashAttnFwdSm90INS1_25CollectiveMainloopFwdSm90ILi2EN4cute5tupleIJNS5_1CILi1EEES8_S8_EEENS6_IJNS7_ILi128EEENS7_ILi112EEENS7_ILi192EEEEEELi192ENS_10bfloat16_tEfNS_4arch4Sm90ELb0ELb0ELb1ELb1ELb0ELb1ELb0ELb1ELb1ELb0ELb0ELb0EEENS1_21CollectiveEpilogueFwdINS6_IJSA_SC_SB_EEES9_SE_SG_Li256ELb1ELb0ELb0ELb0EEENS1_36VarlenDynamicPersistentTileSchedulerILi128ELi112ELi256ELi32ELb0ELb0ELb1ELb0ELb1ELb1EEEEEEEEEvNT_6ParamsE)
        /*011c*/ 	.word	0x00000070


	//----- nvinfo : EIATTR_MIN_STACK_SIZE
	.align		4
.L_69:
        /*0120*/ 	.byte	0x04, 0x12
        /*0122*/ 	.short	(.L_71 - .L_70)
	.align		4
.L_70:
        /*0124*/ 	.word	index@(_ZN7cutlass13device_kernelIN5flash11enable_sm90INS1_16FlashAttnFwdSm90INS1_25CollectiveMainloopFwdSm90ILi2EN4cute5tupleIJNS5_1CILi1EEES8_S8_EEENS6_IJNS7_ILi128EEENS7_ILi96EEENS7_ILi192EEEEEELi192ENS_10bfloat16_tEfNS_4arch4Sm90ELb0ELb1ELb1ELb0ELb0ELb0ELb0ELb1ELb1ELb0ELb0ELb0EEENS1_21CollectiveEpilogueFwdINS6_IJSA_SC_SB_EEES9_SE_SG_Li256ELb0ELb0ELb0ELb0EEENS1_30DynamicPersistentTileSchedulerILi256ELi32ELb0ELb0ELb1EEEEEEEEEvNT_6ParamsE)
        /*0128*/ 	.word	0x00000008


	//----- nvinfo : EIATTR_MIN_STACK_SIZE
	.align		4
.L_71:
        /*012c*/ 	.byte	0x04, 0x12
        /*012e*/ 	.short	(.L_73 - .L_72)
	.align		4
.L_72:
        /*0130*/ 	.word	index@(_ZN7cutlass13device_kernelIN5flash11enable_sm90INS1_16FlashAttnFwdSm90INS1_25CollectiveMainloopFwdSm90ILi2EN4cute5tupleIJNS5_1CILi1EEES8_S8_EEENS6_IJNS7_ILi128EEENS7_ILi96EEENS7_ILi192EEEEEELi192ENS_10bfloat16_tEfNS_4arch4Sm90ELb0ELb1ELb1ELb1ELb0ELb0ELb0ELb1ELb1ELb0ELb0ELb0EEENS1_21CollectiveEpilogueFwdINS6_IJSA_SC_SB_EEES9_SE_SG_Li256ELb1ELb0ELb0ELb0EEENS1_36VarlenDynamicPersistentTileSchedulerILi128ELi96ELi256ELi32ELb0ELb0ELb1ELb1ELb0ELb1EEEEEEEEEvNT_6ParamsE)
        /*0134*/ 	.word	0x00000028


	//----- nvinfo : EIATTR_MIN_STACK_SIZE
	.align		4
.L_73:
        /*0138*/ 	.byte	0x04, 0x12
        /*013a*/ 	.short	(.L_75 - .L_74)
	.align		4
.L_74:
        /*013c*/ 	.word	index@(_ZN7cutlass13device_kernelIN5flash11enable_sm90INS1_16FlashAttnFwdSm90INS1_25CollectiveMainloopFwdSm90ILi2EN4cute5tupleIJNS5_1CILi1EEES8_S8_EEENS6_IJNS7_ILi128EEENS7_ILi96EEENS7_ILi192EEEEEELi192ENS_10bfloat16_tEfNS_4arch4Sm90ELb0ELb1ELb1ELb1ELb0ELb1ELb0ELb1ELb1ELb0ELb0ELb0EEENS1_21CollectiveEpilogueFwdINS6_IJSA_SC_SB_EEES9_SE_SG_Li256ELb1ELb0ELb0ELb0EEENS1_36VarlenDynamicPersistentTileSchedulerILi128ELi96ELi256ELi32ELb0ELb0ELb1ELb1ELb0ELb1EEEEEEEEEvNT_6ParamsE)
        /*0140*/ 	.word	0x00000058


	//----- nvinfo : EIATTR_MIN_STACK_SIZE
	.align		4
.L_75:
        /*0144*/ 	.byte	0x04, 0x12
        /*0146*/ 	.short	(.L_77 - .L_76)
	.align		4
.L_76:
        /*0148*/ 	.word	index@(_ZN7cutlass13device_kernelIN5flash11enable_sm90INS1_16FlashAttnFwdSm90INS1_25CollectiveMainloopFwdSm90ILi2EN4cute5tupleIJNS5_1CILi1EEES8_S8_EEENS6_IJNS7_ILi128EEENS7_ILi112EEENS7_ILi192EEEEEELi192ENS_10bfloat16_tEfNS_4arch4Sm90ELb1ELb0ELb1ELb0ELb0ELb0ELb0ELb1ELb1ELb0ELb0ELb0EEENS1_21CollectiveEpilogueFwdINS6_IJSA_SC_SB_EEES9_SE_SG_Li256ELb0ELb0ELb0ELb0EEENS1_30DynamicPersistentTileSchedulerILi256ELi32ELb0ELb0ELb1EEEEEEEEEvNT_6ParamsE)
        /*014c*/ 	.word	0x00000010


	//----- nvinfo : EIATTR_MIN_STACK_SIZE
	.align		4
.L_77:
        /*0150*/ 	.byte	0x04, 0x12
        /*0152*/ 	.short	(.L_79 - .L_78)
	.align		4
.L_78:
        /*0154*/ 	.word	index@(_ZN7cutlass13device_kernelIN5flash11enable_sm90INS1_16FlashAttnFwdSm90INS1_25CollectiveMainloopFwdSm90ILi2EN4cute5tupleIJNS5_1CILi1EEES8_S8_EEENS6_IJNS7_ILi128EEENS7_ILi112EEENS7_ILi192EEEEEELi192ENS_10bfloat16_tEfNS_4arch4Sm90ELb1ELb0ELb1ELb1ELb0ELb0ELb0ELb1ELb1ELb0ELb0ELb0EEENS1_21CollectiveEpilogueFwdINS6_IJSA_SC_SB_EEES9_SE_SG_Li256ELb1ELb0ELb0ELb0EEENS1_36VarlenDynamicPersistentTileSchedulerILi128ELi112ELi256ELi32ELb0ELb0ELb1ELb1ELb1ELb1EEEEEEEEEvNT_6ParamsE)
        /*0158*/ 	.word	0x00000030


	//----- nvinfo : EIATTR_MIN_STACK_SIZE
	.align		4
.L_79:
        /*015c*/ 	.byte	0x04, 0x12
        /*015e*/ 	.short	(.L_81 - .L_80)
	.align		4
.L_80:
        /*0160*/ 	.word	index@(_ZN7cutlass13device_kernelIN5flash11enable_sm90INS1_16FlashAttnFwdSm90INS1_25CollectiveMainloopFwdSm90ILi2EN4cute5tupleIJNS5_1CILi1EEES8_S8_EEENS6_IJNS7_ILi128EEENS7_ILi112EEENS7_ILi192EEEEEELi192ENS_10bfloat16_tEfNS_4arch4Sm90ELb1ELb0ELb1ELb1ELb0ELb1ELb0ELb1ELb1ELb0ELb0ELb0EEENS1_21CollectiveEpilogueFwdINS6_IJSA_SC_SB_EEES9_SE_SG_Li256ELb1ELb0ELb0ELb0EEENS1_36VarlenDynamicPersistentTileSchedulerILi128ELi112ELi256ELi32ELb0ELb0ELb1ELb1ELb1ELb1EEEEEEEEEvNT_6ParamsE)
        /*0164*/ 	.word	0x00000088
.L_81:


//--------------------- .nv.compat                --------------------------
	.section	.nv.compat,"",@"SHT_CUDA_COMPAT_INFO"
	.align	4
        /*0000*/ 	.byte	0x02, 0x09, 0x01, 0x00, 0x02, 0x02, 0x04, 0x00, 0x02, 0x05, 0x05, 0x00, 0x03, 0x07, 0x01, 0x01
        /*0010*/ 	.byte	0x02, 0x03, 0x01, 0x00, 0x02, 0x06, 0x01, 0x00, 0x04, 0x0b, 0x08, 0x00, 0x00, 0x00, 0x00, 0x00
        /*0020*/ 	.byte	0x00, 0x00, 0x00, 0x00


//--------------------- .nv.info._ZN7cutlass13device_kernelIN5flash11enable_sm90INS1_16FlashAttnFwdSm90INS1_25CollectiveMainloopFwdSm90ILi2EN4cute5tupleIJNS5_1CILi1EEES8_S8_EEENS6_IJNS7_ILi128EEENS7_ILi112EEENS7_ILi192EEEEEELi192ENS_10bfloat16_tEfNS_4arch4Sm90ELb0ELb0ELb1ELb0ELb0ELb0ELb0ELb1ELb1ELb0ELb0ELb0EEENS1_21CollectiveEpilogueFwdINS6_IJSA_SC_SB_EEES9_SE_SG_Li256ELb0ELb0ELb0ELb0EEENS1_29StaticPersistentTileSchedulerILb0EEEEEEEEEvNT_6ParamsE --------------------------
	.section	.nv.info._ZN7cutlass13device_kernelIN5flash11enable_sm90INS1_16FlashAttnFwdSm90INS1_25CollectiveMainloopFwdSm90ILi2EN4cute5tupleIJNS5_1CILi1EEES8_S8_EEENS6_IJNS7_ILi128EEENS7_ILi112EEENS7_ILi192EEEEEELi192ENS_10bfloat16_tEfNS_4arch4Sm90ELb0ELb0ELb1ELb0ELb0ELb0ELb0ELb1ELb1ELb0ELb0ELb0EEENS1_21CollectiveEpilogueFwdINS6_IJSA_SC_SB_EEES9_SE_SG_Li256ELb0ELb0ELb0ELb0EEENS1_29StaticPersistentTileSchedulerILb0EEEEEEEEEvNT_6ParamsE,"",@"SHT_CUDA_INFO"
	.sectionflags	@""
	.align	4


	//----- nvinfo : EIATTR_CUDA_API_VERSION
	.align		4
        /*0000*/ 	.byte	0x04, 0x37
        /*0002*/ 	.short	(.L_83 - .L_82)
.L_82:
        /*0004*/ 	.word	0x00000082


	//----- nvinfo : EIATTR_KPARAM_INFO
	.align		4
.L_83:
        /*0008*/ 	.byte	0x04, 0x17
        /*000a*/ 	.short	(.L_85 - .L_84)
.L_84:
        /*000c*/ 	.word	0x00000000
        /*0010*/ 	.short	0x0000
        /*0012*/ 	.short	0x0070
        /*0014*/ 	.byte	0x00, 0xf0, 0x01, 0x2e


	//----- nvinfo : EIATTR_SPARSE_MMA_MASK
	.align		4
.L_85:
        /*0018*/ 	.byte	0x03, 0x50
        /*001a*/ 	.short	0x0000


	//----- nvinfo : EIATTR_MAXREG_COUNT
	.align		4
        /*001c*/ 	.byte	0x03, 0x1b
        /*001e*/ 	.short	0x00a8


	//----- nvinfo : EIATTR_NUM_BARRIERS
	.align		4
        /*0020*/ 	.byte	0x02, 0x4c
        /*0022*/ 	.byte	0x09
	.zero		1


	//----- nvinfo : EIATTR_EXTERNS
	.align		4
        /*0024*/ 	.byte	0x04, 0x0f
        /*0026*/ 	.short	(.L_87 - .L_86)


	//   ....[0]....
	.align		4
.L_86:
        /*0028*/ 	.word	index@(__assertfail)


	//----- nvinfo : EIATTR_ANNOTATIONS
	.align		4
.L_87:
        /*002c*/ 	.byte	0x04, 0x55
        /*002e*/ 	.short	(.L_89 - .L_88)


	//   ....[0]....
.L_88:
        /*0030*/ 	.word	0x00000001
        /*0034*/ 	.byte	0x70, 0x09, 0x00, 0x00, 0x01, 0x00, 0x00, 0x00, 0x30, 0x0a, 0x00, 0x00, 0x01, 0x00, 0x00, 0x00
        /* <DEDUP_REMOVED lines=12> */
        /*0104*/ 	.byte	0x30, 0xf1, 0x00, 0x00, 0x01, 0x00, 0x00, 0x00, 0xd0, 0xf2, 0x00, 0x00


	//----- nvinfo : EIATTR_MERCURY_ISA_VERSION
	.align		4
.L_89:
        /*0110*/ 	.byte	0x03, 0x5f
        /*0112*/ 	.short	0x0101


	//----- nvinfo : EIATTR_INT_WARP_WIDE_INSTR_OFFSETS
	.align		4
        /*0114*/ 	.byte	0x04, 0x31
        /*0116*/ 	.short	(.L_91 - .L_90)


	//   ....[0]....
.L_90:
        /*0118*/ 	.word	0x00000190


	//   ....[1]....
        /*011c*/ 	.word	0x000001c0


	//   ....[2]....
        /*0120*/ 	.word	0x000001d0


	//   ....[3]....
        /*0124*/ 	.word	0x0000ca80


	//   ....[4]....
        /*0128*/ 	.word	0x0000cab0


	//   ....[5]....
        /*012c*/ 	.word	0x0000cb80


	//   ....[6]....
        /*0130*/ 	.word	0x0000cc50


	//----- nvinfo : EIATTR_COOP_GROUP_MASK_REGIDS
	.align		4
.L_91:
        /*0134*/ 	.byte	0x04, 0x29
        /*0136*/ 	.short	(.L_93 - .L_92)


	//   ....[0]....
.L_92:
        /*0138*/ 	.word	0xffffffff


	//   ....[1]....
        /*013c*/ 	.word	0xffffffff


	//   ....[2]....
        /*0140*/ 	.word	0xffffffff


	//   ....[3]....
        /*0144*/ 	.word	0xffffffff


	//   ....[4]....
        /*0148*/ 	.word	0xffffffff


	//   ....[5]....
        /*014c*/ 	.word	0xffffffff


	//   ....[6]....
        /*0150*/ 	.word	0xffffffff


	//   ....[7]....
        /*0154*/ 	.word	0xffffffff


	//   ....[8]....
        /*0158*/ 	.word	0xffffffff


	//   ....[9]....
        /*015c*/ 	.word	0xffffffff


	//   ....[10]....
        /*0160*/ 	.word	0xffffffff


	//   ....[11]....
        /*0164*/ 	.word	0xffffffff


	//   ....[12]....
        /*0168*/ 	.word	0xffffffff


	//   ....[13]....
        /*016c*/ 	.word	0xffffffff


	//   ....[14]....
        /*0170*/ 	.word	0xffffffff


	//   ....[15]....
        /*0174*/ 	.word	0xffffffff


	//   ....[16]....
        /*0178*/ 	.word	0xffffffff


	//   ....[17]....
        /*017c*/ 	.word	0xffffffff


	//   ....[18]....
        /*0180*/ 	.word	0xffffffff


	//   ....[19]....
        /*0184*/ 	.word	0xffffffff


	//   ....[20]....
        /*0188*/ 	.word	0xffffffff


	//   ....[21]....
        /*018c*/ 	.word	0xffffffff


	//   ....[22]....
        /*0190*/ 	.word	0xffffffff


	//   ....[23]....
        /*0194*/ 	.word	0x0500000f


	//   ....[24]....
        /*0198*/ 	.word	0x0500000f


	//----- nvinfo : EIATTR_COOP_GROUP_INSTR_OFFSETS
	.align		4
.L_93:
        /*019c*/ 	.byte	0x04, 0x28
        /*019e*/ 	.short	(.L_95 - .L_94)


	//   ....[0]....
.L_94:
        /*01a0*/ 	.word	0x00000060


	//   ....[1]....
        /*01a4*/ 	.word	0x000001a0


	//   ....[2]....
        /*01a8*/ 	.word	0x000001f0


	//   ....[3]....
        /*01ac*/ 	.word	0x000003e0


	//   ....[4]....
        /*01b0*/ 	.word	0x00000540


	//   ....[5]....
        /*01b4*/ 	.word	0x00000660


	//   ....[6]....
        /*01b8*/ 	.word	0x000007c0


	//   ....[7]....
        /*01bc*/ 	.word	0x00000db0


	//   ....[8]....
        /*01c0*/ 	.word	0x00004990


	//   ....[9]....
        /*01c4*/ 	.word	0x00004a30


	//   ....[10]....
        /*01c8*/ 	.word	0x00004dd0


	//   ....[11]....
        /*01cc*/ 	.word	0x00004e90


	//   ....[12]....
        /*01d0*/ 	.word	0x000091d0


	//   ....[13]....
        /*01d4*/ 	.word	0x00009200


	//   ....[14]....
        /*01d8*/ 	.word	0x00009620


	//   ....[15]....
        /*01dc*/ 	.word	0x00009710


	//   ....[16]....
        /*01e0*/ 	.word	0x0000a950


	//   ....[17]....
        /*01e4*/ 	.word	0x0000a990


	//   ....[18]....
        /*01e8*/ 	.word	0x0000ab90


	//   ....[19]....
        /*01ec*/ 	.word	0x0000ac40


	//   ....[20]....
        /*01f0*/ 	.word	0x0000bcd0


	//   ....[21]....
        /*01f4*/ 	.word	0x0000c210


	//   ....[22]....
        /*01f8*/ 	.word	0x0000f250


	//   ....[23]....
        /*01fc*/ 	.word	0x0000f760


	//   ....[24]....
        /*0200*/ 	.word	0x0000fc00


	//----- nvinfo : EIATTR_REG_RECONFIG
	.align		4
.L_95:
        /*0204*/ 	.byte	0x01, 0x54
	.zero		2


	//----- nvinfo : EIATTR_SYSCALL_OFFSETS
	.align		4
        /*0208*/ 	.byte	0x04, 0x46
        /*020a*/ 	.short	(.L_97 - .L_96)


	//   ....[0]....
.L_96:
        /*020c*/ 	.word	0x00001140


	//   ....[1]....
        /*0210*/ 	.word	0x0000c690


	//   ....[2]....
        /*0214*/ 	.word	0x0000c7d0


	//   ....[3]....
        /*0218*/ 	.word	0x0000c8d0


	//----- nvinfo : EIATTR_MBARRIER_INSTR_OFFSETS
	.align		4
.L_97:
        /*021c*/ 	.byte	0x04, 0x39
        /*021e*/ 	.short	(.L_99 - .L_98)


	//   ....[0]....
.L_98:
        /*0220*/ 	.word	0x00000290
        /*0224*/ 	.word	0x000000ff
        /*0228*/ 	.word	0x00036800
        /*022c*/ 	.short	0x0100
        /*022e*/ 	.byte	0x06
	.zero		1


	//   ....[1]....
        /*0230*/ 	.word	0x000002a0
        /*0234*/ 	.word	0x000000ff
        /*0238*/ 	.word	0x00036820
        /*023c*/ 	.short	0x0100
        /*023e*/ 	.byte	0x06
	.zero		1


	//   ....[2]....
        /*0240*/ 	.word	0x00000390
        /*0244*/ 	.word	0x000000ff
        /*0248*/ 	.word	0x00036830
        /*024c*/ 	.short	0x0100
        /*024e*/ 	.byte	0x08
	.zero		1


	//   ....[3]....
        /*0250*/ 	.word	0x000003a0
        /*0254*/ 	.word	0x000000ff
        /*0258*/ 	.word	0x00036840
        /*025c*/ 	.short	0x0100
        /*025e*/ 	.byte	0x08
	.zero		1


	//   ....[4]....
        /*0260*/ 	.word	0x000003b0
        /*0264*/ 	.word	0x000000ff
        /*0268*/ 	.word	0x00036838
        /*026c*/ 	.short	0x0100
        /*026e*/ 	.byte	0x08
	.zero		1


	//   ....[5]....
        /*0270*/ 	.word	0x000003c0
        /*0274*/ 	.word	0x000000ff
        /*0278*/ 	.word	0x00036848
        /*027c*/ 	.short	0x0100
        /*027e*/ 	.byte	0x08
	.zero		1


	//   ....[6]....
        /*0280*/ 	.word	0x000004f0
        /*0284*/ 	.word	0x000000ff
        /*0288*/ 	.word	0x00036850
        /*028c*/ 	.short	0x0100
        /*028e*/ 	.byte	0x08
	.zero		1


	//   ....[7]....
        /*0290*/ 	.word	0x00000500
        /*0294*/ 	.word	0x000000ff
        /*0298*/ 	.word	0x00036860
        /*029c*/ 	.short	0x0100
        /*029e*/ 	.byte	0x08
	.zero		1


	//   ....[8]....
        /*02a0*/ 	.word	0x00000510
        /*02a4*/ 	.word	0x000000ff
        /*02a8*/ 	.word	0x00036858
        /*02ac*/ 	.short	0x0100
        /*02ae*/ 	.byte	0x08
	.zero		1


	//   ....[9]....
        /*02b0*/ 	.word	0x00000520
        /*02b4*/ 	.word	0x000000ff
        /*02b8*/ 	.word	0x00036868
        /*02bc*/ 	.short	0x0100
        /*02be*/ 	.byte	0x08
	.zero		1


	//   ....[10]....
        /*02c0*/ 	.word	0x00000610
        /*02c4*/ 	.word	0x000000ff
        /*02c8*/ 	.word	0x00036870
        /*02cc*/ 	.short	0x0100
        /*02ce*/ 	.byte	0x06
	.zero		1


	//   ....[11]....
        /*02d0*/ 	.word	0x00000620
        /*02d4*/ 	.word	0x000000ff
        /*02d8*/ 	.word	0x00036880
        /*02dc*/ 	.short	0x0100
        /*02de*/ 	.byte	0x06
	.zero		1


	//   ....[12]....
        /*02e0*/ 	.word	0x00000630
        /*02e4*/ 	.word	0x000000ff
        /*02e8*/ 	.word	0x00036878
        /*02ec*/ 	.short	0x0100
        /*02ee*/ 	.byte	0x06
	.zero		1


	//   ....[13]....
        /*02f0*/ 	.word	0x00000640
        /*02f4*/ 	.word	0x000000ff
        /*02f8*/ 	.word	0x00036888
        /*02fc*/ 	.short	0x0100
        /*02fe*/ 	.byte	0x06
	.zero		1


	//   ....[14]....
        /*0300*/ 	.word	0x00000770
        /*0304*/ 	.word	0x000000ff
        /*0308*/ 	.word	0x00036890
        /*030c*/ 	.short	0x0100
        /*030e*/ 	.byte	0x08
	.zero		1


	//   ....[15]....
        /*0310*/ 	.word	0x00000780
        /*0314*/ 	.word	0x000000ff
        /*0318*/ 	.word	0x000368a0
        /*031c*/ 	.short	0x0100
        /*031e*/ 	.byte	0x08
	.zero		1


	//   ....[16]....
        /*0320*/ 	.word	0x00000790
        /*0324*/ 	.word	0x000000ff
        /*0328*/ 	.word	0x00036898
        /*032c*/ 	.short	0x0100
        /*032e*/ 	.byte	0x08
	.zero		1


	//   ....[17]....
        /*0330*/ 	.word	0x000007a0
        /*0334*/ 	.word	0x000000ff
        /*0338*/ 	.word	0x000368a8
        /*033c*/ 	.short	0x0100
        /*033e*/ 	.byte	0x08
	.zero		1


	//   ....[18]....
        /*0340*/ 	.word	0x000008d0
        /*0344*/ 	.word	0x000000ff
        /*0348*/ 	.word	0x000368b0
        /*034c*/ 	.short	0x0100
        /*034e*/ 	.byte	0x08
	.zero		1


	//   ....[19]....
        /*0350*/ 	.word	0x000008e0
        /*0354*/ 	.word	0x000000ff
        /*0358*/ 	.word	0x000368c0
        /*035c*/ 	.short	0x0100
        /*035e*/ 	.byte	0x08
	.zero		1


	//   ....[20]....
        /*0360*/ 	.word	0x000008f0
        /*0364*/ 	.word	0x000000ff
        /*0368*/ 	.word	0x000368b8
        /*036c*/ 	.short	0x0100
        /*036e*/ 	.byte	0x08
	.zero		1


	//   ....[21]....
        /*0370*/ 	.word	0x00000900
        /*0374*/ 	.word	0x000000ff
        /*0378*/ 	.word	0x000368c8
        /*037c*/ 	.short	0x0100
        /*037e*/ 	.byte	0x08
	.zero		1


	//   ....[22]....
        /*0380*/ 	.word	0x000011d0
        /*0384*/ 	.word	0x000000ff
        /*0388*/ 	.word	0x00036800
        /*038c*/ 	.short	0x010a
        /*038e*/ 	.byte	0x06
	.zero		1


	//   ....[23]....
        /*0390*/ 	.word	0x00001270
        /*0394*/ 	.word	0x00000000
        /*0398*/ 	.word	0x00036830
        /*039c*/ 	.short	0x010a
        /*039e*/ 	.byte	0x3f
	.zero		1


	//   ....[24]....
        /*03a0*/ 	.word	0x000012f0
        /*03a4*/ 	.word	0x00000000
        /*03a8*/ 	.word	0x00036830
        /*03ac*/ 	.short	0x010a
        /*03ae*/ 	.byte	0x3f
	.zero		1


	//   ....[25]....
        /*03b0*/ 	.word	0x00004670
        /*03b4*/ 	.word	0x00000000
        /*03b8*/ 	.word	0x00000000
        /*03bc*/ 	.short	0x0101
        /*03be*/ 	.byte	0x3f
	.zero		1


	//   ....[26]....
        /*03c0*/ 	.word	0x00006090
        /*03c4*/ 	.word	0x000000ff
        /*03c8*/ 	.word	0x00036830
        /*03cc*/ 	.short	0x010a
        /*03ce*/ 	.byte	0x3c
	.zero		1


	//   ....[27]....
        /*03d0*/ 	.word	0x000060d0
        /*03d4*/ 	.word	0x000000ff
        /*03d8*/ 	.word	0x00036830
        /*03dc*/ 	.short	0x010a
        /*03de*/ 	.byte	0x3c
	.zero		1


	//   ....[28]....
        /*03e0*/ 	.word	0x00008670
        /*03e4*/ 	.word	0x000000ff
        /*03e8*/ 	.word	0x00036850
        /*03ec*/ 	.short	0x010a
        /*03ee*/ 	.byte	0x04
	.zero		1


	//   ....[29]....
        /*03f0*/ 	.word	0x000086b0
        /*03f4*/ 	.word	0x000000ff
        /*03f8*/ 	.word	0x00036850
        /*03fc*/ 	.short	0x010a
        /*03fe*/ 	.byte	0x04
	.zero		1


	//   ....[30]....
        /*0400*/ 	.word	0x00009ca0
        /*0404*/ 	.word	0x0000000d
        /*0408*/ 	.word	0x00000000
        /*040c*/ 	.short	0x0101
        /*040e*/ 	.byte	0x3f
	.zero		1


	//   ....[31]....
        /*0410*/ 	.word	0x00009cf0
        /*0414*/ 	.word	0x00000015
        /*0418*/ 	.word	0x00000000
        /*041c*/ 	.short	0x0101
        /*041e*/ 	.byte	0x3f
	.zero		1


	//   ....[32]....
        /*0420*/ 	.word	0x0000a8c0
        /*0424*/ 	.word	0x000000ff
        /*0428*/ 	.word	0x00036850
        /*042c*/ 	.short	0x010a
        /*042e*/ 	.byte	0x07
	.zero		1


	//   ....[33]....
        /*0430*/ 	.word	0x0000a900
        /*0434*/ 	.word	0x000000ff
        /*0438*/ 	.word	0x00036850
        /*043c*/ 	.short	0x010a
        /*043e*/ 	.byte	0x07
	.zero		1


	//   ....[34]....
        /*0440*/ 	.word	0x0000b3d0
        /*0444*/ 	.word	0x0000000b
        /*0448*/ 	.word	0x00000000
        /*044c*/ 	.short	0x0101
        /*044e*/ 	.byte	0x3f
	.zero		1


	//   ....[35]....
        /*0450*/ 	.word	0x0000c0d0
        /*0454*/ 	.word	0x000000ff
        /*0458*/ 	.word	0x00000000
        /*045c*/ 	.short	0x0101
        /*045e*/ 	.byte	0x06
	.zero		1


	//   ....[36]....
        /*0460*/ 	.word	0x0000cf90
        /*0464*/ 	.word	0x00000006
        /*0468*/ 	.word	0x00036840
        /*046c*/ 	.short	0x010a
        /*046e*/ 	.byte	0x3f
	.zero		1


	//   ....[37]....
        /*0470*/ 	.word	0x0000d4f0
        /*0474*/ 	.word	0x00000009
        /*0478*/ 	.word	0x00036820
        /*047c*/ 	.short	0x010a
        /*047e*/ 	.byte	0x3f
	.zero		1


	//   ....[38]....
        /*0480*/ 	.word	0x0000d7d0
        /*0484*/ 	.word	0x00000002
        /*0488*/ 	.word	0x00036840
        /*048c*/ 	.short	0x010a
        /*048e*/ 	.byte	0x3f
	.zero		1


	//   ....[39]....
        /*0490*/ 	.word	0x0000da90
        /*0494*/ 	.word	0x00000002
        /*0498*/ 	.word	0x00000060
        /*049c*/ 	.short	0x010a
        /*049e*/ 	.byte	0x3f
	.zero		1


	//   ....[40]....
        /*04a0*/ 	.word	0x0000e020
        /*04a4*/ 	.word	0x00000002
        /*04a8*/ 	.word	0x00036840
        /*04ac*/ 	.short	0x010a
        /*04ae*/ 	.byte	0x3f
	.zero		1


	//   ....[41]....
        /*04b0*/ 	.word	0x0000e2e0
        /*04b4*/ 	.word	0x00000002
        /*04b8*/ 	.word	0x00000060
        /*04bc*/ 	.short	0x010a
        /*04be*/ 	.byte	0x3f
	.zero		1


	//   ....[42]....
        /*04c0*/ 	.word	0x0000e7a0
        /*04c4*/ 	.word	0x00000002
        /*04c8*/ 	.word	0x00036840
        /*04cc*/ 	.short	0x010a
        /*04ce*/ 	.byte	0x3f
	.zero		1


	//   ....[43]....
        /*04d0*/ 	.word	0x0000ea80
        /*04d4*/ 	.word	0x00000002
        /*04d8*/ 	.word	0x00000060
        /*04dc*/ 	.short	0x010a
        /*04de*/ 	.byte	0x3f
	.zero		1


	//   ....[44]....
        /*04e0*/ 	.word	0x0000edf0
        /*04e4*/ 	.word	0x00000003
        /*04e8*/ 	.word	0x00036860
        /*04ec*/ 	.short	0x010a
        /*04ee*/ 	.byte	0x3f
	.zero		1


	//   ....[45]....
        /*04f0*/ 	.word	0x0000f1d0
        /*04f4*/ 	.word	0x00000000
        /*04f8*/ 	.word	0x00036820
        /*04fc*/ 	.short	0x010a
        /*04fe*/ 	.byte	0x3f
	.zero		1


	//   ....[46]....
        /*0500*/ 	.word	0x0000f390
        /*0504*/ 	.word	0x00000006
        /*0508*/ 	.word	0x00000000
        /*050c*/ 	.short	0x010a
        /*050e*/ 	.byte	0x3f
	.zero		1


	//   ....[47]....
        /*0510*/ 	.word	0x0000f400
        /*0514*/ 	.word	0x00000003
        /*0518*/ 	.word	0x00000000
        /*051c*/ 	.short	0x010a
        /*051e*/ 	.byte	0x3f
	.zero		1


	//   ....[48]....
        /*0520*/ 	.word	0x0000f460
        /*0524*/ 	.word	0x00000010
        /*0528*/ 	.word	0x00000000
        /*052c*/ 	.short	0x010a
        /*052e*/ 	.byte	0x3f
	.zero		1


	//   ....[49]....
        /*0530*/ 	.word	0x0000f490
        /*0534*/ 	.word	0x00000003
        /*0538*/ 	.word	0x00000000
        /*053c*/ 	.short	0x010a
        /*053e*/ 	.byte	0x3f
	.zero		1


	//   ....[50]....
        /*0540*/ 	.word	0x0000f510
        /*0544*/ 	.word	0x00000003
        /*0548*/ 	.word	0x00036800
        /*054c*/ 	.short	0x010a
        /*054e*/ 	.byte	0x3f
	.zero		1


	//   ....[51]....
        /*0550*/ 	.word	0x0000f560
        /*0554*/ 	.word	0x00000000
        /*0558*/ 	.word	0x00036830
        /*055c*/ 	.short	0x010a
        /*055e*/ 	.byte	0x3f
	.zero		1


	//   ....[52]....
        /*0560*/ 	.word	0x0000f5c0
        /*0564*/ 	.word	0x00000009
        /*0568*/ 	.word	0x00036830
        /*056c*/ 	.short	0x010a
        /*056e*/ 	.byte	0x3f
	.zero		1


	//   ....[53]....
        /*0570*/ 	.word	0x0000f620
        /*0574*/ 	.word	0x00000007
        /*0578*/ 	.word	0x00036850
        /*057c*/ 	.short	0x010a
        /*057e*/ 	.byte	0x3f
	.zero		1


	//   ....[54]....
        /*0580*/ 	.word	0x0000f680
        /*0584*/ 	.word	0x00000005
        /*0588*/ 	.word	0x00036850
        /*058c*/ 	.short	0x010a
        /*058e*/ 	.byte	0x3f
	.zero		1


	//   ....[55]....
        /*0590*/ 	.word	0x0000f820
        /*0594*/ 	.word	0x00000006
        /*0598*/ 	.word	0x00036840
        /*059c*/ 	.short	0x010a
        /*059e*/ 	.byte	0x3f
	.zero		1


	//   ....[56]....
        /*05a0*/ 	.word	0x0000f8a0
        /*05a4*/ 	.word	0x00000007
        /*05a8*/ 	.word	0x00036820
        /*05ac*/ 	.short	0x010a
        /*05ae*/ 	.byte	0x3f
	.zero		1


	//   ....[57]....
        /*05b0*/ 	.word	0x0000f8f0
        /*05b4*/ 	.word	0x00000002
        /*05b8*/ 	.word	0x00036840
        /*05bc*/ 	.short	0x010a
        /*05be*/ 	.byte	0x3f
	.zero		1


	//   ....[58]....
        /*05c0*/ 	.word	0x0000f940
        /*05c4*/ 	.word	0x00000002
        /*05c8*/ 	.word	0x00000060
        /*05cc*/ 	.short	0x010a
        /*05ce*/ 	.byte	0x3f
	.zero		1


	//   ....[59]....
        /*05d0*/ 	.word	0x0000f990
        /*05d4*/ 	.word	0x00000002
        /*05d8*/ 	.word	0x00036840
        /*05dc*/ 	.short	0x010a
        /*05de*/ 	.byte	0x3f
	.zero		1


	//   ....[60]....
        /*05e0*/ 	.word	0x0000f9e0
        /*05e4*/ 	.word	0x00000002
        /*05e8*/ 	.word	0x00000060
        /*05ec*/ 	.short	0x010a
        /*05ee*/ 	.byte	0x3f
	.zero		1


	//   ....[61]....
        /*05f0*/ 	.word	0x0000fa30
        /*05f4*/ 	.word	0x00000002
        /*05f8*/ 	.word	0x00036840
        /*05fc*/ 	.short	0x010a
        /*05fe*/ 	.byte	0x3f
	.zero		1


	//   ....[62]....
        /*0600*/ 	.word	0x0000fa80
        /*0604*/ 	.word	0x00000002
        /*0608*/ 	.word	0x00000060
        /*060c*/ 	.short	0x010a
        /*060e*/ 	.byte	0x3f
	.zero		1


	//   ....[63]....
        /*0610*/ 	.word	0x0000fad0
        /*0614*/ 	.word	0x00000003
        /*0618*/ 	.word	0x00036860
        /*061c*/ 	.short	0x010a
        /*061e*/ 	.byte	0x3f
	.zero		1


	//   ....[64]....
        /*0620*/ 	.word	0x0000fb20
        /*0624*/ 	.word	0x00000000
        /*0628*/ 	.word	0x00036820
        /*062c*/ 	.short	0x010a
        /*062e*/ 	.byte	0x3f
	.zero		1


	//   ....[65]....
        /*0630*/ 	.word	0x0000fcc0
        /*0634*/ 	.word	0x00000006
        /*0638*/ 	.word	0x00000000
        /*063c*/ 	.short	0x010a
        /*063e*/ 	.byte	0x3f
	.zero		1


	//   ....[66]....
        /*0640*/ 	.word	0x0000fd10
        /*0644*/ 	.word	0x00000003
        /*0648*/ 	.word	0x00000000
        /*064c*/ 	.short	0x010a
        /*064e*/ 	.byte	0x3f
	.zero		1


	//   ....[67]....
        /*0650*/ 	.word	0x0000fd60
        /*0654*/ 	.word	0x00000010
        /*0658*/ 	.word	0x00000000
        /*065c*/ 	.short	0x010a
        /*065e*/ 	.byte	0x3f
	.zero		1


	//----- nvinfo : EIATTR_NUM_MBARRIERS
	.align		4
.L_99:
        /*0660*/ 	.byte	0x03, 0x38
        /*0662*/ 	.short	0x0016


	//----- nvinfo : EIATTR_EXIT_INSTR_OFFSETS
	.align		4
        /*0664*/ 	.byte	0x04, 0x1c
        /*0666*/ 	.short	(.L_101 - .L_100)


	//   ....[0]....
.L_100:
        /*0668*/ 	.word	0x00000a20


	//   ....[1]....
        /*066c*/ 	.word	0x0000c1d0


	//   ....[2]....
        /*0670*/ 	.word	0x0000c230


	//   ....[3]....
        /*0674*/ 	.word	0x0000f4e0


	//----- nvinfo : EIATTR_MAX_THREADS
	.align		4
.L_101:
        /*0678*/ 	.byte	0x04, 0x05
        /*067a*/ 	.short	(.L_103 - .L_102)
.L_102:
        /*067c*/ 	.word	0x00000180
        /*0680*/ 	.word	0x00000001
        /*0684*/ 	.word	0x00000001


	//----- nvinfo : EIATTR_CRS_STACK_SIZE
	.align		4
.L_103:
        /*0688*/ 	.byte	0x04, 0x1e
        /*068a*/ 	.short	(.L_105 - .L_104)
.L_104:
        /*068c*/ 	.word	0x00000000


	//----- nvinfo : EIATTR_CBANK_PARAM_SIZE
	.align		4
.L_105:
        /*0690*/ 	.byte	0x03, 0x19
        /*0692*/ 	.short	0x0bf0


	//----- nvinfo : EIATTR_PARAM_CBANK
	.align		4
        /*0694*/ 	.byte	0x04, 0x0a
        /*0696*/ 	.short	(.L_107 - .L_106)
	.align		4
.L_106:
        /*0698*/ 	.word	index@(.nv.constant0._ZN7cutlass13device_kernelIN5flash11enable_sm90INS1_16FlashAttnFwdSm90INS1_25CollectiveMainloopFwdSm90ILi2EN4cute5tupleIJNS5_1CILi1EEES8_S8_EEENS6_IJNS7_ILi128EEENS7_ILi112EEENS7_ILi192EEEEEELi192ENS_10bfloat16_tEfNS_4arch4Sm90ELb0ELb0ELb1ELb0ELb0ELb0ELb0ELb1ELb1ELb0ELb0ELb0EEENS1_21CollectiveEpilogueFwdINS6_IJSA_SC_SB_EEES9_SE_SG_Li256ELb0ELb0ELb0ELb0EEENS1_29StaticPersistentTileSchedulerILb0EEEEEEEEEvNT_6ParamsE)
        /*069c*/ 	.short	0x0210
        /*069e*/ 	.short	0x0bf0


	//----- nvinfo : EIATTR_SW_WAR
	.align		4
.L_107:
        /*06a0*/ 	.byte	0x04, 0x36
        /*06a2*/ 	.short	(.L_109 - .L_108)
.L_108:
        /*06a4*/ 	.word	0x00000008
.L_109:


//--------------------- .nv.info._ZN7cutlass13device_kernelIN5flash11enable_sm90INS1_16FlashAttnFwdSm90INS1_25CollectiveMainloopFwdSm90ILi2EN4cute5tupleIJNS5_1CILi2EEENS7_ILi1EEES9_EEENS6_IJNS7_ILi128EEENS7_ILi112EEENS7_ILi192EEEEEELi192ENS_10bfloat16_tEfNS_4arch4Sm90ELb0ELb0ELb1ELb0ELb0ELb0ELb0ELb1ELb1ELb0ELb0ELb0EEENS1_21CollectiveEpilogueFwdINS6_IJSB_SD_SC_EEESA_SF_SH_Li256ELb0ELb0ELb0ELb0EEENS1_29StaticPersistentTileSchedulerILb0EEEEEEEEEvNT_6ParamsE --------------------------
	.section	.nv.info._ZN7cutlass13device_kernelIN5flash11enable_sm90INS1_16FlashAttnFwdSm90INS1_25CollectiveMainloopFwdSm90ILi2EN4cute5tupleIJNS5_1CILi2EEENS7_ILi1EEES9_EEENS6_IJNS7_ILi128EEENS7_ILi112EEENS7_ILi192EEEEEELi192ENS_10bfloat16_tEfNS_4arch4Sm90ELb0ELb0ELb1ELb0ELb0ELb0ELb0ELb1ELb1ELb0ELb0ELb0EEENS1_21CollectiveEpilogueFwdINS6_IJSB_SD_SC_EEESA_SF_SH_Li256ELb0ELb0ELb0ELb0EEENS1_29StaticPersistentTileSchedulerILb0EEEEEEEEEvNT_6ParamsE,"",@"SHT_CUDA_INFO"
	.sectionflags	@""
	.align	4


	//----- nvinfo : EIATTR_CUDA_API_VERSION
	.align		4
        /*0000*/ 	.byte	0x04, 0x37
        /*0002*/ 	.short	(.L_111 - .L_110)
.L_110:
        /*0004*/ 	.word	0x00000082


	//----- nvinfo : EIATTR_KPARAM_INFO
	.align		4
.L_111:
        /*0008*/ 	.byte	0x04, 0x17
        /*000a*/ 	.short	(.L_113 - .L_112)
.L_112:
        /*000c*/ 	.word	0x00000000
        /*0010*/ 	.short	0x0000
        /*0012*/ 	.short	0x0070
        /*0014*/ 	.byte	0x00, 0xf0, 0x01, 0x2e


	//----- nvinfo : EIATTR_SPARSE_MMA_MASK
	.align		4
.L_113:
        /*0018*/ 	.byte	0x03, 0x50
        /*001a*/ 	.short	0x0000


	//----- nvinfo : EIATTR_MAXREG_COUNT
	.align		4
        /*001c*/ 	.byte	0x03, 0x1b
        /*001e*/ 	.short	0x00a8


	//----- nvinfo : EIATTR_NUM_BARRIERS
	.align		4
        /*0020*/ 	.byte	0x02, 0x4c
        /*0022*/ 	.byte	0x09
	.zero		1


	//----- nvinfo : EIATTR_EXTERNS
	.align		4
        /*0024*/ 	.byte	0x04, 0x0f
        /*0026*/ 	.short	(.L_115 - .L_114)


	//   ....[0]....
	.align		4
.L_114:
        /*0028*/ 	.word	index@(__assertfail)


	//----- nvinfo : EIATTR_ANNOTATIONS
	.align		4
.L_115:
        /*002c*/ 	.byte	0x04, 0x55
        /*002e*/ 	.short	(.L_117 - .L_116)


	//   ....[0]....
.L_116:
        /* <DEDUP_REMOVED lines=25> */
        /*01b4*/ 	.byte	0xe0, 0xf2, 0x00, 0x00


	//----- nvinfo : EIATTR_MERCURY_ISA_VERSION
	.align		4
.L_117:
        /*01b8*/ 	.byte	0x03, 0x5f
        /*01ba*/ 	.short	0x0101


	//----- nvinfo : EIATTR_INT_WARP_WIDE_INSTR_OFFSETS
	.align		4
        /*01bc*/ 	.byte	0x04, 0x31
        /*01be*/ 	.short	(.L_119 - .L_118)


	//   ....[0]....
.L_118:
        /*01c0*/ 	.word	0x00000180


	//   ....[1]....
        /*01c4*/ 	.word	0x00000220


	//   ....[2]....
        /*01c8*/ 	.word	0x00000290


	//   ....[3]....
        /*01cc*/ 	.word	0x0000c870


	//   ....[4]....
        /*01d0*/ 	.word	0x0000c8a0


	//   ....[5]....
        /*01d4*/ 	.word	0x0000c980


	//   ....[6]....
        /*01d8*/ 	.word	0x0000ca60


	//----- nvinfo : EIATTR_COOP_GROUP_MASK_REGIDS
	.align		4
.L_119:
        /*01dc*/ 	.byte	0x04, 0x29
        /*01de*/ 	.short	(.L_121 - .L_120)


	//   ....[0]....
.L_120:
        /*01e0*/ 	.word	0xffffffff


	//   ....[1]....
        /*01e4*/ 	.word	0xffffffff


	//   ....[2]....
        /*01e8*/ 	.word	0xffffffff


	//   ....[3]....
        /*01ec*/ 	.word	0xffffffff


	//   ....[4]....
        /*01f0*/ 	.word	0xffffffff


	//   ....[5]....
        /*01f4*/ 	.word	0xffffffff


	//   ....[6]....
        /*01f8*/ 	.word	0xffffffff


	//   ....[7]....
        /*01fc*/ 	.word	0xffffffff


	//   ....[8]....
        /*0200*/ 	.word	0xffffffff


	//   ....[9]....
        /*0204*/ 	.word	0xffffffff


	//   ....[10]....
        /*0208*/ 	.word	0xffffffff


	//   ....[11]....
        /*020c*/ 	.word	0xffffffff


	//   ....[12]....
        /*0210*/ 	.word	0xffffffff


	//   ....[13]....
        /*0214*/ 	.word	0xffffffff


	//   ....[14]....
        /*0218*/ 	.word	0xffffffff


	//   ....[15]....
        /*021c*/ 	.word	0xffffffff


	//   ....[16]....
        /*0220*/ 	.word	0xffffffff


	//   ....[17]....
        /*0224*/ 	.word	0xffffffff


	//   ....[18]....
        /*0228*/ 	.word	0xffffffff


	//   ....[19]....
        /*022c*/ 	.word	0xffffffff


	//   ....[20]....
        /*0230*/ 	.word	0xffffffff


	//   ....[21]....
        /*0234*/ 	.word	0xffffffff


	//   ....[22]....
        /*0238*/ 	.word	0xffffffff


	//   ....[23]....
        /*023c*/ 	.word	0xffffffff


	//   ....[24]....
        /*0240*/ 	.word	0x0500000f


	//   ....[25]....
        /*0244*/ 	.word	0x0500000f


	//----- nvinfo : EIATTR_COOP_GROUP_INSTR_OFFSETS
	.align		4
.L_121:
        /*0248*/ 	.byte	0x04, 0x28
        /*024a*/ 	.short	(.L_123 - .L_122)


	//   ....[0]....
.L_122:
        /*024c*/ 	.word	0x00000060


	//   ....[1]....
        /*0250*/ 	.word	0x00000190


	//   ....[2]....
        /*0254*/ 	.word	0x00000230


	//   ....[3]....
        /*0258*/ 	.word	0x00000410


	//   ....[4]....
        /*025c*/ 	.word	0x00000640


	//   ....[5]....
        /*0260*/ 	.word	0x00000890


	//   ....[6]....
        /*0264*/ 	.word	0x00000b10


	//   ....[7]....
        /*0268*/ 	.word	0x00000e40


	//   ....[8]....
        /*026c*/ 	.word	0x000012d0


	//   ....[9]....
        /*0270*/ 	.word	0x00004960


	//   ....[10]....
        /*0274*/ 	.word	0x00004a00


	//   ....[11]....
        /*0278*/ 	.word	0x00004db0


	//   ....[12]....
        /*027c*/ 	.word	0x00004ea0


	//   ....[13]....
        /*0280*/ 	.word	0x000090b0


	//   ....[14]....
        /*0284*/ 	.word	0x00009100


	//   ....[15]....
        /*0288*/ 	.word	0x00009120


	//   ....[16]....
        /*028c*/ 	.word	0x00009140


	//   ....[17]....
        /*0290*/ 	.word	0x0000a670


	//   ....[18]....
        /*0294*/ 	.word	0x0000a680


	//   ....[19]....
        /*0298*/ 	.word	0x0000a720


	//   ....[20]....
        /*029c*/ 	.word	0x0000a740


	//   ....[21]....
        /*02a0*/ 	.word	0x0000bc00


	//   ....[22]....
        /*02a4*/ 	.word	0x0000bf50


	//   ....[23]....
        /*02a8*/ 	.word	0x0000f260


	//   ....[24]....
        /*02ac*/ 	.word	0x0000f750


	//   ....[25]....
        /*02b0*/ 	.word	0x0000fbf0


	//----- nvinfo : EIATTR_REG_RECONFIG
	.align		4
.L_123:
        /*02b4*/ 	.byte	0x01, 0x54
	.zero		2


	//----- nvinfo : EIATTR_SYSCALL_OFFSETS
	.align		4
        /*02b8*/ 	.byte	0x04, 0x46
        /*02ba*/ 	.short	(.L_125 - .L_124)


	//   ....[0]....
.L_124:
        /*02bc*/ 	.word	0x00001660


	//   ....[1]....
        /*02c0*/ 	.word	0x0000c480


	//   ....[2]....
        /*02c4*/ 	.word	0x0000c5c0


	//   ....[3]....
        /*02c8*/ 	.word	0x0000c6c0


	//----- nvinfo : EIATTR_MBARRIER_INSTR_OFFSETS
	.align		4
.L_125:
        /*02cc*/ 	.byte	0x04, 0x39
        /*02ce*/ 	.short	(.L_127 - .L_126)


	//   ....[0]....
.L_126:
        /*02d0*/ 	.word	0x000002b0
        /*02d4*/ 	.word	0x000000ff
        /*02d8*/ 	.word	0x00036800
        /*02dc*/ 	.short	0x0100
        /*02de*/ 	.byte	0x08
	.zero		1


	//   ....[1]....
        /*02e0*/ 	.word	0x000002c0
        /*02e4*/ 	.word	0x000000ff
        /*02e8*/ 	.word	0x00036820
        /*02ec*/ 	.short	0x0100
        /*02ee*/ 	.byte	0x08
	.zero		1


	//   ....[2]....
        /*02f0*/ 	.word	0x000003b0
        /*02f4*/ 	.word	0x000000ff
        /*02f8*/ 	.word	0x00036830
        /*02fc*/ 	.short	0x0100
        /*02fe*/ 	.byte	0x08
	.zero		1


	//   ....[3]....
        /*0300*/ 	.word	0x000003c0
        /*0304*/ 	.word	0x000000ff
        /*0308*/ 	.word	0x00036840
        /*030c*/ 	.short	0x0100
        /*030e*/ 	.byte	0x08
	.zero		1


	//   ....[4]....
        /*0310*/ 	.word	0x000003d0
        /*0314*/ 	.word	0x000000ff
        /*0318*/ 	.word	0x00036838
        /*031c*/ 	.short	0x0100
        /*031e*/ 	.byte	0x08
	.zero		1


	//   ....[5]....
        /*0320*/ 	.word	0x000003e0
        /*0324*/ 	.word	0x000000ff
        /*0328*/ 	.word	0x00036848
        /*032c*/ 	.short	0x0100
        /*032e*/ 	.byte	0x08
	.zero		1


	//   ....[6]....
        /*0330*/ 	.word	0x000005f0
        /*0334*/ 	.word	0x000000ff
        /*0338*/ 	.word	0x00036850
        /*033c*/ 	.short	0x0100
        /*033e*/ 	.byte	0x08
	.zero		1


	//   ....[7]....
        /*0340*/ 	.word	0x00000600
        /*0344*/ 	.word	0x000000ff
        /*0348*/ 	.word	0x00036860
        /*034c*/ 	.short	0x0100
        /*034e*/ 	.byte	0x08
	.zero		1


	//   ....[8]....
        /*0350*/ 	.word	0x00000610
        /*0354*/ 	.word	0x000000ff
        /*0358*/ 	.word	0x00036858
        /*035c*/ 	.short	0x0100
        /*035e*/ 	.byte	0x08
	.zero		1


	//   ....[9]....
        /*0360*/ 	.word	0x00000620
        /*0364*/ 	.word	0x000000ff
        /*0368*/ 	.word	0x00036868
        /*036c*/ 	.short	0x0100
        /*036e*/ 	.byte	0x08
	.zero		1


	//   ....[10]....
        /*0370*/ 	.word	0x00000840
        /*0374*/ 	.word	0x000000ff
        /*0378*/ 	.word	0x00036870
        /*037c*/ 	.short	0x0100
        /*037e*/ 	.byte	0x08
	.zero		1


	//   ....[11]....
        /*0380*/ 	.word	0x00000850
        /*0384*/ 	.word	0x000000ff
        /*0388*/ 	.word	0x00036880
        /*038c*/ 	.short	0x0100
        /*038e*/ 	.byte	0x08
	.zero		1


	//   ....[12]....
        /*0390*/ 	.word	0x00000860
        /*0394*/ 	.word	0x000000ff
        /*0398*/ 	.word	0x00036878
        /*039c*/ 	.short	0x0100
        /*039e*/ 	.byte	0x08
	.zero		1


	//   ....[13]....
        /*03a0*/ 	.word	0x00000870
        /*03a4*/ 	.word	0x000000ff
        /*03a8*/ 	.word	0x00036888
        /*03ac*/ 	.short	0x0100
        /*03ae*/ 	.byte	0x08
	.zero		1


	//   ....[14]....
        /*03b0*/ 	.word	0x00000ac0
        /*03b4*/ 	.word	0x000000ff
        /*03b8*/ 	.word	0x00036890
        /*03bc*/ 	.short	0x0100
        /*03be*/ 	.byte	0x08
	.zero		1


	//   ....[15]....
        /*03c0*/ 	.word	0x00000ad0
        /*03c4*/ 	.word	0x000000ff
        /*03c8*/ 	.word	0x000368a0
        /*03cc*/ 	.short	0x0100
        /*03ce*/ 	.byte	0x08
	.zero		1


	//   ....[16]....
        /*03d0*/ 	.word	0x00000ae0
        /*03d4*/ 	.word	0x000000ff
        /*03d8*/ 	.word	0x00036898
        /*03dc*/ 	.short	0x0100
        /*03de*/ 	.byte	0x08
	.zero		1


	//   ....[17]....
        /*03e0*/ 	.word	0x00000af0
        /*03e4*/ 	.word	0x000000ff
        /*03e8*/ 	.word	0x000368a8
        /*03ec*/ 	.short	0x0100
        /*03ee*/ 	.byte	0x08
	.zero		1


	//   ....[18]....
        /*03f0*/ 	.word	0x00000d90
        /*03f4*/ 	.word	0x000000ff
        /*03f8*/ 	.word	0x000368b0
        /*03fc*/ 	.short	0x0100
        /*03fe*/ 	.byte	0x08
	.zero		1


	//   ....[19]....
        /*0400*/ 	.word	0x00000da0
        /*0404*/ 	.word	0x000000ff
        /*0408*/ 	.word	0x000368c0
        /*040c*/ 	.short	0x0100
        /*040e*/ 	.byte	0x08
	.zero		1


	//   ....[20]....
        /*0410*/ 	.word	0x00000db0
        /*0414*/ 	.word	0x000000ff
        /*0418*/ 	.word	0x000368b8
        /*041c*/ 	.short	0x0100
        /*041e*/ 	.byte	0x08
	.zero		1


	//   ....[21]....
        /*0420*/ 	.word	0x00000dc0
        /*0424*/ 	.word	0x000000ff
        /*0428*/ 	.word	0x000368c8
        /*042c*/ 	.short	0x0100
        /*042e*/ 	.byte	0x08
	.zero		1


	//   ....[22]....
        /*0430*/ 	.word	0x000016b0
        /*0434*/ 	.word	0x000000ff
        /*0438*/ 	.word	0x00036800
        /*043c*/ 	.short	0x010a
        /*043e*/ 	.byte	0x04
	.zero		1


	//   ....[23]....
        /*0440*/ 	.word	0x00001750
        /*0444*/ 	.word	0x00000000
        /*0448*/ 	.word	0x00036830
        /*044c*/ 	.short	0x010a
        /*044e*/ 	.byte	0x3f
	.zero		1


	//   ....[24]....
        /*0450*/ 	.word	0x00001790
        /*0454*/ 	.word	0x00000000
        /*0458*/ 	.word	0x00036830
        /*045c*/ 	.short	0x010a
        /*045e*/ 	.byte	0x3f
	.zero		1


	//   ....[25]....
        /*0460*/ 	.word	0x000050d0
        /*0464*/ 	.word	0x00000000
        /*0468*/ 	.word	0x00000000
        /*046c*/ 	.short	0x0101
        /*046e*/ 	.byte	0x3f
	.zero		1


	//   ....[26]....
        /*0470*/ 	.word	0x00005d40
        /*0474*/ 	.word	0x000000ff
        /*0478*/ 	.word	0x00036830
        /*047c*/ 	.short	0x010a
        /*047e*/ 	.byte	0x3c
	.zero		1


	//   ....[27]....
        /*0480*/ 	.word	0x00005d80
        /*0484*/ 	.word	0x000000ff
        /*0488*/ 	.word	0x00036830
        /*048c*/ 	.short	0x010a
        /*048e*/ 	.byte	0x3c
	.zero		1


	//   ....[28]....
        /*0490*/ 	.word	0x00008320
        /*0494*/ 	.word	0x000000ff
        /*0498*/ 	.word	0x00036850
        /*049c*/ 	.short	0x010a
        /*049e*/ 	.byte	0x05
	.zero		1


	//   ....[29]....
        /*04a0*/ 	.word	0x00008360
        /*04a4*/ 	.word	0x000000ff
        /*04a8*/ 	.word	0x00036850
        /*04ac*/ 	.short	0x010a
        /*04ae*/ 	.byte	0x05
	.zero		1


	//   ....[30]....
        /*04b0*/ 	.word	0x00009b00
        /*04b4*/ 	.word	0x00000003
        /*04b8*/ 	.word	0x00000000
        /*04bc*/ 	.short	0x0101
        /*04be*/ 	.byte	0x3f
	.zero		1


	//   ....[31]....
        /*04c0*/ 	.word	0x00009f10
        /*04c4*/ 	.word	0x0000000a
        /*04c8*/ 	.word	0x00000000
        /*04cc*/ 	.short	0x0101
        /*04ce*/ 	.byte	0x3f
	.zero		1


	//   ....[32]....
        /*04d0*/ 	.word	0x0000a5e0
        /*04d4*/ 	.word	0x000000ff
        /*04d8*/ 	.word	0x00036850
        /*04dc*/ 	.short	0x010a
        /*04de*/ 	.byte	0x05
	.zero		1


	//   ....[33]....
        /*04e0*/ 	.word	0x0000a620
        /*04e4*/ 	.word	0x000000ff
        /*04e8*/ 	.word	0x00036850
        /*04ec*/ 	.short	0x010a
        /*04ee*/ 	.byte	0x05
	.zero		1


	//   ....[34]....
        /*04f0*/ 	.word	0x0000b6a0
        /*04f4*/ 	.word	0x00000004
        /*04f8*/ 	.word	0x00000000
        /*04fc*/ 	.short	0x0101
        /*04fe*/ 	.byte	0x3f
	.zero		1


	//   ....[35]....
        /*0500*/ 	.word	0x0000be20
        /*0504*/ 	.word	0x000000ff
        /*0508*/ 	.word	0x00000000
        /*050c*/ 	.short	0x0101
        /*050e*/ 	.byte	0x07
	.zero		1


	//   ....[36]....
        /*0510*/ 	.word	0x0000be30
        /*0514*/ 	.word	0x000000ff
        /*0518*/ 	.word	0x00000000
        /*051c*/ 	.short	0x0101
        /*051e*/ 	.byte	0x06
	.zero		1


	//   ....[37]....
        /*0520*/ 	.word	0x0000cde0
        /*0524*/ 	.word	0x00000005
        /*0528*/ 	.word	0x00036840
        /*052c*/ 	.short	0x010a
        /*052e*/ 	.byte	0x3f
	.zero		1


	//   ....[38]....
        /*0530*/ 	.word	0x0000d3a0
        /*0534*/ 	.word	0x0000000a
        /*0538*/ 	.word	0x00036820
        /*053c*/ 	.short	0x010a
        /*053e*/ 	.byte	0x3f
	.zero		1


	//   ....[39]....
        /*0540*/ 	.word	0x0000d690
        /*0544*/ 	.word	0x00000002
        /*0548*/ 	.word	0x00036840
        /*054c*/ 	.short	0x010a
        /*054e*/ 	.byte	0x3f
	.zero		1


	//   ....[40]....
        /*0550*/ 	.word	0x0000d990
        /*0554*/ 	.word	0x00000002
        /*0558*/ 	.word	0x00036860
        /*055c*/ 	.short	0x010a
        /*055e*/ 	.byte	0x3f
	.zero		1


	//   ....[41]....
        /*0560*/ 	.word	0x0000df10
        /*0564*/ 	.word	0x00000002
        /*0568*/ 	.word	0x00036840
        /*056c*/ 	.short	0x010a
        /*056e*/ 	.byte	0x3f
	.zero		1


	//   ....[42]....
        /*0570*/ 	.word	0x0000e210
        /*0574*/ 	.word	0x00000002
        /*0578*/ 	.word	0x00036860
        /*057c*/ 	.short	0x010a
        /*057e*/ 	.byte	0x3f
	.zero		1


	//   ....[43]....
        /*0580*/ 	.word	0x0000e710
        /*0584*/ 	.word	0x00000002
        /*0588*/ 	.word	0x00036840
        /*058c*/ 	.short	0x010a
        /*058e*/ 	.byte	0x3f
	.zero		1


	//   ....[44]....
        /*0590*/ 	.word	0x0000ea10
        /*0594*/ 	.word	0x00000002
        /*0598*/ 	.word	0x00036860
        /*059c*/ 	.short	0x010a
        /*059e*/ 	.byte	0x3f
	.zero		1


	//   ....[45]....
        /*05a0*/ 	.word	0x0000eda0
        /*05a4*/ 	.word	0x00000002
        /*05a8*/ 	.word	0x00036860
        /*05ac*/ 	.short	0x010a
        /*05ae*/ 	.byte	0x3f
	.zero		1


	//   ....[46]....
        /*05b0*/ 	.word	0x0000f1e0
        /*05b4*/ 	.word	0x00000000
        /*05b8*/ 	.word	0x00036820
        /*05bc*/ 	.short	0x010a
        /*05be*/ 	.byte	0x3f
	.zero		1


	//   ....[47]....
        /*05c0*/ 	.word	0x0000f380
        /*05c4*/ 	.word	0x00000006
        /*05c8*/ 	.word	0x00000000
        /*05cc*/ 	.short	0x010a
        /*05ce*/ 	.byte	0x3f
	.zero		1


	//   ....[48]....
        /*05d0*/ 	.word	0x0000f3f0
        /*05d4*/ 	.word	0x00000003
        /*05d8*/ 	.word	0x00000000
        /*05dc*/ 	.short	0x010a
        /*05de*/ 	.byte	0x3f
	.zero		1


	//   ....[49]....
        /*05e0*/ 	.word	0x0000f450
        /*05e4*/ 	.word	0x00000010
        /*05e8*/ 	.word	0x00000000
        /*05ec*/ 	.short	0x010a
        /*05ee*/ 	.byte	0x3f
	.zero		1


	//   ....[50]....
        /*05f0*/ 	.word	0x0000f480
        /*05f4*/ 	.word	0x00000003
        /*05f8*/ 	.word	0x00000000
        /*05fc*/ 	.short	0x010a
        /*05fe*/ 	.byte	0x3f
	.zero		1


	//   ....[51]....
        /*0600*/ 	.word	0x0000f500
        /*0604*/ 	.word	0x00000003
        /*0608*/ 	.word	0x00036800
        /*060c*/ 	.short	0x010a
        /*060e*/ 	.byte	0x3f
	.zero		1


	//   ....[52]....
        /*0610*/ 	.word	0x0000f550
        /*0614*/ 	.word	0x00000000
        /*0618*/ 	.word	0x00036830
        /*061c*/ 	.short	0x010a
        /*061e*/ 	.byte	0x3f
	.zero		1


	//   ....[53]....
        /*0620*/ 	.word	0x0000f5b0
        /*0624*/ 	.word	0x00000008
        /*0628*/ 	.word	0x00036830
        /*062c*/ 	.short	0x010a
        /*062e*/ 	.byte	0x3f
	.zero		1


	//   ....[54]....
        /*0630*/ 	.word	0x0000f610
        /*0634*/ 	.word	0x00000007
        /*0638*/ 	.word	0x00036850
        /*063c*/ 	.short	0x010a
        /*063e*/ 	.byte	0x3f
	.zero		1


	//   ....[55]....
        /*0640*/ 	.word	0x0000f670
        /*0644*/ 	.word	0x00000005
        /*0648*/ 	.word	0x00036850
        /*064c*/ 	.short	0x010a
        /*064e*/ 	.byte	0x3f
	.zero		1


	//   ....[56]....
        /*0650*/ 	.word	0x0000f810
        /*0654*/ 	.word	0x00000005
        /*0658*/ 	.word	0x00036840
        /*065c*/ 	.short	0x010a
        /*065e*/ 	.byte	0x3f
	.zero		1


	//   ....[57]....
        /*0660*/ 	.word	0x0000f890
        /*0664*/ 	.word	0x00000007
        /*0668*/ 	.word	0x00036820
        /*066c*/ 	.short	0x010a
        /*066e*/ 	.byte	0x3f
	.zero		1


	//   ....[58]....
        /*0670*/ 	.word	0x0000f8e0
        /*0674*/ 	.word	0x00000002
        /*0678*/ 	.word	0x00036840
        /*067c*/ 	.short	0x010a
        /*067e*/ 	.byte	0x3f
	.zero		1


	//   ....[59]....
        /*0680*/ 	.word	0x0000f930
        /*0684*/ 	.word	0x00000002
        /*0688*/ 	.word	0x00036860
        /*068c*/ 	.short	0x010a
        /*068e*/ 	.byte	0x3f
	.zero		1


	//   ....[60]....
        /*0690*/ 	.word	0x0000f980
        /*0694*/ 	.word	0x00000002
        /*0698*/ 	.word	0x00036840
        /*069c*/ 	.short	0x010a
        /*069e*/ 	.byte	0x3f
	.zero		1


	//   ....[61]....
        /*06a0*/ 	.word	0x0000f9d0
        /*06a4*/ 	.word	0x00000002
        /*06a8*/ 	.word	0x00036860
        /*06ac*/ 	.short	0x010a
        /*06ae*/ 	.byte	0x3f
	.zero		1


	//   ....[62]....
        /*06b0*/ 	.word	0x0000fa20
        /*06b4*/ 	.word	0x00000002
        /*06b8*/ 	.word	0x00036840
        /*06bc*/ 	.short	0x010a
        /*06be*/ 	.byte	0x3f
	.zero		1


	//   ....[63]....
        /*06c0*/ 	.word	0x0000fa70
        /*06c4*/ 	.word	0x00000002
        /*06c8*/ 	.word	0x00036860
        /*06cc*/ 	.short	0x010a
        /*06ce*/ 	.byte	0x3f
	.zero		1


	//   ....[64]....
        /*06d0*/ 	.word	0x0000fac0
        /*06d4*/ 	.word	0x00000002
        /*06d8*/ 	.word	0x00036860
        /*06dc*/ 	.short	0x010a
        /*06de*/ 	.byte	0x3f
	.zero		1


	//   ....[65]....
        /*06e0*/ 	.word	0x0000fb10
        /*06e4*/ 	.word	0x00000000
        /*06e8*/ 	.word	0x00036820
        /*06ec*/ 	.short	0x010a
        /*06ee*/ 	.byte	0x3f
	.zero		1


	//   ....[66]....
        /*06f0*/ 	.word	0x0000fcb0
        /*06f4*/ 	.word	0x00000006
        /*06f8*/ 	.word	0x00000000
        /*06fc*/ 	.short	0x010a
        /*06fe*/ 	.byte	0x3f
	.zero		1


	//   ....[67]....
        /*0700*/ 	.word	0x0000fd00
        /*0704*/ 	.word	0x00000003
        /*0708*/ 	.word	0x00000000
        /*070c*/ 	.short	0x010a
        /*070e*/ 	.byte	0x3f
	.zero		1


	//   ....[68]....
        /*0710*/ 	.word	0x0000fd50
        /*0714*/ 	.word	0x00000010
        /*0718*/ 	.word	0x00000000
        /*071c*/ 	.short	0x010a
        /*071e*/ 	.byte	0x3f
	.zero		1


	//----- nvinfo : EIATTR_NUM_MBARRIERS
	.align		4
.L_127:
        /*0720*/ 	.byte	0x03, 0x38
        /*0722*/ 	.short	0x0016


	//----- nvinfo : EIATTR_EXIT_INSTR_OFFSETS
	.align		4
        /*0724*/ 	.byte	0x04, 0x1c
        /*0726*/ 	.short	(.L_129 - .L_128)


	//   ....[0]....
.L_128:
        /*0728*/ 	.word	0x00000f60


	//   ....[1]....
        /*072c*/ 	.word	0x0000bf10


	//   ....[2]....
        /*0730*/ 	.word	0x0000bf70


	//   ....[3]....
        /*0734*/ 	.word	0x0000f4d0


	//----- nvinfo : EIATTR_MAX_THREADS
	.align		4
.L_129:
        /*0738*/ 	.byte	0x04, 0x05
        /*073a*/ 	.short	(.L_131 - .L_130)
.L_130:
        /*073c*/ 	.word	0x00000180
        /*0740*/ 	.word	0x00000001
        /*0744*/ 	.word	0x00000001


	//----- nvinfo : EIATTR_CRS_STACK_SIZE
	.align		4
.L_131:
        /*0748*/ 	.byte	0x04, 0x1e
        /*074a*/ 	.short	(.L_133 - .L_132)
.L_132:
        /*074c*/ 	.word	0x00000000


	//----- nvinfo : EIATTR_CBANK_PARAM_SIZE
	.align		4
.L_133:
        /*0750*/ 	.byte	0x03, 0x19
        /*0752*/ 	.short	0x0bf0


	//----- nvinfo : EIATTR_PARAM_CBANK
	.align		4
        /*0754*/ 	.byte	0x04, 0x0a
        /*0756*/ 	.short	(.L_135 - .L_134)
	.align		4
.L_134:
        /*0758*/ 	.word	index@(.nv.constant0._ZN7cutlass13device_kernelIN5flash11enable_sm90INS1_16FlashAttnFwdSm90INS1_25CollectiveMainloopFwdSm90ILi2EN4cute5tupleIJNS5_1CILi2EEENS7_ILi1EEES9_EEENS6_IJNS7_ILi128EEENS7_ILi112EEENS7_ILi192EEEEEELi192ENS_10bfloat16_tEfNS_4arch4Sm90ELb0ELb0ELb1ELb0ELb0ELb0ELb0ELb1ELb1ELb0ELb0ELb0EEENS1_21CollectiveEpilogueFwdINS6_IJSB_SD_SC_EEESA_SF_SH_Li256ELb0ELb0ELb0ELb0EEENS1_29StaticPersistentTileSchedulerILb0EEEEEEEEEvNT_6ParamsE)
        /*075c*/ 	.short	0x0210
        /*075e*/ 	.short	0x0bf0


	//----- nvinfo : EIATTR_SW_WAR
	.align		4
.L_135:
        /*0760*/ 	.byte	0x04, 0x36
        /*0762*/ 	.short	(.L_137 - .L_136)
.L_136:
        /*0764*/ 	.word	0x00000008
.L_137:


//--------------------- .nv.info._ZN7cutlass13device_kernelIN5flash11enable_sm90INS1_16FlashAttnFwdSm90INS1_25CollectiveMainloopFwdSm90ILi2EN4cute5tupleIJNS5_1CILi1EEES8_S8_EEENS6_IJNS7_ILi128EEENS7_ILi112EEENS7_ILi192EEEEEELi192ENS_10bfloat16_tEfNS_4arch4Sm90ELb0ELb0ELb1ELb1ELb0ELb0ELb0ELb1ELb1ELb0ELb0ELb0EEENS1_21CollectiveEpilogueFwdINS6_IJSA_SC_SB_EEES9_SE_SG_Li256ELb1ELb0ELb0ELb0EEENS1_36VarlenDynamicPersistentTileSchedulerILi128ELi112ELi256ELi32ELb0ELb0ELb1ELb0ELb1ELb1EEEEEEEEEvNT_6ParamsE --------------------------
	.section	.nv.info._ZN7cutlass13device_kernelIN5flash11enable_sm90INS1_16FlashAttnFwdSm90INS1_25CollectiveMainloopFwdSm90ILi2EN4cute5tupleIJNS5_1CILi1EEES8_S8_EEENS6_IJNS7_ILi128EEENS7_ILi112EEENS7_ILi192EEEEEELi192ENS_10bfloat16_tEfNS_4arch4Sm90ELb0ELb0ELb1ELb1ELb0ELb0ELb0ELb1ELb1ELb0ELb0ELb0EEENS1_21CollectiveEpilogueFwdINS6_IJSA_SC_SB_EEES9_SE_SG_Li256ELb1ELb0ELb0ELb0EEENS1_36VarlenDynamicPersistentTileSchedulerILi128ELi112ELi256ELi32ELb0ELb0ELb1ELb0ELb1ELb1EEEEEEEEEvNT_6ParamsE,"",@"SHT_CUDA_INFO"
	.sectionflags	@""
	.align	4


	//----- nvinfo : EIATTR_CUDA_API_VERSION
	.align		4
        /*0000*/ 	.byte	0x04, 0x37
        /*0002*/ 	.short	(.L_139 - .L_138)
.L_138:
        /*0004*/ 	.word	0x00000082


	//----- nvinfo : EIATTR_KPARAM_INFO
	.align		4
.L_139:
        /*0008*/ 	.byte	0x04, 0x17
        /*000a*/ 	.short	(.L_141 - .L_140)
.L_140:
        /*000c*/ 	.word	0x00000000
        /*0010*/ 	.short	0x0000
        /*0012*/ 	.short	0x0070
        /*0014*/ 	.byte	0x00, 0xf0, 0x01, 0x28


	//----- nvinfo : EIATTR_SPARSE_MMA_MASK
	.align		4
.L_141:
        /*0018*/ 	.byte	0x03, 0x50
        /*001a*/ 	.short	0x0000


	//----- nvinfo : EIATTR_MAXREG_COUNT
	.align		4
        /*001c*/ 	.byte	0x03, 0x1b
        /*001e*/ 	.short	0x00a8


	//----- nvinfo : EIATTR_NUM_BARRIERS
	.align		4
        /*0020*/ 	.byte	0x02, 0x4c
        /*0022*/ 	.byte	0x09
	.zero		1


	//----- nvinfo : EIATTR_EXTERNS
	.align		4
        /*0024*/ 	.byte	0x04, 0x0f
        /*0026*/ 	.short	(.L_143 - .L_142)


	//   ....[0]....
	.align		4
.L_142:
        /*0028*/ 	.word	index@(__assertfail)


	//----- nvinfo : EIATTR_ANNOTATIONS
	.align		4
.L_143:
        /*002c*/ 	.byte	0x04, 0x55
        /*002e*/ 	.short	(.L_145 - .L_144)


	//   ....[0]....
.L_144:
        /* <DEDUP_REMOVED lines=39> */


	//----- nvinfo : EIATTR_MERCURY_ISA_VERSION
	.align		4
.L_145:
        /*0290*/ 	.byte	0x03, 0x5f
        /*0292*/ 	.short	0x0101


	//----- nvinfo : EIATTR_UNUSED_LOAD_BYTE_OFFSET
	.align		4
        /*0294*/ 	.byte	0x04, 0x44
        /*0296*/ 	.short	(.L_147 - .L_146)


	//   ....[0]....
.L_146:
        /*0298*/ 	.word	0x00000a20
        /*029c*/ 	.word	0x0000fff0


	//   ....[1]....
        /*02a0*/ 	.word	0x0000b610
        /*02a4*/ 	.word	0x0000fff0


	//----- nvinfo : EIATTR_INT_WARP_WIDE_INSTR_OFFSETS
	.align		4
.L_147:
        /*02a8*/ 	.byte	0x04, 0x31
        /*02aa*/ 	.short	(.L_149 - .L_148)


	//   ....[0]....
.L_148:
        /*02ac*/ 	.word	0x00000150


	//   ....[1]....
        /*02b0*/ 	.word	0x00000190


	//   ....[2]....
        /*02b4*/ 	.word	0x00000250


	//   ....[3]....
        /*02b8*/ 	.word	0x0000e830


	//   ....[4]....
        /*02bc*/ 	.word	0x0000e8c0


	//   ....[5]....
        /*02c0*/ 	.word	0x0000ed40


	//   ....[6]....
        /*02c4*/ 	.word	0x0000ed70


	//   ....[7]....
        /*02c8*/ 	.word	0x0000ef80


	//   ....[8]....
        /*02cc*/ 	.word	0x0000f070


	//   ....[9]....
        /*02d0*/ 	.word	0x000114a0


	//   ....[10]....
        /*02d4*/ 	.word	0x00011530


	//----- nvinfo : EIATTR_COOP_GROUP_MASK_REGIDS
	.align		4
.L_149:
        /*02d8*/ 	.byte	0x04, 0x29
        /*02da*/ 	.short	(.L_151 - .L_150)


	//   ....[0]....
.L_150:
        /*02dc*/ 	.word	0xffffffff


	//   ....[1]....
        /*02e0*/ 	.word	0xffffffff


	//   ....[2]....
        /*02e4*/ 	.word	0xffffffff


	//   ....[3]....
        /*02e8*/ 	.word	0xffffffff


	//   ....[4]....
        /*02ec*/ 	.word	0xffffffff


	//   ....[5]....
        /*02f0*/ 	.word	0xffffffff


	//   ....[6]....
        /*02f4*/ 	.word	0xffffffff


	//   ....[7]....
        /*02f8*/ 	.word	0xffffffff


	//   ....[8]....
        /*02fc*/ 	.word	0xffffffff


	//   ....[9]....
        /*0300*/ 	.word	0xffffffff


	//   ....[10]....
        /*0304*/ 	.word	0xffffffff


	//   ....[11]....
        /*0308*/ 	.word	0xffffffff


	//   ....[12]....
        /*030c*/ 	.word	0xffffffff


	//   ....[13]....
        /*0310*/ 	.word	0xffffffff


	//   ....[14]....
        /*0314*/ 	.word	0xffffffff


	//   ....[15]....
        /*0318*/ 	.word	0xffffffff


	//   ....[16]....
        /*031c*/ 	.word	0xffffffff


	//   ....[17]....
        /*0320*/ 	.word	0xffffffff


	//   ....[18]....
        /*0324*/ 	.word	0xffffffff


	//   ....[19]....
        /*0328*/ 	.word	0xffffffff


	//   ....[20]....
        /*032c*/ 	.word	0xffffffff


	//   ....[21]....
        /*0330*/ 	.word	0xffffffff


	//   ....[22]....
        /*0334*/ 	.word	0xffffffff


	//   ....[23]....
        /*0338*/ 	.word	0xffffffff


	//   ....[24]....
        /*033c*/ 	.word	0xffffffff


	//   ....[25]....
        /*0340*/ 	.word	0xffffffff


	//   ....[26]....
        /*0344*/ 	.word	0xffffffff


	//   ....[27]....
        /*0348*/ 	.word	0xffffffff


	//   ....[28]....
        /*034c*/ 	.word	0xffffffff


	//   ....[29]....
        /*0350*/ 	.word	0xffffffff


	//   ....[30]....
        /*0354*/ 	.word	0xffffffff


	//   ....[31]....
        /*0358*/ 	.word	0xffffffff


	//   ....[32]....
        /*035c*/ 	.word	0xffffffff


	//   ....[33]....
        /*0360*/ 	.word	0xffffffff


	//   ....[34]....
        /*0364*/ 	.word	0xffffffff


	//   ....[35]....
        /*0368*/ 	.word	0xffffffff


	//   ....[36]....
        /*036c*/ 	.word	0xffffffff


	//   ....[37]....
        /*0370*/ 	.word	0xffffffff


	//   ....[38]....
        /*0374*/ 	.word	0xffffffff


	//   ....[39]....
        /*0378*/ 	.word	0xffffffff


	//   ....[40]....
        /*037c*/ 	.word	0xffffffff


	//   ....[41]....
        /*0380*/ 	.word	0xffffffff


	//   ....[42]....
        /*0384*/ 	.word	0xffffffff


	//   ....[43]....
        /*0388*/ 	.word	0xffffffff


	//   ....[44]....
        /*038c*/ 	.word	0xffffffff


	//   ....[45]....
        /*0390*/ 	.word	0xffffffff


	//   ....[46]....
        /*0394*/ 	.word	0xffffffff


	//   ....[47]....
        /*0398*/ 	.word	0xffffffff


	//   ....[48]....
        /*039c*/ 	.word	0xffffffff


	//   ....[49]....
        /*03a0*/ 	.word	0xffffffff


	//   ....[50]....
        /*03a4*/ 	.word	0xffffffff


	//   ....[51]....
        /*03a8*/ 	.word	0xffffffff


	//   ....[52]....
        /*03ac*/ 	.word	0xffffffff


	//   ....[53]....
        /*03b0*/ 	.word	0xffffffff


	//   ....[54]....
        /*03b4*/ 	.word	0x0500000f


	//   ....[55]....
        /*03b8*/ 	.word	0x0500000f


	//   ....[56]....
        /*03bc*/ 	.word	0x0500000f


	//   ....[57]....
        /*03c0*/ 	.word	0x0500000f


	//   ....[58]....
        /*03c4*/ 	.word	0x0500000f


	//   ....[59]....
        /*03c8*/ 	.word	0x0500000f


	//   ....[60]....
        /*03cc*/ 	.word	0x0500000f


	//   ....[61]....
        /*03d0*/ 	.word	0x0500000f


	//   ....[62]....
        /*03d4*/ 	.word	0x0500000f


	//   ....[63]....
        /*03d8*/ 	.word	0x0500000f


	//   ....[64]....
        /*03dc*/ 	.word	0x0500000f


	//   ....[65]....
        /*03e0*/ 	.word	0x0500000f


	//   ....[66]....
        /*03e4*/ 	.word	0x0500000f


	//   ....[67]....
        /*03e8*/ 	.word	0x0500000f


	//   ....[68]....
        /*03ec*/ 	.word	0x0500000f


	//   ....[69]....
        /*03f0*/ 	.word	0x0500000f


	//   ....[70]....
        /*03f4*/ 	.word	0x0500000f


	//   ....[71]....
        /*03f8*/ 	.word	0x0500000f


	//   ....[72]....
        /*03fc*/ 	.word	0x0500000f


	//----- nvinfo : EIATTR_COOP_GROUP_INSTR_OFFSETS
	.align		4
.L_151:
        /*0400*/ 	.byte	0x04, 0x28
        /*0402*/ 	.short	(.L_153 - .L_152)


	//   ....[0]....
.L_152:
        /*0404*/ 	.word	0x00000060


	//   ....[1]....
        /*0408*/ 	.word	0x00000160


	//   ....[2]....
        /*040c*/ 	.word	0x00000260


	//   ....[3]....
        /*0410*/ 	.word	0x000003d0


	//   ....[4]....
        /*0414*/ 	.word	0x00000530


	//   ....[5]....
        /*0418*/ 	.word	0x00000650


	//   ....[6]....
        /*041c*/ 	.word	0x000007b0


	//   ....[7]....
        /*0420*/ 	.word	0x00001380


	//   ....[8]....
        /*0424*/ 	.word	0x00004ad0


	//   ....[9]....
        /*0428*/ 	.word	0x00004b40


	//   ....[10]....
        /*042c*/ 	.word	0x000050b0


	//   ....[11]....
        /*0430*/ 	.word	0x00005120


	//   ....[12]....
        /*0434*/ 	.word	0x00009400


	//   ....[13]....
        /*0438*/ 	.word	0x00009430


	//   ....[14]....
        /*043c*/ 	.word	0x00009800


	//   ....[15]....
        /*0440*/ 	.word	0x00009960


	//   ....[16]....
        /*0444*/ 	.word	0x0000aa80


	//   ....[17]....
        /*0448*/ 	.word	0x0000ad70


	//   ....[18]....
        /*044c*/ 	.word	0x0000ae20


	//   ....[19]....
        /*0450*/ 	.word	0x0000ae70


	//   ....[20]....
        /*0454*/ 	.word	0x0000d990


	//   ....[21]....
        /*0458*/ 	.word	0x0000db20


	//   ....[22]....
        /*045c*/ 	.word	0x0000db50


	//   ....[23]....
        /*0460*/ 	.word	0x0000db90


	//   ....[24]....
        /*0464*/ 	.word	0x0000dbf0


	//   ....[25]....
        /*0468*/ 	.word	0x0000dc50


	//   ....[26]....
        /*046c*/ 	.word	0x0000dc90


	//   ....[27]....
        /*0470*/ 	.word	0x0000de40


	//   ....[28]....
        /*0474*/ 	.word	0x0000dea0


	//   ....[29]....
        /*0478*/ 	.word	0x0000dee0


	//   ....[30]....
        /*047c*/ 	.word	0x0000df20


	//   ....[31]....
        /*0480*/ 	.word	0x0000df50


	//   ....[32]....
        /*0484*/ 	.word	0x0000df80


	//   ....[33]....
        /*0488*/ 	.word	0x0000e010


	//   ....[34]....
        /*048c*/ 	.word	0x0000e040


	//   ....[35]....
        /*0490*/ 	.word	0x0000e0d0


	//   ....[36]....
        /*0494*/ 	.word	0x000119b0


	//   ....[37]....
        /*0498*/ 	.word	0x000119c0


	//   ....[38]....
        /*049c*/ 	.word	0x00011ad0


	//   ....[39]....
        /*04a0*/ 	.word	0x00011b30


	//   ....[40]....
        /*04a4*/ 	.word	0x00011b70


	//   ....[41]....
        /*04a8*/ 	.word	0x00011bb0


	//   ....[42]....
        /*04ac*/ 	.word	0x00011be0


	//   ....[43]....
        /*04b0*/ 	.word	0x00011c10


	//   ....[44]....
        /*04b4*/ 	.word	0x00011da0


	//   ....[45]....
        /*04b8*/ 	.word	0x00011e00


	//   ....[46]....
        /*04bc*/ 	.word	0x00011e40


	//   ....[47]....
        /*04c0*/ 	.word	0x00011e80


	//   ....[48]....
        /*04c4*/ 	.word	0x00011eb0


	//   ....[49]....
        /*04c8*/ 	.word	0x00011ee0


	//   ....[50]....
        /*04cc*/ 	.word	0x00011fa0


	//   ....[51]....
        /*04d0*/ 	.word	0x00011fc0


	//   ....[52]....
        /*04d4*/ 	.word	0x00012030


	//   ....[53]....
        /*04d8*/ 	.word	0x00012480


	//   ....[54]....
        /*04dc*/ 	.word	0x00012950


	//   ....[55]....
        /*04e0*/ 	.word	0x00012d70


	//   ....[56]....
        /*04e4*/ 	.word	0x00012e00


	//   ....[57]....
        /*04e8*/ 	.word	0x00012ea0


	//   ....[58]....
        /*04ec*/ 	.word	0x00012f50


	//   ....[59]....
        /*04f0*/ 	.word	0x00012fd0


	//   ....[60]....
        /*04f4*/ 	.word	0x00013050


	//   ....[61]....
        /*04f8*/ 	.word	0x000130d0


	//   ....[62]....
        /*04fc*/ 	.word	0x00013150


	//   ....[63]....
        /*0500*/ 	.word	0x000131e0


	//   ....[64]....
        /*0504*/ 	.word	0x00013290


	//   ....[65]....
        /*0508*/ 	.word	0x00013310


	//   ....[66]....
        /*050c*/ 	.word	0x00013390


	//   ....[67]....
        /*0510*/ 	.word	0x00013410


	//   ....[68]....
        /*0514*/ 	.word	0x00013490


	//   ....[69]....
        /*0518*/ 	.word	0x00013500


	//   ....[70]....
        /*051c*/ 	.word	0x000135a0


	//   ....[71]....
        /*0520*/ 	.word	0x00013630


	//   ....[72]....
        /*0524*/ 	.word	0x00013750


	//----- nvinfo : EIATTR_REG_RECONFIG
	.align		4
.L_153:
        /*0528*/ 	.byte	0x01, 0x54
	.zero		2


	//----- nvinfo : EIATTR_SYSCALL_OFFSETS
	.align		4
        /*052c*/ 	.byte	0x04, 0x46
        /*052e*/ 	.short	(.L_155 - .L_154)


	//   ....[0]....
.L_154:
        /*0530*/ 	.word	0x00001560


	//   ....[1]....
        /*0534*/ 	.word	0x0000ea50


	//   ....[2]....
        /*0538*/ 	.word	0x0000eb90


	//   ....[3]....
        /*053c*/ 	.word	0x0000ec90


	//----- nvinfo : EIATTR_MBARRIER_INSTR_OFFSETS
	.align		4
.L_155:
        /*0540*/ 	.byte	0x04, 0x39
        /*0542*/ 	.short	(.L_157 - .L_156)


	//   ....[0]....
.L_156:
        /*0544*/ 	.word	0x00000280
        /*0548*/ 	.word	0x000000ff
        /*054c*/ 	.word	0x00036800
        /*0550*/ 	.short	0x0100
        /*0552*/ 	.byte	0x08
	.zero		1


	//   ....[1]....
        /*0554*/ 	.word	0x00000290
        /*0558*/ 	.word	0x000000ff
        /*055c*/ 	.word	0x00036820
        /*0560*/ 	.short	0x0100
        /*0562*/ 	.byte	0x08
	.zero		1


	//   ....[2]....
        /*0564*/ 	.word	0x00000380
        /*0568*/ 	.word	0x000000ff
        /*056c*/ 	.word	0x00036830
        /*0570*/ 	.short	0x0100
        /*0572*/ 	.byte	0x08
	.zero		1


	//   ....[3]....
        /*0574*/ 	.word	0x00000390
        /*0578*/ 	.word	0x000000ff
        /*057c*/ 	.word	0x00036840
        /*0580*/ 	.short	0x0100
        /*0582*/ 	.byte	0x08
	.zero		1


	//   ....[4]....
        /*0584*/ 	.word	0x000003a0
        /*0588*/ 	.word	0x000000ff
        /*058c*/ 	.word	0x00036838
        /*0590*/ 	.short	0x0100
        /*0592*/ 	.byte	0x08
	.zero		1


	//   ....[5]....
        /*0594*/ 	.word	0x000003b0
        /*0598*/ 	.word	0x000000ff
        /*059c*/ 	.word	0x00036848
        /*05a0*/ 	.short	0x0100
        /*05a2*/ 	.byte	0x08
	.zero		1


	//   ....[6]....
        /*05a4*/ 	.word	0x000004e0
        /*05a8*/ 	.word	0x000000ff
        /*05ac*/ 	.word	0x00036850
        /*05b0*/ 	.short	0x0100
        /*05b2*/ 	.byte	0x08
	.zero		1


	//   ....[7]....
        /*05b4*/ 	.word	0x000004f0
        /*05b8*/ 	.word	0x000000ff
        /*05bc*/ 	.word	0x00036860
        /*05c0*/ 	.short	0x0100
        /*05c2*/ 	.byte	0x08
	.zero		1


	//   ....[8]....
        /*05c4*/ 	.word	0x00000500
        /*05c8*/ 	.word	0x000000ff
        /*05cc*/ 	.word	0x00036858
        /*05d0*/ 	.short	0x0100
        /*05d2*/ 	.byte	0x08
	.zero		1


	//   ....[9]....
        /*05d4*/ 	.word	0x00000510
        /*05d8*/ 	.word	0x000000ff
        /*05dc*/ 	.word	0x00036868
        /*05e0*/ 	.short	0x0100
        /*05e2*/ 	.byte	0x08
	.zero		1


	//   ....[10]....
        /*05e4*/ 	.word	0x00000600
        /*05e8*/ 	.word	0x000000ff
        /*05ec*/ 	.word	0x00036870
        /*05f0*/ 	.short	0x0100
        /*05f2*/ 	.byte	0x06
	.zero		1


	//   ....[11]....
        /*05f4*/ 	.word	0x00000610
        /*05f8*/ 	.word	0x000000ff
        /*05fc*/ 	.word	0x00036880
        /*0600*/ 	.short	0x0100
        /*0602*/ 	.byte	0x06
	.zero		1


	//   ....[12]....
        /*0604*/ 	.word	0x00000620
        /*0608*/ 	.word	0x000000ff
        /*060c*/ 	.word	0x00036878
        /*0610*/ 	.short	0x0100
        /*0612*/ 	.byte	0x06
	.zero		1


	//   ....[13]....
        /*0614*/ 	.word	0x00000630
        /*0618*/ 	.word	0x000000ff
        /*061c*/ 	.word	0x00036888
        /*0620*/ 	.short	0x0100
        /*0622*/ 	.byte	0x06
	.zero		1


	//   ....[14]....
        /*0624*/ 	.word	0x00000760
        /*0628*/ 	.word	0x000000ff
        /*062c*/ 	.word	0x00036890
        /*0630*/ 	.short	0x0100
        /*0632*/ 	.byte	0x08
	.zero		1


	//   ....[15]....
        /*0634*/ 	.word	0x00000770
        /*0638*/ 	.word	0x000000ff
        /*063c*/ 	.word	0x000368a0
        /*0640*/ 	.short	0x0100
        /*0642*/ 	.byte	0x08
	.zero		1


	//   ....[16]....
        /*0644*/ 	.word	0x00000780
        /*0648*/ 	.word	0x000000ff
        /*064c*/ 	.word	0x00036898
        /*0650*/ 	.short	0x0100
        /*0652*/ 	.byte	0x08
	.zero		1


	//   ....[17]....
        /*0654*/ 	.word	0x00000790
        /*0658*/ 	.word	0x000000ff
        /*065c*/ 	.word	0x000368a8
        /*0660*/ 	.short	0x0100
        /*0662*/ 	.byte	0x08
	.zero		1


	//   ....[18]....
        /*0664*/ 	.word	0x000008c0
        /*0668*/ 	.word	0x000000ff
        /*066c*/ 	.word	0x000368b0
        /*0670*/ 	.short	0x0100
        /*0672*/ 	.byte	0x08
	.zero		1


	//   ....[19]....
        /*0674*/ 	.word	0x000008d0
        /*0678*/ 	.word	0x000000ff
        /*067c*/ 	.word	0x000368c0
        /*0680*/ 	.short	0x0100
        /*0682*/ 	.byte	0x08
	.zero		1


	//   ....[20]....
        /*0684*/ 	.word	0x000008e0
        /*0688*/ 	.word	0x000000ff
        /*068c*/ 	.word	0x000368b8
        /*0690*/ 	.short	0x0100
        /*0692*/ 	.byte	0x08
	.zero		1


	//   ....[21]....
        /*0694*/ 	.word	0x000008f0
        /*0698*/ 	.word	0x000000ff
        /*069c*/ 	.word	0x000368c8
        /*06a0*/ 	.short	0x0100
        /*06a2*/ 	.byte	0x08
	.zero		1


	//   ....[22]....
        /*06a4*/ 	.word	0x00001610
        /*06a8*/ 	.word	0x00000002
        /*06ac*/ 	.word	0x00036800
        /*06b0*/ 	.short	0x010a
        /*06b2*/ 	.byte	0x3f
	.zero		1


	//   ....[23]....
        /*06b4*/ 	.word	0x00001680
        /*06b8*/ 	.word	0x00000000
        /*06bc*/ 	.word	0x00036830
        /*06c0*/ 	.short	0x010a
        /*06c2*/ 	.byte	0x3f
	.zero		1


	//   ....[24]....
        /*06c4*/ 	.word	0x000016f0
        /*06c8*/ 	.word	0x00000000
        /*06cc*/ 	.word	0x00036830
        /*06d0*/ 	.short	0x010a
        /*06d2*/ 	.byte	0x3f
	.zero		1


	//   ....[25]....
        /*06d4*/ 	.word	0x00004880
        /*06d8*/ 	.word	0x00000000
        /*06dc*/ 	.word	0x00000000
        /*06e0*/ 	.short	0x0101
        /*06e2*/ 	.byte	0x3f
	.zero		1


	//   ....[26]....
        /*06e4*/ 	.word	0x00006280
        /*06e8*/ 	.word	0x0000000c
        /*06ec*/ 	.word	0x00036830
        /*06f0*/ 	.short	0x010a
        /*06f2*/ 	.byte	0x3f
	.zero		1


	//   ....[27]....
        /*06f4*/ 	.word	0x000062d0
        /*06f8*/ 	.word	0x0000000c
        /*06fc*/ 	.word	0x00036830
        /*0700*/ 	.short	0x010a
        /*0702*/ 	.byte	0x3f
	.zero		1


	//   ....[28]....
        /*0704*/ 	.word	0x00008810
        /*0708*/ 	.word	0x0000000d
        /*070c*/ 	.word	0x00036850
        /*0710*/ 	.short	0x010a
        /*0712*/ 	.byte	0x3f
	.zero		1


	//   ....[29]....
        /*0714*/ 	.word	0x00008850
        /*0718*/ 	.word	0x0000000d
        /*071c*/ 	.word	0x00036850
        /*0720*/ 	.short	0x010a
        /*0722*/ 	.byte	0x3f
	.zero		1


	//   ....[30]....
        /*0724*/ 	.word	0x00009e00
        /*0728*/ 	.word	0x0000000c
        /*072c*/ 	.word	0x00000000
        /*0730*/ 	.short	0x0101
        /*0732*/ 	.byte	0x3f
	.zero		1


	//   ....[31]....
        /*0734*/ 	.word	0x00009e90
        /*0738*/ 	.word	0x0000000f
        /*073c*/ 	.word	0x00000000
        /*0740*/ 	.short	0x0101
        /*0742*/ 	.byte	0x3f
	.zero		1


	//   ....[32]....
        /*0744*/ 	.word	0x0000a9e0
        /*0748*/ 	.word	0x0000000f
        /*074c*/ 	.word	0x00036850
        /*0750*/ 	.short	0x010a
        /*0752*/ 	.byte	0x3f
	.zero		1


	//   ....[33]....
        /*0754*/ 	.word	0x0000aa20
        /*0758*/ 	.word	0x0000000f
        /*075c*/ 	.word	0x00036850
        /*0760*/ 	.short	0x010a
        /*0762*/ 	.byte	0x3f
	.zero		1


	//   ....[34]....
        /*0764*/ 	.word	0x0000afb0
        /*0768*/ 	.word	0x0000000b
        /*076c*/ 	.word	0x00000000
        /*0770*/ 	.short	0x0101
        /*0772*/ 	.byte	0x3f
	.zero		1


	//   ....[35]....
        /*0774*/ 	.word	0x0000c820
        /*0778*/ 	.word	0x00000026
        /*077c*/ 	.word	0x00000000
        /*0780*/ 	.short	0x0101
        /*0782*/ 	.byte	0x3f
	.zero		1


	//   ....[36]....
        /*0784*/ 	.word	0x0000f3d0
        /*0788*/ 	.word	0x00000008
        /*078c*/ 	.word	0x00036840
        /*0790*/ 	.short	0x010a
        /*0792*/ 	.byte	0x3f
	.zero		1


	//   ....[37]....
        /*0794*/ 	.word	0x0000f990
        /*0798*/ 	.word	0x00000009
        /*079c*/ 	.word	0x00036820
        /*07a0*/ 	.short	0x010a
        /*07a2*/ 	.byte	0x3f
	.zero		1


	//   ....[38]....
        /*07a4*/ 	.word	0x0000fcd0
        /*07a8*/ 	.word	0x00000002
        /*07ac*/ 	.word	0x00036840
        /*07b0*/ 	.short	0x010a
        /*07b2*/ 	.byte	0x3f
	.zero		1


	//   ....[39]....
        /*07b4*/ 	.word	0x0000ffd0
        /*07b8*/ 	.word	0x00000003
        /*07bc*/ 	.word	0x00000060
        /*07c0*/ 	.short	0x010a
        /*07c2*/ 	.byte	0x3f
	.zero		1


	//   ....[40]....
        /*07c4*/ 	.word	0x000105f0
        /*07c8*/ 	.word	0x00000002
        /*07cc*/ 	.word	0x00036840
        /*07d0*/ 	.short	0x010a
        /*07d2*/ 	.byte	0x3f
	.zero		1


	//   ....[41]....
        /*07d4*/ 	.word	0x000108f0
        /*07d8*/ 	.word	0x00000002
        /*07dc*/ 	.word	0x00000060
        /*07e0*/ 	.short	0x010a
        /*07e2*/ 	.byte	0x3f
	.zero		1


	//   ....[42]....
        /*07e4*/ 	.word	0x00010e20
        /*07e8*/ 	.word	0x00000002
        /*07ec*/ 	.word	0x00036840
        /*07f0*/ 	.short	0x010a
        /*07f2*/ 	.byte	0x3f
	.zero		1


	//   ....[43]....
        /*07f4*/ 	.word	0x00011130
        /*07f8*/ 	.word	0x00000002
        /*07fc*/ 	.word	0x00000060
        /*0800*/ 	.short	0x010a
        /*0802*/ 	.byte	0x3f
	.zero		1


	//   ....[44]....
        /*0804*/ 	.word	0x000115f0
        /*0808*/ 	.word	0x00000003
        /*080c*/ 	.word	0x00036860
        /*0810*/ 	.short	0x010a
        /*0812*/ 	.byte	0x3f
	.zero		1


	//   ....[45]....
        /*0814*/ 	.word	0x00012400
        /*0818*/ 	.word	0x00000000
        /*081c*/ 	.word	0x00036820
        /*0820*/ 	.short	0x010a
        /*0822*/ 	.byte	0x3f
	.zero		1


	//   ....[46]....
        /*0824*/ 	.word	0x000125c0
        /*0828*/ 	.word	0x00000006
        /*082c*/ 	.word	0x00000000
        /*0830*/ 	.short	0x010a
        /*0832*/ 	.byte	0x3f
	.zero		1


	//   ....[47]....
        /*0834*/ 	.word	0x00012630
        /*0838*/ 	.word	0x00000007
        /*083c*/ 	.word	0x00000000
        /*0840*/ 	.short	0x010a
        /*0842*/ 	.byte	0x3f
	.zero		1


	//   ....[48]....
        /*0844*/ 	.word	0x000126a0
        /*0848*/ 	.word	0x00000004
        /*084c*/ 	.word	0x00000000
        /*0850*/ 	.short	0x010a
        /*0852*/ 	.byte	0x3f
	.zero		1


	//   ....[49]....
        /*0854*/ 	.word	0x000126d0
        /*0858*/ 	.word	0x00000003
        /*085c*/ 	.word	0x00000000
        /*0860*/ 	.short	0x010a
        /*0862*/ 	.byte	0x3f
	.zero		1


	//   ....[50]....
        /*0864*/ 	.word	0x00012730
        /*0868*/ 	.word	0x00000002
        /*086c*/ 	.word	0x00036800
        /*0870*/ 	.short	0x010a
        /*0872*/ 	.byte	0x3f
	.zero		1


	//   ....[51]....
        /*0874*/ 	.word	0x00012780
        /*0878*/ 	.word	0x00000000
        /*087c*/ 	.word	0x00036830
        /*0880*/ 	.short	0x010a
        /*0882*/ 	.byte	0x3f
	.zero		1


	//   ....[52]....
        /*0884*/ 	.word	0x000127d0
        /*0888*/ 	.word	0x0000000c
        /*088c*/ 	.word	0x00036830
        /*0890*/ 	.short	0x010a
        /*0892*/ 	.byte	0x3f
	.zero		1


	//   ....[53]....
        /*0894*/ 	.word	0x00012820
        /*0898*/ 	.word	0x0000000d
        /*089c*/ 	.word	0x00036850
        /*08a0*/ 	.short	0x010a
        /*08a2*/ 	.byte	0x3f
	.zero		1


	//   ....[54]....
        /*08a4*/ 	.word	0x00012870
        /*08a8*/ 	.word	0x0000000f
        /*08ac*/ 	.word	0x00036850
        /*08b0*/ 	.short	0x010a
        /*08b2*/ 	.byte	0x3f
	.zero		1


	//   ....[55]....
        /*08b4*/ 	.word	0x00012a10
        /*08b8*/ 	.word	0x00000008
        /*08bc*/ 	.word	0x00036840
        /*08c0*/ 	.short	0x010a
        /*08c2*/ 	.byte	0x3f
	.zero		1


	//   ....[56]....
        /*08c4*/ 	.word	0x00012a90
        /*08c8*/ 	.word	0x00000008
        /*08cc*/ 	.word	0x00036820
        /*08d0*/ 	.short	0x010a
        /*08d2*/ 	.byte	0x3f
	.zero		1


	//   ....[57]....
        /*08d4*/ 	.word	0x00012ae0
        /*08d8*/ 	.word	0x00000002
        /*08dc*/ 	.word	0x00036840
        /*08e0*/ 	.short	0x010a
        /*08e2*/ 	.byte	0x3f
	.zero		1


	//   ....[58]....
        /*08e4*/ 	.word	0x00012b30
        /*08e8*/ 	.word	0x00000003
        /*08ec*/ 	.word	0x00000060
        /*08f0*/ 	.short	0x010a
        /*08f2*/ 	.byte	0x3f
	.zero		1


	//   ....[59]....
        /*08f4*/ 	.word	0x00012b80
        /*08f8*/ 	.word	0x00000002
        /*08fc*/ 	.word	0x00036840
        /*0900*/ 	.short	0x010a
        /*0902*/ 	.byte	0x3f
	.zero		1


	//   ....[60]....
        /*0904*/ 	.word	0x00012bd0
        /*0908*/ 	.word	0x00000002
        /*090c*/ 	.word	0x00000060
        /*0910*/ 	.short	0x010a
        /*0912*/ 	.byte	0x3f
	.zero		1


	//   ....[61]....
        /*0914*/ 	.word	0x00012c20
        /*0918*/ 	.word	0x00000002
        /*091c*/ 	.word	0x00036840
        /*0920*/ 	.short	0x010a
        /*0922*/ 	.byte	0x3f
	.zero		1


	//   ....[62]....
        /*0924*/ 	.word	0x00012c70
        /*0928*/ 	.word	0x00000002
        /*092c*/ 	.word	0x00000060
        /*0930*/ 	.short	0x010a
        /*0932*/ 	.byte	0x3f
	.zero		1


	//   ....[63]....
        /*0934*/ 	.word	0x00012cc0
        /*0938*/ 	.word	0x00000003
        /*093c*/ 	.word	0x00036860
        /*0940*/ 	.short	0x010a
        /*0942*/ 	.byte	0x3f
	.zero		1


	//   ....[64]....
        /*0944*/ 	.word	0x00013670
        /*0948*/ 	.word	0x00000000
        /*094c*/ 	.word	0x00036820
        /*0950*/ 	.short	0x010a
        /*0952*/ 	.byte	0x3f
	.zero		1


	//   ....[65]....
        /*0954*/ 	.word	0x00013810
        /*0958*/ 	.word	0x00000006
        /*095c*/ 	.word	0x00000000
        /*0960*/ 	.short	0x010a
        /*0962*/ 	.byte	0x3f
	.zero		1


	//   ....[66]....
        /*0964*/ 	.word	0x00013860
        /*0968*/ 	.word	0x00000007
        /*096c*/ 	.word	0x00000000
        /*0970*/ 	.short	0x010a
        /*0972*/ 	.byte	0x3f
	.zero		1


	//   ....[67]....
        /*0974*/ 	.word	0x000138b0
        /*0978*/ 	.word	0x00000004
        /*097c*/ 	.word	0x00000000
        /*0980*/ 	.short	0x010a
        /*0982*/ 	.byte	0x3f
	.zero		1


	//----- nvinfo : EIATTR_NUM_MBARRIERS
	.align		4
.L_157:
        /*0984*/ 	.byte	0x03, 0x38
        /*0986*/ 	.short	0x0016


	//----- nvinfo : EIATTR_EXIT_INSTR_OFFSETS
	.align		4
        /*0988*/ 	.byte	0x04, 0x1c
        /*098a*/ 	.short	(.L_159 - .L_158)


	//   ....[0]....
.L_158:
        /*098c*/ 	.word	0x00000a60


	//   ....[1]....
        /*0990*/ 	.word	0x0000d950


	//   ....[2]....
        /*0994*/ 	.word	0x0000d9b0


	//   ....[3]....
        /*0998*/ 	.word	0x00012720


	//----- nvinfo : EIATTR_MAX_THREADS
	.align		4
.L_159:
        /*099c*/ 	.byte	0x04, 0x05
        /*099e*/ 	.short	(.L_161 - .L_160)
.L_160:
        /*09a0*/ 	.word	0x00000180
        /*09a4*/ 	.word	0x00000001
        /*09a8*/ 	.word	0x00000001


	//----- nvinfo : EIATTR_CRS_STACK_SIZE
	.align		4
.L_161:
        /*09ac*/ 	.byte	0x04, 0x1e
        /*09ae*/ 	.short	(.L_163 - .L_162)
.L_162:
        /*09b0*/ 	.word	0x00000000


	//----- nvinfo : EIATTR_CBANK_PARAM_SIZE
	.align		4
.L_163:
        /*09b4*/ 	.byte	0x03, 0x19
        /*09b6*/ 	.short	0x0a70


	//----- nvinfo : EIATTR_PARAM_CBANK
	.align		4
        /*09b8*/ 	.byte	0x04, 0x0a
        /*09ba*/ 	.short	(.L_165 - .L_164)
	.align		4
.L_164:
        /*09bc*/ 	.word	index@(.nv.constant0._ZN7cutlass13device_kernelIN5flash11enable_sm90INS1_16FlashAttnFwdSm90INS1_25CollectiveMainloopFwdSm90ILi2EN4cute5tupleIJNS5_1CILi1EEES8_S8_EEENS6_IJNS7_ILi128EEENS7_ILi112EEENS7_ILi192EEEEEELi192ENS_10bfloat16_tEfNS_4arch4Sm90ELb0ELb0ELb1ELb1ELb0ELb0ELb0ELb1ELb1ELb0ELb0ELb0EEENS1_21CollectiveEpilogueFwdINS6_IJSA_SC_SB_EEES9_SE_SG_Li256ELb1ELb0ELb0ELb0EEENS1_36VarlenDynamicPersistentTileSchedulerILi128ELi112ELi256ELi32ELb0ELb0ELb1ELb0ELb1ELb1EEEEEEEEEvNT_6ParamsE)
        /*09c0*/ 	.short	0x0210
        /*09c2*/ 	.short	0x0a70


	//----- nvinfo : EIATTR_SW_WAR
	.align		4
.L_165:
        /*09c4*/ 	.byte	0x04, 0x36
        /*09c6*/ 	.short	(.L_167 - .L_166)
.L_166:
        /*09c8*/ 	.word	0x00000008
.L_167:


//--------------------- .nv.info._ZN7cutlass13device_kernelIN5flash11enable_sm90INS1_16FlashAttnFwdSm90INS1_25CollectiveMainloopFwdSm90ILi2EN4cute5tupleIJNS5_1CILi1EEES8_S8_EEENS6_IJNS7_ILi128EEENS7_ILi112EEENS7_ILi192EEEEEELi192ENS_10bfloat16_tEfNS_4arch4Sm90ELb0ELb0ELb1ELb1ELb0ELb1ELb0ELb1ELb1ELb0ELb0ELb0EEENS1_21CollectiveEpilogueFwdINS6_IJSA_SC_SB_EEES9_SE_SG_Li256ELb1ELb0ELb0ELb0EEENS1_36VarlenDynamicPersistentTileSchedulerILi128ELi112ELi256ELi32ELb0ELb0ELb1ELb0ELb1ELb1EEEEEEEEEvNT_6ParamsE --------------------------
	.section	.nv.info._ZN7cutlass13device_kernelIN5flash11enable_sm90INS1_16FlashAttnFwdSm90INS1_25CollectiveMainloopFwdSm90ILi2EN4cute5tupleIJNS5_1CILi1EEES8_S8_EEENS6_IJNS7_ILi128EEENS7_ILi112EEENS7_ILi192EEEEEELi192ENS_10bfloat16_tEfNS_4arch4Sm90ELb0ELb0ELb1ELb1ELb0ELb1ELb0ELb1ELb1ELb0ELb0ELb0EEENS1_21CollectiveEpilogueFwdINS6_IJSA_SC_SB_EEES9_SE_SG_Li256ELb1ELb0ELb0ELb0EEENS1_36VarlenDynamicPersistentTileSchedulerILi128ELi112ELi256ELi32ELb0ELb0ELb1ELb0ELb1ELb1EEEEEEEEEvNT_6ParamsE,"",@"SHT_CUDA_INFO"
	.sectionflags	@""
	.align	4


	//----- nvinfo : EIATTR_CUDA_API_VERSION
	.align		4
        /*0000*/ 	.byte	0x04, 0x37
        /*0002*/ 	.short	(.L_169 - .L_168)
.L_168:
        /*0004*/ 	.word	0x00000082


	//----- nvinfo : EIATTR_KPARAM_INFO
	.align		4
.L_169:
        /*0008*/ 	.byte	0x04, 0x17
        /*000a*/ 	.short	(.L_171 - .L_170)
.L_170:
        /*000c*/ 	.word	0x00000000
        /*0010*/ 	.short	0x0000
        /*0012*/ 	.short	0x0070
        /*0014*/ 	.byte	0x00, 0xf0, 0x01, 0x28


	//----- nvinfo : EIATTR_SPARSE_MMA_MASK
	.align		4
.L_171:
        /*0018*/ 	.byte	0x03, 0x50
        /*001a*/ 	.short	0x0000


	//----- nvinfo : EIATTR_MAXREG_COUNT
	.align		4
        /*001c*/ 	.byte	0x03, 0x1b
        /*001e*/ 	.short	0x00a8


	//----- nvinfo : EIATTR_NUM_BARRIERS
	.align		4
        /*0020*/ 	.byte	0x02, 0x4c
        /*0022*/ 	.byte	0x10
	.zero		1


	//----- nvinfo : EIATTR_EXTERNS
	.align		4
        /*0024*/ 	.byte	0x04, 0x0f
        /*0026*/ 	.short	(.L_173 - .L_172)


	//   ....[0]....
	.align		4
.L_172:
        /*0028*/ 	.word	index@(__assertfail)


	//----- nvinfo : EIATTR_ANNOTATIONS
	.align		4
.L_173:
        /*002c*/ 	.byte	0x04, 0x55
        /*002e*/ 	.short	(.L_175 - .L_174)


	//   ....[0]....
.L_174:
        /* <DEDUP_REMOVED lines=72> */


	//----- nvinfo : EIATTR_MERCURY_ISA_VERSION
	.align		4
.L_175:
        /*0498*/ 	.byte	0x03, 0x5f
        /*049a*/ 	.short	0x0101


	//----- nvinfo : EIATTR_UNUSED_LOAD_BYTE_OFFSET
	.align		4
        /*049c*/ 	.byte	0x04, 0x44
        /*049e*/ 	.short	(.L_177 - .L_176)


	//   ....[0]....
.L_176:
        /*04a0*/ 	.word	0x00000ae0
        /*04a4*/ 	.word	0x0000fff0


	//   ....[1]....
        /*04a8*/ 	.word	0x0001cca0
        /*04ac*/ 	.word	0x0000fff0


	//----- nvinfo : EIATTR_INT_WARP_WIDE_INSTR_OFFSETS
	.align		4
.L_177:
        /*04b0*/ 	.byte	0x04, 0x31
        /*04b2*/ 	.short	(.L_179 - .L_178)


	//   ....[0]....
.L_178:
        /*04b4*/ 	.word	0x000001c0


	//   ....[1]....
        /*04b8*/ 	.word	0x00000200


	//   ....[2]....
        /*04bc*/ 	.word	0x00000270


	//   ....[3]....
        /*04c0*/ 	.word	0x00020ea0


	//   ....[4]....
        /*04c4*/ 	.word	0x00020f30


	//   ....[5]....
        /*04c8*/ 	.word	0x000213b0


	//   ....[6]....
        /*04cc*/ 	.word	0x000213e0


	//   ....[7]....
        /*04d0*/ 	.word	0x000215f0


	//   ....[8]....
        /*04d4*/ 	.word	0x000216e0


	//   ....[9]....
        /*04d8*/ 	.word	0x00023b20


	//   ....[10]....
        /*04dc*/ 	.word	0x00023bb0


	//----- nvinfo : EIATTR_COOP_GROUP_MASK_REGIDS
	.align		4
.L_179:
        /*04e0*/ 	.byte	0x04, 0x29
        /*04e2*/ 	.short	(.L_181 - .L_180)


	//   ....[0]....
.L_180:
        /*04e4*/ 	.word	0xffffffff


	//   ....[1]....
        /*04e8*/ 	.word	0xffffffff


	//   ....[2]....
        /*04ec*/ 	.word	0xffffffff


	//   ....[3]....
        /*04f0*/ 	.word	0xffffffff


	//   ....[4]....
        /*04f4*/ 	.word	0xffffffff


	//   ....[5]....
        /*04f8*/ 	.word	0xffffffff


	//   ....[6]....
        /*04fc*/ 	.word	0xffffffff


	//   ....[7]....
        /*0500*/ 	.word	0xffffffff


	//   ....[8]....
        /*0504*/ 	.word	0xffffffff


	//   ....[9]....
        /*0508*/ 	.word	0xffffffff


	//   ....[10]....
        /*050c*/ 	.word	0xffffffff


	//   ....[11]....
        /*0510*/ 	.word	0xffffffff


	//   ....[12]....
        /*0514*/ 	.word	0xffffffff


	//   ....[13]....
        /*0518*/ 	.word	0xffffffff


	//   ....[14]....
        /*051c*/ 	.word	0xffffffff


	//   ....[15]....
        /*0520*/ 	.word	0xffffffff


	//   ....[16]....
        /*0524*/ 	.word	0xffffffff


	//   ....[17]....
        /*0528*/ 	.word	0xffffffff


	//   ....[18]....
        /*052c*/ 	.word	0xffffffff


	//   ....[19]....
        /*0530*/ 	.word	0xffffffff


	//   ....[20]....
        /*0534*/ 	.word	0xffffffff


	//   ....[21]....
        /*0538*/ 	.word	0xffffffff


	//   ....[22]....
        /*053c*/ 	.word	0xffffffff


	//   ....[23]....
        /*0540*/ 	.word	0xffffffff


	//   ....[24]....
        /*0544*/ 	.word	0xffffffff


	//   ....[25]....
        /*0548*/ 	.word	0xffffffff


	//   ....[26]....
        /*054c*/ 	.word	0xffffffff


	//   ....[27]....
        /*0550*/ 	.word	0xffffffff


	//   ....[28]....
        /*0554*/ 	.word	0xffffffff


	//   ....[29]....
        /*0558*/ 	.word	0xffffffff


	//   ....[30]....
        /*055c*/ 	.word	0xffffffff


	//   ....[31]....
        /*0560*/ 	.word	0xffffffff


	//   ....[32]....
        /*0564*/ 	.word	0xffffffff


	//   ....[33]....
        /*0568*/ 	.word	0xffffffff


	//   ....[34]....
        /*056c*/ 	.word	0xffffffff


	//   ....[35]....
        /*0570*/ 	.word	0xffffffff


	//   ....[36]....
        /*0574*/ 	.word	0xffffffff


	//   ....[37]....
        /*0578*/ 	.word	0xffffffff


	//   ....[38]....
        /*057c*/ 	.word	0xffffffff


	//   ....[39]....
        /*0580*/ 	.word	0xffffffff


	//   ....[40]....
        /*0584*/ 	.word	0xffffffff


	//   ....[41]....
        /*0588*/ 	.word	0xffffffff


	//   ....[42]....
        /*058c*/ 	.word	0xffffffff


	//   ....[43]....
        /*0590*/ 	.word	0xffffffff


	//   ....[44]....
        /*0594*/ 	.word	0xffffffff


	//   ....[45]....
        /*0598*/ 	.word	0xffffffff


	//   ....[46]....
        /*059c*/ 	.word	0xffffffff


	//   ....[47]....
        /*05a0*/ 	.word	0xffffffff


	//   ....[48]....
        /*05a4*/ 	.word	0xffffffff


	//   ....[49]....
        /*05a8*/ 	.word	0xffffffff


	//   ....[50]....
        /*05ac*/ 	.word	0xffffffff


	//   ....[51]....
        /*05b0*/ 	.word	0xffffffff


	//   ....[52]....
        /*05b4*/ 	.word	0xffffffff


	//   ....[53]....
        /*05b8*/ 	.word	0xffffffff


	//   ....[54]....
        /*05bc*/ 	.word	0x0500000f


	//   ....[55]....
        /*05c0*/ 	.word	0x0500000f


	//   ....[56]....
        /*05c4*/ 	.word	0x0500000f


	//   ....[57]....
        /*05c8*/ 	.word	0x0500000f


	//   ....[58]....
        /*05cc*/ 	.word	0x0500000f


	//   ....[59]....
        /*05d0*/ 	.word	0x0500000f


	//   ....[60]....
        /*05d4*/ 	.word	0x0500000f


	//   ....[61]....
        /*05d8*/ 	.word	0x0500000f


	//   ....[62]....
        /*05dc*/ 	.word	0x0500000f


	//   ....[63]....
        /*05e0*/ 	.word	0x0500000f


	//   ....[64]....
        /*05e4*/ 	.word	0x0500000f


	//   ....[65]....
        /*05e8*/ 	.word	0x0500000f


	//   ....[66]....
        /*05ec*/ 	.word	0x0500000f


	//   ....[67]....
        /*05f0*/ 	.word	0x0500000f


	//   ....[68]....
        /*05f4*/ 	.word	0x0500000f


	//   ....[69]....
        /*05f8*/ 	.word	0x0500000f


	//   ....[70]....
        /*05fc*/ 	.word	0x0500000f


	//   ....[71]....
        /*0600*/ 	.word	0x0500000f


	//   ....[72]....
        /*0604*/ 	.word	0x0500000f


	//   ....[73]....
        /*0608*/ 	.word	0x0500000f


	//   ....[74]....
        /*060c*/ 	.word	0x0500000f


	//   ....[75]....
        /*0610*/ 	.word	0x0500000f


	//   ....[76]....
        /*0614*/ 	.word	0x0500000f


	//   ....[77]....
        /*0618*/ 	.word	0x0500000f


	//   ....[78]....
        /*061c*/ 	.word	0x0500000f


	//   ....[79]....
        /*0620*/ 	.word	0x0500000f


	//   ....[80]....
        /*0624*/ 	.word	0x0500000f


	//   ....[81]....
        /*0628*/ 	.word	0x0500000f


	//----- nvinfo : EIATTR_COOP_GROUP_INSTR_OFFSETS
	.align		4
.L_181:
        /*062c*/ 	.byte	0x04, 0x28
        /*062e*/ 	.short	(.L_183 - .L_182)


	//   ....[0]....
.L_182:
        /*0630*/ 	.word	0x00000060


	//   ....[1]....
        /*0634*/ 	.word	0x000001d0


	//   ....[2]....
        /*0638*/ 	.word	0x00000220


	//   ....[3]....
        /*063c*/ 	.word	0x00000450


	//   ....[4]....
        /*0640*/ 	.word	0x000005b0


	//   ....[5]....
        /*0644*/ 	.word	0x000006d0


	//   ....[6]....
        /*0648*/ 	.word	0x00000830


	//   ....[7]....
        /*064c*/ 	.word	0x0000afc0


	//   ....[8]....
        /*0650*/ 	.word	0x00014c20


	//   ....[9]....
        /*0654*/ 	.word	0x00014c40


	//   ....[10]....
        /*0658*/ 	.word	0x00014fc0


	//   ....[11]....
        /*065c*/ 	.word	0x00014fe0


	//   ....[12]....
        /*0660*/ 	.word	0x0001a8f0


	//   ....[13]....
        /*0664*/ 	.word	0x0001a910


	//   ....[14]....
        /*0668*/ 	.word	0x0001ace0


	//   ....[15]....
        /*066c*/ 	.word	0x0001ada0


	//   ....[16]....
        /*0670*/ 	.word	0x0001c3f0


	//   ....[17]....
        /*0674*/ 	.word	0x0001c470


	//   ....[18]....
        /*0678*/ 	.word	0x0001c480


	//   ....[19]....
        /*067c*/ 	.word	0x0001c4b0


	//   ....[20]....
        /*0680*/ 	.word	0x0001f010


	//   ....[21]....
        /*0684*/ 	.word	0x0001f1a0


	//   ....[22]....
        /*0688*/ 	.word	0x0001f1d0


	//   ....[23]....
        /*068c*/ 	.word	0x0001f210


	//   ....[24]....
        /*0690*/ 	.word	0x0001f270


	//   ....[25]....
        /*0694*/ 	.word	0x0001f2d0


	//   ....[26]....
        /*0698*/ 	.word	0x0001f320


	//   ....[27]....
        /*069c*/ 	.word	0x0001f4d0


	//   ....[28]....
        /*06a0*/ 	.word	0x0001f530


	//   ....[29]....
        /*06a4*/ 	.word	0x0001f570


	//   ....[30]....
        /*06a8*/ 	.word	0x0001f5b0


	//   ....[31]....
        /*06ac*/ 	.word	0x0001f5e0


	//   ....[32]....
        /*06b0*/ 	.word	0x0001f610


	//   ....[33]....
        /*06b4*/ 	.word	0x0001f6b0


	//   ....[34]....
        /*06b8*/ 	.word	0x0001f6e0


	//   ....[35]....
        /*06bc*/ 	.word	0x0001f770


	//   ....[36]....
        /*06c0*/ 	.word	0x00024030


	//   ....[37]....
        /*06c4*/ 	.word	0x00024040


	//   ....[38]....
        /*06c8*/ 	.word	0x00024150


	//   ....[39]....
        /*06cc*/ 	.word	0x000241b0


	//   ....[40]....
        /*06d0*/ 	.word	0x000241f0


	//   ....[41]....
        /*06d4*/ 	.word	0x00024230


	//   ....[42]....
        /*06d8*/ 	.word	0x00024260


	//   ....[43]....
        /*06dc*/ 	.word	0x00024290


	//   ....[44]....
        /*06e0*/ 	.word	0x00024420


	//   ....[45]....
        /*06e4*/ 	.word	0x00024480


	//   ....[46]....
        /*06e8*/ 	.word	0x000244c0


	//   ....[47]....
        /*06ec*/ 	.word	0x00024500


	//   ....[48]....
        /*06f0*/ 	.word	0x00024530


	//   ....[49]....
        /*06f4*/ 	.word	0x00024560


	//   ....[50]....
        /*06f8*/ 	.word	0x00024620


	//   ....[51]....
        /*06fc*/ 	.word	0x00024640


	//   ....[52]....
        /*0700*/ 	.word	0x000246b0


	//   ....[53]....
        /*0704*/ 	.word	0x00024b00


	//   ....[54]....
        /*0708*/ 	.word	0x00024f60


	//   ....[55]....
        /*070c*/ 	.word	0x00025000


	//   ....[56]....
        /*0710*/ 	.word	0x000250a0


	//   ....[57]....
        /*0714*/ 	.word	0x00025140


	//   ....[58]....
        /*0718*/ 	.word	0x00025230


	//   ....[59]....
        /*071c*/ 	.word	0x000252d0


	//   ....[60]....
        /*0720*/ 	.word	0x00025370


	//   ....[61]....
        /*0724*/ 	.word	0x00025410


	//   ....[62]....
        /*0728*/ 	.word	0x00025670


	//   ....[63]....
        /*072c*/ 	.word	0x00025950


	//   ....[64]....
        /*0730*/ 	.word	0x00025d70


	//   ....[65]....
        /*0734*/ 	.word	0x00025e00


	//   ....[66]....
        /*0738*/ 	.word	0x00025ea0


	//   ....[67]....
        /*073c*/ 	.word	0x00025f50


	//   ....[68]....
        /*0740*/ 	.word	0x00025fd0


	//   ....[69]....
        /*0744*/ 	.word	0x00026050


	//   ....[70]....
        /*0748*/ 	.word	0x000260d0


	//   ....[71]....
        /*074c*/ 	.word	0x00026150


	//   ....[72]....
        /*0750*/ 	.word	0x000261e0


	//   ....[73]....
        /*0754*/ 	.word	0x00026290


	//   ....[74]....
        /*0758*/ 	.word	0x00026310


	//   ....[75]....
        /*075c*/ 	.word	0x00026390


	//   ....[76]....
        /*0760*/ 	.word	0x00026410


	//   ....[77]....
        /*0764*/ 	.word	0x00026490


	//   ....[78]....
        /*0768*/ 	.word	0x00026500


	//   ....[79]....
        /*076c*/ 	.word	0x000265a0


	//   ....[80]....
        /*0770*/ 	.word	0x00026630


	//   ....[81]....
        /*0774*/ 	.word	0x00026750


	//----- nvinfo : EIATTR_REG_RECONFIG
	.align		4
.L_183:
        /*0778*/ 	.byte	0x01, 0x54
	.zero		2


	//----- nvinfo : EIATTR_SYSCALL_OFFSETS
	.align		4
        /*077c*/ 	.byte	0x04, 0x46
        /*077e*/ 	.short	(.L_185 - .L_184)


	//   ....[0]....
.L_184:
        /*0780*/ 	.word	0x000019c0


	//   ....[1]....
        /*0784*/ 	.word	0x00001b10


	//   ....[2]....
        /*0788*/ 	.word	0x0000b160


	//   ....[3]....
        /*078c*/ 	.word	0x0000b600


	//   ....[4]....
        /*0790*/ 	.word	0x000210c0


	//   ....[5]....
        /*0794*/ 	.word	0x00021200


	//   ....[6]....
        /*0798*/ 	.word	0x00021300


	//----- nvinfo : EIATTR_MBARRIER_INSTR_OFFSETS
	.align		4
.L_185:
        /*079c*/ 	.byte	0x04, 0x39
        /*079e*/ 	.short	(.L_187 - .L_186)


	//   ....[0]....
.L_186:
        /*07a0*/ 	.word	0x00000300
        /*07a4*/ 	.word	0x000000ff
        /*07a8*/ 	.word	0x00036800
        /*07ac*/ 	.short	0x0100
        /*07ae*/ 	.byte	0x08
	.zero		1


	//   ....[1]....
        /*07b0*/ 	.word	0x00000310
        /*07b4*/ 	.word	0x000000ff
        /*07b8*/ 	.word	0x00036820
        /*07bc*/ 	.short	0x0100
        /*07be*/ 	.byte	0x08
	.zero		1


	//   ....[2]....
        /*07c0*/ 	.word	0x00000400
        /*07c4*/ 	.word	0x000000ff
        /*07c8*/ 	.word	0x00036830
        /*07cc*/ 	.short	0x0100
        /*07ce*/ 	.byte	0x08
	.zero		1


	//   ....[3]....
        /*07d0*/ 	.word	0x00000410
        /*07d4*/ 	.word	0x000000ff
        /*07d8*/ 	.word	0x00036840
        /*07dc*/ 	.short	0x0100
        /*07de*/ 	.byte	0x08
	.zero		1


	//   ....[4]....
        /*07e0*/ 	.word	0x00000420
        /*07e4*/ 	.word	0x000000ff
        /*07e8*/ 	.word	0x00036838
        /*07ec*/ 	.short	0x0100
        /*07ee*/ 	.byte	0x08
	.zero		1


	//   ....[5]....
        /*07f0*/ 	.word	0x00000430
        /*07f4*/ 	.word	0x000000ff
        /*07f8*/ 	.word	0x00036848
        /*07fc*/ 	.short	0x0100
        /*07fe*/ 	.byte	0x08
	.zero		1


	//   ....[6]....
        /*0800*/ 	.word	0x00000560
        /*0804*/ 	.word	0x000000ff
        /*0808*/ 	.word	0x00036850
        /*080c*/ 	.short	0x0100
        /*080e*/ 	.byte	0x08
	.zero		1


	//   ....[7]....
        /*0810*/ 	.word	0x00000570
        /*0814*/ 	.word	0x000000ff
        /*0818*/ 	.word	0x00036860
        /*081c*/ 	.short	0x0100
        /*081e*/ 	.byte	0x08
	.zero		1


	//   ....[8]....
        /*0820*/ 	.word	0x00000580
        /*0824*/ 	.word	0x000000ff
        /*0828*/ 	.word	0x00036858
        /*082c*/ 	.short	0x0100
        /*082e*/ 	.byte	0x08
	.zero		1


	//   ....[9]....
        /*0830*/ 	.word	0x00000590
        /*0834*/ 	.word	0x000000ff
        /*0838*/ 	.word	0x00036868
        /*083c*/ 	.short	0x0100
        /*083e*/ 	.byte	0x08
	.zero		1


	//   ....[10]....
        /*0840*/ 	.word	0x00000680
        /*0844*/ 	.word	0x000000ff
        /*0848*/ 	.word	0x00036870
        /*084c*/ 	.short	0x0100
        /*084e*/ 	.byte	0x06
	.zero		1


	//   ....[11]....
        /*0850*/ 	.word	0x00000690
        /*0854*/ 	.word	0x000000ff
        /*0858*/ 	.word	0x00036880
        /*085c*/ 	.short	0x0100
        /*085e*/ 	.byte	0x06
	.zero		1


	//   ....[12]....
        /*0860*/ 	.word	0x000006a0
        /*0864*/ 	.word	0x000000ff
        /*0868*/ 	.word	0x00036878
        /*086c*/ 	.short	0x0100
        /*086e*/ 	.byte	0x06
	.zero		1


	//   ....[13]....
        /*0870*/ 	.word	0x000006b0
        /*0874*/ 	.word	0x000000ff
        /*0878*/ 	.word	0x00036888
        /*087c*/ 	.short	0x0100
        /*087e*/ 	.byte	0x06
	.zero		1


	//   ....[14]....
        /*0880*/ 	.word	0x000007e0
        /*0884*/ 	.word	0x000000ff
        /*0888*/ 	.word	0x00036890
        /*088c*/ 	.short	0x0100
        /*088e*/ 	.byte	0x08
	.zero		1


	//   ....[15]....
        /*0890*/ 	.word	0x000007f0
        /*0894*/ 	.word	0x000000ff
        /*0898*/ 	.word	0x000368a0
        /*089c*/ 	.short	0x0100
        /*089e*/ 	.byte	0x08
	.zero		1


	//   ....[16]....
        /*08a0*/ 	.word	0x00000800
        /*08a4*/ 	.word	0x000000ff
        /*08a8*/ 	.word	0x00036898
        /*08ac*/ 	.short	0x0100
        /*08ae*/ 	.byte	0x08
	.zero		1


	//   ....[17]....
        /*08b0*/ 	.word	0x00000810
        /*08b4*/ 	.word	0x000000ff
        /*08b8*/ 	.word	0x000368a8
        /*08bc*/ 	.short	0x0100
        /*08be*/ 	.byte	0x08
	.zero		1


	//   ....[18]....
        /*08c0*/ 	.word	0x00000940
        /*08c4*/ 	.word	0x000000ff
        /*08c8*/ 	.word	0x000368b0
        /*08cc*/ 	.short	0x0100
        /*08ce*/ 	.byte	0x08
	.zero		1


	//   ....[19]....
        /*08d0*/ 	.word	0x00000950
        /*08d4*/ 	.word	0x000000ff
        /*08d8*/ 	.word	0x000368c0
        /*08dc*/ 	.short	0x0100
        /*08de*/ 	.byte	0x08
	.zero		1


	//   ....[20]....
        /*08e0*/ 	.word	0x00000960
        /*08e4*/ 	.word	0x000000ff
        /*08e8*/ 	.word	0x000368b8
        /*08ec*/ 	.short	0x0100
        /*08ee*/ 	.byte	0x08
	.zero		1


	//   ....[21]....
        /*08f0*/ 	.word	0x00000970
        /*08f4*/ 	.word	0x000000ff
        /*08f8*/ 	.word	0x000368c8
        /*08fc*/ 	.short	0x0100
        /*08fe*/ 	.byte	0x08
	.zero		1


	//   ....[22]....
        /*0900*/ 	.word	0x00003860
        /*0904*/ 	.word	0x00000064
        /*0908*/ 	.word	0x00036890
        /*090c*/ 	.short	0x010a
        /*090e*/ 	.byte	0x3f
	.zero		1


	//   ....[23]....
        /*0910*/ 	.word	0x00006e70
        /*0914*/ 	.word	0x00000064
        /*0918*/ 	.word	0x00036890
        /*091c*/ 	.short	0x010a
        /*091e*/ 	.byte	0x3f
	.zero		1


	//   ....[24]....
        /*0920*/ 	.word	0x0000a0f0
        /*0924*/ 	.word	0x00000064
        /*0928*/ 	.word	0x00036890
        /*092c*/ 	.short	0x010a
        /*092e*/ 	.byte	0x3f
	.zero		1


	//   ....[25]....
        /*0930*/ 	.word	0x0000a4c0
        /*0934*/ 	.word	0x0000002c
        /*0938*/ 	.word	0x00000000
        /*093c*/ 	.short	0x0101
        /*093e*/ 	.byte	0x3f
	.zero		1


	//   ....[26]....
        /*0940*/ 	.word	0x0000a500
        /*0944*/ 	.word	0x00000064
        /*0948*/ 	.word	0x000368b0
        /*094c*/ 	.short	0x010a
        /*094e*/ 	.byte	0x3f
	.zero		1


	//   ....[27]....
        /*0950*/ 	.word	0x0000ab70
        /*0954*/ 	.word	0x00000064
        /*0958*/ 	.word	0x00000000
        /*095c*/ 	.short	0x0101
        /*095e*/ 	.byte	0x3f
	.zero		1


	//   ....[28]....
        /*0960*/ 	.word	0x0000b1e0
        /*0964*/ 	.word	0x00000002
        /*0968*/ 	.word	0x00036800
        /*096c*/ 	.short	0x010a
        /*096e*/ 	.byte	0x3f
	.zero		1


	//   ....[29]....
        /*0970*/ 	.word	0x0000b230
        /*0974*/ 	.word	0x00000002
        /*0978*/ 	.word	0x00036800
        /*097c*/ 	.short	0x010a
        /*097e*/ 	.byte	0x3f
	.zero		1


	//   ....[30]....
        /*0980*/ 	.word	0x0000be70
        /*0984*/ 	.word	0x00000002
        /*0988*/ 	.word	0x00036800
        /*098c*/ 	.short	0x010a
        /*098e*/ 	.byte	0x3f
	.zero		1


	//   ....[31]....
        /*0990*/ 	.word	0x0000e710
        /*0994*/ 	.word	0x00000002
        /*0998*/ 	.word	0x00036800
        /*099c*/ 	.short	0x010a
        /*099e*/ 	.byte	0x3f
	.zero		1


	//   ....[32]....
        /*09a0*/ 	.word	0x00010be0
        /*09a4*/ 	.word	0x00000000
        /*09a8*/ 	.word	0x00036830
        /*09ac*/ 	.short	0x010a
        /*09ae*/ 	.byte	0x3f
	.zero		1


	//   ....[33]....
        /*09b0*/ 	.word	0x00010c60
        /*09b4*/ 	.word	0x00000000
        /*09b8*/ 	.word	0x00036830
        /*09bc*/ 	.short	0x010a
        /*09be*/ 	.byte	0x3f
	.zero		1


	//   ....[34]....
        /*09c0*/ 	.word	0x00015550
        /*09c4*/ 	.word	0x00000000
        /*09c8*/ 	.word	0x00000000
        /*09cc*/ 	.short	0x0101
        /*09ce*/ 	.byte	0x3f
	.zero		1


	//   ....[35]....
        /*09d0*/ 	.word	0x00016640
        /*09d4*/ 	.word	0x0000000e
        /*09d8*/ 	.word	0x00036830
        /*09dc*/ 	.short	0x010a
        /*09de*/ 	.byte	0x3f
	.zero		1


	//   ....[36]....
        /*09e0*/ 	.word	0x000166c0
        /*09e4*/ 	.word	0x0000000e
        /*09e8*/ 	.word	0x00036830
        /*09ec*/ 	.short	0x010a
        /*09ee*/ 	.byte	0x3f
	.zero		1


	//   ....[37]....
        /*09f0*/ 	.word	0x00019d50
        /*09f4*/ 	.word	0x0000000f
        /*09f8*/ 	.word	0x00036850
        /*09fc*/ 	.short	0x010a
        /*09fe*/ 	.byte	0x3f
	.zero		1


	//   ....[38]....
        /*0a00*/ 	.word	0x00019da0
        /*0a04*/ 	.word	0x0000000f
        /*0a08*/ 	.word	0x00036850
        /*0a0c*/ 	.short	0x010a
        /*0a0e*/ 	.byte	0x3f
	.zero		1


	//   ....[39]....
        /*0a10*/ 	.word	0x0001b460
        /*0a14*/ 	.word	0x0000000e
        /*0a18*/ 	.word	0x00000000
        /*0a1c*/ 	.short	0x0101
        /*0a1e*/ 	.byte	0x3f
	.zero		1


	//   ....[40]....
        /*0a20*/ 	.word	0x0001b4c0
        /*0a24*/ 	.word	0x0000008a
        /*0a28*/ 	.word	0x00000000
        /*0a2c*/ 	.short	0x0101
        /*0a2e*/ 	.byte	0x3f
	.zero		1


	//   ....[41]....
        /*0a30*/ 	.word	0x0001c040
        /*0a34*/ 	.word	0x0000000c
        /*0a38*/ 	.word	0x00036850
        /*0a3c*/ 	.short	0x010a
        /*0a3e*/ 	.byte	0x3f
	.zero		1


	//   ....[42]....
        /*0a40*/ 	.word	0x0001c0e0
        /*0a44*/ 	.word	0x0000000c
        /*0a48*/ 	.word	0x00036850
        /*0a4c*/ 	.short	0x010a
        /*0a4e*/ 	.byte	0x3f
	.zero		1


	//   ....[43]....
        /*0a50*/ 	.word	0x0001c630
        /*0a54*/ 	.word	0x0000000b
        /*0a58*/ 	.word	0x00000000
        /*0a5c*/ 	.short	0x0101
        /*0a5e*/ 	.byte	0x3f
	.zero		1


	//   ....[44]....
        /*0a60*/ 	.word	0x0001ded0
        /*0a64*/ 	.word	0x00000000
        /*0a68*/ 	.word	0x00000000
        /*0a6c*/ 	.short	0x0101
        /*0a6e*/ 	.byte	0x3f
	.zero		1


	//   ....[45]....
        /*0a70*/ 	.word	0x000201d0
        /*0a74*/ 	.word	0x00000009
        /*0a78*/ 	.word	0x00036820
        /*0a7c*/ 	.short	0x010a
        /*0a7e*/ 	.byte	0x3f
	.zero		1


	//   ....[46]....
        /*0a80*/ 	.word	0x00020260
        /*0a84*/ 	.word	0x00000005
        /*0a88*/ 	.word	0x000368a0
        /*0a8c*/ 	.short	0x010a
        /*0a8e*/ 	.byte	0x3f
	.zero		1


	//   ....[47]....
        /*0a90*/ 	.word	0x000204e0
        /*0a94*/ 	.word	0x00000005
        /*0a98*/ 	.word	0x000368c0
        /*0a9c*/ 	.short	0x010a
        /*0a9e*/ 	.byte	0x3f
	.zero		1


	//   ....[48]....
        /*0aa0*/ 	.word	0x00020880
        /*0aa4*/ 	.word	0x00000006
        /*0aa8*/ 	.word	0x000368a0
        /*0aac*/ 	.short	0x010a
        /*0aae*/ 	.byte	0x3f
	.zero		1


	//   ....[49]....
        /*0ab0*/ 	.word	0x00020ae0
        /*0ab4*/ 	.word	0x00000006
        /*0ab8*/ 	.word	0x000368c0
        /*0abc*/ 	.short	0x010a
        /*0abe*/ 	.byte	0x3f
	.zero		1


	//   ....[50]....
        /*0ac0*/ 	.word	0x00021a40
        /*0ac4*/ 	.word	0x00000006
        /*0ac8*/ 	.word	0x00036840
        /*0acc*/ 	.short	0x010a
        /*0ace*/ 	.byte	0x3f
	.zero		1


	//   ....[51]....
        /*0ad0*/ 	.word	0x00022000
        /*0ad4*/ 	.word	0x00000007
        /*0ad8*/ 	.word	0x00036820
        /*0adc*/ 	.short	0x010a
        /*0ade*/ 	.byte	0x3f
	.zero		1


	//   ....[52]....
        /*0ae0*/ 	.word	0x00022350
        /*0ae4*/ 	.word	0x00000008
        /*0ae8*/ 	.word	0x00036840
        /*0aec*/ 	.short	0x010a
        /*0aee*/ 	.byte	0x3f
	.zero		1


	//   ....[53]....
        /*0af0*/ 	.word	0x00022650
        /*0af4*/ 	.word	0x00000009
        /*0af8*/ 	.word	0x00000060
        /*0afc*/ 	.short	0x010a
        /*0afe*/ 	.byte	0x3f
	.zero		1


	//   ....[54]....
        /*0b00*/ 	.word	0x00022c70
        /*0b04*/ 	.word	0x00000002
        /*0b08*/ 	.word	0x00036840
        /*0b0c*/ 	.short	0x010a
        /*0b0e*/ 	.byte	0x3f
	.zero		1


	//   ....[55]....
        /*0b10*/ 	.word	0x00022f70
        /*0b14*/ 	.word	0x00000003
        /*0b18*/ 	.word	0x00000060
        /*0b1c*/ 	.short	0x010a
        /*0b1e*/ 	.byte	0x3f
	.zero		1


	//   ....[56]....
        /*0b20*/ 	.word	0x000234a0
        /*0b24*/ 	.word	0x00000002
        /*0b28*/ 	.word	0x00036840
        /*0b2c*/ 	.short	0x010a
        /*0b2e*/ 	.byte	0x3f
	.zero		1


	//   ....[57]....
        /*0b30*/ 	.word	0x000237b0
        /*0b34*/ 	.word	0x00000002
        /*0b38*/ 	.word	0x00000060
        /*0b3c*/ 	.short	0x010a
        /*0b3e*/ 	.byte	0x3f
	.zero		1


	//   ....[58]....
        /*0b40*/ 	.word	0x00023c70
        /*0b44*/ 	.word	0x00000003
        /*0b48*/ 	.word	0x00036860
        /*0b4c*/ 	.short	0x010a
        /*0b4e*/ 	.byte	0x3f
	.zero		1


	//   ....[59]....
        /*0b50*/ 	.word	0x00024a80
        /*0b54*/ 	.word	0x00000000
        /*0b58*/ 	.word	0x00036820
        /*0b5c*/ 	.short	0x010a
        /*0b5e*/ 	.byte	0x3f
	.zero		1


	//   ....[60]....
        /*0b60*/ 	.word	0x00024c50
        /*0b64*/ 	.word	0x00000006
        /*0b68*/ 	.word	0x00000000
        /*0b6c*/ 	.short	0x010a
        /*0b6e*/ 	.byte	0x3f
	.zero		1


	//   ....[61]....
        /*0b70*/ 	.word	0x00024cc0
        /*0b74*/ 	.word	0x00000007
        /*0b78*/ 	.word	0x00000000
        /*0b7c*/ 	.short	0x010a
        /*0b7e*/ 	.byte	0x3f
	.zero		1


	//   ....[62]....
        /*0b80*/ 	.word	0x00024d30
        /*0b84*/ 	.word	0x00000004
        /*0b88*/ 	.word	0x00000000
        /*0b8c*/ 	.short	0x010a
        /*0b8e*/ 	.byte	0x3f
	.zero		1


	//   ....[63]....
        /*0b90*/ 	.word	0x00024d60
        /*0b94*/ 	.word	0x00000003
        /*0b98*/ 	.word	0x00000000
        /*0b9c*/ 	.short	0x010a
        /*0b9e*/ 	.byte	0x3f
	.zero		1


	//   ....[64]....
        /*0ba0*/ 	.word	0x00024dc0
        /*0ba4*/ 	.word	0x00000064
        /*0ba8*/ 	.word	0x00036890
        /*0bac*/ 	.short	0x010a
        /*0bae*/ 	.byte	0x3f
	.zero		1


	//   ....[65]....
        /*0bb0*/ 	.word	0x00024e10
        /*0bb4*/ 	.word	0x00000064
        /*0bb8*/ 	.word	0x00036890
        /*0bbc*/ 	.short	0x010a
        /*0bbe*/ 	.byte	0x3f
	.zero		1


	//   ....[66]....
        /*0bc0*/ 	.word	0x00024e60
        /*0bc4*/ 	.word	0x00000064
        /*0bc8*/ 	.word	0x00036890
        /*0bcc*/ 	.short	0x010a
        /*0bce*/ 	.byte	0x3f
	.zero		1


	//   ....[67]....
        /*0bd0*/ 	.word	0x00024eb0
        /*0bd4*/ 	.word	0x00000064
        /*0bd8*/ 	.word	0x000368b0
        /*0bdc*/ 	.short	0x010a
        /*0bde*/ 	.byte	0x3f
	.zero		1


	//   ....[68]....
        /*0be0*/ 	.word	0x00025180
        /*0be4*/ 	.word	0x00000002
        /*0be8*/ 	.word	0x00036800
        /*0bec*/ 	.short	0x010a
        /*0bee*/ 	.byte	0x3f
	.zero		1


	//   ....[69]....
        /*0bf0*/ 	.word	0x00025450
        /*0bf4*/ 	.word	0x00000002
        /*0bf8*/ 	.word	0x00036800
        /*0bfc*/ 	.short	0x010a
        /*0bfe*/ 	.byte	0x3f
	.zero		1


	//   ....[70]....
        /*0c00*/ 	.word	0x000254a0
        /*0c04*/ 	.word	0x00000000
        /*0c08*/ 	.word	0x00036830
        /*0c0c*/ 	.short	0x010a
        /*0c0e*/ 	.byte	0x3f
	.zero		1


	//   ....[71]....
        /*0c10*/ 	.word	0x000254f0
        /*0c14*/ 	.word	0x0000000e
        /*0c18*/ 	.word	0x00036830
        /*0c1c*/ 	.short	0x010a
        /*0c1e*/ 	.byte	0x3f
	.zero		1


	//   ....[72]....
        /*0c20*/ 	.word	0x00025540
        /*0c24*/ 	.word	0x0000000f
        /*0c28*/ 	.word	0x00036850
        /*0c2c*/ 	.short	0x010a
        /*0c2e*/ 	.byte	0x3f
	.zero		1


	//   ....[73]....
        /*0c30*/ 	.word	0x00025590
        /*0c34*/ 	.word	0x0000000c
        /*0c38*/ 	.word	0x00036850
        /*0c3c*/ 	.short	0x010a
        /*0c3e*/ 	.byte	0x3f
	.zero		1


	//   ....[74]....
        /*0c40*/ 	.word	0x00025730
        /*0c44*/ 	.word	0x00000009
        /*0c48*/ 	.word	0x00036820
        /*0c4c*/ 	.short	0x010a
        /*0c4e*/ 	.byte	0x3f
	.zero		1


	//   ....[75]....
        /*0c50*/ 	.word	0x00025780
        /*0c54*/ 	.word	0x00000005
        /*0c58*/ 	.word	0x000368a0
        /*0c5c*/ 	.short	0x010a
        /*0c5e*/ 	.byte	0x3f
	.zero		1


	//   ....[76]....
        /*0c60*/ 	.word	0x000257d0
        /*0c64*/ 	.word	0x00000005
        /*0c68*/ 	.word	0x000368c0
        /*0c6c*/ 	.short	0x010a
        /*0c6e*/ 	.byte	0x3f
	.zero		1


	//   ....[77]....
        /*0c70*/ 	.word	0x00025820
        /*0c74*/ 	.word	0x00000006
        /*0c78*/ 	.word	0x000368a0
        /*0c7c*/ 	.short	0x010a
        /*0c7e*/ 	.byte	0x3f
	.zero		1


	//   ....[78]....
        /*0c80*/ 	.word	0x00025870
        /*0c84*/ 	.word	0x00000006
        /*0c88*/ 	.word	0x000368c0
        /*0c8c*/ 	.short	0x010a
        /*0c8e*/ 	.byte	0x3f
	.zero		1


	//   ....[79]....
        /*0c90*/ 	.word	0x00025a10
        /*0c94*/ 	.word	0x00000006
        /*0c98*/ 	.word	0x00036840
        /*0c9c*/ 	.short	0x010a
        /*0c9e*/ 	.byte	0x3f
	.zero		1


	//   ....[80]....
        /*0ca0*/ 	.word	0x00025a90
        /*0ca4*/ 	.word	0x00000006
        /*0ca8*/ 	.word	0x00036820
        /*0cac*/ 	.short	0x010a
        /*0cae*/ 	.byte	0x3f
	.zero		1


	//   ....[81]....
        /*0cb0*/ 	.word	0x00025ae0
        /*0cb4*/ 	.word	0x00000008
        /*0cb8*/ 	.word	0x00036840
        /*0cbc*/ 	.short	0x010a
        /*0cbe*/ 	.byte	0x3f
	.zero		1


	//   ....[82]....
        /*0cc0*/ 	.word	0x00025b30
        /*0cc4*/ 	.word	0x00000009
        /*0cc8*/ 	.word	0x00000060
        /*0ccc*/ 	.short	0x010a
        /*0cce*/ 	.byte	0x3f
	.zero		1


	//   ....[83]....
        /*0cd0*/ 	.word	0x00025b80
        /*0cd4*/ 	.word	0x00000002
        /*0cd8*/ 	.word	0x00036840
        /*0cdc*/ 	.short	0x010a
        /*0cde*/ 	.byte	0x3f
	.zero		1


	//   ....[84]....
        /*0ce0*/ 	.word	0x00025bd0
        /*0ce4*/ 	.word	0x00000003
        /*0ce8*/ 	.word	0x00000060
        /*0cec*/ 	.short	0x010a
        /*0cee*/ 	.byte	0x3f
	.zero		1


	//   ....[85]....
        /*0cf0*/ 	.word	0x00025c20
        /*0cf4*/ 	.word	0x00000002
        /*0cf8*/ 	.word	0x00036840
        /*0cfc*/ 	.short	0x010a
        /*0cfe*/ 	.byte	0x3f
	.zero		1


	//   ....[86]....
        /*0d00*/ 	.word	0x00025c70
        /*0d04*/ 	.word	0x00000002
        /*0d08*/ 	.word	0x00000060
        /*0d0c*/ 	.short	0x010a
        /*0d0e*/ 	.byte	0x3f
	.zero		1


	//   ....[87]....
        /*0d10*/ 	.word	0x00025cc0
        /*0d14*/ 	.word	0x00000003
        /*0d18*/ 	.word	0x00036860
        /*0d1c*/ 	.short	0x010a
        /*0d1e*/ 	.byte	0x3f
	.zero		1


	//   ....[88]....
        /*0d20*/ 	.word	0x00026670
        /*0d24*/ 	.word	0x00000000
        /*0d28*/ 	.word	0x00036820
        /*0d2c*/ 	.short	0x010a
        /*0d2e*/ 	.byte	0x3f
	.zero		1


	//   ....[89]....
        /*0d30*/ 	.word	0x00026810
        /*0d34*/ 	.word	0x00000006
        /*0d38*/ 	.word	0x00000000
        /*0d3c*/ 	.short	0x010a
        /*0d3e*/ 	.byte	0x3f
	.zero		1


	//   ....[90]....
        /*0d40*/ 	.word	0x00026860
        /*0d44*/ 	.word	0x00000007
        /*0d48*/ 	.word	0x00000000
        /*0d4c*/ 	.short	0x010a
        /*0d4e*/ 	.byte	0x3f
	.zero		1


	//   ....[91]....
        /*0d50*/ 	.word	0x000268b0
        /*0d54*/ 	.word	0x00000004
        /*0d58*/ 	.word	0x00000000
        /*0d5c*/ 	.short	0x010a
        /*0d5e*/ 	.byte	0x3f
	.zero		1


	//----- nvinfo : EIATTR_NUM_MBARRIERS
	.align		4
.L_187:
        /*0d60*/ 	.byte	0x03, 0x38
        /*0d62*/ 	.short	0x0016


	//----- nvinfo : EIATTR_EXIT_INSTR_OFFSETS
	.align		4
        /*0d64*/ 	.byte	0x04, 0x1c
        /*0d66*/ 	.short	(.L_189 - .L_188)


	//   ....[0]....
.L_188:
        /*0d68*/ 	.word	0x00024db0


	//----- nvinfo : EIATTR_MAX_THREADS
	.align		4
.L_189:
        /*0d6c*/ 	.byte	0x04, 0x05
        /*0d6e*/ 	.short	(.L_191 - .L_190)
.L_190:
        /*0d70*/ 	.word	0x00000180
        /*0d74*/ 	.word	0x00000001
        /*0d78*/ 	.word	0x00000001


	//----- nvinfo : EIATTR_CRS_STACK_SIZE
	.align		4
.L_191:
        /*0d7c*/ 	.byte	0x04, 0x1e
        /*0d7e*/ 	.short	(.L_193 - .L_192)
.L_192:
        /*0d80*/ 	.word	0x00000000


	//----- nvinfo : EIATTR_CBANK_PARAM_SIZE
	.align		4
.L_193:
        /*0d84*/ 	.byte	0x03, 0x19
        /*0d86*/ 	.short	0x0a70


	//----- nvinfo : EIATTR_PARAM_CBANK
	.align		4
        /*0d88*/ 	.byte	0x04, 0x0a
        /*0d8a*/ 	.short	(.L_195 - .L_194)
	.align		4
.L_194:
        /*0d8c*/ 	.word	index@(.nv.constant0._ZN7cutlass13device_kernelIN5flash11enable_sm90INS1_16FlashAttnFwdSm90INS1_25CollectiveMainloopFwdSm90ILi2EN4cute5tupleIJNS5_1CILi1EEES8_S8_EEENS6_IJNS7_ILi128EEENS7_ILi112EEENS7_ILi192EEEEEELi192ENS_10bfloat16_tEfNS_4arch4Sm90ELb0ELb0ELb1ELb1ELb0ELb1ELb0ELb1ELb1ELb0ELb0ELb0EEENS1_21CollectiveEpilogueFwdINS6_IJSA_SC_SB_EEES9_SE_SG_Li256ELb1ELb0ELb0ELb0EEENS1_36VarlenDynamicPersistentTileSchedulerILi128ELi112ELi256ELi32ELb0ELb0ELb1ELb0ELb1ELb1EEEEEEEEEvNT_6ParamsE)
        /*0d90*/ 	.short	0x0210
        /*0d92*/ 	.short	0x0a70


	//----- nvinfo : EIATTR_SW_WAR
	.align		4
.L_195:
        /*0d94*/ 	.byte	0x04, 0x36
        /*0d96*/ 	.short	(.L_197 - .L_196)
.L_196:
        /*0d98*/ 	.word	0x00000008
.L_197:


//--------------------- .nv.info._ZN7cutlass13device_kernelIN5flash11enable_sm90INS1_16FlashAttnFwdSm90INS1_25CollectiveMainloopFwdSm90ILi2EN4cute5tupleIJNS5_1CILi1EEES8_S8_EEENS6_IJNS7_ILi128EEENS7_ILi96EEENS7_ILi192EEEEEELi192ENS_10bfloat16_tEfNS_4arch4Sm90ELb0ELb1ELb1ELb0ELb0ELb0ELb0ELb1ELb1ELb0ELb0ELb0EEENS1_21CollectiveEpilogueFwdINS6_IJSA_SC_SB_EEES9_SE_SG_Li256ELb0ELb0ELb0ELb0EEENS1_30DynamicPersistentTileSchedulerILi256ELi32ELb0ELb0ELb1EEEEEEEEEvNT_6ParamsE --------------------------
	.section	.nv.info._ZN7cutlass13device_kernelIN5flash11enable_sm90INS1_16FlashAttnFwdSm90INS1_25CollectiveMainloopFwdSm90ILi2EN4cute5tupleIJNS5_1CILi1EEES8_S8_EEENS6_IJNS7_ILi128EEENS7_ILi96EEENS7_ILi192EEEEEELi192ENS_10bfloat16_tEfNS_4arch4Sm90ELb0ELb1ELb1ELb0ELb0ELb0ELb0ELb1ELb1ELb0ELb0ELb0EEENS1_21CollectiveEpilogueFwdINS6_IJSA_SC_SB_EEES9_SE_SG_Li256ELb0ELb0ELb0ELb0EEENS1_30DynamicPersistentTileSchedulerILi256ELi32ELb0ELb0ELb1EEEEEEEEEvNT_6ParamsE,"",@"SHT_CUDA_INFO"
	.sectionflags	@""
	.align	4


	//----- nvinfo : EIATTR_CUDA_API_VERSION
	.align		4
        /*0000*/ 	.byte	0x04, 0x37
        /*0002*/ 	.short	(.L_199 - .L_198)
.L_198:
        /*0004*/ 	.word	0x00000082


	//----- nvinfo : EIATTR_KPARAM_INFO
	.align		4
.L_199:
        /*0008*/ 	.byte	0x04, 0x17
        /*000a*/ 	.short	(.L_201 - .L_200)
.L_200:
        /*000c*/ 	.word	0x00000000
        /*0010*/ 	.short	0x0000
        /*0012*/ 	.short	0x0070
        /*0014*/ 	.byte	0x00, 0xf0, 0x01, 0x2e


	//----- nvinfo : EIATTR_SPARSE_MMA_MASK
	.align		4
.L_201:
        /*0018*/ 	.byte	0x03, 0x50
        /*001a*/ 	.short	0x0000


	//----- nvinfo : EIATTR_MAXREG_COUNT
	.align		4
        /*001c*/ 	.byte	0x03, 0x1b
        /*001e*/ 	.short	0x00a8


	//----- nvinfo : EIATTR_NUM_BARRIERS
	.align		4
        /*0020*/ 	.byte	0x02, 0x4c
        /*0022*/ 	.byte	0x09
	.zero		1


	//----- nvinfo : EIATTR_EXTERNS
	.align		4
        /*0024*/ 	.byte	0x04, 0x0f
        /*0026*/ 	.short	(.L_203 - .L_202)


	//   ....[0]....
	.align		4
.L_202:
        /*0028*/ 	.word	index@(__assertfail)


	//----- nvinfo : EIATTR_ANNOTATIONS
	.align		4
.L_203:
        /*002c*/ 	.byte	0x04, 0x55
        /*002e*/ 	.short	(.L_205 - .L_204)


	//   ....[0]....
.L_204:
        /*0030*/ 	.word	0x00000001
        /*0034*/ 	.byte	0x80, 0x09, 0x00, 0x00, 0x01, 0x00, 0x00, 0x00, 0x50, 0x0a, 0x00, 0x00, 0x01, 0x00, 0x00, 0x00
        /*0044*/ 	.byte	0xa0, 0x39, 0x01, 0x00


	//----- nvinfo : EIATTR_MERCURY_ISA_VERSION
	.align		4
.L_205:
        /*0048*/ 	.byte	0x03, 0x5f
        /*004a*/ 	.short	0x0101


	//----- nvinfo : EIATTR_INT_WARP_WIDE_INSTR_OFFSETS
	.align		4
        /*004c*/ 	.byte	0x04, 0x31
        /*004e*/ 	.short	(.L_207 - .L_206)


	//   ....[0]....
.L_206:
        /*0050*/ 	.word	0x00000190


	//   ....[1]....
        /*0054*/ 	.word	0x000001c0


	//   ....[2]....
        /*0058*/ 	.word	0x000001d0


	//   ....[3]....
        /*005c*/ 	.word	0x00010f40


	//   ....[4]....
        /*0060*/ 	.word	0x00010fd0


	//   ....[5]....
        /*0064*/ 	.word	0x00011540


	//   ....[6]....
        /*0068*/ 	.word	0x00013350


	//   ....[7]....
        /*006c*/ 	.word	0x000133e0


	//----- nvinfo : EIATTR_COOP_GROUP_MASK_REGIDS
	.align		4
.L_207:
        /*0070*/ 	.byte	0x04, 0x29
        /*0072*/ 	.short	(.L_209 - .L_208)


	//   ....[0]....
.L_208:
        /*0074*/ 	.word	0xffffffff


	//   ....[1]....
        /*0078*/ 	.word	0xffffffff


	//   ....[2]....
        /*007c*/ 	.word	0xffffffff


	//   ....[3]....
        /*0080*/ 	.word	0xffffffff


	//   ....[4]....
        /*0084*/ 	.word	0xffffffff


	//   ....[5]....
        /*0088*/ 	.word	0xffffffff


	//   ....[6]....
        /*008c*/ 	.word	0xffffffff


	//   ....[7]....
        /*0090*/ 	.word	0xffffffff


	//   ....[8]....
        /*0094*/ 	.word	0xffffffff


	//   ....[9]....
        /*0098*/ 	.word	0xffffffff


	//   ....[10]....
        /*009c*/ 	.word	0xffffffff


	//   ....[11]....
        /*00a0*/ 	.word	0xffffffff


	//   ....[12]....
        /*00a4*/ 	.word	0xffffffff


	//   ....[13]....
        /*00a8*/ 	.word	0xffffffff


	//   ....[14]....
        /*00ac*/ 	.word	0xffffffff


	//   ....[15]....
        /*00b0*/ 	.word	0xffffffff


	//   ....[16]....
        /*00b4*/ 	.word	0xffffffff


	//   ....[17]....
        /*00b8*/ 	.word	0xffffffff


	//   ....[18]....
        /*00bc*/ 	.word	0xffffffff


	//   ....[19]....
        /*00c0*/ 	.word	0xffffffff


	//   ....[20]....
        /*00c4*/ 	.word	0xffffffff


	//   ....[21]....
        /*00c8*/ 	.word	0xffffffff


	//   ....[22]....
        /*00cc*/ 	.word	0xffffffff


	//   ....[23]....
        /*00d0*/ 	.word	0xffffffff


	//   ....[24]....
        /*00d4*/ 	.word	0xffffffff


	//   ....[25]....
        /*00d8*/ 	.word	0xffffffff


	//   ....[26]....
        /*00dc*/ 	.word	0xffffffff


	//   ....[27]....
        /*00e0*/ 	.word	0xffffffff


	//   ....[28]....
        /*00e4*/ 	.word	0xffffffff


	//   ....[29]....
        /*00e8*/ 	.word	0xffffffff


	//   ....[30]....
        /*00ec*/ 	.word	0xffffffff


	//   ....[31]....
        /*00f0*/ 	.word	0xffffffff


	//   ....[32]....
        /*00f4*/ 	.word	0x0500000f


	//   ....[33]....
        /*00f8*/ 	.word	0x0500000f


	//----- nvinfo : EIATTR_COOP_GROUP_INSTR_OFFSETS
	.align		4
.L_209:
        /*00fc*/ 	.byte	0x04, 0x28
        /*00fe*/ 	.short	(.L_211 - .L_210)


	//   ....[0]....
.L_210:
        /*0100*/ 	.word	0x00000060


	//   ....[1]....
        /*0104*/ 	.word	0x000001a0


	//   ....[2]....
        /*0108*/ 	.word	0x000001f0


	//   ....[3]....
        /*010c*/ 	.word	0x000003e0


	//   ....[4]....
        /*0110*/ 	.word	0x00000540


	//   ....[5]....
        /*0114*/ 	.word	0x00000660


	//   ....[6]....
        /*0118*/ 	.word	0x000007c0


	//   ....[7]....
        /*011c*/ 	.word	0x00001890


	//   ....[8]....
        /*0120*/ 	.word	0x000039d0


	//   ....[9]....
        /*0124*/ 	.word	0x00003a90


	//   ....[10]....
        /*0128*/ 	.word	0x00003f50


	//   ....[11]....
        /*012c*/ 	.word	0x00003ff0


	//   ....[12]....
        /*0130*/ 	.word	0x00007220


	//   ....[13]....
        /*0134*/ 	.word	0x00007330


	//   ....[14]....
        /*0138*/ 	.word	0x000078c0


	//   ....[15]....
        /*013c*/ 	.word	0x00007910


	//   ....[16]....
        /*0140*/ 	.word	0x00009b90


	//   ....[17]....
        /*0144*/ 	.word	0x00009c50


	//   ....[18]....
        /*0148*/ 	.word	0x00009cf0


	//   ....[19]....
        /*014c*/ 	.word	0x00009e50


	//   ....[20]....
        /*0150*/ 	.word	0x0000ce00


	//   ....[21]....
        /*0154*/ 	.word	0x0000cf20


	//   ....[22]....
        /*0158*/ 	.word	0x0000d530


	//   ....[23]....
        /*015c*/ 	.word	0x0000d580


	//   ....[24]....
        /*0160*/ 	.word	0x0000e5a0


	//   ....[25]....
        /*0164*/ 	.word	0x0000e5d0


	//   ....[26]....
        /*0168*/ 	.word	0x0000e6d0


	//   ....[27]....
        /*016c*/ 	.word	0x0000e6f0


	//   ....[28]....
        /*0170*/ 	.word	0x0000fae0


	//   ....[29]....
        /*0174*/ 	.word	0x00010690


	//   ....[30]....
        /*0178*/ 	.word	0x00013770


	//   ....[31]....
        /*017c*/ 	.word	0x00013940


	//   ....[32]....
        /*0180*/ 	.word	0x00013f90


	//   ....[33]....
        /*0184*/ 	.word	0x00014370


	//----- nvinfo : EIATTR_REG_RECONFIG
	.align		4
.L_211:
        /*0188*/ 	.byte	0x01, 0x54
	.zero		2


	//----- nvinfo : EIATTR_SYSCALL_OFFSETS
	.align		4
        /*018c*/ 	.byte	0x04, 0x46
        /*018e*/ 	.short	(.L_213 - .L_212)


	//   ....[0]....
.L_212:
        /*0190*/ 	.word	0x00001a40


	//   ....[1]....
        /*0194*/ 	.word	0x00011160


	//   ....[2]....
        /*0198*/ 	.word	0x000112a0


	//   ....[3]....
        /*019c*/ 	.word	0x00011390


	//----- nvinfo : EIATTR_MBARRIER_INSTR_OFFSETS
	.align		4
.L_213:
        /*01a0*/ 	.byte	0x04, 0x39
        /*01a2*/ 	.short	(.L_215 - .L_214)


	//   ....[0]....
.L_214:
        /*01a4*/ 	.word	0x00000290
        /*01a8*/ 	.word	0x000000ff
        /*01ac*/ 	.word	0x00030800
        /*01b0*/ 	.short	0x0100
        /*01b2*/ 	.byte	0x06
	.zero		1


	//   ....[1]....
        /*01b4*/ 	.word	0x000002a0
        /*01b8*/ 	.word	0x000000ff
        /*01bc*/ 	.word	0x00030820
        /*01c0*/ 	.short	0x0100
        /*01c2*/ 	.byte	0x06
	.zero		1


	//   ....[2]....
        /*01c4*/ 	.word	0x00000390
        /*01c8*/ 	.word	0x000000ff
        /*01cc*/ 	.word	0x00030830
        /*01d0*/ 	.short	0x0100
        /*01d2*/ 	.byte	0x08
	.zero		1


	//   ....[3]....
        /*01d4*/ 	.word	0x000003a0
        /*01d8*/ 	.word	0x000000ff
        /*01dc*/ 	.word	0x00030840
        /*01e0*/ 	.short	0x0100
        /*01e2*/ 	.byte	0x08
	.zero		1


	//   ....[4]....
        /*01e4*/ 	.word	0x000003b0
        /*01e8*/ 	.word	0x000000ff
        /*01ec*/ 	.word	0x00030838
        /*01f0*/ 	.short	0x0100
        /*01f2*/ 	.byte	0x08
	.zero		1


	//   ....[5]....
        /*01f4*/ 	.word	0x000003c0
        /*01f8*/ 	.word	0x000000ff
        /*01fc*/ 	.word	0x00030848
        /*0200*/ 	.short	0x0100
        /*0202*/ 	.byte	0x08
	.zero		1


	//   ....[6]....
        /*0204*/ 	.word	0x000004f0
        /*0208*/ 	.word	0x000000ff
        /*020c*/ 	.word	0x00030850
        /*0210*/ 	.short	0x0100
        /*0212*/ 	.byte	0x08
	.zero		1


	//   ....[7]....
        /*0214*/ 	.word	0x00000500
        /*0218*/ 	.word	0x000000ff
        /*021c*/ 	.word	0x00030860
        /*0220*/ 	.short	0x0100
        /*0222*/ 	.byte	0x08
	.zero		1


	//   ....[8]....
        /*0224*/ 	.word	0x00000510
        /*0228*/ 	.word	0x000000ff
        /*022c*/ 	.word	0x00030858
        /*0230*/ 	.short	0x0100
        /*0232*/ 	.byte	0x08
	.zero		1


	//   ....[9]....
        /*0234*/ 	.word	0x00000520
        /*0238*/ 	.word	0x000000ff
        /*023c*/ 	.word	0x00030868
        /*0240*/ 	.short	0x0100
        /*0242*/ 	.byte	0x08
	.zero		1


	//   ....[10]....
        /*0244*/ 	.word	0x00000610
        /*0248*/ 	.word	0x000000ff
        /*024c*/ 	.word	0x00030870
        /*0250*/ 	.short	0x0100
        /*0252*/ 	.byte	0x06
	.zero		1


	//   ....[11]....
        /*0254*/ 	.word	0x00000620
        /*0258*/ 	.word	0x000000ff
        /*025c*/ 	.word	0x00030880
        /*0260*/ 	.short	0x0100
        /*0262*/ 	.byte	0x06
	.zero		1


	//   ....[12]....
        /*0264*/ 	.word	0x00000630
        /*0268*/ 	.word	0x000000ff
        /*026c*/ 	.word	0x00030878
        /*0270*/ 	.short	0x0100
        /*0272*/ 	.byte	0x06
	.zero		1


	//   ....[13]....
        /*0274*/ 	.word	0x00000640
        /*0278*/ 	.word	0x000000ff
        /*027c*/ 	.word	0x00030888
        /*0280*/ 	.short	0x0100
        /*0282*/ 	.byte	0x06
	.zero		1


	//   ....[14]....
        /*0284*/ 	.word	0x00000770
        /*0288*/ 	.word	0x000000ff
        /*028c*/ 	.word	0x00030890
        /*0290*/ 	.short	0x0100
        /*0292*/ 	.byte	0x08
	.zero		1


	//   ....[15]....
        /*0294*/ 	.word	0x00000780
        /*0298*/ 	.word	0x000000ff
        /*029c*/ 	.word	0x000308a0
        /*02a0*/ 	.short	0x0100
        /*02a2*/ 	.byte	0x08
	.zero		1


	//   ....[16]....
        /*02a4*/ 	.word	0x00000790
        /*02a8*/ 	.word	0x000000ff
        /*02ac*/ 	.word	0x00030898
        /*02b0*/ 	.short	0x0100
        /*02b2*/ 	.byte	0x08
	.zero		1


	//   ....[17]....
        /*02b4*/ 	.word	0x000007a0
        /*02b8*/ 	.word	0x000000ff
        /*02bc*/ 	.word	0x000308a8
        /*02c0*/ 	.short	0x0100
        /*02c2*/ 	.byte	0x08
	.zero		1


	//   ....[18]....
        /*02c4*/ 	.word	0x000008d0
        /*02c8*/ 	.word	0x000000ff
        /*02cc*/ 	.word	0x000308b0
        /*02d0*/ 	.short	0x0100
        /*02d2*/ 	.byte	0x08
	.zero		1


	//   ....[19]....
        /*02d4*/ 	.word	0x000008e0
        /*02d8*/ 	.word	0x000000ff
        /*02dc*/ 	.word	0x000308c0
        /*02e0*/ 	.short	0x0100
        /*02e2*/ 	.byte	0x08
	.zero		1


	//   ....[20]....
        /*02e4*/ 	.word	0x000008f0
        /*02e8*/ 	.word	0x000000ff
        /*02ec*/ 	.word	0x000308b8
        /*02f0*/ 	.short	0x0100
        /*02f2*/ 	.byte	0x08
	.zero		1


	//   ....[21]....
        /*02f4*/ 	.word	0x00000900
        /*02f8*/ 	.word	0x000000ff
        /*02fc*/ 	.word	0x000308c8
        /*0300*/ 	.short	0x0100
        /*0302*/ 	.byte	0x08
	.zero		1


	//   ....[22]....
        /*0304*/ 	.word	0x00001ae0
        /*0308*/ 	.word	0x000000ff
        /*030c*/ 	.word	0x00030800
        /*0310*/ 	.short	0x010a
        /*0312*/ 	.byte	0x25
	.zero		1


	//   ....[23]....
        /*0314*/ 	.word	0x00001b60
        /*0318*/ 	.word	0x00000005
        /*031c*/ 	.word	0x00030830
        /*0320*/ 	.short	0x010a
        /*0322*/ 	.byte	0x3f
	.zero		1


	//   ....[24]....
        /*0324*/ 	.word	0x00001be0
        /*0328*/ 	.word	0x00000005
        /*032c*/ 	.word	0x00030830
        /*0330*/ 	.short	0x010a
        /*0332*/ 	.byte	0x3f
	.zero		1


	//   ....[25]....
        /*0334*/ 	.word	0x000025e0
        /*0338*/ 	.word	0x00000005
        /*033c*/ 	.word	0x00000000
        /*0340*/ 	.short	0x0101
        /*0342*/ 	.byte	0x3f
	.zero		1


	//   ....[26]....
        /*0344*/ 	.word	0x00004e70
        /*0348*/ 	.word	0x000000ff
        /*034c*/ 	.word	0x00030830
        /*0350*/ 	.short	0x010a
        /*0352*/ 	.byte	0x07
	.zero		1


	//   ....[27]....
        /*0354*/ 	.word	0x00004eb0
        /*0358*/ 	.word	0x000000ff
        /*035c*/ 	.word	0x00030830
        /*0360*/ 	.short	0x010a
        /*0362*/ 	.byte	0x07
	.zero		1


	//   ....[28]....
        /*0364*/ 	.word	0x00005970
        /*0368*/ 	.word	0x000000ff
        /*036c*/ 	.word	0x00030850
        /*0370*/ 	.short	0x010a
        /*0372*/ 	.byte	0x06
	.zero		1


	//   ....[29]....
        /*0374*/ 	.word	0x000059b0
        /*0378*/ 	.word	0x000000ff
        /*037c*/ 	.word	0x00030850
        /*0380*/ 	.short	0x010a
        /*0382*/ 	.byte	0x06
	.zero		1


	//   ....[30]....
        /*0384*/ 	.word	0x00006260
        /*0388*/ 	.word	0x00000078
        /*038c*/ 	.word	0x00000000
        /*0390*/ 	.short	0x0101
        /*0392*/ 	.byte	0x3f
	.zero		1


	//   ....[31]....
        /*0394*/ 	.word	0x00007ce0
        /*0398*/ 	.word	0x00000081
        /*039c*/ 	.word	0x00000000
        /*03a0*/ 	.short	0x0101
        /*03a2*/ 	.byte	0x3f
	.zero		1


	//   ....[32]....
        /*03a4*/ 	.word	0x000085e0
        /*03a8*/ 	.word	0x000000ff
        /*03ac*/ 	.word	0x00030830
        /*03b0*/ 	.short	0x010a
        /*03b2*/ 	.byte	0x06
	.zero		1


	//   ....[33]....
        /*03b4*/ 	.word	0x00008620
        /*03b8*/ 	.word	0x000000ff
        /*03bc*/ 	.word	0x00030830
        /*03c0*/ 	.short	0x010a
        /*03c2*/ 	.byte	0x06
	.zero		1


	//   ....[34]....
        /*03c4*/ 	.word	0x000090e0
        /*03c8*/ 	.word	0x000000ff
        /*03cc*/ 	.word	0x00030850
        /*03d0*/ 	.short	0x010a
        /*03d2*/ 	.byte	0x0a
	.zero		1


	//   ....[35]....
        /*03d4*/ 	.word	0x00009120
        /*03d8*/ 	.word	0x000000ff
        /*03dc*/ 	.word	0x00030850
        /*03e0*/ 	.short	0x010a
        /*03e2*/ 	.byte	0x0a
	.zero		1


	//   ....[36]....
        /*03e4*/ 	.word	0x0000a480
        /*03e8*/ 	.word	0x0000007d
        /*03ec*/ 	.word	0x00000000
        /*03f0*/ 	.short	0x0101
        /*03f2*/ 	.byte	0x3f
	.zero		1


	//   ....[37]....
        /*03f4*/ 	.word	0x0000a4d0
        /*03f8*/ 	.word	0x00000081
        /*03fc*/ 	.word	0x00000000
        /*0400*/ 	.short	0x0101
        /*0402*/ 	.byte	0x3f
	.zero		1


	//   ....[38]....
        /*0404*/ 	.word	0x0000aa70
        /*0408*/ 	.word	0x000000ff
        /*040c*/ 	.word	0x00030830
        /*0410*/ 	.short	0x010a
        /*0412*/ 	.byte	0x06
	.zero		1


	//   ....[39]....
        /*0414*/ 	.word	0x0000aab0
        /*0418*/ 	.word	0x000000ff
        /*041c*/ 	.word	0x00030830
        /*0420*/ 	.short	0x010a
        /*0422*/ 	.byte	0x06
	.zero		1


	//   ....[40]....
        /*0424*/ 	.word	0x0000b570
        /*0428*/ 	.word	0x000000ff
        /*042c*/ 	.word	0x00030850
        /*0430*/ 	.short	0x010a
        /*0432*/ 	.byte	0x0a
	.zero		1


	//   ....[41]....
        /*0434*/ 	.word	0x0000b5b0
        /*0438*/ 	.word	0x000000ff
        /*043c*/ 	.word	0x00030850
        /*0440*/ 	.short	0x010a
        /*0442*/ 	.byte	0x0a
	.zero		1


	//   ....[42]....
        /*0444*/ 	.word	0x0000be60
        /*0448*/ 	.word	0x0000007e
        /*044c*/ 	.word	0x00000000
        /*0450*/ 	.short	0x0101
        /*0452*/ 	.byte	0x3f
	.zero		1


	//   ....[43]....
        /*0454*/ 	.word	0x0000d910
        /*0458*/ 	.word	0x00000085
        /*045c*/ 	.word	0x00000000
        /*0460*/ 	.short	0x0101
        /*0462*/ 	.byte	0x3f
	.zero		1


	//   ....[44]....
        /*0464*/ 	.word	0x0000e510
        /*0468*/ 	.word	0x000000ff
        /*046c*/ 	.word	0x00030850
        /*0470*/ 	.short	0x010a
        /*0472*/ 	.byte	0x05
	.zero		1


	//   ....[45]....
        /*0474*/ 	.word	0x0000e550
        /*0478*/ 	.word	0x000000ff
        /*047c*/ 	.word	0x00030850
        /*0480*/ 	.short	0x010a
        /*0482*/ 	.byte	0x05
	.zero		1


	//   ....[46]....
        /*0484*/ 	.word	0x0000ea00
        /*0488*/ 	.word	0x00000004
        /*048c*/ 	.word	0x00000000
        /*0490*/ 	.short	0x0101
        /*0492*/ 	.byte	0x3f
	.zero		1


	//   ....[47]....
        /*0494*/ 	.word	0x0000fcc0
        /*0498*/ 	.word	0x000000ff
        /*049c*/ 	.word	0x00000000
        /*04a0*/ 	.short	0x0101
        /*04a2*/ 	.byte	0x05
	.zero		1


	//   ....[48]....
        /*04a4*/ 	.word	0x00011810
        /*04a8*/ 	.word	0x00000008
        /*04ac*/ 	.word	0x00030840
        /*04b0*/ 	.short	0x010a
        /*04b2*/ 	.byte	0x3f
	.zero		1


	//   ....[49]....
        /*04b4*/ 	.word	0x00011ca0
        /*04b8*/ 	.word	0x000000ff
        /*04bc*/ 	.word	0x00030820
        /*04c0*/ 	.short	0x010a
        /*04c2*/ 	.byte	0x26
	.zero		1


	//   ....[50]....
        /*04c4*/ 	.word	0x00011f80
        /*04c8*/ 	.word	0x00000003
        /*04cc*/ 	.word	0x00030840
        /*04d0*/ 	.short	0x010a
        /*04d2*/ 	.byte	0x3f
	.zero		1


	//   ....[51]....
        /*04d4*/ 	.word	0x000121f0
        /*04d8*/ 	.word	0x00000002
        /*04dc*/ 	.word	0x00000060
        /*04e0*/ 	.short	0x010a
        /*04e2*/ 	.byte	0x3f
	.zero		1


	//   ....[52]....
        /*04e4*/ 	.word	0x00012710
        /*04e8*/ 	.word	0x00000003
        /*04ec*/ 	.word	0x00030840
        /*04f0*/ 	.short	0x010a
        /*04f2*/ 	.byte	0x3f
	.zero		1


	//   ....[53]....
        /*04f4*/ 	.word	0x00012980
        /*04f8*/ 	.word	0x00000002
        /*04fc*/ 	.word	0x00000060
        /*0500*/ 	.short	0x010a
        /*0502*/ 	.byte	0x3f
	.zero		1


	//   ....[54]....
        /*0504*/ 	.word	0x00012dd0
        /*0508*/ 	.word	0x00000002
        /*050c*/ 	.word	0x00030840
        /*0510*/ 	.short	0x010a
        /*0512*/ 	.byte	0x3f
	.zero		1


	//   ....[55]....
        /*0514*/ 	.word	0x00013070
        /*0518*/ 	.word	0x00000002
        /*051c*/ 	.word	0x00000060
        /*0520*/ 	.short	0x010a
        /*0522*/ 	.byte	0x3f
	.zero		1


	//   ....[56]....
        /*0524*/ 	.word	0x00013480
        /*0528*/ 	.word	0x00000003
        /*052c*/ 	.word	0x00030860
        /*0530*/ 	.short	0x010a
        /*0532*/ 	.byte	0x3f
	.zero		1


	//   ....[57]....
        /*0534*/ 	.word	0x000138f0
        /*0538*/ 	.word	0x00000007
        /*053c*/ 	.word	0x00030820
        /*0540*/ 	.short	0x010a
        /*0542*/ 	.byte	0x3f
	.zero		1


	//   ....[58]....
        /*0544*/ 	.word	0x00013a60
        /*0548*/ 	.word	0x00000005
        /*054c*/ 	.word	0x00000000
        /*0550*/ 	.short	0x010a
        /*0552*/ 	.byte	0x3f
	.zero		1


	//   ....[59]....
        /*0554*/ 	.word	0x00013ad0
        /*0558*/ 	.word	0x00000003
        /*055c*/ 	.word	0x00000000
        /*0560*/ 	.short	0x010a
        /*0562*/ 	.byte	0x3f
	.zero		1


	//   ....[60]....
        /*0564*/ 	.word	0x00013b30
        /*0568*/ 	.word	0x00000005
        /*056c*/ 	.word	0x00000000
        /*0570*/ 	.short	0x010a
        /*0572*/ 	.byte	0x3f
	.zero		1


	//   ....[61]....
        /*0574*/ 	.word	0x00013b60
        /*0578*/ 	.word	0x00000003
        /*057c*/ 	.word	0x00000000
        /*0580*/ 	.short	0x010a
        /*0582*/ 	.byte	0x3f
	.zero		1


	//   ....[62]....
        /*0584*/ 	.word	0x00013bd0
        /*0588*/ 	.word	0x00000003
        /*058c*/ 	.word	0x00030800
        /*0590*/ 	.short	0x010a
        /*0592*/ 	.byte	0x3f
	.zero		1


	//   ....[63]....
        /*0594*/ 	.word	0x00013c20
        /*0598*/ 	.word	0x00000005
        /*059c*/ 	.word	0x00030830
        /*05a0*/ 	.short	0x010a
        /*05a2*/ 	.byte	0x3f
	.zero		1


	//   ....[64]....
        /*05a4*/ 	.word	0x00013c80
        /*05a8*/ 	.word	0x00000015
        /*05ac*/ 	.word	0x00030830
        /*05b0*/ 	.short	0x010a
        /*05b2*/ 	.byte	0x3f
	.zero		1


	//   ....[65]....
        /*05b4*/ 	.word	0x00013ce0
        /*05b8*/ 	.word	0x00000015
        /*05bc*/ 	.word	0x00030850
        /*05c0*/ 	.short	0x010a
        /*05c2*/ 	.byte	0x3f
	.zero		1


	//   ....[66]....
        /*05c4*/ 	.word	0x00013d40
        /*05c8*/ 	.word	0x00000004
        /*05cc*/ 	.word	0x00030830
        /*05d0*/ 	.short	0x010a
        /*05d2*/ 	.byte	0x3f
	.zero		1


	//   ....[67]....
        /*05d4*/ 	.word	0x00013da0
        /*05d8*/ 	.word	0x00000003
        /*05dc*/ 	.word	0x00030850
        /*05e0*/ 	.short	0x010a
        /*05e2*/ 	.byte	0x3f
	.zero		1


	//   ....[68]....
        /*05e4*/ 	.word	0x00013e00
        /*05e8*/ 	.word	0x00000004
        /*05ec*/ 	.word	0x00030830
        /*05f0*/ 	.short	0x010a
        /*05f2*/ 	.byte	0x3f
	.zero		1


	//   ....[69]....
        /*05f4*/ 	.word	0x00013e60
        /*05f8*/ 	.word	0x00000003
        /*05fc*/ 	.word	0x00030850
        /*0600*/ 	.short	0x010a
        /*0602*/ 	.byte	0x3f
	.zero		1


	//   ....[70]....
        /*0604*/ 	.word	0x00013ec0
        /*0608*/ 	.word	0x00000005
        /*060c*/ 	.word	0x00030850
        /*0610*/ 	.short	0x010a
        /*0612*/ 	.byte	0x3f
	.zero		1


	//   ....[71]....
        /*0614*/ 	.word	0x00014040
        /*0618*/ 	.word	0x00000008
        /*061c*/ 	.word	0x00030840
        /*0620*/ 	.short	0x010a
        /*0622*/ 	.byte	0x3f
	.zero		1


	//   ....[72]....
        /*0624*/ 	.word	0x000140a0
        /*0628*/ 	.word	0x00000008
        /*062c*/ 	.word	0x00030820
        /*0630*/ 	.short	0x010a
        /*0632*/ 	.byte	0x3f
	.zero		1


	//   ....[73]....
        /*0634*/ 	.word	0x000140f0
        /*0638*/ 	.word	0x00000003
        /*063c*/ 	.word	0x00030840
        /*0640*/ 	.short	0x010a
        /*0642*/ 	.byte	0x3f
	.zero		1


	//   ....[74]....
        /*0644*/ 	.word	0x00014140
        /*0648*/ 	.word	0x00000002
        /*064c*/ 	.word	0x00000060
        /*0650*/ 	.short	0x010a
        /*0652*/ 	.byte	0x3f
	.zero		1


	//   ....[75]....
        /*0654*/ 	.word	0x00014190
        /*0658*/ 	.word	0x00000003
        /*065c*/ 	.word	0x00030840
        /*0660*/ 	.short	0x010a
        /*0662*/ 	.byte	0x3f
	.zero		1


	//   ....[76]....
        /*0664*/ 	.word	0x000141e0
        /*0668*/ 	.word	0x00000002
        /*066c*/ 	.word	0x00000060
        /*0670*/ 	.short	0x010a
        /*0672*/ 	.byte	0x3f
	.zero		1


	//   ....[77]....
        /*0674*/ 	.word	0x00014230
        /*0678*/ 	.word	0x00000002
        /*067c*/ 	.word	0x00030840
        /*0680*/ 	.short	0x010a
        /*0682*/ 	.byte	0x3f
	.zero		1


	//   ....[78]....
        /*0684*/ 	.word	0x00014280
        /*0688*/ 	.word	0x00000002
        /*068c*/ 	.word	0x00000060
        /*0690*/ 	.short	0x010a
        /*0692*/ 	.byte	0x3f
	.zero		1


	//   ....[79]....
        /*0694*/ 	.word	0x000142d0
        /*0698*/ 	.word	0x00000003
        /*069c*/ 	.word	0x00030860
        /*06a0*/ 	.short	0x010a
        /*06a2*/ 	.byte	0x3f
	.zero		1


	//   ....[80]....
        /*06a4*/ 	.word	0x000143b0
        /*06a8*/ 	.word	0x00000007
        /*06ac*/ 	.word	0x00030820
        /*06b0*/ 	.short	0x010a
        /*06b2*/ 	.byte	0x3f
	.zero		1


	//   ....[81]....
        /*06b4*/ 	.word	0x00014400
        /*06b8*/ 	.word	0x00000005
        /*06bc*/ 	.word	0x00000000
        /*06c0*/ 	.short	0x010a
        /*06c2*/ 	.byte	0x3f
	.zero		1


	//   ....[82]....
        /*06c4*/ 	.word	0x00014450
        /*06c8*/ 	.word	0x00000003
        /*06cc*/ 	.word	0x00000000
        /*06d0*/ 	.short	0x010a
        /*06d2*/ 	.byte	0x3f
	.zero		1


	//   ....[83]....
        /*06d4*/ 	.word	0x000144a0
        /*06d8*/ 	.word	0x00000005
        /*06dc*/ 	.word	0x00000000
        /*06e0*/ 	.short	0x010a
        /*06e2*/ 	.byte	0x3f
	.zero		1


	//----- nvinfo : EIATTR_NUM_MBARRIERS
	.align		4
.L_215:
        /*06e4*/ 	.byte	0x03, 0x38
        /*06e6*/ 	.short	0x0016


	//----- nvinfo : EIATTR_EXIT_INSTR_OFFSETS
	.align		4
        /*06e8*/ 	.byte	0x04, 0x1c
        /*06ea*/ 	.short	(.L_217 - .L_216)


	//   ....[0]....
.L_216:
        /*06ec*/ 	.word	0x00000a40


	//   ....[1]....
        /*06f0*/ 	.word	0x00010650


	//   ....[2]....
        /*06f4*/ 	.word	0x000106b0


	//   ....[3]....
        /*06f8*/ 	.word	0x00013960


	//   ....[4]....
        /*06fc*/ 	.word	0x00013bb0


	//----- nvinfo : EIATTR_MAX_THREADS
	.align		4
.L_217:
        /*0700*/ 	.byte	0x04, 0x05
        /*0702*/ 	.short	(.L_219 - .L_218)
.L_218:
        /*0704*/ 	.word	0x00000180
        /*0708*/ 	.word	0x00000001
        /*070c*/ 	.word	0x00000001


	//----- nvinfo : EIATTR_CRS_STACK_SIZE
	.align		4
.L_219:
        /*0710*/ 	.byte	0x04, 0x1e
        /*0712*/ 	.short	(.L_221 - .L_220)
.L_220:
        /*0714*/ 	.word	0x00000000


	//----- nvinfo : EIATTR_CBANK_PARAM_SIZE
	.align		4
.L_221:
        /*0718*/ 	.byte	0x03, 0x19
        /*071a*/ 	.short	0x0bf0


	//----- nvinfo : EIATTR_PARAM_CBANK
	.align		4
        /*071c*/ 	.byte	0x04, 0x0a
        /*071e*/ 	.short	(.L_223 - .L_222)
	.align		4
.L_222:
        /*0720*/ 	.word	index@(.nv.constant0._ZN7cutlass13device_kernelIN5flash11enable_sm90INS1_16FlashAttnFwdSm90INS1_25CollectiveMainloopFwdSm90ILi2EN4cute5tupleIJNS5_1CILi1EEES8_S8_EEENS6_IJNS7_ILi128EEENS7_ILi96EEENS7_ILi192EEEEEELi192ENS_10bfloat16_tEfNS_4arch4Sm90ELb0ELb1ELb1ELb0ELb0ELb0ELb0ELb1ELb1ELb0ELb0ELb0EEENS1_21CollectiveEpilogueFwdINS6_IJSA_SC_SB_EEES9_SE_SG_Li256ELb0ELb0ELb0ELb0EEENS1_30DynamicPersistentTileSchedulerILi256ELi32ELb0ELb0ELb1EEEEEEEEEvNT_6ParamsE)
        /*0724*/ 	.short	0x0210
        /*0726*/ 	.short	0x0bf0


	//----- nvinfo : EIATTR_SW_WAR
	.align		4
.L_223:
        /*0728*/ 	.byte	0x04, 0x36
        /*072a*/ 	.short	(.L_225 - .L_224)
.L_224:
        /*072c*/ 	.word	0x00000008
.L_225:


//--------------------- .nv.info._ZN7cutlass13device_kernelIN5flash11enable_sm90INS1_16FlashAttnFwdSm90INS1_25CollectiveMainloopFwdSm90ILi2EN4cute5tupleIJNS5_1CILi1EEES8_S8_EEENS6_IJNS7_ILi128EEENS7_ILi96EEENS7_ILi192EEEEEELi192ENS_10bfloat16_tEfNS_4arch4Sm90ELb0ELb1ELb1ELb1ELb0ELb0ELb0ELb1ELb1ELb0ELb0ELb0EEENS1_21CollectiveEpilogueFwdINS6_IJSA_SC_SB_EEES9_SE_SG_Li256ELb1ELb0ELb0ELb0EEENS1_36VarlenDynamicPersistentTileSchedulerILi128ELi96ELi256ELi32ELb0ELb0ELb1ELb1ELb0ELb1EEEEEEEEEvNT_6ParamsE --------------------------
	.section	.nv.info._ZN7cutlass13device_kernelIN5flash11enable_sm90INS1_16FlashAttnFwdSm90INS1_25CollectiveMainloopFwdSm90ILi2EN4cute5tupleIJNS5_1CILi1EEES8_S8_EEENS6_IJNS7_ILi128EEENS7_ILi96EEENS7_ILi192EEEEEELi192ENS_10bfloat16_tEfNS_4arch4Sm90ELb0ELb1ELb1ELb1ELb0ELb0ELb0ELb1ELb1ELb0ELb0ELb0EEENS1_21CollectiveEpilogueFwdINS6_IJSA_SC_SB_EEES9_SE_SG_Li256ELb1ELb0ELb0ELb0EEENS1_36VarlenDynamicPersistentTileSchedulerILi128ELi96ELi256ELi32ELb0ELb0ELb1ELb1ELb0ELb1EEEEEEEEEvNT_6ParamsE,"",@"SHT_CUDA_INFO"
	.sectionflags	@""
	.align	4


	//----- nvinfo : EIATTR_CUDA_API_VERSION
	.align		4
        /*0000*/ 	.byte	0x04, 0x37
        /*0002*/ 	.short	(.L_227 - .L_226)
.L_226:
        /*0004*/ 	.word	0x00000082


	//----- nvinfo : EIATTR_KPARAM_INFO
	.align		4
.L_227:
        /*0008*/ 	.byte	0x04, 0x17
        /*000a*/ 	.short	(.L_229 - .L_228)
.L_228:
        /*000c*/ 	.word	0x00000000
        /*0010*/ 	.short	0x0000
        /*0012*/ 	.short	0x0070
        /*0014*/ 	.byte	0x00, 0xf0, 0x01, 0x28


	//----- nvinfo : EIATTR_SPARSE_MMA_MASK
	.align		4
.L_229:
        /*0018*/ 	.byte	0x03, 0x50
        /*001a*/ 	.short	0x0000


	//----- nvinfo : EIATTR_MAXREG_COUNT
	.align		4
        /*001c*/ 	.byte	0x03, 0x1b
        /*001e*/ 	.short	0x00a8


	//----- nvinfo : EIATTR_NUM_BARRIERS
	.align		4
        /*0020*/ 	.byte	0x02, 0x4c
        /*0022*/ 	.byte	0x09
	.zero		1


	//----- nvinfo : EIATTR_EXTERNS
	.align		4
        /*0024*/ 	.byte	0x04, 0x0f
        /*0026*/ 	.short	(.L_231 - .L_230)


	//   ....[0]....
	.align		4
.L_230:
        /*0028*/ 	.word	index@(__assertfail)


	//----- nvinfo : EIATTR_ANNOTATIONS
	.align		4
.L_231:
        /*002c*/ 	.byte	0x04, 0x55
        /*002e*/ 	.short	(.L_233 - .L_232)


	//   ....[0]....
.L_232:
        /* <DEDUP_REMOVED lines=34> */


	//----- nvinfo : EIATTR_MERCURY_ISA_VERSION
	.align		4
.L_233:
        /*0240*/ 	.byte	0x03, 0x5f
        /*0242*/ 	.short	0x0101


	//----- nvinfo : EIATTR_UNUSED_LOAD_BYTE_OFFSET
	.align		4
        /*0244*/ 	.byte	0x04, 0x44
        /*0246*/ 	.short	(.L_235 - .L_234)


	//   ....[0]....
.L_234:
        /*0248*/ 	.word	0x00000a40
        /*024c*/ 	.word	0x0000fff0


	//   ....[1]....
        /*0250*/ 	.word	0x0000f070
        /*0254*/ 	.word	0x0000fff0


	//----- nvinfo : EIATTR_INT_WARP_WIDE_INSTR_OFFSETS
	.align		4
.L_235:
        /*0258*/ 	.byte	0x04, 0x31
        /*025a*/ 	.short	(.L_237 - .L_236)


	//   ....[0]....
.L_236:
        /*025c*/ 	.word	0x00000160


	//   ....[1]....
        /*0260*/ 	.word	0x000001a0


	//   ....[2]....
        /*0264*/ 	.word	0x00000210


	//   ....[3]....
        /*0268*/ 	.word	0x00012be0


	//   ....[4]....
        /*026c*/ 	.word	0x00012c80


	//   ....[5]....
        /*0270*/ 	.word	0x00013190


	//   ....[6]....
        /*0274*/ 	.word	0x00013210


	//   ....[7]....
        /*0278*/ 	.word	0x00013320


	//   ....[8]....
        /*027c*/ 	.word	0x00013410


	//   ....[9]....
        /*0280*/ 	.word	0x00015870


	//   ....[10]....
        /*0284*/ 	.word	0x00015910


	//----- nvinfo : EIATTR_COOP_GROUP_MASK_REGIDS
	.align		4
.L_237:
        /*0288*/ 	.byte	0x04, 0x29
        /*028a*/ 	.short	(.L_239 - .L_238)


	//   ....[0]....
.L_238:
        /*028c*/ 	.word	0xffffffff


	//   ....[1]....
        /*0290*/ 	.word	0xffffffff


	//   ....[2]....
        /*0294*/ 	.word	0xffffffff


	//   ....[3]....
        /*0298*/ 	.word	0xffffffff


	//   ....[4]....
        /*029c*/ 	.word	0xffffffff


	//   ....[5]....
        /*02a0*/ 	.word	0xffffffff


	//   ....[6]....
        /*02a4*/ 	.word	0xffffffff


	//   ....[7]....
        /*02a8*/ 	.word	0xffffffff


	//   ....[8]....
        /*02ac*/ 	.word	0xffffffff


	//   ....[9]....
        /*02b0*/ 	.word	0xffffffff


	//   ....[10]....
        /*02b4*/ 	.word	0xffffffff


	//   ....[11]....
        /*02b8*/ 	.word	0xffffffff


	//   ....[12]....
        /*02bc*/ 	.word	0xffffffff


	//   ....[13]....
        /*02c0*/ 	.word	0xffffffff


	//   ....[14]....
        /*02c4*/ 	.word	0xffffffff


	//   ....[15]....
        /*02c8*/ 	.word	0xffffffff


	//   ....[16]....
        /*02cc*/ 	.word	0xffffffff


	//   ....[17]....
        /*02d0*/ 	.word	0xffffffff


	//   ....[18]....
        /*02d4*/ 	.word	0xffffffff


	//   ....[19]....
        /*02d8*/ 	.word	0xffffffff


	//   ....[20]....
        /*02dc*/ 	.word	0xffffffff


	//   ....[21]....
        /*02e0*/ 	.word	0xffffffff


	//   ....[22]....
        /*02e4*/ 	.word	0xffffffff


	//   ....[23]....
        /*02e8*/ 	.word	0xffffffff


	//   ....[24]....
        /*02ec*/ 	.word	0xffffffff


	//   ....[25]....
        /*02f0*/ 	.word	0xffffffff


	//   ....[26]....
        /*02f4*/ 	.word	0xffffffff


	//   ....[27]....
        /*02f8*/ 	.word	0xffffffff


	//   ....[28]....
        /*02fc*/ 	.word	0xffffffff


	//   ....[29]....
        /*0300*/ 	.word	0xffffffff


	//   ....[30]....
        /*0304*/ 	.word	0xffffffff


	//   ....[31]....
        /*0308*/ 	.word	0xffffffff


	//   ....[32]....
        /*030c*/ 	.word	0xffffffff


	//   ....[33]....
        /*0310*/ 	.word	0xffffffff


	//   ....[34]....
        /*0314*/ 	.word	0xffffffff


	//   ....[35]....
        /*0318*/ 	.word	0xffffffff


	//   ....[36]....
        /*031c*/ 	.word	0xffffffff


	//   ....[37]....
        /*0320*/ 	.word	0xffffffff


	//   ....[38]....
        /*0324*/ 	.word	0xffffffff


	//   ....[39]....
        /*0328*/ 	.word	0xffffffff


	//   ....[40]....
        /*032c*/ 	.word	0xffffffff


	//   ....[41]....
        /*0330*/ 	.word	0xffffffff


	//   ....[42]....
        /*0334*/ 	.word	0xffffffff


	//   ....[43]....
        /*0338*/ 	.word	0xffffffff


	//   ....[44]....
        /*033c*/ 	.word	0xffffffff


	//   ....[45]....
        /*0340*/ 	.word	0xffffffff


	//   ....[46]....
        /*0344*/ 	.word	0xffffffff


	//   ....[47]....
        /*0348*/ 	.word	0xffffffff


	//   ....[48]....
        /*034c*/ 	.word	0xffffffff


	//   ....[49]....
        /*0350*/ 	.word	0xffffffff


	//   ....[50]....
        /*0354*/ 	.word	0xffffffff


	//   ....[51]....
        /*0358*/ 	.word	0xffffffff


	//   ....[52]....
        /*035c*/ 	.word	0xffffffff


	//   ....[53]....
        /*0360*/ 	.word	0xffffffff


	//   ....[54]....
        /*0364*/ 	.word	0xffffffff


	//   ....[55]....
        /*0368*/ 	.word	0xffffffff


	//   ....[56]....
        /*036c*/ 	.word	0xffffffff


	//   ....[57]....
        /*0370*/ 	.word	0xffffffff


	//   ....[58]....
        /*0374*/ 	.word	0xffffffff


	//   ....[59]....
        /*0378*/ 	.word	0xffffffff


	//   ....[60]....
        /*037c*/ 	.word	0xffffffff


	//   ....[61]....
        /*0380*/ 	.word	0xffffffff


	//   ....[62]....
        /*0384*/ 	.word	0x0500000f


	//   ....[63]....
        /*0388*/ 	.word	0x0500000f


	//   ....[64]....
        /*038c*/ 	.word	0x0500000f


	//   ....[65]....
        /*0390*/ 	.word	0x0500000f


	//   ....[66]....
        /*0394*/ 	.word	0x0500000f


	//   ....[67]....
        /*0398*/ 	.word	0x0500000f


	//   ....[68]....
        /*039c*/ 	.word	0x0500000f


	//   ....[69]....
        /*03a0*/ 	.word	0x0500000f


	//   ....[70]....
        /*03a4*/ 	.word	0x0500000f


	//   ....[71]....
        /*03a8*/ 	.word	0x0500000f


	//   ....[72]....
        /*03ac*/ 	.word	0x0500000f


	//   ....[73]....
        /*03b0*/ 	.word	0x0500000f


	//   ....[74]....
        /*03b4*/ 	.word	0x0500000f


	//   ....[75]....
        /*03b8*/ 	.word	0x0500000f


	//   ....[76]....
        /*03bc*/ 	.word	0x0500000f


	//   ....[77]....
        /*03c0*/ 	.word	0x0500000f


	//   ....[78]....
        /*03c4*/ 	.word	0x0500000f


	//   ....[79]....
        /*03c8*/ 	.word	0x0500000f


	//   ....[80]....
        /*03cc*/ 	.word	0x0500000f


	//----- nvinfo : EIATTR_COOP_GROUP_INSTR_OFFSETS
	.align		4
.L_239:
        /*03d0*/ 	.byte	0x04, 0x28
        /*03d2*/ 	.short	(.L_241 - .L_240)


	//   ....[0]....
.L_240:
        /*03d4*/ 	.word	0x00000060


	//   ....[1]....
        /*03d8*/ 	.word	0x00000170


	//   ....[2]....
        /*03dc*/ 	.word	0x000001c0


	//   ....[3]....
        /*03e0*/ 	.word	0x000003f0


	//   ....[4]....
        /*03e4*/ 	.word	0x00000550


	//   ....[5]....
        /*03e8*/ 	.word	0x00000670


	//   ....[6]....
        /*03ec*/ 	.word	0x000007d0


	//   ....[7]....
        /*03f0*/ 	.word	0x00001900


	//   ....[8]....
        /*03f4*/ 	.word	0x000038c0


	//   ....[9]....
        /*03f8*/ 	.word	0x000039c0


	//   ....[10]....
        /*03fc*/ 	.word	0x00003ee0


	//   ....[11]....
        /*0400*/ 	.word	0x00003f70


	//   ....[12]....
        /*0404*/ 	.word	0x00007220


	//   ....[13]....
        /*0408*/ 	.word	0x00007330


	//   ....[14]....
        /*040c*/ 	.word	0x00007920


	//   ....[15]....
        /*0410*/ 	.word	0x000079a0


	//   ....[16]....
        /*0414*/ 	.word	0x00009bf0


	//   ....[17]....
        /*0418*/ 	.word	0x00009c10


	//   ....[18]....
        /*041c*/ 	.word	0x00009f40


	//   ....[19]....
        /*0420*/ 	.word	0x00009fa0


	//   ....[20]....
        /*0424*/ 	.word	0x0000ce00


	//   ....[21]....
        /*0428*/ 	.word	0x0000cf20


	//   ....[22]....
        /*042c*/ 	.word	0x0000d510


	//   ....[23]....
        /*0430*/ 	.word	0x0000d590


	//   ....[24]....
        /*0434*/ 	.word	0x0000e5a0


	//   ....[25]....
        /*0438*/ 	.word	0x0000e5e0


	//   ....[26]....
        /*043c*/ 	.word	0x0000e6e0


	//   ....[27]....
        /*0440*/ 	.word	0x0000e700


	//   ....[28]....
        /*0444*/ 	.word	0x000116d0


	//   ....[29]....
        /*0448*/ 	.word	0x00011870


	//   ....[30]....
        /*044c*/ 	.word	0x000118a0


	//   ....[31]....
        /*0450*/ 	.word	0x000118d0


	//   ....[32]....
        /*0454*/ 	.word	0x00011910


	//   ....[33]....
        /*0458*/ 	.word	0x00011960


	//   ....[34]....
        /*045c*/ 	.word	0x000119c0


	//   ....[35]....
        /*0460*/ 	.word	0x00011bb0


	//   ....[36]....
        /*0464*/ 	.word	0x00011c10


	//   ....[37]....
        /*0468*/ 	.word	0x00011c50


	//   ....[38]....
        /*046c*/ 	.word	0x00011c90


	//   ....[39]....
        /*0470*/ 	.word	0x00011cc0


	//   ....[40]....
        /*0474*/ 	.word	0x00011cf0


	//   ....[41]....
        /*0478*/ 	.word	0x00011d90


	//   ....[42]....
        /*047c*/ 	.word	0x00011df0


	//   ....[43]....
        /*0480*/ 	.word	0x00011e80


	//   ....[44]....
        /*0484*/ 	.word	0x00015d80


	//   ....[45]....
        /*0488*/ 	.word	0x00015d90


	//   ....[46]....
        /*048c*/ 	.word	0x00015eb0


	//   ....[47]....
        /*0490*/ 	.word	0x00015f10


	//   ....[48]....
        /*0494*/ 	.word	0x00015f50


	//   ....[49]....
        /*0498*/ 	.word	0x00015f90


	//   ....[50]....
        /*049c*/ 	.word	0x00015fc0


	//   ....[51]....
        /*04a0*/ 	.word	0x00015ff0


	//   ....[52]....
        /*04a4*/ 	.word	0x00016190


	//   ....[53]....
        /*04a8*/ 	.word	0x000161f0


	//   ....[54]....
        /*04ac*/ 	.word	0x00016230


	//   ....[55]....
        /*04b0*/ 	.word	0x00016270


	//   ....[56]....
        /*04b4*/ 	.word	0x000162a0


	//   ....[57]....
        /*04b8*/ 	.word	0x000162d0


	//   ....[58]....
        /*04bc*/ 	.word	0x00016390


	//   ....[59]....
        /*04c0*/ 	.word	0x000163b0


	//   ....[60]....
        /*04c4*/ 	.word	0x00016420


	//   ....[61]....
        /*04c8*/ 	.word	0x00016ac0


	//   ....[62]....
        /*04cc*/ 	.word	0x00017170


	//   ....[63]....
        /*04d0*/ 	.word	0x00017590


	//   ....[64]....
        /*04d4*/ 	.word	0x00017620


	//   ....[65]....
        /*04d8*/ 	.word	0x000176c0


	//   ....[66]....
        /*04dc*/ 	.word	0x00017770


	//   ....[67]....
        /*04e0*/ 	.word	0x000177f0


	//   ....[68]....
        /*04e4*/ 	.word	0x00017870


	//   ....[69]....
        /*04e8*/ 	.word	0x000178f0


	//   ....[70]....
        /*04ec*/ 	.word	0x00017970


	//   ....[71]....
        /*04f0*/ 	.word	0x00017a00


	//   ....[72]....
        /*04f4*/ 	.word	0x00017ab0


	//   ....[73]....
        /*04f8*/ 	.word	0x00017b30


	//   ....[74]....
        /*04fc*/ 	.word	0x00017bb0


	//   ....[75]....
        /*0500*/ 	.word	0x00017c30


	//   ....[76]....
        /*0504*/ 	.word	0x00017cb0


	//   ....[77]....
        /*0508*/ 	.word	0x00017d20


	//   ....[78]....
        /*050c*/ 	.word	0x00017dc0


	//   ....[79]....
        /*0510*/ 	.word	0x00017e50


	//   ....[80]....
        /*0514*/ 	.word	0x00017f80


	//----- nvinfo : EIATTR_REG_RECONFIG
	.align		4
.L_241:
        /*0518*/ 	.byte	0x01, 0x54
	.zero		2


	//----- nvinfo : EIATTR_SYSCALL_OFFSETS
	.align		4
        /*051c*/ 	.byte	0x04, 0x46
        /*051e*/ 	.short	(.L_243 - .L_242)


	//   ....[0]....
.L_242:
        /*0520*/ 	.word	0x00001ae0


	//   ....[1]....
        /*0524*/ 	.word	0x00012e10


	//   ....[2]....
        /*0528*/ 	.word	0x00012f50


	//   ....[3]....
        /*052c*/ 	.word	0x00013050


	//----- nvinfo : EIATTR_MBARRIER_INSTR_OFFSETS
	.align		4
.L_243:
        /*0530*/ 	.byte	0x04, 0x39
        /*0532*/ 	.short	(.L_245 - .L_244)


	//   ....[0]....
.L_244:
        /*0534*/ 	.word	0x000002a0
        /*0538*/ 	.word	0x000000ff
        /*053c*/ 	.word	0x00030800
        /*0540*/ 	.short	0x0100
        /*0542*/ 	.byte	0x08
	.zero		1


	//   ....[1]....
        /*0544*/ 	.word	0x000002b0
        /*0548*/ 	.word	0x000000ff
        /*054c*/ 	.word	0x00030820
        /*0550*/ 	.short	0x0100
        /*0552*/ 	.byte	0x08
	.zero		1


	//   ....[2]....
        /*0554*/ 	.word	0x000003a0
        /*0558*/ 	.word	0x000000ff
        /*055c*/ 	.word	0x00030830
        /*0560*/ 	.short	0x0100
        /*0562*/ 	.byte	0x08
	.zero		1


	//   ....[3]....
        /*0564*/ 	.word	0x000003b0
        /*0568*/ 	.word	0x000000ff
        /*056c*/ 	.word	0x00030840
        /*0570*/ 	.short	0x0100
        /*0572*/ 	.byte	0x08
	.zero		1


	//   ....[4]....
        /*0574*/ 	.word	0x000003c0
        /*0578*/ 	.word	0x000000ff
        /*057c*/ 	.word	0x00030838
        /*0580*/ 	.short	0x0100
        /*0582*/ 	.byte	0x08
	.zero		1


	//   ....[5]....
        /*0584*/ 	.word	0x000003d0
        /*0588*/ 	.word	0x000000ff
        /*058c*/ 	.word	0x00030848
        /*0590*/ 	.short	0x0100
        /*0592*/ 	.byte	0x08
	.zero		1


	//   ....[6]....
        /*0594*/ 	.word	0x00000500
        /*0598*/ 	.word	0x000000ff
        /*059c*/ 	.word	0x00030850
        /*05a0*/ 	.short	0x0100
        /*05a2*/ 	.byte	0x08
	.zero		1


	//   ....[7]....
        /*05a4*/ 	.word	0x00000510
        /*05a8*/ 	.word	0x000000ff
        /*05ac*/ 	.word	0x00030860
        /*05b0*/ 	.short	0x0100
        /*05b2*/ 	.byte	0x08
	.zero		1


	//   ....[8]....
        /*05b4*/ 	.word	0x00000520
        /*05b8*/ 	.word	0x000000ff
        /*05bc*/ 	.word	0x00030858
        /*05c0*/ 	.short	0x0100
        /*05c2*/ 	.byte	0x08
	.zero		1


	//   ....[9]....
        /*05c4*/ 	.word	0x00000530
        /*05c8*/ 	.word	0x000000ff
        /*05cc*/ 	.word	0x00030868
        /*05d0*/ 	.short	0x0100
        /*05d2*/ 	.byte	0x08
	.zero		1


	//   ....[10]....
        /*05d4*/ 	.word	0x00000620
        /*05d8*/ 	.word	0x000000ff
        /*05dc*/ 	.word	0x00030870
        /*05e0*/ 	.short	0x0100
        /*05e2*/ 	.byte	0x06
	.zero		1


	//   ....[11]....
        /*05e4*/ 	.word	0x00000630
        /*05e8*/ 	.word	0x000000ff
        /*05ec*/ 	.word	0x00030880
        /*05f0*/ 	.short	0x0100
        /*05f2*/ 	.byte	0x06
	.zero		1


	//   ....[12]....
        /*05f4*/ 	.word	0x00000640
        /*05f8*/ 	.word	0x000000ff
        /*05fc*/ 	.word	0x00030878
        /*0600*/ 	.short	0x0100
        /*0602*/ 	.byte	0x06
	.zero		1


	//   ....[13]....
        /*0604*/ 	.word	0x00000650
        /*0608*/ 	.word	0x000000ff
        /*060c*/ 	.word	0x00030888
        /*0610*/ 	.short	0x0100
        /*0612*/ 	.byte	0x06
	.zero		1


	//   ....[14]....
        /*0614*/ 	.word	0x00000780
        /*0618*/ 	.word	0x000000ff
        /*061c*/ 	.word	0x00030890
        /*0620*/ 	.short	0x0100
        /*0622*/ 	.byte	0x08
	.zero		1


	//   ....[15]....
        /*0624*/ 	.word	0x00000790
        /*0628*/ 	.word	0x000000ff
        /*062c*/ 	.word	0x000308a0
        /*0630*/ 	.short	0x0100
        /*0632*/ 	.byte	0x08
	.zero		1


	//   ....[16]....
        /*0634*/ 	.word	0x000007a0
        /*0638*/ 	.word	0x000000ff
        /*063c*/ 	.word	0x00030898
        /*0640*/ 	.short	0x0100
        /*0642*/ 	.byte	0x08
	.zero		1


	//   ....[17]....
        /*0644*/ 	.word	0x000007b0
        /*0648*/ 	.word	0x000000ff
        /*064c*/ 	.word	0x000308a8
        /*0650*/ 	.short	0x0100
        /*0652*/ 	.byte	0x08
	.zero		1


	//   ....[18]....
        /*0654*/ 	.word	0x000008e0
        /*0658*/ 	.word	0x000000ff
        /*065c*/ 	.word	0x000308b0
        /*0660*/ 	.short	0x0100
        /*0662*/ 	.byte	0x08
	.zero		1


	//   ....[19]....
        /*0664*/ 	.word	0x000008f0
        /*0668*/ 	.word	0x000000ff
        /*066c*/ 	.word	0x000308c0
        /*0670*/ 	.short	0x0100
        /*0672*/ 	.byte	0x08
	.zero		1


	//   ....[20]....
        /*0674*/ 	.word	0x00000900
        /*0678*/ 	.word	0x000000ff
        /*067c*/ 	.word	0x000308b8
        /*0680*/ 	.short	0x0100
        /*0682*/ 	.byte	0x08
	.zero		1


	//   ....[21]....
        /*0684*/ 	.word	0x00000910
        /*0688*/ 	.word	0x000000ff
        /*068c*/ 	.word	0x000308c8
        /*0690*/ 	.short	0x0100
        /*0692*/ 	.byte	0x08
	.zero		1


	//   ....[22]....
        /*0694*/ 	.word	0x00001b80
        /*0698*/ 	.word	0x000000ff
        /*069c*/ 	.word	0x00030800
        /*06a0*/ 	.short	0x010a
        /*06a2*/ 	.byte	0x27
	.zero		1


	//   ....[23]....
        /*06a4*/ 	.word	0x00001c00
        /*06a8*/ 	.word	0x00000005
        /*06ac*/ 	.word	0x00030830
        /*06b0*/ 	.short	0x010a
        /*06b2*/ 	.byte	0x3f
	.zero		1


	//   ....[24]....
        /*06b4*/ 	.word	0x00001ca0
        /*06b8*/ 	.word	0x00000005
        /*06bc*/ 	.word	0x00030830
        /*06c0*/ 	.short	0x010a
        /*06c2*/ 	.byte	0x3f
	.zero		1


	//   ....[25]....
        /*06c4*/ 	.word	0x00002620
        /*06c8*/ 	.word	0x00000004
        /*06cc*/ 	.word	0x00000000
        /*06d0*/ 	.short	0x0101
        /*06d2*/ 	.byte	0x3f
	.zero		1


	//   ....[26]....
        /*06d4*/ 	.word	0x00004e80
        /*06d8*/ 	.word	0x000000ff
        /*06dc*/ 	.word	0x00030830
        /*06e0*/ 	.short	0x010a
        /*06e2*/ 	.byte	0x06
	.zero		1


	//   ....[27]....
        /*06e4*/ 	.word	0x00004ec0
        /*06e8*/ 	.word	0x000000ff
        /*06ec*/ 	.word	0x00030830
        /*06f0*/ 	.short	0x010a
        /*06f2*/ 	.byte	0x06
	.zero		1


	//   ....[28]....
        /*06f4*/ 	.word	0x00005980
        /*06f8*/ 	.word	0x000000ff
        /*06fc*/ 	.word	0x00030850
        /*0700*/ 	.short	0x010a
        /*0702*/ 	.byte	0x0e
	.zero		1


	//   ....[29]....
        /*0704*/ 	.word	0x000059c0
        /*0708*/ 	.word	0x000000ff
        /*070c*/ 	.word	0x00030850
        /*0710*/ 	.short	0x010a
        /*0712*/ 	.byte	0x0e
	.zero		1


	//   ....[30]....
        /*0714*/ 	.word	0x000062d0
        /*0718*/ 	.word	0x00000078
        /*071c*/ 	.word	0x00000000
        /*0720*/ 	.short	0x0101
        /*0722*/ 	.byte	0x3f
	.zero		1


	//   ....[31]....
        /*0724*/ 	.word	0x00007df0
        /*0728*/ 	.word	0x00000087
        /*072c*/ 	.word	0x00000000
        /*0730*/ 	.short	0x0101
        /*0732*/ 	.byte	0x3f
	.zero		1


	//   ....[32]....
        /*0734*/ 	.word	0x000085f0
        /*0738*/ 	.word	0x000000ff
        /*073c*/ 	.word	0x00030830
        /*0740*/ 	.short	0x010a
        /*0742*/ 	.byte	0x06
	.zero		1


	//   ....[33]....
        /*0744*/ 	.word	0x00008630
        /*0748*/ 	.word	0x000000ff
        /*074c*/ 	.word	0x00030830
        /*0750*/ 	.short	0x010a
        /*0752*/ 	.byte	0x06
	.zero		1


	//   ....[34]....
        /*0754*/ 	.word	0x000090f0
        /*0758*/ 	.word	0x000000ff
        /*075c*/ 	.word	0x00030850
        /*0760*/ 	.short	0x010a
        /*0762*/ 	.byte	0x07
	.zero		1


	//   ....[35]....
        /*0764*/ 	.word	0x00009130
        /*0768*/ 	.word	0x000000ff
        /*076c*/ 	.word	0x00030850
        /*0770*/ 	.short	0x010a
        /*0772*/ 	.byte	0x07
	.zero		1


	//   ....[36]....
        /*0774*/ 	.word	0x0000a420
        /*0778*/ 	.word	0x0000007b
        /*077c*/ 	.word	0x00000000
        /*0780*/ 	.short	0x0101
        /*0782*/ 	.byte	0x3f
	.zero		1


	//   ....[37]....
        /*0784*/ 	.word	0x0000a460
        /*0788*/ 	.word	0x0000007d
        /*078c*/ 	.word	0x00000000
        /*0790*/ 	.short	0x0101
        /*0792*/ 	.byte	0x3f
	.zero		1


	//   ....[38]....
        /*0794*/ 	.word	0x0000aa90
        /*0798*/ 	.word	0x000000ff
        /*079c*/ 	.word	0x00030830
        /*07a0*/ 	.short	0x010a
        /*07a2*/ 	.byte	0x06
	.zero		1


	//   ....[39]....
        /*07a4*/ 	.word	0x0000aad0
        /*07a8*/ 	.word	0x000000ff
        /*07ac*/ 	.word	0x00030830
        /*07b0*/ 	.short	0x010a
        /*07b2*/ 	.byte	0x06
	.zero		1


	//   ....[40]....
        /*07b4*/ 	.word	0x0000b590
        /*07b8*/ 	.word	0x000000ff
        /*07bc*/ 	.word	0x00030850
        /*07c0*/ 	.short	0x010a
        /*07c2*/ 	.byte	0x07
	.zero		1


	//   ....[41]....
        /*07c4*/ 	.word	0x0000b5d0
        /*07c8*/ 	.word	0x000000ff
        /*07cc*/ 	.word	0x00030850
        /*07d0*/ 	.short	0x010a
        /*07d2*/ 	.byte	0x07
	.zero		1


	//   ....[42]....
        /*07d4*/ 	.word	0x0000bf00
        /*07d8*/ 	.word	0x00000002
        /*07dc*/ 	.word	0x00000000
        /*07e0*/ 	.short	0x0101
        /*07e2*/ 	.byte	0x3f
	.zero		1


	//   ....[43]....
        /*07e4*/ 	.word	0x0000d850
        /*07e8*/ 	.word	0x00000081
        /*07ec*/ 	.word	0x00000000
        /*07f0*/ 	.short	0x0101
        /*07f2*/ 	.byte	0x3f
	.zero		1


	//   ....[44]....
        /*07f4*/ 	.word	0x0000e510
        /*07f8*/ 	.word	0x000000ff
        /*07fc*/ 	.word	0x00030850
        /*0800*/ 	.short	0x010a
        /*0802*/ 	.byte	0x05
	.zero		1


	//   ....[45]....
        /*0804*/ 	.word	0x0000e550
        /*0808*/ 	.word	0x000000ff
        /*080c*/ 	.word	0x00030850
        /*0810*/ 	.short	0x010a
        /*0812*/ 	.byte	0x05
	.zero		1


	//   ....[46]....
        /*0814*/ 	.word	0x0000ea10
        /*0818*/ 	.word	0x00000009
        /*081c*/ 	.word	0x00000000
        /*0820*/ 	.short	0x0101
        /*0822*/ 	.byte	0x3f
	.zero		1


	//   ....[47]....
        /*0824*/ 	.word	0x000103a0
        /*0828*/ 	.word	0x00000026
        /*082c*/ 	.word	0x00000000
        /*0830*/ 	.short	0x0101
        /*0832*/ 	.byte	0x3f
	.zero		1


	//   ....[48]....
        /*0834*/ 	.word	0x00013760
        /*0838*/ 	.word	0x00000009
        /*083c*/ 	.word	0x00030840
        /*0840*/ 	.short	0x010a
        /*0842*/ 	.byte	0x3f
	.zero		1


	//   ....[49]....
        /*0844*/ 	.word	0x00013d10
        /*0848*/ 	.word	0x0000000a
        /*084c*/ 	.word	0x00030820
        /*0850*/ 	.short	0x010a
        /*0852*/ 	.byte	0x3f
	.zero		1


	//   ....[50]....
        /*0854*/ 	.word	0x00014060
        /*0858*/ 	.word	0x00000002
        /*085c*/ 	.word	0x00030840
        /*0860*/ 	.short	0x010a
        /*0862*/ 	.byte	0x3f
	.zero		1


	//   ....[51]....
        /*0864*/ 	.word	0x00014360
        /*0868*/ 	.word	0x00000003
        /*086c*/ 	.word	0x00000060
        /*0870*/ 	.short	0x010a
        /*0872*/ 	.byte	0x3f
	.zero		1


	//   ....[52]....
        /*0874*/ 	.word	0x000149b0
        /*0878*/ 	.word	0x00000002
        /*087c*/ 	.word	0x00030840
        /*0880*/ 	.short	0x010a
        /*0882*/ 	.byte	0x3f
	.zero		1


	//   ....[53]....
        /*0884*/ 	.word	0x00014cb0
        /*0888*/ 	.word	0x00000003
        /*088c*/ 	.word	0x00000060
        /*0890*/ 	.short	0x010a
        /*0892*/ 	.byte	0x3f
	.zero		1


	//   ....[54]....
        /*0894*/ 	.word	0x000151f0
        /*0898*/ 	.word	0x00000002
        /*089c*/ 	.word	0x00030840
        /*08a0*/ 	.short	0x010a
        /*08a2*/ 	.byte	0x3f
	.zero		1


	//   ....[55]....
        /*08a4*/ 	.word	0x00015500
        /*08a8*/ 	.word	0x00000002
        /*08ac*/ 	.word	0x00000060
        /*08b0*/ 	.short	0x010a
        /*08b2*/ 	.byte	0x3f
	.zero		1


	//   ....[56]....
        /*08b4*/ 	.word	0x000159d0
        /*08b8*/ 	.word	0x00000003
        /*08bc*/ 	.word	0x00030860
        /*08c0*/ 	.short	0x010a
        /*08c2*/ 	.byte	0x3f
	.zero		1


	//   ....[57]....
        /*08c4*/ 	.word	0x00016a40
        /*08c8*/ 	.word	0x00000000
        /*08cc*/ 	.word	0x00030820
        /*08d0*/ 	.short	0x010a
        /*08d2*/ 	.byte	0x3f
	.zero		1


	//   ....[58]....
        /*08d4*/ 	.word	0x00016c20
        /*08d8*/ 	.word	0x00000006
        /*08dc*/ 	.word	0x00000000
        /*08e0*/ 	.short	0x010a
        /*08e2*/ 	.byte	0x3f
	.zero		1


	//   ....[59]....
        /*08e4*/ 	.word	0x00016c90
        /*08e8*/ 	.word	0x00000007
        /*08ec*/ 	.word	0x00000000
        /*08f0*/ 	.short	0x010a
        /*08f2*/ 	.byte	0x3f
	.zero		1


	//   ....[60]....
        /*08f4*/ 	.word	0x00016d00
        /*08f8*/ 	.word	0x00000004
        /*08fc*/ 	.word	0x00000000
        /*0900*/ 	.short	0x010a
        /*0902*/ 	.byte	0x3f
	.zero		1


	//   ....[61]....
        /*0904*/ 	.word	0x00016d30
        /*0908*/ 	.word	0x00000003
        /*090c*/ 	.word	0x00000000
        /*0910*/ 	.short	0x010a
        /*0912*/ 	.byte	0x3f
	.zero		1


	//   ....[62]....
        /*0914*/ 	.word	0x00016da0
        /*0918*/ 	.word	0x00000003
        /*091c*/ 	.word	0x00030800
        /*0920*/ 	.short	0x010a
        /*0922*/ 	.byte	0x3f
	.zero		1


	//   ....[63]....
        /*0924*/ 	.word	0x00016df0
        /*0928*/ 	.word	0x00000005
        /*092c*/ 	.word	0x00030830
        /*0930*/ 	.short	0x010a
        /*0932*/ 	.byte	0x3f
	.zero		1


	//   ....[64]....
        /*0934*/ 	.word	0x00016e50
        /*0938*/ 	.word	0x00000079
        /*093c*/ 	.word	0x00030830
        /*0940*/ 	.short	0x010a
        /*0942*/ 	.byte	0x3f
	.zero		1


	//   ....[65]....
        /*0944*/ 	.word	0x00016eb0
        /*0948*/ 	.word	0x000000c3
        /*094c*/ 	.word	0x00030850
        /*0950*/ 	.short	0x010a
        /*0952*/ 	.byte	0x3f
	.zero		1


	//   ....[66]....
        /*0954*/ 	.word	0x00016f10
        /*0958*/ 	.word	0x00000004
        /*095c*/ 	.word	0x00030830
        /*0960*/ 	.short	0x010a
        /*0962*/ 	.byte	0x3f
	.zero		1


	//   ....[67]....
        /*0964*/ 	.word	0x00016f70
        /*0968*/ 	.word	0x00000003
        /*096c*/ 	.word	0x00030850
        /*0970*/ 	.short	0x010a
        /*0972*/ 	.byte	0x3f
	.zero		1


	//   ....[68]....
        /*0974*/ 	.word	0x00016fd0
        /*0978*/ 	.word	0x00000004
        /*097c*/ 	.word	0x00030830
        /*0980*/ 	.short	0x010a
        /*0982*/ 	.byte	0x3f
	.zero		1


	//   ....[69]....
        /*0984*/ 	.word	0x00017030
        /*0988*/ 	.word	0x00000003
        /*098c*/ 	.word	0x00030850
        /*0990*/ 	.short	0x010a
        /*0992*/ 	.byte	0x3f
	.zero		1


	//   ....[70]....
        /*0994*/ 	.word	0x00017090
        /*0998*/ 	.word	0x00000005
        /*099c*/ 	.word	0x00030850
        /*09a0*/ 	.short	0x010a
        /*09a2*/ 	.byte	0x3f
	.zero		1


	//   ....[71]....
        /*09a4*/ 	.word	0x00017230
        /*09a8*/ 	.word	0x00000009
        /*09ac*/ 	.word	0x00030840
        /*09b0*/ 	.short	0x010a
        /*09b2*/ 	.byte	0x3f
	.zero		1


	//   ....[72]....
        /*09b4*/ 	.word	0x000172b0
        /*09b8*/ 	.word	0x00000008
        /*09bc*/ 	.word	0x00030820
        /*09c0*/ 	.short	0x010a
        /*09c2*/ 	.byte	0x3f
	.zero		1


	//   ....[73]....
        /*09c4*/ 	.word	0x00017300
        /*09c8*/ 	.word	0x00000002
        /*09cc*/ 	.word	0x00030840
        /*09d0*/ 	.short	0x010a
        /*09d2*/ 	.byte	0x3f
	.zero		1


	//   ....[74]....
        /*09d4*/ 	.word	0x00017350
        /*09d8*/ 	.word	0x00000003
        /*09dc*/ 	.word	0x00000060
        /*09e0*/ 	.short	0x010a
        /*09e2*/ 	.byte	0x3f
	.zero		1


	//   ....[75]....
        /*09e4*/ 	.word	0x000173a0
        /*09e8*/ 	.word	0x00000002
        /*09ec*/ 	.word	0x00030840
        /*09f0*/ 	.short	0x010a
        /*09f2*/ 	.byte	0x3f
	.zero		1


	//   ....[76]....
        /*09f4*/ 	.word	0x000173f0
        /*09f8*/ 	.word	0x00000003
        /*09fc*/ 	.word	0x00000060
        /*0a00*/ 	.short	0x010a
        /*0a02*/ 	.byte	0x3f
	.zero		1


	//   ....[77]....
        /*0a04*/ 	.word	0x00017440
        /*0a08*/ 	.word	0x00000002
        /*0a0c*/ 	.word	0x00030840
        /*0a10*/ 	.short	0x010a
        /*0a12*/ 	.byte	0x3f
	.zero		1


	//   ....[78]....
        /*0a14*/ 	.word	0x00017490
        /*0a18*/ 	.word	0x00000002
        /*0a1c*/ 	.word	0x00000060
        /*0a20*/ 	.short	0x010a
        /*0a22*/ 	.byte	0x3f
	.zero		1


	//   ....[79]....
        /*0a24*/ 	.word	0x000174e0
        /*0a28*/ 	.word	0x00000003
        /*0a2c*/ 	.word	0x00030860
        /*0a30*/ 	.short	0x010a
        /*0a32*/ 	.byte	0x3f
	.zero		1


	//   ....[80]....
        /*0a34*/ 	.word	0x00017ea0
        /*0a38*/ 	.word	0x00000000
        /*0a3c*/ 	.word	0x00030820
        /*0a40*/ 	.short	0x010a
        /*0a42*/ 	.byte	0x3f
	.zero		1


	//   ....[81]....
        /*0a44*/ 	.word	0x00018040
        /*0a48*/ 	.word	0x00000006
        /*0a4c*/ 	.word	0x00000000
        /*0a50*/ 	.short	0x010a
        /*0a52*/ 	.byte	0x3f
	.zero		1


	//   ....[82]....
        /*0a54*/ 	.word	0x00018090
        /*0a58*/ 	.word	0x00000007
        /*0a5c*/ 	.word	0x00000000
        /*0a60*/ 	.short	0x010a
        /*0a62*/ 	.byte	0x3f
	.zero		1


	//   ....[83]....
        /*0a64*/ 	.word	0x000180e0
        /*0a68*/ 	.word	0x00000004
        /*0a6c*/ 	.word	0x00000000
        /*0a70*/ 	.short	0x010a
        /*0a72*/ 	.byte	0x3f
	.zero		1


	//----- nvinfo : EIATTR_NUM_MBARRIERS
	.align		4
.L_245:
        /*0a74*/ 	.byte	0x03, 0x38
        /*0a76*/ 	.short	0x0016


	//----- nvinfo : EIATTR_EXIT_INSTR_OFFSETS
	.align		4
        /*0a78*/ 	.byte	0x04, 0x1c
        /*0a7a*/ 	.short	(.L_247 - .L_246)


	//   ....[0]....
.L_246:
        /*0a7c*/ 	.word	0x00000a80


	//   ....[1]....
        /*0a80*/ 	.word	0x00011690


	//   ....[2]....
        /*0a84*/ 	.word	0x000116f0


	//   ....[3]....
        /*0a88*/ 	.word	0x00016d80


	//----- nvinfo : EIATTR_MAX_THREADS
	.align		4
.L_247:
        /*0a8c*/ 	.byte	0x04, 0x05
        /*0a8e*/ 	.short	(.L_249 - .L_248)
.L_248:
        /*0a90*/ 	.word	0x00000180
        /*0a94*/ 	.word	0x00000001
        /*0a98*/ 	.word	0x00000001


	//----- nvinfo : EIATTR_CRS_STACK_SIZE
	.align		4
.L_249:
        /*0a9c*/ 	.byte	0x04, 0x1e
        /*0a9e*/ 	.short	(.L_251 - .L_250)
.L_250:
        /*0aa0*/ 	.word	0x00000000


	//----- nvinfo : EIATTR_CBANK_PARAM_SIZE
	.align		4
.L_251:
        /*0aa4*/ 	.byte	0x03, 0x19
        /*0aa6*/ 	.short	0x0a70


	//----- nvinfo : EIATTR_PARAM_CBANK
	.align		4
        /*0aa8*/ 	.byte	0x04, 0x0a
        /*0aaa*/ 	.short	(.L_253 - .L_252)
	.align		4
.L_252:
        /*0aac*/ 	.word	index@(.nv.constant0._ZN7cutlass13device_kernelIN5flash11enable_sm90INS1_16FlashAttnFwdSm90INS1_25CollectiveMainloopFwdSm90ILi2EN4cute5tupleIJNS5_1CILi1EEES8_S8_EEENS6_IJNS7_ILi128EEENS7_ILi96EEENS7_ILi192EEEEEELi192ENS_10bfloat16_tEfNS_4arch4Sm90ELb0ELb1ELb1ELb1ELb0ELb0ELb0ELb1ELb1ELb0ELb0ELb0EEENS1_21CollectiveEpilogueFwdINS6_IJSA_SC_SB_EEES9_SE_SG_Li256ELb1ELb0ELb0ELb0EEENS1_36VarlenDynamicPersistentTileSchedulerILi128ELi96ELi256ELi32ELb0ELb0ELb1ELb1ELb0ELb1EEEEEEEEEvNT_6ParamsE)
        /*0ab0*/ 	.short	0x0210
        /*0ab2*/ 	.short	0x0a70


	//----- nvinfo : EIATTR_SW_WAR
	.align		4
.L_253:
        /*0ab4*/ 	.byte	0x04, 0x36
        /*0ab6*/ 	.short	(.L_255 - .L_254)
.L_254:
        /*0ab8*/ 	.word	0x00000008
.L_255:


//--------------------- .nv.info._ZN7cutlass13device_kernelIN5flash11enable_sm90INS1_16FlashAttnFwdSm90INS1_25CollectiveMainloopFwdSm90ILi2EN4cute5tupleIJNS5_1CILi1EEES8_S8_EEENS6_IJNS7_ILi128EEENS7_ILi96EEENS7_ILi192EEEEEELi192ENS_10bfloat16_tEfNS_4arch4Sm90ELb0ELb1ELb1ELb1ELb0ELb1ELb0ELb1ELb1ELb0ELb0ELb0EEENS1_21CollectiveEpilogueFwdINS6_IJSA_SC_SB_EEES9_SE_SG_Li256ELb1ELb0ELb0ELb0EEENS1_36VarlenDynamicPersistentTileSchedulerILi128ELi96ELi256ELi32ELb0ELb0ELb1ELb1ELb0ELb1EEEEEEEEEvNT_6ParamsE --------------------------
	.section	.nv.info._ZN7cutlass13device_kernelIN5flash11enable_sm90INS1_16FlashAttnFwdSm90INS1_25CollectiveMainloopFwdSm90ILi2EN4cute5tupleIJNS5_1CILi1EEES8_S8_EEENS6_IJNS7_ILi128EEENS7_ILi96EEENS7_ILi192EEEEEELi192ENS_10bfloat16_tEfNS_4arch4Sm90ELb0ELb1ELb1ELb1ELb0ELb1ELb0ELb1ELb1ELb0ELb0ELb0EEENS1_21CollectiveEpilogueFwdINS6_IJSA_SC_SB_EEES9_SE_SG_Li256ELb1ELb0ELb0ELb0EEENS1_36VarlenDynamicPersistentTileSchedulerILi128ELi96ELi256ELi32ELb0ELb0ELb1ELb1ELb0ELb1EEEEEEEEEvNT_6ParamsE,"",@"SHT_CUDA_INFO"
	.sectionflags	@""
	.align	4


	//----- nvinfo : EIATTR_CUDA_API_VERSION
	.align		4
        /*0000*/ 	.byte	0x04, 0x37
        /*0002*/ 	.short	(.L_257 - .L_256)
.L_256:
        /*0004*/ 	.word	0x00000082


	//----- nvinfo : EIATTR_KPARAM_INFO
	.align		4
.L_257:
        /*0008*/ 	.byte	0x04, 0x17
        /*000a*/ 	.short	(.L_259 - .L_258)
.L_258:
        /*000c*/ 	.word	0x00000000
        /*0010*/ 	.short	0x0000
        /*0012*/ 	.short	0x0070
        /*0014*/ 	.byte	0x00, 0xf0, 0x01, 0x28


	//----- nvinfo : EIATTR_SPARSE_MMA_MASK
	.align		4
.L_259:
        /*0018*/ 	.byte	0x03, 0x50
        /*001a*/ 	.short	0x0000


	//----- nvinfo : EIATTR_MAXREG_COUNT
	.align		4
        /*001c*/ 	.byte	0x03, 0x1b
        /*001e*/ 	.short	0x00a8


	//----- nvinfo : EIATTR_NUM_BARRIERS
	.align		4
        /*0020*/ 	.byte	0x02, 0x4c
        /*0022*/ 	.byte	0x10
	.zero		1


	//----- nvinfo : EIATTR_EXTERNS
	.align		4
        /*0024*/ 	.byte	0x04, 0x0f
        /*0026*/ 	.short	(.L_261 - .L_260)


	//   ....[0]....
	.align		4
.L_260:
        /*0028*/ 	.word	index@(__assertfail)


	//----- nvinfo : EIATTR_ANNOTATIONS
	.align		4
.L_261:
        /*002c*/ 	.byte	0x04, 0x55
        /*002e*/ 	.short	(.L_263 - .L_262)


	//   ....[0]....
.L_262:
        /* <DEDUP_REMOVED lines=58> */


	//----- nvinfo : EIATTR_MERCURY_ISA_VERSION
	.align		4
.L_263:
        /*03b8*/ 	.byte	0x03, 0x5f
        /*03ba*/ 	.short	0x0101


	//----- nvinfo : EIATTR_UNUSED_LOAD_BYTE_OFFSET
	.align		4
        /*03bc*/ 	.byte	0x04, 0x44
        /*03be*/ 	.short	(.L_265 - .L_264)


	//   ....[0]....
.L_264:
        /*03c0*/ 	.word	0x00000ab0
        /*03c4*/ 	.word	0x0000fff0


	//   ....[1]....
        /*03c8*/ 	.word	0x000214d0
        /*03cc*/ 	.word	0x0000fff0


	//----- nvinfo : EIATTR_INT_WARP_WIDE_INSTR_OFFSETS
	.align		4
.L_265:
        /*03d0*/ 	.byte	0x04, 0x31
        /*03d2*/ 	.short	(.L_267 - .L_266)


	//   ....[0]....
.L_266:
        /*03d4*/ 	.word	0x000001c0


	//   ....[1]....
        /*03d8*/ 	.word	0x00000200


	//   ....[2]....
        /*03dc*/ 	.word	0x00000270


	//   ....[3]....
        /*03e0*/ 	.word	0x00026100


	//   ....[4]....
        /*03e4*/ 	.word	0x000261a0


	//   ....[5]....
        /*03e8*/ 	.word	0x00026670


	//   ....[6]....
        /*03ec*/ 	.word	0x000266a0


	//   ....[7]....
        /*03f0*/ 	.word	0x00026890


	//   ....[8]....
        /*03f4*/ 	.word	0x00026990


	//   ....[9]....
        /*03f8*/ 	.word	0x00028c70


	//   ....[10]....
        /*03fc*/ 	.word	0x00028d10


	//----- nvinfo : EIATTR_COOP_GROUP_MASK_REGIDS
	.align		4
.L_267:
        /*0400*/ 	.byte	0x04, 0x29
        /*0402*/ 	.short	(.L_269 - .L_268)


	//   ....[0]....
.L_268:
        /*0404*/ 	.word	0xffffffff


	//   ....[1]....
        /*0408*/ 	.word	0xffffffff


	//   ....[2]....
        /*040c*/ 	.word	0xffffffff


	//   ....[3]....
        /*0410*/ 	.word	0xffffffff


	//   ....[4]....
        /*0414*/ 	.word	0xffffffff


	//   ....[5]....
        /*0418*/ 	.word	0xffffffff


	//   ....[6]....
        /*041c*/ 	.word	0xffffffff


	//   ....[7]....
        /*0420*/ 	.word	0xffffffff


	//   ....[8]....
        /*0424*/ 	.word	0xffffffff


	//   ....[9]....
        /*0428*/ 	.word	0xffffffff


	//   ....[10]....
        /*042c*/ 	.word	0xffffffff


	//   ....[11]....
        /*0430*/ 	.word	0xffffffff


	//   ....[12]....
        /*0434*/ 	.word	0xffffffff


	//   ....[13]....
        /*0438*/ 	.word	0xffffffff


	//   ....[14]....
        /*043c*/ 	.word	0xffffffff


	//   ....[15]....
        /*0440*/ 	.word	0xffffffff


	//   ....[16]....
        /*0444*/ 	.word	0xffffffff


	//   ....[17]....
        /*0448*/ 	.word	0xffffffff


	//   ....[18]....
        /*044c*/ 	.word	0xffffffff


	//   ....[19]....
        /*0450*/ 	.word	0xffffffff


	//   ....[20]....
        /*0454*/ 	.word	0xffffffff


	//   ....[21]....
        /*0458*/ 	.word	0xffffffff


	//   ....[22]....
        /*045c*/ 	.word	0xffffffff


	//   ....[23]....
        /*0460*/ 	.word	0xffffffff


	//   ....[24]....
        /*0464*/ 	.word	0xffffffff


	//   ....[25]....
        /*0468*/ 	.word	0xffffffff


	//   ....[26]....
        /*046c*/ 	.word	0xffffffff


	//   ....[27]....
        /*0470*/ 	.word	0xffffffff


	//   ....[28]....
        /*0474*/ 	.word	0xffffffff


	//   ....[29]....
        /*0478*/ 	.word	0xffffffff


	//   ....[30]....
        /*047c*/ 	.word	0xffffffff


	//   ....[31]....
        /*0480*/ 	.word	0xffffffff


	//   ....[32]....
        /*0484*/ 	.word	0xffffffff


	//   ....[33]....
        /*0488*/ 	.word	0xffffffff


	//   ....[34]....
        /*048c*/ 	.word	0xffffffff


	//   ....[35]....
        /*0490*/ 	.word	0xffffffff


	//   ....[36]....
        /*0494*/ 	.word	0xffffffff


	//   ....[37]....
        /*0498*/ 	.word	0xffffffff


	//   ....[38]....
        /*049c*/ 	.word	0xffffffff


	//   ....[39]....
        /*04a0*/ 	.word	0xffffffff


	//   ....[40]....
        /*04a4*/ 	.word	0xffffffff


	//   ....[41]....
        /*04a8*/ 	.word	0xffffffff


	//   ....[42]....
        /*04ac*/ 	.word	0xffffffff


	//   ....[43]....
        /*04b0*/ 	.word	0xffffffff


	//   ....[44]....
        /*04b4*/ 	.word	0xffffffff


	//   ....[45]....
        /*04b8*/ 	.word	0xffffffff


	//   ....[46]....
        /*04bc*/ 	.word	0xffffffff


	//   ....[47]....
        /*04c0*/ 	.word	0xffffffff


	//   ....[48]....
        /*04c4*/ 	.word	0xffffffff


	//   ....[49]....
        /*04c8*/ 	.word	0xffffffff


	//   ....[50]....
        /*04cc*/ 	.word	0xffffffff


	//   ....[51]....
        /*04d0*/ 	.word	0xffffffff


	//   ....[52]....
        /*04d4*/ 	.word	0xffffffff


	//   ....[53]....
        /*04d8*/ 	.word	0xffffffff


	//   ....[54]....
        /*04dc*/ 	.word	0xffffffff


	//   ....[55]....
        /*04e0*/ 	.word	0xffffffff


	//   ....[56]....
        /*04e4*/ 	.word	0xffffffff


	//   ....[57]....
        /*04e8*/ 	.word	0xffffffff


	//   ....[58]....
        /*04ec*/ 	.word	0xffffffff


	//   ....[59]....
        /*04f0*/ 	.word	0xffffffff


	//   ....[60]....
        /*04f4*/ 	.word	0xffffffff


	//   ....[61]....
        /*04f8*/ 	.word	0xffffffff


	//   ....[62]....
        /*04fc*/ 	.word	0x0500000f


	//   ....[63]....
        /*0500*/ 	.word	0x0500000f


	//   ....[64]....
        /*0504*/ 	.word	0x0500000f


	//   ....[65]....
        /*0508*/ 	.word	0x0500000f


	//   ....[66]....
        /*050c*/ 	.word	0x0500000f


	//   ....[67]....
        /*0510*/ 	.word	0x0500000f


	//   ....[68]....
        /*0514*/ 	.word	0x0500000f


	//   ....[69]....
        /*0518*/ 	.word	0x0500000f


	//   ....[70]....
        /*051c*/ 	.word	0x0500000f


	//   ....[71]....
        /*0520*/ 	.word	0x0500000f


	//   ....[72]....
        /*0524*/ 	.word	0x0500000f


	//   ....[73]....
        /*0528*/ 	.word	0x0500000f


	//   ....[74]....
        /*052c*/ 	.word	0x0500000f


	//   ....[75]....
        /*0530*/ 	.word	0x0500000f


	//   ....[76]....
        /*0534*/ 	.word	0x0500000f


	//   ....[77]....
        /*0538*/ 	.word	0x0500000f


	//   ....[78]....
        /*053c*/ 	.word	0x0500000f


	//   ....[79]....
        /*0540*/ 	.word	0x0500000f


	//   ....[80]....
        /*0544*/ 	.word	0x0500000f


	//   ....[81]....
        /*0548*/ 	.word	0x0500000f


	//   ....[82]....
        /*054c*/ 	.word	0x0500000f


	//   ....[83]....
        /*0550*/ 	.word	0x0500000f


	//   ....[84]....
        /*0554*/ 	.word	0x0500000f


	//   ....[85]....
        /*0558*/ 	.word	0x0500000f


	//   ....[86]....
        /*055c*/ 	.word	0x0500000f


	//   ....[87]....
        /*0560*/ 	.word	0x0500000f


	//   ....[88]....
        /*0564*/ 	.word	0x0500000f


	//   ....[89]....
        /*0568*/ 	.word	0x0500000f


	//   ....[90]....
        /*056c*/ 	.word	0x0500000f


	//   ....[91]....
        /*0570*/ 	.word	0x0500000f


	//   ....[92]....
        /*0574*/ 	.word	0x0500000f


	//   ....[93]....
        /*0578*/ 	.word	0x0500000f


	//   ....[94]....
        /*057c*/ 	.word	0x0500000f


	//   ....[95]....
        /*0580*/ 	.word	0x0500000f


	//   ....[96]....
        /*0584*/ 	.word	0x0500000f


	//   ....[97]....
        /*0588*/ 	.word	0x0500000f


	//----- nvinfo : EIATTR_COOP_GROUP_INSTR_OFFSETS
	.align		4
.L_269:
        /*058c*/ 	.byte	0x04, 0x28
        /*058e*/ 	.short	(.L_271 - .L_270)


	//   ....[0]....
.L_270:
        /*0590*/ 	.word	0x00000060


	//   ....[1]....
        /*0594*/ 	.word	0x000001d0


	//   ....[2]....
        /*0598*/ 	.word	0x00000220


	//   ....[3]....
        /*059c*/ 	.word	0x00000450


	//   ....[4]....
        /*05a0*/ 	.word	0x000005b0


	//   ....[5]....
        /*05a4*/ 	.word	0x000006d0


	//   ....[6]....
        /*05a8*/ 	.word	0x00000830


	//   ....[7]....
        /*05ac*/ 	.word	0x0000b650


	//   ....[8]....
        /*05b0*/ 	.word	0x00014de0


	//   ....[9]....
        /*05b4*/ 	.word	0x00014ea0


	//   ....[10]....
        /*05b8*/ 	.word	0x00015450


	//   ....[11]....
        /*05bc*/ 	.word	0x00015510


	//   ....[12]....
        /*05c0*/ 	.word	0x00018e50


	//   ....[13]....
        /*05c4*/ 	.word	0x00018f30


	//   ....[14]....
        /*05c8*/ 	.word	0x00019340


	//   ....[15]....
        /*05cc*/ 	.word	0x000193b0


	//   ....[16]....
        /*05d0*/ 	.word	0x0001b830


	//   ....[17]....
        /*05d4*/ 	.word	0x0001b8f0


	//   ....[18]....
        /*05d8*/ 	.word	0x0001bdb0


	//   ....[19]....
        /*05dc*/ 	.word	0x0001bdf0


	//   ....[20]....
        /*05e0*/ 	.word	0x0001f390


	//   ....[21]....
        /*05e4*/ 	.word	0x0001f450


	//   ....[22]....
        /*05e8*/ 	.word	0x0001f8b0


	//   ....[23]....
        /*05ec*/ 	.word	0x0001f910


	//   ....[24]....
        /*05f0*/ 	.word	0x00020a00


	//   ....[25]....
        /*05f4*/ 	.word	0x00020c50


	//   ....[26]....
        /*05f8*/ 	.word	0x00020d30


	//   ....[27]....
        /*05fc*/ 	.word	0x00020d60


	//   ....[28]....
        /*0600*/ 	.word	0x00023950


	//   ....[29]....
        /*0604*/ 	.word	0x00023ad0


	//   ....[30]....
        /*0608*/ 	.word	0x00023b00


	//   ....[31]....
        /*060c*/ 	.word	0x00023b40


	//   ....[32]....
        /*0610*/ 	.word	0x00023bb0


	//   ....[33]....
        /*0614*/ 	.word	0x00023c10


	//   ....[34]....
        /*0618*/ 	.word	0x00023c50


	//   ....[35]....
        /*061c*/ 	.word	0x00023e10


	//   ....[36]....
        /*0620*/ 	.word	0x00023e70


	//   ....[37]....
        /*0624*/ 	.word	0x00023eb0


	//   ....[38]....
        /*0628*/ 	.word	0x00023ef0


	//   ....[39]....
        /*062c*/ 	.word	0x00023f20


	//   ....[40]....
        /*0630*/ 	.word	0x00023f50


	//   ....[41]....
        /*0634*/ 	.word	0x00023ff0


	//   ....[42]....
        /*0638*/ 	.word	0x00024030


	//   ....[43]....
        /*063c*/ 	.word	0x000240f0


	//   ....[44]....
        /*0640*/ 	.word	0x00029120


	//   ....[45]....
        /*0644*/ 	.word	0x00029130


	//   ....[46]....
        /*0648*/ 	.word	0x00029260


	//   ....[47]....
        /*064c*/ 	.word	0x000292c0


	//   ....[48]....
        /*0650*/ 	.word	0x00029300


	//   ....[49]....
        /*0654*/ 	.word	0x00029340


	//   ....[50]....
        /*0658*/ 	.word	0x00029370


	//   ....[51]....
        /*065c*/ 	.word	0x000293a0


	//   ....[52]....
        /*0660*/ 	.word	0x00029570


	//   ....[53]....
        /*0664*/ 	.word	0x000295d0


	//   ....[54]....
        /*0668*/ 	.word	0x00029610


	//   ....[55]....
        /*066c*/ 	.word	0x00029650


	//   ....[56]....
        /*0670*/ 	.word	0x00029680


	//   ....[57]....
        /*0674*/ 	.word	0x000296b0


	//   ....[58]....
        /*0678*/ 	.word	0x00029770


	//   ....[59]....
        /*067c*/ 	.word	0x00029790


	//   ....[60]....
        /*0680*/ 	.word	0x00029800


	//   ....[61]....
        /*0684*/ 	.word	0x00029f40


	//   ....[62]....
        /*0688*/ 	.word	0x0002a350


	//   ....[63]....
        /*068c*/ 	.word	0x0002a3f0


	//   ....[64]....
        /*0690*/ 	.word	0x0002a490


	//   ....[65]....
        /*0694*/ 	.word	0x0002a530


	//   ....[66]....
        /*0698*/ 	.word	0x0002a5d0


	//   ....[67]....
        /*069c*/ 	.word	0x0002a670


	//   ....[68]....
        /*06a0*/ 	.word	0x0002a710


	//   ....[69]....
        /*06a4*/ 	.word	0x0002a7b0


	//   ....[70]....
        /*06a8*/ 	.word	0x0002a8a0


	//   ....[71]....
        /*06ac*/ 	.word	0x0002a940


	//   ....[72]....
        /*06b0*/ 	.word	0x0002a9e0


	//   ....[73]....
        /*06b4*/ 	.word	0x0002aa80


	//   ....[74]....
        /*06b8*/ 	.word	0x0002ab20


	//   ....[75]....
        /*06bc*/ 	.word	0x0002abc0


	//   ....[76]....
        /*06c0*/ 	.word	0x0002ac60


	//   ....[77]....
        /*06c4*/ 	.word	0x0002ad00


	//   ....[78]....
        /*06c8*/ 	.word	0x0002b0a0


	//   ....[79]....
        /*06cc*/ 	.word	0x0002b380


	//   ....[80]....
        /*06d0*/ 	.word	0x0002b7b0


	//   ....[81]....
        /*06d4*/ 	.word	0x0002b840


	//   ....[82]....
        /*06d8*/ 	.word	0x0002b8e0


	//   ....[83]....
        /*06dc*/ 	.word	0x0002b990


	//   ....[84]....
        /*06e0*/ 	.word	0x0002ba10


	//   ....[85]....
        /*06e4*/ 	.word	0x0002ba90


	//   ....[86]....
        /*06e8*/ 	.word	0x0002bb10


	//   ....[87]....
        /*06ec*/ 	.word	0x0002bb90


	//   ....[88]....
        /*06f0*/ 	.word	0x0002bc20


	//   ....[89]....
        /*06f4*/ 	.word	0x0002bcd0


	//   ....[90]....
        /*06f8*/ 	.word	0x0002bd50


	//   ....[91]....
        /*06fc*/ 	.word	0x0002bdd0


	//   ....[92]....
        /*0700*/ 	.word	0x0002be50


	//   ....[93]....
        /*0704*/ 	.word	0x0002bed0


	//   ....[94]....
        /*0708*/ 	.word	0x0002bf40


	//   ....[95]....
        /*070c*/ 	.word	0x0002bfe0


	//   ....[96]....
        /*0710*/ 	.word	0x0002c070


	//   ....[97]....
        /*0714*/ 	.word	0x0002c1a0


	//----- nvinfo : EIATTR_REG_RECONFIG
	.align		4
.L_271:
        /*0718*/ 	.byte	0x01, 0x54
	.zero		2


	//----- nvinfo : EIATTR_SYSCALL_OFFSETS
	.align		4
        /*071c*/ 	.byte	0x04, 0x46
        /*071e*/ 	.short	(.L_273 - .L_272)


	//   ....[0]....
.L_272:
        /*0720*/ 	.word	0x00001c50


	//   ....[1]....
        /*0724*/ 	.word	0x00001da0


	//   ....[2]....
        /*0728*/ 	.word	0x0000b7f0


	//   ....[3]....
        /*072c*/ 	.word	0x0000bc90


	//   ....[4]....
        /*0730*/ 	.word	0x00026340


	//   ....[5]....
        /*0734*/ 	.word	0x00026480


	//   ....[6]....
        /*0738*/ 	.word	0x00026580


	//----- nvinfo : EIATTR_MBARRIER_INSTR_OFFSETS
	.align		4
.L_273:
        /*073c*/ 	.byte	0x04, 0x39
        /*073e*/ 	.short	(.L_275 - .L_274)


	//   ....[0]....
.L_274:
        /*0740*/ 	.word	0x00000300
        /*0744*/ 	.word	0x000000ff
        /*0748*/ 	.word	0x00030800
        /*074c*/ 	.short	0x0100
        /*074e*/ 	.byte	0x08
	.zero		1


	//   ....[1]....
        /*0750*/ 	.word	0x00000310
        /*0754*/ 	.word	0x000000ff
        /*0758*/ 	.word	0x00030820
        /*075c*/ 	.short	0x0100
        /*075e*/ 	.byte	0x08
	.zero		1


	//   ....[2]....
        /*0760*/ 	.word	0x00000400
        /*0764*/ 	.word	0x000000ff
        /*0768*/ 	.word	0x00030830
        /*076c*/ 	.short	0x0100
        /*076e*/ 	.byte	0x08
	.zero		1


	//   ....[3]....
        /*0770*/ 	.word	0x00000410
        /*0774*/ 	.word	0x000000ff
        /*0778*/ 	.word	0x00030840
        /*077c*/ 	.short	0x0100
        /*077e*/ 	.byte	0x08
	.zero		1


	//   ....[4]....
        /*0780*/ 	.word	0x00000420
        /*0784*/ 	.word	0x000000ff
        /*0788*/ 	.word	0x00030838
        /*078c*/ 	.short	0x0100
        /*078e*/ 	.byte	0x08
	.zero		1


	//   ....[5]....
        /*0790*/ 	.word	0x00000430
        /*0794*/ 	.word	0x000000ff
        /*0798*/ 	.word	0x00030848
        /*079c*/ 	.short	0x0100
        /*079e*/ 	.byte	0x08
	.zero		1


	//   ....[6]....
        /*07a0*/ 	.word	0x00000560
        /*07a4*/ 	.word	0x000000ff
        /*07a8*/ 	.word	0x00030850
        /*07ac*/ 	.short	0x0100
        /*07ae*/ 	.byte	0x08
	.zero		1


	//   ....[7]....
        /*07b0*/ 	.word	0x00000570
        /*07b4*/ 	.word	0x000000ff
        /*07b8*/ 	.word	0x00030860
        /*07bc*/ 	.short	0x0100
        /*07be*/ 	.byte	0x08
	.zero		1


	//   ....[8]....
        /*07c0*/ 	.word	0x00000580
        /*07c4*/ 	.word	0x000000ff
        /*07c8*/ 	.word	0x00030858
        /*07cc*/ 	.short	0x0100
        /*07ce*/ 	.byte	0x08
	.zero		1


	//   ....[9]....
        /*07d0*/ 	.word	0x00000590
        /*07d4*/ 	.word	0x000000ff
        /*07d8*/ 	.word	0x00030868
        /*07dc*/ 	.short	0x0100
        /*07de*/ 	.byte	0x08
	.zero		1


	//   ....[10]....
        /*07e0*/ 	.word	0x00000680
        /*07e4*/ 	.word	0x000000ff
        /*07e8*/ 	.word	0x00030870
        /*07ec*/ 	.short	0x0100
        /*07ee*/ 	.byte	0x06
	.zero		1


	//   ....[11]....
        /*07f0*/ 	.word	0x00000690
        /*07f4*/ 	.word	0x000000ff
        /*07f8*/ 	.word	0x00030880
        /*07fc*/ 	.short	0x0100
        /*07fe*/ 	.byte	0x06
	.zero		1


	//   ....[12]....
        /*0800*/ 	.word	0x000006a0
        /*0804*/ 	.word	0x000000ff
        /*0808*/ 	.word	0x00030878
        /*080c*/ 	.short	0x0100
        /*080e*/ 	.byte	0x06
	.zero		1


	//   ....[13]....
        /*0810*/ 	.word	0x000006b0
        /*0814*/ 	.word	0x000000ff
        /*0818*/ 	.word	0x00030888
        /*081c*/ 	.short	0x0100
        /*081e*/ 	.byte	0x06
	.zero		1


	//   ....[14]....
        /*0820*/ 	.word	0x000007e0
        /*0824*/ 	.word	0x000000ff
        /*0828*/ 	.word	0x00030890
        /*082c*/ 	.short	0x0100
        /*082e*/ 	.byte	0x08
	.zero		1


	//   ....[15]....
        /*0830*/ 	.word	0x000007f0
        /*0834*/ 	.word	0x000000ff
        /*0838*/ 	.word	0x000308a0
        /*083c*/ 	.short	0x0100
        /*083e*/ 	.byte	0x08
	.zero		1


	//   ....[16]....
        /*0840*/ 	.word	0x00000800
        /*0844*/ 	.word	0x000000ff
        /*0848*/ 	.word	0x00030898
        /*084c*/ 	.short	0x0100
        /*084e*/ 	.byte	0x08
	.zero		1


	//   ....[17]....
        /*0850*/ 	.word	0x00000810
        /*0854*/ 	.word	0x000000ff
        /*0858*/ 	.word	0x000308a8
        /*085c*/ 	.short	0x0100
        /*085e*/ 	.byte	0x08
	.zero		1


	//   ....[18]....
        /*0860*/ 	.word	0x00000940
        /*0864*/ 	.word	0x000000ff
        /*0868*/ 	.word	0x000308b0
        /*086c*/ 	.short	0x0100
        /*086e*/ 	.byte	0x08
	.zero		1


	//   ....[19]....
        /*0870*/ 	.word	0x00000950
        /*0874*/ 	.word	0x000000ff
        /*0878*/ 	.word	0x000308c0
        /*087c*/ 	.short	0x0100
        /*087e*/ 	.byte	0x08
	.zero		1


	//   ....[20]....
        /*0880*/ 	.word	0x00000960
        /*0884*/ 	.word	0x000000ff
        /*0888*/ 	.word	0x000308b8
        /*088c*/ 	.short	0x0100
        /*088e*/ 	.byte	0x08
	.zero		1


	//   ....[21]....
        /*0890*/ 	.word	0x00000970
        /*0894*/ 	.word	0x000000ff
        /*0898*/ 	.word	0x000308c8
        /*089c*/ 	.short	0x0100
        /*089e*/ 	.byte	0x08
	.zero		1


	//   ....[22]....
        /*08a0*/ 	.word	0x00003ac0
        /*08a4*/ 	.word	0x00000059
        /*08a8*/ 	.word	0x00030890
        /*08ac*/ 	.short	0x010a
        /*08ae*/ 	.byte	0x3f
	.zero		1


	//   ....[23]....
        /*08b0*/ 	.word	0x00007290
        /*08b4*/ 	.word	0x00000059
        /*08b8*/ 	.word	0x00030890
        /*08bc*/ 	.short	0x010a
        /*08be*/ 	.byte	0x3f
	.zero		1


	//   ....[24]....
        /*08c0*/ 	.word	0x0000a570
        /*08c4*/ 	.word	0x00000059
        /*08c8*/ 	.word	0x00030890
        /*08cc*/ 	.short	0x010a
        /*08ce*/ 	.byte	0x3f
	.zero		1


	//   ....[25]....
        /*08d0*/ 	.word	0x0000a960
        /*08d4*/ 	.word	0x00000020
        /*08d8*/ 	.word	0x00000000
        /*08dc*/ 	.short	0x0101
        /*08de*/ 	.byte	0x3f
	.zero		1


	//   ....[26]....
        /*08e0*/ 	.word	0x0000a9a0
        /*08e4*/ 	.word	0x00000059
        /*08e8*/ 	.word	0x000308b0
        /*08ec*/ 	.short	0x010a
        /*08ee*/ 	.byte	0x3f
	.zero		1


	//   ....[27]....
        /*08f0*/ 	.word	0x0000aee0
        /*08f4*/ 	.word	0x00000059
        /*08f8*/ 	.word	0x00000000
        /*08fc*/ 	.short	0x0101
        /*08fe*/ 	.byte	0x3f
	.zero		1


	//   ....[28]....
        /*0900*/ 	.word	0x0000b870
        /*0904*/ 	.word	0x00000011
        /*0908*/ 	.word	0x00030800
        /*090c*/ 	.short	0x010a
        /*090e*/ 	.byte	0x3f
	.zero		1


	//   ....[29]....
        /*0910*/ 	.word	0x0000b8c0
        /*0914*/ 	.word	0x00000011
        /*0918*/ 	.word	0x00030800
        /*091c*/ 	.short	0x010a
        /*091e*/ 	.byte	0x3f
	.zero		1


	//   ....[30]....
        /*0920*/ 	.word	0x0000cd00
        /*0924*/ 	.word	0x00000011
        /*0928*/ 	.word	0x00030800
        /*092c*/ 	.short	0x010a
        /*092e*/ 	.byte	0x3f
	.zero		1


	//   ....[31]....
        /*0930*/ 	.word	0x00010270
        /*0934*/ 	.word	0x00000011
        /*0938*/ 	.word	0x00030800
        /*093c*/ 	.short	0x010a
        /*093e*/ 	.byte	0x3f
	.zero		1


	//   ....[32]....
        /*0940*/ 	.word	0x00012e00
        /*0944*/ 	.word	0x00000002
        /*0948*/ 	.word	0x00030830
        /*094c*/ 	.short	0x010a
        /*094e*/ 	.byte	0x3f
	.zero		1


	//   ....[33]....
        /*0950*/ 	.word	0x00012e70
        /*0954*/ 	.word	0x00000002
        /*0958*/ 	.word	0x00030830
        /*095c*/ 	.short	0x010a
        /*095e*/ 	.byte	0x3f
	.zero		1


	//   ....[34]....
        /*0960*/ 	.word	0x00013830
        /*0964*/ 	.word	0x00000002
        /*0968*/ 	.word	0x00000000
        /*096c*/ 	.short	0x0101
        /*096e*/ 	.byte	0x3f
	.zero		1


	//   ....[35]....
        /*0970*/ 	.word	0x00016380
        /*0974*/ 	.word	0x00000007
        /*0978*/ 	.word	0x00030830
        /*097c*/ 	.short	0x010a
        /*097e*/ 	.byte	0x3f
	.zero		1


	//   ....[36]....
        /*0980*/ 	.word	0x000163f0
        /*0984*/ 	.word	0x00000007
        /*0988*/ 	.word	0x00030830
        /*098c*/ 	.short	0x010a
        /*098e*/ 	.byte	0x3f
	.zero		1


	//   ....[37]....
        /*0990*/ 	.word	0x000171d0
        /*0994*/ 	.word	0x0000000e
        /*0998*/ 	.word	0x00030850
        /*099c*/ 	.short	0x010a
        /*099e*/ 	.byte	0x3f
	.zero		1


	//   ....[38]....
        /*09a0*/ 	.word	0x00017270
        /*09a4*/ 	.word	0x0000000e
        /*09a8*/ 	.word	0x00030850
        /*09ac*/ 	.short	0x010a
        /*09ae*/ 	.byte	0x3f
	.zero		1


	//   ....[39]....
        /*09b0*/ 	.word	0x00017bb0
        /*09b4*/ 	.word	0x00000007
        /*09b8*/ 	.word	0x00000000
        /*09bc*/ 	.short	0x0101
        /*09be*/ 	.byte	0x3f
	.zero		1


	//   ....[40]....
        /*09c0*/ 	.word	0x00019800
        /*09c4*/ 	.word	0x00000080
        /*09c8*/ 	.word	0x00000000
        /*09cc*/ 	.short	0x0101
        /*09ce*/ 	.byte	0x3f
	.zero		1


	//   ....[41]....
        /*09d0*/ 	.word	0x0001a090
        /*09d4*/ 	.word	0x00000003
        /*09d8*/ 	.word	0x00030830
        /*09dc*/ 	.short	0x010a
        /*09de*/ 	.byte	0x3f
	.zero		1


	//   ....[42]....
        /*09e0*/ 	.word	0x0001a100
        /*09e4*/ 	.word	0x00000003
        /*09e8*/ 	.word	0x00030830
        /*09ec*/ 	.short	0x010a
        /*09ee*/ 	.byte	0x3f
	.zero		1


	//   ....[43]....
        /*09f0*/ 	.word	0x0001aee0
        /*09f4*/ 	.word	0x00000014
        /*09f8*/ 	.word	0x00030850
        /*09fc*/ 	.short	0x010a
        /*09fe*/ 	.byte	0x3f
	.zero		1


	//   ....[44]....
        /*0a00*/ 	.word	0x0001af30
        /*0a04*/ 	.word	0x00000014
        /*0a08*/ 	.word	0x00030850
        /*0a0c*/ 	.short	0x010a
        /*0a0e*/ 	.byte	0x3f
	.zero		1


	//   ....[45]....
        /*0a10*/ 	.word	0x0001c270
        /*0a14*/ 	.word	0x0000000d
        /*0a18*/ 	.word	0x00000000
        /*0a1c*/ 	.short	0x0101
        /*0a1e*/ 	.byte	0x3f
	.zero		1


	//   ....[46]....
        /*0a20*/ 	.word	0x0001c3d0
        /*0a24*/ 	.word	0x00000079
        /*0a28*/ 	.word	0x00000000
        /*0a2c*/ 	.short	0x0101
        /*0a2e*/ 	.byte	0x3f
	.zero		1


	//   ....[47]....
        /*0a30*/ 	.word	0x0001c900
        /*0a34*/ 	.word	0x00000003
        /*0a38*/ 	.word	0x00030830
        /*0a3c*/ 	.short	0x010a
        /*0a3e*/ 	.byte	0x3f
	.zero		1


	//   ....[48]....
        /*0a40*/ 	.word	0x0001c970
        /*0a44*/ 	.word	0x00000003
        /*0a48*/ 	.word	0x00030830
        /*0a4c*/ 	.short	0x010a
        /*0a4e*/ 	.byte	0x3f
	.zero		1


	//   ....[49]....
        /*0a50*/ 	.word	0x0001d730
        /*0a54*/ 	.word	0x0000000e
        /*0a58*/ 	.word	0x00030850
        /*0a5c*/ 	.short	0x010a
        /*0a5e*/ 	.byte	0x3f
	.zero		1


	//   ....[50]....
        /*0a60*/ 	.word	0x0001d7d0
        /*0a64*/ 	.word	0x0000000e
        /*0a68*/ 	.word	0x00030850
        /*0a6c*/ 	.short	0x010a
        /*0a6e*/ 	.byte	0x3f
	.zero		1


	//   ....[51]....
        /*0a70*/ 	.word	0x0001e190
        /*0a74*/ 	.word	0x0000000c
        /*0a78*/ 	.word	0x00000000
        /*0a7c*/ 	.short	0x0101
        /*0a7e*/ 	.byte	0x3f
	.zero		1


	//   ....[52]....
        /*0a80*/ 	.word	0x0001fb90
        /*0a84*/ 	.word	0x00000086
        /*0a88*/ 	.word	0x00000000
        /*0a8c*/ 	.short	0x0101
        /*0a8e*/ 	.byte	0x3f
	.zero		1


	//   ....[53]....
        /*0a90*/ 	.word	0x000208f0
        /*0a94*/ 	.word	0x0000000d
        /*0a98*/ 	.word	0x00030850
        /*0a9c*/ 	.short	0x010a
        /*0a9e*/ 	.byte	0x3f
	.zero		1


	//   ....[54]....
        /*0aa0*/ 	.word	0x00020990
        /*0aa4*/ 	.word	0x0000000d
        /*0aa8*/ 	.word	0x00030850
        /*0aac*/ 	.short	0x010a
        /*0aae*/ 	.byte	0x3f
	.zero		1


	//   ....[55]....
        /*0ab0*/ 	.word	0x00020e60
        /*0ab4*/ 	.word	0x0000000b
        /*0ab8*/ 	.word	0x00000000
        /*0abc*/ 	.short	0x0101
        /*0abe*/ 	.byte	0x3f
	.zero		1


	//   ....[56]....
        /*0ac0*/ 	.word	0x00022720
        /*0ac4*/ 	.word	0x00000000
        /*0ac8*/ 	.word	0x00000000
        /*0acc*/ 	.short	0x0101
        /*0ace*/ 	.byte	0x3f
	.zero		1


	//   ....[57]....
        /*0ad0*/ 	.word	0x000251a0
        /*0ad4*/ 	.word	0x0000000c
        /*0ad8*/ 	.word	0x00030820
        /*0adc*/ 	.short	0x010a
        /*0ade*/ 	.byte	0x3f
	.zero		1


	//   ....[58]....
        /*0ae0*/ 	.word	0x00025220
        /*0ae4*/ 	.word	0x00000009
        /*0ae8*/ 	.word	0x000308a0
        /*0aec*/ 	.short	0x010a
        /*0aee*/ 	.byte	0x3f
	.zero		1


	//   ....[59]....
        /*0af0*/ 	.word	0x00025490
        /*0af4*/ 	.word	0x00000009
        /*0af8*/ 	.word	0x000308c0
        /*0afc*/ 	.short	0x010a
        /*0afe*/ 	.byte	0x3f
	.zero		1


	//   ....[60]....
        /*0b00*/ 	.word	0x000257d0
        /*0b04*/ 	.word	0x00000008
        /*0b08*/ 	.word	0x000308a0
        /*0b0c*/ 	.short	0x010a
        /*0b0e*/ 	.byte	0x3f
	.zero		1


	//   ....[61]....
        /*0b10*/ 	.word	0x00025a30
        /*0b14*/ 	.word	0x00000008
        /*0b18*/ 	.word	0x000308c0
        /*0b1c*/ 	.short	0x010a
        /*0b1e*/ 	.byte	0x3f
	.zero		1


	//   ....[62]....
        /*0b20*/ 	.word	0x00026cc0
        /*0b24*/ 	.word	0x00000007
        /*0b28*/ 	.word	0x00030840
        /*0b2c*/ 	.short	0x010a
        /*0b2e*/ 	.byte	0x3f
	.zero		1


	//   ....[63]....
        /*0b30*/ 	.word	0x00027260
        /*0b34*/ 	.word	0x0000000a
        /*0b38*/ 	.word	0x00030820
        /*0b3c*/ 	.short	0x010a
        /*0b3e*/ 	.byte	0x3f
	.zero		1


	//   ....[64]....
        /*0b40*/ 	.word	0x00027590
        /*0b44*/ 	.word	0x00000003
        /*0b48*/ 	.word	0x00030840
        /*0b4c*/ 	.short	0x010a
        /*0b4e*/ 	.byte	0x3f
	.zero		1


	//   ....[65]....
        /*0b50*/ 	.word	0x00027860
        /*0b54*/ 	.word	0x00000008
        /*0b58*/ 	.word	0x00000060
        /*0b5c*/ 	.short	0x010a
        /*0b5e*/ 	.byte	0x3f
	.zero		1


	//   ....[66]....
        /*0b60*/ 	.word	0x00027e50
        /*0b64*/ 	.word	0x00000002
        /*0b68*/ 	.word	0x00030840
        /*0b6c*/ 	.short	0x010a
        /*0b6e*/ 	.byte	0x3f
	.zero		1


	//   ....[67]....
        /*0b70*/ 	.word	0x00028120
        /*0b74*/ 	.word	0x00000002
        /*0b78*/ 	.word	0x00000060
        /*0b7c*/ 	.short	0x010a
        /*0b7e*/ 	.byte	0x3f
	.zero		1


	//   ....[68]....
        /*0b80*/ 	.word	0x00028620
        /*0b84*/ 	.word	0x00000002
        /*0b88*/ 	.word	0x00030840
        /*0b8c*/ 	.short	0x010a
        /*0b8e*/ 	.byte	0x3f
	.zero		1


	//   ....[69]....
        /*0b90*/ 	.word	0x00028910
        /*0b94*/ 	.word	0x00000002
        /*0b98*/ 	.word	0x00000060
        /*0b9c*/ 	.short	0x010a
        /*0b9e*/ 	.byte	0x3f
	.zero		1


	//   ....[70]....
        /*0ba0*/ 	.word	0x00028dc0
        /*0ba4*/ 	.word	0x00000003
        /*0ba8*/ 	.word	0x00030860
        /*0bac*/ 	.short	0x010a
        /*0bae*/ 	.byte	0x3f
	.zero		1


	//   ....[71]....
        /*0bb0*/ 	.word	0x00029ec0
        /*0bb4*/ 	.word	0x00000000
        /*0bb8*/ 	.word	0x00030820
        /*0bbc*/ 	.short	0x010a
        /*0bbe*/ 	.byte	0x3f
	.zero		1


	//   ....[72]....
        /*0bc0*/ 	.word	0x0002a050
        /*0bc4*/ 	.word	0x00000007
        /*0bc8*/ 	.word	0x00000000
        /*0bcc*/ 	.short	0x010a
        /*0bce*/ 	.byte	0x3f
	.zero		1


	//   ....[73]....
        /*0bd0*/ 	.word	0x0002a0c0
        /*0bd4*/ 	.word	0x00000003
        /*0bd8*/ 	.word	0x00000000
        /*0bdc*/ 	.short	0x010a
        /*0bde*/ 	.byte	0x3f
	.zero		1


	//   ....[74]....
        /*0be0*/ 	.word	0x0002a120
        /*0be4*/ 	.word	0x00000005
        /*0be8*/ 	.word	0x00000000
        /*0bec*/ 	.short	0x010a
        /*0bee*/ 	.byte	0x3f
	.zero		1


	//   ....[75]....
        /*0bf0*/ 	.word	0x0002a150
        /*0bf4*/ 	.word	0x00000003
        /*0bf8*/ 	.word	0x00000000
        /*0bfc*/ 	.short	0x010a
        /*0bfe*/ 	.byte	0x3f
	.zero		1


	//   ....[76]....
        /*0c00*/ 	.word	0x0002a1b0
        /*0c04*/ 	.word	0x00000059
        /*0c08*/ 	.word	0x00030890
        /*0c0c*/ 	.short	0x010a
        /*0c0e*/ 	.byte	0x3f
	.zero		1


	//   ....[77]....
        /*0c10*/ 	.word	0x0002a200
        /*0c14*/ 	.word	0x00000059
        /*0c18*/ 	.word	0x00030890
        /*0c1c*/ 	.short	0x010a
        /*0c1e*/ 	.byte	0x3f
	.zero		1


	//   ....[78]....
        /*0c20*/ 	.word	0x0002a250
        /*0c24*/ 	.word	0x00000059
        /*0c28*/ 	.word	0x00030890
        /*0c2c*/ 	.short	0x010a
        /*0c2e*/ 	.byte	0x3f
	.zero		1


	//   ....[79]....
        /*0c30*/ 	.word	0x0002a2a0
        /*0c34*/ 	.word	0x00000059
        /*0c38*/ 	.word	0x000308b0
        /*0c3c*/ 	.short	0x010a
        /*0c3e*/ 	.byte	0x3f
	.zero		1


	//   ....[80]....
        /*0c40*/ 	.word	0x0002a7f0
        /*0c44*/ 	.word	0x00000011
        /*0c48*/ 	.word	0x00030800
        /*0c4c*/ 	.short	0x010a
        /*0c4e*/ 	.byte	0x3f
	.zero		1


	//   ....[81]....
        /*0c50*/ 	.word	0x0002ad40
        /*0c54*/ 	.word	0x00000011
        /*0c58*/ 	.word	0x00030800
        /*0c5c*/ 	.short	0x010a
        /*0c5e*/ 	.byte	0x3f
	.zero		1


	//   ....[82]....
        /*0c60*/ 	.word	0x0002ad90
        /*0c64*/ 	.word	0x00000002
        /*0c68*/ 	.word	0x00030830
        /*0c6c*/ 	.short	0x010a
        /*0c6e*/ 	.byte	0x3f
	.zero		1


	//   ....[83]....
        /*0c70*/ 	.word	0x0002ade0
        /*0c74*/ 	.word	0x00000007
        /*0c78*/ 	.word	0x00030830
        /*0c7c*/ 	.short	0x010a
        /*0c7e*/ 	.byte	0x3f
	.zero		1


	//   ....[84]....
        /*0c80*/ 	.word	0x0002ae30
        /*0c84*/ 	.word	0x0000000e
        /*0c88*/ 	.word	0x00030850
        /*0c8c*/ 	.short	0x010a
        /*0c8e*/ 	.byte	0x3f
	.zero		1


	//   ....[85]....
        /*0c90*/ 	.word	0x0002ae80
        /*0c94*/ 	.word	0x00000003
        /*0c98*/ 	.word	0x00030830
        /*0c9c*/ 	.short	0x010a
        /*0c9e*/ 	.byte	0x3f
	.zero		1


	//   ....[86]....
        /*0ca0*/ 	.word	0x0002aed0
        /*0ca4*/ 	.word	0x00000014
        /*0ca8*/ 	.word	0x00030850
        /*0cac*/ 	.short	0x010a
        /*0cae*/ 	.byte	0x3f
	.zero		1


	//   ....[87]....
        /*0cb0*/ 	.word	0x0002af20
        /*0cb4*/ 	.word	0x00000003
        /*0cb8*/ 	.word	0x00030830
        /*0cbc*/ 	.short	0x010a
        /*0cbe*/ 	.byte	0x3f
	.zero		1


	//   ....[88]....
        /*0cc0*/ 	.word	0x0002af70
        /*0cc4*/ 	.word	0x0000000e
        /*0cc8*/ 	.word	0x00030850
        /*0ccc*/ 	.short	0x010a
        /*0cce*/ 	.byte	0x3f
	.zero		1


	//   ....[89]....
        /*0cd0*/ 	.word	0x0002afc0
        /*0cd4*/ 	.word	0x0000000d
        /*0cd8*/ 	.word	0x00030850
        /*0cdc*/ 	.short	0x010a
        /*0cde*/ 	.byte	0x3f
	.zero		1


	//   ....[90]....
        /*0ce0*/ 	.word	0x0002b160
        /*0ce4*/ 	.word	0x0000000c
        /*0ce8*/ 	.word	0x00030820
        /*0cec*/ 	.short	0x010a
        /*0cee*/ 	.byte	0x3f
	.zero		1


	//   ....[91]....
        /*0cf0*/ 	.word	0x0002b1b0
        /*0cf4*/ 	.word	0x00000009
        /*0cf8*/ 	.word	0x000308a0
        /*0cfc*/ 	.short	0x010a
        /*0cfe*/ 	.byte	0x3f
	.zero		1


	//   ....[92]....
        /*0d00*/ 	.word	0x0002b200
        /*0d04*/ 	.word	0x00000009
        /*0d08*/ 	.word	0x000308c0
        /*0d0c*/ 	.short	0x010a
        /*0d0e*/ 	.byte	0x3f
	.zero		1


	//   ....[93]....
        /*0d10*/ 	.word	0x0002b250
        /*0d14*/ 	.word	0x00000008
        /*0d18*/ 	.word	0x000308a0
        /*0d1c*/ 	.short	0x010a
        /*0d1e*/ 	.byte	0x3f
	.zero		1


	//   ....[94]....
        /*0d20*/ 	.word	0x0002b2a0
        /*0d24*/ 	.word	0x00000008
        /*0d28*/ 	.word	0x000308c0
        /*0d2c*/ 	.short	0x010a
        /*0d2e*/ 	.byte	0x3f
	.zero		1


	//   ....[95]....
        /*0d30*/ 	.word	0x0002b440
        /*0d34*/ 	.word	0x00000007
        /*0d38*/ 	.word	0x00030840
        /*0d3c*/ 	.short	0x010a
        /*0d3e*/ 	.byte	0x3f
	.zero		1


	//   ....[96]....
        /*0d40*/ 	.word	0x0002b4c0
        /*0d44*/ 	.word	0x00000003
        /*0d48*/ 	.word	0x00030820
        /*0d4c*/ 	.short	0x010a
        /*0d4e*/ 	.byte	0x3f
	.zero		1


	//   ....[97]....
        /*0d50*/ 	.word	0x0002b510
        /*0d54*/ 	.word	0x00000003
        /*0d58*/ 	.word	0x00030840
        /*0d5c*/ 	.short	0x010a
        /*0d5e*/ 	.byte	0x3f
	.zero		1


	//   ....[98]....
        /*0d60*/ 	.word	0x0002b560
        /*0d64*/ 	.word	0x00000008
        /*0d68*/ 	.word	0x00000060
        /*0d6c*/ 	.short	0x010a
        /*0d6e*/ 	.byte	0x3f
	.zero		1


	//   ....[99]....
        /*0d70*/ 	.word	0x0002b5b0
        /*0d74*/ 	.word	0x00000002
        /*0d78*/ 	.word	0x00030840
        /*0d7c*/ 	.short	0x010a
        /*0d7e*/ 	.byte	0x3f
	.zero		1


	//   ....[100]....
        /*0d80*/ 	.word	0x0002b600
        /*0d84*/ 	.word	0x00000002
        /*0d88*/ 	.word	0x00000060
        /*0d8c*/ 	.short	0x010a
        /*0d8e*/ 	.byte	0x3f
	.zero		1


	//   ....[101]....
        /*0d90*/ 	.word	0x0002b650
        /*0d94*/ 	.word	0x00000002
        /*0d98*/ 	.word	0x00030840
        /*0d9c*/ 	.short	0x010a
        /*0d9e*/ 	.byte	0x3f
	.zero		1


	//   ....[102]....
        /*0da0*/ 	.word	0x0002b6a0
        /*0da4*/ 	.word	0x00000002
        /*0da8*/ 	.word	0x00000060
        /*0dac*/ 	.short	0x010a
        /*0dae*/ 	.byte	0x3f
	.zero		1


	//   ....[103]....
        /*0db0*/ 	.word	0x0002b6f0
        /*0db4*/ 	.word	0x00000003
        /*0db8*/ 	.word	0x00030860
        /*0dbc*/ 	.short	0x010a
        /*0dbe*/ 	.byte	0x3f
	.zero		1


	//   ....[104]....
        /*0dc0*/ 	.word	0x0002c0c0
        /*0dc4*/ 	.word	0x00000000
        /*0dc8*/ 	.word	0x00030820
        /*0dcc*/ 	.short	0x010a
        /*0dce*/ 	.byte	0x3f
	.zero		1


	//   ....[105]....
        /*0dd0*/ 	.word	0x0002c260
        /*0dd4*/ 	.word	0x00000007
        /*0dd8*/ 	.word	0x00000000
        /*0ddc*/ 	.short	0x010a
        /*0dde*/ 	.byte	0x3f
	.zero		1


	//   ....[106]....
        /*0de0*/ 	.word	0x0002c2b0
        /*0de4*/ 	.word	0x00000003
        /*0de8*/ 	.word	0x00000000
        /*0dec*/ 	.short	0x010a
        /*0dee*/ 	.byte	0x3f
	.zero		1


	//   ....[107]....
        /*0df0*/ 	.word	0x0002c300
        /*0df4*/ 	.word	0x00000005
        /*0df8*/ 	.word	0x00000000
        /*0dfc*/ 	.short	0x010a
        /*0dfe*/ 	.byte	0x3f
	.zero		1


	//----- nvinfo : EIATTR_NUM_MBARRIERS
	.align		4
.L_275:
        /*0e00*/ 	.byte	0x03, 0x38
        /*0e02*/ 	.short	0x0016


	//----- nvinfo : EIATTR_EXIT_INSTR_OFFSETS
	.align		4
        /*0e04*/ 	.byte	0x04, 0x1c
        /*0e06*/ 	.short	(.L_277 - .L_276)


	//   ....[0]....
.L_276:
        /*0e08*/ 	.word	0x0002a1a0


	//----- nvinfo : EIATTR_MAX_THREADS
	.align		4
.L_277:
        /*0e0c*/ 	.byte	0x04, 0x05
        /*0e0e*/ 	.short	(.L_279 - .L_278)
.L_278:
        /*0e10*/ 	.word	0x00000180
        /*0e14*/ 	.word	0x00000001
        /*0e18*/ 	.word	0x00000001


	//----- nvinfo : EIATTR_CRS_STACK_SIZE
	.align		4
.L_279:
        /*0e1c*/ 	.byte	0x04, 0x1e
        /*0e1e*/ 	.short	(.L_281 - .L_280)
.L_280:
        /*0e20*/ 	.word	0x00000000


	//----- nvinfo : EIATTR_CBANK_PARAM_SIZE
	.align		4
.L_281:
        /*0e24*/ 	.byte	0x03, 0x19
        /*0e26*/ 	.short	0x0a70


	//----- nvinfo : EIATTR_PARAM_CBANK
	.align		4
        /*0e28*/ 	.byte	0x04, 0x0a
        /*0e2a*/ 	.short	(.L_283 - .L_282)
	.align		4
.L_282:
        /*0e2c*/ 	.word	index@(.nv.constant0._ZN7cutlass13device_kernelIN5flash11enable_sm90INS1_16FlashAttnFwdSm90INS1_25CollectiveMainloopFwdSm90ILi2EN4cute5tupleIJNS5_1CILi1EEES8_S8_EEENS6_IJNS7_ILi128EEENS7_ILi96EEENS7_ILi192EEEEEELi192ENS_10bfloat16_tEfNS_4arch4Sm90ELb0ELb1ELb1ELb1ELb0ELb1ELb0ELb1ELb1ELb0ELb0ELb0EEENS1_21CollectiveEpilogueFwdINS6_IJSA_SC_SB_EEES9_SE_SG_Li256ELb1ELb0ELb0ELb0EEENS1_36VarlenDynamicPersistentTileSchedulerILi128ELi96ELi256ELi32ELb0ELb0ELb1ELb1ELb0ELb1EEEEEEEEEvNT_6ParamsE)
        /*0e30*/ 	.short	0x0210
        /*0e32*/ 	.short	0x0a70


	//----- nvinfo : EIATTR_SW_WAR
	.align		4
.L_283:
        /*0e34*/ 	.byte	0x04, 0x36
        /*0e36*/ 	.short	(.L_285 - .L_284)
.L_284:
        /*0e38*/ 	.word	0x00000008
.L_285:


//--------------------- .nv.info._ZN7cutlass13device_kernelIN5flash11enable_sm90INS1_16FlashAttnFwdSm90INS1_25CollectiveMainloopFwdSm90ILi2EN4cute5tupleIJNS5_1CILi1EEES8_S8_EEENS6_IJNS7_ILi128EEENS7_ILi112EEENS7_ILi192EEEEEELi192ENS_10bfloat16_tEfNS_4arch4Sm90ELb1ELb0ELb1ELb0ELb0ELb0ELb0ELb1ELb1ELb0ELb0ELb0EEENS1_21CollectiveEpilogueFwdINS6_IJSA_SC_SB_EEES9_SE_SG_Li256ELb0ELb0ELb0ELb0EEENS1_30DynamicPersistentTileSchedulerILi256ELi32ELb0ELb0ELb1EEEEEEEEEvNT_6ParamsE --------------------------
	.section	.nv.info._ZN7cutlass13device_kernelIN5flash11enable_sm90INS1_16FlashAttnFwdSm90INS1_25CollectiveMainloopFwdSm90ILi2EN4cute5tupleIJNS5_1CILi1EEES8_S8_EEENS6_IJNS7_ILi128EEENS7_ILi112EEENS7_ILi192EEEEEELi192ENS_10bfloat16_tEfNS_4arch4Sm90ELb1ELb0ELb1ELb0ELb0ELb0ELb0ELb1ELb1ELb0ELb0ELb0EEENS1_21CollectiveEpilogueFwdINS6_IJSA_SC_SB_EEES9_SE_SG_Li256ELb0ELb0ELb0ELb0EEENS1_30DynamicPersistentTileSchedulerILi256ELi32ELb0ELb0ELb1EEEEEEEEEvNT_6ParamsE,"",@"SHT_CUDA_INFO"
	.sectionflags	@""
	.align	4


	//----- nvinfo : EIATTR_CUDA_API_VERSION
	.align		4
        /*0000*/ 	.byte	0x04, 0x37
        /*0002*/ 	.short	(.L_287 - .L_286)
.L_286:
        /*0004*/ 	.word	0x00000082


	//----- nvinfo : EIATTR_KPARAM_INFO
	.align		4
.L_287:
        /*0008*/ 	.byte	0x04, 0x17
        /*000a*/ 	.short	(.L_289 - .L_288)
.L_288:
        /*000c*/ 	.word	0x00000000
        /*0010*/ 	.short	0x0000
        /*0012*/ 	.short	0x0070
        /*0014*/ 	.byte	0x00, 0xf0, 0x01, 0x2e


	//----- nvinfo : EIATTR_SPARSE_MMA_MASK
	.align		4
.L_289:
        /*0018*/ 	.byte	0x03, 0x50
        /*001a*/ 	.short	0x0000


	//----- nvinfo : EIATTR_MAXREG_COUNT
	.align		4
        /*001c*/ 	.byte	0x03, 0x1b
        /*001e*/ 	.short	0x00a8


	//----- nvinfo : EIATTR_NUM_BARRIERS
	.align		4
        /*0020*/ 	.byte	0x02, 0x4c
        /*0022*/ 	.byte	0x09
	.zero		1


	//----- nvinfo : EIATTR_EXTERNS
	.align		4
        /*0024*/ 	.byte	0x04, 0x0f
        /*0026*/ 	.short	(.L_291 - .L_290)


	//   ....[0]....
	.align		4
.L_290:
        /*0028*/ 	.word	index@(__assertfail)


	//----- nvinfo : EIATTR_ANNOTATIONS
	.align		4
.L_291:
        /*002c*/ 	.byte	0x04, 0x55
        /*002e*/ 	.short	(.L_293 - .L_292)


	//   ....[0]....
.L_292:
        /*0030*/ 	.word	0x00000001
        /*0034*/ 	.byte	0x40, 0x09, 0x00, 0x00, 0x01, 0x00, 0x00, 0x00, 0x10, 0x0a, 0x00, 0x00, 0x01, 0x00, 0x00, 0x00
        /*0044*/ 	.byte	0x50, 0x20, 0x01, 0x00, 0x01, 0x00, 0x00, 0x00, 0x00, 0x21, 0x01, 0x00, 0x01, 0x00, 0x00, 0x00
        /*0054*/ 	.byte	0x10, 0x21, 0x01, 0x00, 0x01, 0x00, 0x00, 0x00, 0x20, 0x21, 0x01, 0x00, 0x01, 0x00, 0x00, 0x00
        /*0064*/ 	.byte	0xf0, 0x30, 0x01, 0x00, 0x01, 0x00, 0x00, 0x00, 0x40, 0x33, 0x01, 0x00, 0x01, 0x00, 0x00, 0x00
        /*0074*/ 	.byte	0x90, 0x4a, 0x01, 0x00, 0x01, 0x00, 0x00, 0x00, 0x80, 0x4d, 0x01, 0x00, 0x01, 0x00, 0x00, 0x00
        /*0084*/ 	.byte	0x70, 0x4e, 0x01, 0x00, 0x01, 0x00, 0x00, 0x00, 0x10, 0x4f, 0x01, 0x00, 0x01, 0x00, 0x00, 0x00
        /*0094*/ 	.byte	0x50, 0x50, 0x01, 0x00


	//----- nvinfo : EIATTR_MERCURY_ISA_VERSION
	.align		4
.L_293:
        /*0098*/ 	.byte	0x03, 0x5f
        /*009a*/ 	.short	0x0101


	//----- nvinfo : EIATTR_INT_WARP_WIDE_INSTR_OFFSETS
	.align		4
        /*009c*/ 	.byte	0x04, 0x31
        /*009e*/ 	.short	(.L_295 - .L_294)


	//   ....[0]....
.L_294:
        /*00a0*/ 	.word	0x00000180


	//   ....[1]....
        /*00a4*/ 	.word	0x000001b0


	//   ....[2]....
        /*00a8*/ 	.word	0x00000240


	//   ....[3]....
        /*00ac*/ 	.word	0x000125c0


	//   ....[4]....
        /*00b0*/ 	.word	0x00012660


	//   ....[5]....
        /*00b4*/ 	.word	0x00012bd0


	//   ....[6]....
        /*00b8*/ 	.word	0x000149d0


	//   ....[7]....
        /*00bc*/ 	.word	0x00014a70


	//----- nvinfo : EIATTR_COOP_GROUP_MASK_REGIDS
	.align		4
.L_295:
        /*00c0*/ 	.byte	0x04, 0x29
        /*00c2*/ 	.short	(.L_297 - .L_296)


	//   ....[0]....
.L_296:
        /*00c4*/ 	.word	0xffffffff


	//   ....[1]....
        /*00c8*/ 	.word	0xffffffff


	//   ....[2]....
        /*00cc*/ 	.word	0xffffffff


	//   ....[3]....
        /*00d0*/ 	.word	0xffffffff


	//   ....[4]....
        /*00d4*/ 	.word	0xffffffff


	//   ....[5]....
        /*00d8*/ 	.word	0xffffffff


	//   ....[6]....
        /*00dc*/ 	.word	0xffffffff


	//   ....[7]....
        /*00e0*/ 	.word	0xffffffff


	//   ....[8]....
        /*00e4*/ 	.word	0xffffffff


	//   ....[9]....
        /*00e8*/ 	.word	0xffffffff


	//   ....[10]....
        /*00ec*/ 	.word	0xffffffff


	//   ....[11]....
        /*00f0*/ 	.word	0xffffffff


	//   ....[12]....
        /*00f4*/ 	.word	0xffffffff


	//   ....[13]....
        /*00f8*/ 	.word	0xffffffff


	//   ....[14]....
        /*00fc*/ 	.word	0xffffffff


	//   ....[15]....
        /*0100*/ 	.word	0xffffffff


	//   ....[16]....
        /*0104*/ 	.word	0xffffffff


	//   ....[17]....
        /*0108*/ 	.word	0xffffffff


	//   ....[18]....
        /*010c*/ 	.word	0xffffffff


	//   ....[19]....
        /*0110*/ 	.word	0xffffffff


	//   ....[20]....
        /*0114*/ 	.word	0xffffffff


	//   ....[21]....
        /*0118*/ 	.word	0xffffffff


	//   ....[22]....
        /*011c*/ 	.word	0xffffffff


	//   ....[23]....
        /*0120*/ 	.word	0xffffffff


	//   ....[24]....
        /*0124*/ 	.word	0xffffffff


	//   ....[25]....
        /*0128*/ 	.word	0xffffffff


	//   ....[26]....
        /*012c*/ 	.word	0xffffffff


	//   ....[27]....
        /*0130*/ 	.word	0xffffffff


	//   ....[28]....
        /*0134*/ 	.word	0x0500000f


	//   ....[29]....
        /*0138*/ 	.word	0x0500000f


	//----- nvinfo : EIATTR_COOP_GROUP_INSTR_OFFSETS
	.align		4
.L_297:
        /*013c*/ 	.byte	0x04, 0x28
        /*013e*/ 	.short	(.L_299 - .L_298)


	//   ....[0]....
.L_298:
        /*0140*/ 	.word	0x00000060


	//   ....[1]....
        /*0144*/ 	.word	0x00000190


	//   ....[2]....
        /*0148*/ 	.word	0x00000250


	//   ....[3]....
        /*014c*/ 	.word	0x000003c0


	//   ....[4]....
        /*0150*/ 	.word	0x00000520


	//   ....[5]....
        /*0154*/ 	.word	0x00000640


	//   ....[6]....
        /*0158*/ 	.word	0x000007a0


	//   ....[7]....
        /*015c*/ 	.word	0x00001530


	//   ....[8]....
        /*0160*/ 	.word	0x00004ca0


	//   ....[9]....
        /*0164*/ 	.word	0x00004d90


	//   ....[10]....
        /*0168*/ 	.word	0x000055d0


	//   ....[11]....
        /*016c*/ 	.word	0x00005650


	//   ....[12]....
        /*0170*/ 	.word	0x00009ec0


	//   ....[13]....
        /*0174*/ 	.word	0x0000a000


	//   ....[14]....
        /*0178*/ 	.word	0x0000a740


	//   ....[15]....
        /*017c*/ 	.word	0x0000a7b0


	//   ....[16]....
        /*0180*/ 	.word	0x0000e890


	//   ....[17]....
        /*0184*/ 	.word	0x0000e8e0


	//   ....[18]....
        /*0188*/ 	.word	0x0000e9c0


	//   ....[19]....
        /*018c*/ 	.word	0x0000ec80


	//   ....[20]....
        /*0190*/ 	.word	0x0000fe80


	//   ....[21]....
        /*0194*/ 	.word	0x0000fec0


	//   ....[22]....
        /*0198*/ 	.word	0x0000ffb0


	//   ....[23]....
        /*019c*/ 	.word	0x0000ffc0


	//   ....[24]....
        /*01a0*/ 	.word	0x00011400


	//   ....[25]....
        /*01a4*/ 	.word	0x00012010


	//   ....[26]....
        /*01a8*/ 	.word	0x00014e10


	//   ....[27]....
        /*01ac*/ 	.word	0x00014ff0


	//   ....[28]....
        /*01b0*/ 	.word	0x00015560


	//   ....[29]....
        /*01b4*/ 	.word	0x00015930


	//----- nvinfo : EIATTR_REG_RECONFIG
	.align		4
.L_299:
        /*01b8*/ 	.byte	0x01, 0x54
	.zero		2


	//----- nvinfo : EIATTR_SYSCALL_OFFSETS
	.align		4
        /*01bc*/ 	.byte	0x04, 0x46
        /*01be*/ 	.short	(.L_301 - .L_300)


	//   ....[0]....
.L_300:
        /*01c0*/ 	.word	0x000016e0


	//   ....[1]....
        /*01c4*/ 	.word	0x000127e0


	//   ....[2]....
        /*01c8*/ 	.word	0x00012910


	//   ....[3]....
        /*01cc*/ 	.word	0x00012a10


	//----- nvinfo : EIATTR_MBARRIER_INSTR_OFFSETS
	.align		4
.L_301:
        /*01d0*/ 	.byte	0x04, 0x39
        /*01d2*/ 	.short	(.L_303 - .L_302)


	//   ....[0]....
.L_302:
        /*01d4*/ 	.word	0x00000270
        /*01d8*/ 	.word	0x000000ff
        /*01dc*/ 	.word	0x00036800
        /*01e0*/ 	.short	0x0100
        /*01e2*/ 	.byte	0x06
	.zero		1


	//   ....[1]....
        /*01e4*/ 	.word	0x00000280
        /*01e8*/ 	.word	0x000000ff
        /*01ec*/ 	.word	0x00036820
        /*01f0*/ 	.short	0x0100
        /*01f2*/ 	.byte	0x06
	.zero		1


	//   ....[2]....
        /*01f4*/ 	.word	0x00000370
        /*01f8*/ 	.word	0x000000ff
        /*01fc*/ 	.word	0x00036830
        /*0200*/ 	.short	0x0100
        /*0202*/ 	.byte	0x08
	.zero		1


	//   ....[3]....
        /*0204*/ 	.word	0x00000380
        /*0208*/ 	.word	0x000000ff
        /*020c*/ 	.word	0x00036840
        /*0210*/ 	.short	0x0100
        /*0212*/ 	.byte	0x08
	.zero		1


	//   ....[4]....
        /*0214*/ 	.word	0x00000390
        /*0218*/ 	.word	0x000000ff
        /*021c*/ 	.word	0x00036838
        /*0220*/ 	.short	0x0100
        /*0222*/ 	.byte	0x08
	.zero		1


	//   ....[5]....
        /*0224*/ 	.word	0x000003a0
        /*0228*/ 	.word	0x000000ff
        /*022c*/ 	.word	0x00036848
        /*0230*/ 	.short	0x0100
        /*0232*/ 	.byte	0x08
	.zero		1


	//   ....[6]....
        /*0234*/ 	.word	0x000004d0
        /*0238*/ 	.word	0x000000ff
        /*023c*/ 	.word	0x00036850
        /*0240*/ 	.short	0x0100
        /*0242*/ 	.byte	0x08
	.zero		1


	//   ....[7]....
        /*0244*/ 	.word	0x000004e0
        /*0248*/ 	.word	0x000000ff
        /*024c*/ 	.word	0x00036860
        /*0250*/ 	.short	0x0100
        /*0252*/ 	.byte	0x08
	.zero		1


	//   ....[8]....
        /*0254*/ 	.word	0x000004f0
        /*0258*/ 	.word	0x000000ff
        /*025c*/ 	.word	0x00036858
        /*0260*/ 	.short	0x0100
        /*0262*/ 	.byte	0x08
	.zero		1


	//   ....[9]....
        /*0264*/ 	.word	0x00000500
        /*0268*/ 	.word	0x000000ff
        /*026c*/ 	.word	0x00036868
        /*0270*/ 	.short	0x0100
        /*0272*/ 	.byte	0x08
	.zero		1


	//   ....[10]....
        /*0274*/ 	.word	0x000005f0
        /*0278*/ 	.word	0x000000ff
        /*027c*/ 	.word	0x00036870
        /*0280*/ 	.short	0x0100
        /*0282*/ 	.byte	0x06
	.zero		1


	//   ....[11]....
        /*0284*/ 	.word	0x00000600
        /*0288*/ 	.word	0x000000ff
        /*028c*/ 	.word	0x00036880
        /*0290*/ 	.short	0x0100
        /*0292*/ 	.byte	0x06
	.zero		1


	//   ....[12]....
        /*0294*/ 	.word	0x00000610
        /*0298*/ 	.word	0x000000ff
        /*029c*/ 	.word	0x00036878
        /*02a0*/ 	.short	0x0100
        /*02a2*/ 	.byte	0x06
	.zero		1


	//   ....[13]....
        /*02a4*/ 	.word	0x00000620
        /*02a8*/ 	.word	0x000000ff
        /*02ac*/ 	.word	0x00036888
        /*02b0*/ 	.short	0x0100
        /*02b2*/ 	.byte	0x06
	.zero		1


	//   ....[14]....
        /*02b4*/ 	.word	0x00000750
        /*02b8*/ 	.word	0x000000ff
        /*02bc*/ 	.word	0x00036890
        /*02c0*/ 	.short	0x0100
        /*02c2*/ 	.byte	0x08
	.zero		1


	//   ....[15]....
        /*02c4*/ 	.word	0x00000760
        /*02c8*/ 	.word	0x000000ff
        /*02cc*/ 	.word	0x000368a0
        /*02d0*/ 	.short	0x0100
        /*02d2*/ 	.byte	0x08
	.zero		1


	//   ....[16]....
        /*02d4*/ 	.word	0x00000770
        /*02d8*/ 	.word	0x000000ff
        /*02dc*/ 	.word	0x00036898
        /*02e0*/ 	.short	0x0100
        /*02e2*/ 	.byte	0x08
	.zero		1


	//   ....[17]....
        /*02e4*/ 	.word	0x00000780
        /*02e8*/ 	.word	0x000000ff
        /*02ec*/ 	.word	0x000368a8
        /*02f0*/ 	.short	0x0100
        /*02f2*/ 	.byte	0x08
	.zero		1


	//   ....[18]....
        /*02f4*/ 	.word	0x000008b0
        /*02f8*/ 	.word	0x000000ff
        /*02fc*/ 	.word	0x000368b0
        /*0300*/ 	.short	0x0100
        /*0302*/ 	.byte	0x08
	.zero		1


	//   ....[19]....
        /*0304*/ 	.word	0x000008c0
        /*0308*/ 	.word	0x000000ff
        /*030c*/ 	.word	0x000368c0
        /*0310*/ 	.short	0x0100
        /*0312*/ 	.byte	0x08
	.zero		1


	//   ....[20]....
        /*0314*/ 	.word	0x000008d0
        /*0318*/ 	.word	0x000000ff
        /*031c*/ 	.word	0x000368b8
        /*0320*/ 	.short	0x0100
        /*0322*/ 	.byte	0x08
	.zero		1


	//   ....[21]....
        /*0324*/ 	.word	0x000008e0
        /*0328*/ 	.word	0x000000ff
        /*032c*/ 	.word	0x000368c8
        /*0330*/ 	.short	0x0100
        /*0332*/ 	.byte	0x08
	.zero		1


	//   ....[22]....
        /*0334*/ 	.word	0x00001740
        /*0338*/ 	.word	0x000000ff
        /*033c*/ 	.word	0x00036800
        /*0340*/ 	.short	0x010a
        /*0342*/ 	.byte	0x3d
	.zero		1


	//   ....[23]....
        /*0344*/ 	.word	0x000017d0
        /*0348*/ 	.word	0x00000000
        /*034c*/ 	.word	0x00036830
        /*0350*/ 	.short	0x010a
        /*0352*/ 	.byte	0x3f
	.zero		1


	//   ....[24]....
        /*0354*/ 	.word	0x00001840
        /*0358*/ 	.word	0x00000000
        /*035c*/ 	.word	0x00036830
        /*0360*/ 	.short	0x010a
        /*0362*/ 	.byte	0x3f
	.zero		1


	//   ....[25]....
        /*0364*/ 	.word	0x00004b40
        /*0368*/ 	.word	0x00000000
        /*036c*/ 	.word	0x00000000
        /*0370*/ 	.short	0x0101
        /*0372*/ 	.byte	0x3f
	.zero		1


	//   ....[26]....
        /*0374*/ 	.word	0x00006810
        /*0378*/ 	.word	0x000000ff
        /*037c*/ 	.word	0x00036830
        /*0380*/ 	.short	0x010a
        /*0382*/ 	.byte	0x3c
	.zero		1


	//   ....[27]....
        /*0384*/ 	.word	0x00006850
        /*0388*/ 	.word	0x000000ff
        /*038c*/ 	.word	0x00036830
        /*0390*/ 	.short	0x010a
        /*0392*/ 	.byte	0x3c
	.zero		1


	//   ....[28]....
        /*0394*/ 	.word	0x00008f40
        /*0398*/ 	.word	0x000000ff
        /*039c*/ 	.word	0x00036850
        /*03a0*/ 	.short	0x010a
        /*03a2*/ 	.byte	0x0a
	.zero		1


	//   ....[29]....
        /*03a4*/ 	.word	0x00008f80
        /*03a8*/ 	.word	0x000000ff
        /*03ac*/ 	.word	0x00036850
        /*03b0*/ 	.short	0x010a
        /*03b2*/ 	.byte	0x0a
	.zero		1


	//   ....[30]....
        /*03b4*/ 	.word	0x0000aec0
        /*03b8*/ 	.word	0x00000003
        /*03bc*/ 	.word	0x00000000
        /*03c0*/ 	.short	0x0101
        /*03c2*/ 	.byte	0x3f
	.zero		1


	//   ....[31]....
        /*03c4*/ 	.word	0x0000af20
        /*03c8*/ 	.word	0x0000008b
        /*03cc*/ 	.word	0x00000000
        /*03d0*/ 	.short	0x0101
        /*03d2*/ 	.byte	0x3f
	.zero		1


	//   ....[32]....
        /*03d4*/ 	.word	0x0000b490
        /*03d8*/ 	.word	0x000000ff
        /*03dc*/ 	.word	0x00036830
        /*03e0*/ 	.short	0x010a
        /*03e2*/ 	.byte	0x06
	.zero		1


	//   ....[33]....
        /*03e4*/ 	.word	0x0000b4d0
        /*03e8*/ 	.word	0x000000ff
        /*03ec*/ 	.word	0x00036830
        /*03f0*/ 	.short	0x010a
        /*03f2*/ 	.byte	0x06
	.zero		1


	//   ....[34]....
        /*03f4*/ 	.word	0x0000dbb0
        /*03f8*/ 	.word	0x000000ff
        /*03fc*/ 	.word	0x00036850
        /*0400*/ 	.short	0x010a
        /*0402*/ 	.byte	0x07
	.zero		1


	//   ....[35]....
        /*0404*/ 	.word	0x0000dbf0
        /*0408*/ 	.word	0x000000ff
        /*040c*/ 	.word	0x00036850
        /*0410*/ 	.short	0x010a
        /*0412*/ 	.byte	0x07
	.zero		1


	//   ....[36]....
        /*0414*/ 	.word	0x0000f1c0
        /*0418*/ 	.word	0x00000086
        /*041c*/ 	.word	0x00000000
        /*0420*/ 	.short	0x0101
        /*0422*/ 	.byte	0x3f
	.zero		1


	//   ....[37]....
        /*0424*/ 	.word	0x0000f230
        /*0428*/ 	.word	0x00000086
        /*042c*/ 	.word	0x00000000
        /*0430*/ 	.short	0x0101
        /*0432*/ 	.byte	0x3f
	.zero		1


	//   ....[38]....
        /*0434*/ 	.word	0x0000fdf0
        /*0438*/ 	.word	0x000000ff
        /*043c*/ 	.word	0x00036850
        /*0440*/ 	.short	0x010a
        /*0442*/ 	.byte	0x05
	.zero		1


	//   ....[39]....
        /*0444*/ 	.word	0x0000fe30
        /*0448*/ 	.word	0x000000ff
        /*044c*/ 	.word	0x00036850
        /*0450*/ 	.short	0x010a
        /*0452*/ 	.byte	0x05
	.zero		1


	//   ....[40]....
        /*0454*/ 	.word	0x00010320
        /*0458*/ 	.word	0x00000005
        /*045c*/ 	.word	0x00000000
        /*0460*/ 	.short	0x0101
        /*0462*/ 	.byte	0x3f
	.zero		1


	//   ....[41]....
        /*0464*/ 	.word	0x000115f0
        /*0468*/ 	.word	0x000000ff
        /*046c*/ 	.word	0x00000000
        /*0470*/ 	.short	0x0101
        /*0472*/ 	.byte	0x05
	.zero		1


	//   ....[42]....
        /*0474*/ 	.word	0x00012e60
        /*0478*/ 	.word	0x00000008
        /*047c*/ 	.word	0x00036840
        /*0480*/ 	.short	0x010a
        /*0482*/ 	.byte	0x3f
	.zero		1


	//   ....[43]....
        /*0484*/ 	.word	0x00013380
        /*0488*/ 	.word	0x00000012
        /*048c*/ 	.word	0x00036820
        /*0490*/ 	.short	0x010a
        /*0492*/ 	.byte	0x3f
	.zero		1


	//   ....[44]....
        /*0494*/ 	.word	0x000135f0
        /*0498*/ 	.word	0x00000003
        /*049c*/ 	.word	0x00036840
        /*04a0*/ 	.short	0x010a
        /*04a2*/ 	.byte	0x3f
	.zero		1


	//   ....[45]....
        /*04a4*/ 	.word	0x00013880
        /*04a8*/ 	.word	0x00000003
        /*04ac*/ 	.word	0x00000060
        /*04b0*/ 	.short	0x010a
        /*04b2*/ 	.byte	0x3f
	.zero		1


	//   ....[46]....
        /*04b4*/ 	.word	0x00013d60
        /*04b8*/ 	.word	0x00000002
        /*04bc*/ 	.word	0x00036840
        /*04c0*/ 	.short	0x010a
        /*04c2*/ 	.byte	0x3f
	.zero		1


	//   ....[47]....
        /*04c4*/ 	.word	0x00013ff0
        /*04c8*/ 	.word	0x00000002
        /*04cc*/ 	.word	0x00000060
        /*04d0*/ 	.short	0x010a
        /*04d2*/ 	.byte	0x3f
	.zero		1


	//   ....[48]....
        /*04d4*/ 	.word	0x00014440
        /*04d8*/ 	.word	0x00000002
        /*04dc*/ 	.word	0x00036840
        /*04e0*/ 	.short	0x010a
        /*04e2*/ 	.byte	0x3f
	.zero		1


	//   ....[49]....
        /*04e4*/ 	.word	0x000146f0
        /*04e8*/ 	.word	0x00000002
        /*04ec*/ 	.word	0x00000060
        /*04f0*/ 	.short	0x010a
        /*04f2*/ 	.byte	0x3f
	.zero		1


	//   ....[50]....
        /*04f4*/ 	.word	0x00014b20
        /*04f8*/ 	.word	0x00000003
        /*04fc*/ 	.word	0x00036860
        /*0500*/ 	.short	0x010a
        /*0502*/ 	.byte	0x3f
	.zero		1


	//   ....[51]....
        /*0504*/ 	.word	0x00014fa0
        /*0508*/ 	.word	0x00000007
        /*050c*/ 	.word	0x00036820
        /*0510*/ 	.short	0x010a
        /*0512*/ 	.byte	0x3f
	.zero		1


	//   ....[52]....
        /*0514*/ 	.word	0x000150f0
        /*0518*/ 	.word	0x00000005
        /*051c*/ 	.word	0x00000000
        /*0520*/ 	.short	0x010a
        /*0522*/ 	.byte	0x3f
	.zero		1


	//   ....[53]....
        /*0524*/ 	.word	0x00015160
        /*0528*/ 	.word	0x00000003
        /*052c*/ 	.word	0x00000000
        /*0530*/ 	.short	0x010a
        /*0532*/ 	.byte	0x3f
	.zero		1


	//   ....[54]....
        /*0534*/ 	.word	0x000151c0
        /*0538*/ 	.word	0x00000005
        /*053c*/ 	.word	0x00000000
        /*0540*/ 	.short	0x010a
        /*0542*/ 	.byte	0x3f
	.zero		1


	//   ....[55]....
        /*0544*/ 	.word	0x000151f0
        /*0548*/ 	.word	0x00000003
        /*054c*/ 	.word	0x00000000
        /*0550*/ 	.short	0x010a
        /*0552*/ 	.byte	0x3f
	.zero		1


	//   ....[56]....
        /*0554*/ 	.word	0x00015260
        /*0558*/ 	.word	0x00000003
        /*055c*/ 	.word	0x00036800
        /*0560*/ 	.short	0x010a
        /*0562*/ 	.byte	0x3f
	.zero		1


	//   ....[57]....
        /*0564*/ 	.word	0x000152b0
        /*0568*/ 	.word	0x00000000
        /*056c*/ 	.word	0x00036830
        /*0570*/ 	.short	0x010a
        /*0572*/ 	.byte	0x3f
	.zero		1


	//   ....[58]....
        /*0574*/ 	.word	0x00015310
        /*0578*/ 	.word	0x00000009
        /*057c*/ 	.word	0x00036830
        /*0580*/ 	.short	0x010a
        /*0582*/ 	.byte	0x3f
	.zero		1


	//   ....[59]....
        /*0584*/ 	.word	0x00015370
        /*0588*/ 	.word	0x00000009
        /*058c*/ 	.word	0x00036850
        /*0590*/ 	.short	0x010a
        /*0592*/ 	.byte	0x3f
	.zero		1


	//   ....[60]....
        /*0594*/ 	.word	0x000153d0
        /*0598*/ 	.word	0x00000009
        /*059c*/ 	.word	0x00036830
        /*05a0*/ 	.short	0x010a
        /*05a2*/ 	.byte	0x3f
	.zero		1


	//   ....[61]....
        /*05a4*/ 	.word	0x00015430
        /*05a8*/ 	.word	0x00000009
        /*05ac*/ 	.word	0x00036850
        /*05b0*/ 	.short	0x010a
        /*05b2*/ 	.byte	0x3f
	.zero		1


	//   ....[62]....
        /*05b4*/ 	.word	0x00015490
        /*05b8*/ 	.word	0x00000005
        /*05bc*/ 	.word	0x00036850
        /*05c0*/ 	.short	0x010a
        /*05c2*/ 	.byte	0x3f
	.zero		1


	//   ....[63]....
        /*05c4*/ 	.word	0x00015610
        /*05c8*/ 	.word	0x00000008
        /*05cc*/ 	.word	0x00036840
        /*05d0*/ 	.short	0x010a
        /*05d2*/ 	.byte	0x3f
	.zero		1


	//   ....[64]....
        /*05d4*/ 	.word	0x00015660
        /*05d8*/ 	.word	0x00000012
        /*05dc*/ 	.word	0x00036820
        /*05e0*/ 	.short	0x010a
        /*05e2*/ 	.byte	0x3f
	.zero		1


	//   ....[65]....
        /*05e4*/ 	.word	0x000156b0
        /*05e8*/ 	.word	0x00000003
        /*05ec*/ 	.word	0x00036840
        /*05f0*/ 	.short	0x010a
        /*05f2*/ 	.byte	0x3f
	.zero		1


	//   ....[66]....
        /*05f4*/ 	.word	0x00015700
        /*05f8*/ 	.word	0x00000003
        /*05fc*/ 	.word	0x00000060
        /*0600*/ 	.short	0x010a
        /*0602*/ 	.byte	0x3f
	.zero		1


	//   ....[67]....
        /*0604*/ 	.word	0x00015750
        /*0608*/ 	.word	0x00000002
        /*060c*/ 	.word	0x00036840
        /*0610*/ 	.short	0x010a
        /*0612*/ 	.byte	0x3f
	.zero		1


	//   ....[68]....
        /*0614*/ 	.word	0x000157a0
        /*0618*/ 	.word	0x00000002
        /*061c*/ 	.word	0x00000060
        /*0620*/ 	.short	0x010a
        /*0622*/ 	.byte	0x3f
	.zero		1


	//   ....[69]....
        /*0624*/ 	.word	0x000157f0
        /*0628*/ 	.word	0x00000002
        /*062c*/ 	.word	0x00036840
        /*0630*/ 	.short	0x010a
        /*0632*/ 	.byte	0x3f
	.zero		1


	//   ....[70]....
        /*0634*/ 	.word	0x00015840
        /*0638*/ 	.word	0x00000002
        /*063c*/ 	.word	0x00000060
        /*0640*/ 	.short	0x010a
        /*0642*/ 	.byte	0x3f
	.zero		1


	//   ....[71]....
        /*0644*/ 	.word	0x00015890
        /*0648*/ 	.word	0x00000003
        /*064c*/ 	.word	0x00036860
        /*0650*/ 	.short	0x010a
        /*0652*/ 	.byte	0x3f
	.zero		1


	//   ....[72]....
        /*0654*/ 	.word	0x00015970
        /*0658*/ 	.word	0x00000007
        /*065c*/ 	.word	0x00036820
        /*0660*/ 	.short	0x010a
        /*0662*/ 	.byte	0x3f
	.zero		1


	//   ....[73]....
        /*0664*/ 	.word	0x000159c0
        /*0668*/ 	.word	0x00000005
        /*066c*/ 	.word	0x00000000
        /*0670*/ 	.short	0x010a
        /*0672*/ 	.byte	0x3f
	.zero		1


	//   ....[74]....
        /*0674*/ 	.word	0x00015a10
        /*0678*/ 	.word	0x00000003
        /*067c*/ 	.word	0x00000000
        /*0680*/ 	.short	0x010a
        /*0682*/ 	.byte	0x3f
	.zero		1


	//   ....[75]....
        /*0684*/ 	.word	0x00015a60
        /*0688*/ 	.word	0x00000005
        /*068c*/ 	.word	0x00000000
        /*0690*/ 	.short	0x010a
        /*0692*/ 	.byte	0x3f
	.zero		1


	//----- nvinfo : EIATTR_NUM_MBARRIERS
	.align		4
.L_303:
        /*0694*/ 	.byte	0x03, 0x38
        /*0696*/ 	.short	0x0016


	//----- nvinfo : EIATTR_EXIT_INSTR_OFFSETS
	.align		4
        /*0698*/ 	.byte	0x04, 0x1c
        /*069a*/ 	.short	(.L_305 - .L_304)


	//   ....[0]....
.L_304:
        /*069c*/ 	.word	0x00000a00


	//   ....[1]....
        /*06a0*/ 	.word	0x00011fd0


	//   ....[2]....
        /*06a4*/ 	.word	0x00012030


	//   ....[3]....
        /*06a8*/ 	.word	0x00015010


	//   ....[4]....
        /*06ac*/ 	.word	0x00015240


	//----- nvinfo : EIATTR_MAX_THREADS
	.align		4
.L_305:
        /*06b0*/ 	.byte	0x04, 0x05
        /*06b2*/ 	.short	(.L_307 - .L_306)
.L_306:
        /*06b4*/ 	.word	0x00000180
        /*06b8*/ 	.word	0x00000001
        /*06bc*/ 	.word	0x00000001


	//----- nvinfo : EIATTR_CRS_STACK_SIZE
	.align		4
.L_307:
        /*06c0*/ 	.byte	0x04, 0x1e
        /*06c2*/ 	.short	(.L_309 - .L_308)
.L_308:
        /*06c4*/ 	.word	0x00000000


	//----- nvinfo : EIATTR_CBANK_PARAM_SIZE
	.align		4
.L_309:
        /*06c8*/ 	.byte	0x03, 0x19
        /*06ca*/ 	.short	0x0bf0


	//----- nvinfo : EIATTR_PARAM_CBANK
	.align		4
        /*06cc*/ 	.byte	0x04, 0x0a
        /*06ce*/ 	.short	(.L_311 - .L_310)
	.align		4
.L_310:
        /*06d0*/ 	.word	index@(.nv.constant0._ZN7cutlass13device_kernelIN5flash11enable_sm90INS1_16FlashAttnFwdSm90INS1_25CollectiveMainloopFwdSm90ILi2EN4cute5tupleIJNS5_1CILi1EEES8_S8_EEENS6_IJNS7_ILi128EEENS7_ILi112EEENS7_ILi192EEEEEELi192ENS_10bfloat16_tEfNS_4arch4Sm90ELb1ELb0ELb1ELb0ELb0ELb0ELb0ELb1ELb1ELb0ELb0ELb0EEENS1_21CollectiveEpilogueFwdINS6_IJSA_SC_SB_EEES9_SE_SG_Li256ELb0ELb0ELb0ELb0EEENS1_30DynamicPersistentTileSchedulerILi256ELi32ELb0ELb0ELb1EEEEEEEEEvNT_6ParamsE)
        /*06d4*/ 	.short	0x0210
        /*06d6*/ 	.short	0x0bf0


	//----- nvinfo : EIATTR_SW_WAR
	.align		4
.L_311:
        /*06d8*/ 	.byte	0x04, 0x36
        /*06da*/ 	.short	(.L_313 - .L_312)
.L_312:
        /*06dc*/ 	.word	0x00000008
.L_313:


//--------------------- .nv.info._ZN7cutlass13device_kernelIN5flash11enable_sm90INS1_16FlashAttnFwdSm90INS1_25CollectiveMainloopFwdSm90ILi2EN4cute5tupleIJNS5_1CILi1EEES8_S8_EEENS6_IJNS7_ILi128EEENS7_ILi112EEENS7_ILi192EEEEEELi192ENS_10bfloat16_tEfNS_4arch4Sm90ELb1ELb0ELb1ELb1ELb0ELb0ELb0ELb1ELb1ELb0ELb0ELb0EEENS1_21CollectiveEpilogueFwdINS6_IJSA_SC_SB_EEES9_SE_SG_Li256ELb1ELb0ELb0ELb0EEENS1_36VarlenDynamicPersistentTileSchedulerILi128ELi112ELi256ELi32ELb0ELb0ELb1ELb1ELb1ELb1EEEEEEEEEvNT_6ParamsE --------------------------
	.section	.nv.info._ZN7cutlass13device_kernelIN5flash11enable_sm90INS1_16FlashAttnFwdSm90INS1_25CollectiveMainloopFwdSm90ILi2EN4cute5tupleIJNS5_1CILi1EEES8_S8_EEENS6_IJNS7_ILi128EEENS7_ILi112EEENS7_ILi192EEEEEELi192ENS_10bfloat16_tEfNS_4arch4Sm90ELb1ELb0ELb1ELb1ELb0ELb0ELb0ELb1ELb1ELb0ELb0ELb0EEENS1_21CollectiveEpilogueFwdINS6_IJSA_SC_SB_EEES9_SE_SG_Li256ELb1ELb0ELb0ELb0EEENS1_36VarlenDynamicPersistentTileSchedulerILi128ELi112ELi256ELi32ELb0ELb0ELb1ELb1ELb1ELb1EEEEEEEEEvNT_6ParamsE,"",@"SHT_CUDA_INFO"
	.sectionflags	@""
	.align	4


	//----- nvinfo : EIATTR_CUDA_API_VERSION
	.align		4
        /*0000*/ 	.byte	0x04, 0x37
        /*0002*/ 	.short	(.L_315 - .L_314)
.L_314:
        /*0004*/ 	.word	0x00000082


	//----- nvinfo : EIATTR_KPARAM_INFO
	.align		4
.L_315:
        /*0008*/ 	.byte	0x04, 0x17
        /*000a*/ 	.short	(.L_317 - .L_316)
.L_316:
        /*000c*/ 	.word	0x00000000
        /*0010*/ 	.short	0x0000
        /*0012*/ 	.short	0x0070
        /*0014*/ 	.byte	0x00, 0xf0, 0x01, 0x28


	//----- nvinfo : EIATTR_SPARSE_MMA_MASK
	.align		4
.L_317:
        /*0018*/ 	.byte	0x03, 0x50
        /*001a*/ 	.short	0x0000


	//----- nvinfo : EIATTR_MAXREG_COUNT
	.align		4
        /*001c*/ 	.byte	0x03, 0x1b
        /*001e*/ 	.short	0x00a8


	//----- nvinfo : EIATTR_NUM_BARRIERS
	.align		4
        /*0020*/ 	.byte	0x02, 0x4c
        /*0022*/ 	.byte	0x09
	.zero		1


	//----- nvinfo : EIATTR_EXTERNS
	.align		4
        /*0024*/ 	.byte	0x04, 0x0f
        /*0026*/ 	.short	(.L_319 - .L_318)


	//   ....[0]....
	.align		4
.L_318:
        /*0028*/ 	.word	index@(__assertfail)


	//----- nvinfo : EIATTR_ANNOTATIONS
	.align		4
.L_319:
        /*002c*/ 	.byte	0x04, 0x55
        /*002e*/ 	.short	(.L_321 - .L_320)


	//   ....[0]....
.L_320:
        /* <DEDUP_REMOVED lines=33> */


	//----- nvinfo : EIATTR_MERCURY_ISA_VERSION
	.align		4
.L_321:
        /*0230*/ 	.byte	0x03, 0x5f
        /*0232*/ 	.short	0x0101


	//----- nvinfo : EIATTR_UNUSED_LOAD_BYTE_OFFSET
	.align		4
        /*0234*/ 	.byte	0x04, 0x44
        /*0236*/ 	.short	(.L_323 - .L_322)


	//   ....[0]....
.L_322:
        /*0238*/ 	.word	0x00000a40
        /*023c*/ 	.word	0x0000fff0


	//   ....[1]....
        /*0240*/ 	.word	0x00010790
        /*0244*/ 	.word	0x0000fff0


	//----- nvinfo : EIATTR_INT_WARP_WIDE_INSTR_OFFSETS
	.align		4
.L_323:
        /*0248*/ 	.byte	0x04, 0x31
        /*024a*/ 	.short	(.L_325 - .L_324)


	//   ....[0]....
.L_324:
        /*024c*/ 	.word	0x00000160


	//   ....[1]....
        /*0250*/ 	.word	0x000001a0


	//   ....[2]....
        /*0254*/ 	.word	0x00000210


	//   ....[3]....
        /*0258*/ 	.word	0x000141a0


	//   ....[4]....
        /*025c*/ 	.word	0x00014240


	//   ....[5]....
        /*0260*/ 	.word	0x000146d0


	//   ....[6]....
        /*0264*/ 	.word	0x00014700


	//   ....[7]....
        /*0268*/ 	.word	0x00014910


	//   ....[8]....
        /*026c*/ 	.word	0x00014a00


	//   ....[9]....
        /*0270*/ 	.word	0x00016e00


	//   ....[10]....
        /*0274*/ 	.word	0x00016ea0


	//----- nvinfo : EIATTR_COOP_GROUP_MASK_REGIDS
	.align		4
.L_325:
        /*0278*/ 	.byte	0x04, 0x29
        /*027a*/ 	.short	(.L_327 - .L_326)


	//   ....[0]....
.L_326:
        /*027c*/ 	.word	0xffffffff


	//   ....[1]....
        /*0280*/ 	.word	0xffffffff


	//   ....[2]....
        /*0284*/ 	.word	0xffffffff


	//   ....[3]....
        /*0288*/ 	.word	0xffffffff


	//   ....[4]....
        /*028c*/ 	.word	0xffffffff


	//   ....[5]....
        /*0290*/ 	.word	0xffffffff


	//   ....[6]....
        /*0294*/ 	.word	0xffffffff


	//   ....[7]....
        /*0298*/ 	.word	0xffffffff


	//   ....[8]....
        /*029c*/ 	.word	0xffffffff


	//   ....[9]....
        /*02a0*/ 	.word	0xffffffff


	//   ....[10]....
        /*02a4*/ 	.word	0xffffffff


	//   ....[11]....
        /*02a8*/ 	.word	0xffffffff


	//   ....[12]....
        /*02ac*/ 	.word	0xffffffff


	//   ....[13]....
        /*02b0*/ 	.word	0xffffffff


	//   ....[14]....
        /*02b4*/ 	.word	0xffffffff


	//   ....[15]....
        /*02b8*/ 	.word	0xffffffff


	//   ....[16]....
        /*02bc*/ 	.word	0xffffffff


	//   ....[17]....
        /*02c0*/ 	.word	0xffffffff


	//   ....[18]....
        /*02c4*/ 	.word	0xffffffff


	//   ....[19]....
        /*02c8*/ 	.word	0xffffffff


	//   ....[20]....
        /*02cc*/ 	.word	0xffffffff


	//   ....[21]....
        /*02d0*/ 	.word	0xffffffff


	//   ....[22]....
        /*02d4*/ 	.word	0xffffffff


	//   ....[23]....
        /*02d8*/ 	.word	0xffffffff


	//   ....[24]....
        /*02dc*/ 	.word	0xffffffff


	//   ....[25]....
        /*02e0*/ 	.word	0xffffffff


	//   ....[26]....
        /*02e4*/ 	.word	0xffffffff


	//   ....[27]....
        /*02e8*/ 	.word	0xffffffff


	//   ....[28]....
        /*02ec*/ 	.word	0xffffffff


	//   ....[29]....
        /*02f0*/ 	.word	0xffffffff


	//   ....[30]....
        /*02f4*/ 	.word	0xffffffff


	//   ....[31]....
        /*02f8*/ 	.word	0xffffffff


	//   ....[32]....
        /*02fc*/ 	.word	0xffffffff


	//   ....[33]....
        /*0300*/ 	.word	0xffffffff


	//   ....[34]....
        /*0304*/ 	.word	0xffffffff


	//   ....[35]....
        /*0308*/ 	.word	0xffffffff


	//   ....[36]....
        /*030c*/ 	.word	0xffffffff


	//   ....[37]....
        /*0310*/ 	.word	0xffffffff


	//   ....[38]....
        /*0314*/ 	.word	0xffffffff


	//   ....[39]....
        /*0318*/ 	.word	0xffffffff


	//   ....[40]....
        /*031c*/ 	.word	0xffffffff


	//   ....[41]....
        /*0320*/ 	.word	0xffffffff


	//   ....[42]....
        /*0324*/ 	.word	0xffffffff


	//   ....[43]....
        /*0328*/ 	.word	0xffffffff


	//   ....[44]....
        /*032c*/ 	.word	0xffffffff


	//   ....[45]....
        /*0330*/ 	.word	0xffffffff


	//   ....[46]....
        /*0334*/ 	.word	0xffffffff


	//   ....[47]....
        /*0338*/ 	.word	0xffffffff


	//   ....[48]....
        /*033c*/ 	.word	0xffffffff


	//   ....[49]....
        /*0340*/ 	.word	0xffffffff


	//   ....[50]....
        /*0344*/ 	.word	0xffffffff


	//   ....[51]....
        /*0348*/ 	.word	0xffffffff


	//   ....[52]....
        /*034c*/ 	.word	0xffffffff


	//   ....[53]....
        /*0350*/ 	.word	0xffffffff


	//   ....[54]....
        /*0354*/ 	.word	0xffffffff


	//   ....[55]....
        /*0358*/ 	.word	0xffffffff


	//   ....[56]....
        /*035c*/ 	.word	0xffffffff


	//   ....[57]....
        /*0360*/ 	.word	0xffffffff


	//   ....[58]....
        /*0364*/ 	.word	0x0500000f


	//   ....[59]....
        /*0368*/ 	.word	0x0500000f


	//   ....[60]....
        /*036c*/ 	.word	0x0500000f


	//   ....[61]....
        /*0370*/ 	.word	0x0500000f


	//   ....[62]....
        /*0374*/ 	.word	0x0500000f


	//   ....[63]....
        /*0378*/ 	.word	0x0500000f


	//   ....[64]....
        /*037c*/ 	.word	0x0500000f


	//   ....[65]....
        /*0380*/ 	.word	0x0500000f


	//   ....[66]....
        /*0384*/ 	.word	0x0500000f


	//   ....[67]....
        /*0388*/ 	.word	0x0500000f


	//   ....[68]....
        /*038c*/ 	.word	0x0500000f


	//   ....[69]....
        /*0390*/ 	.word	0x0500000f


	//   ....[70]....
        /*0394*/ 	.word	0x0500000f


	//   ....[71]....
        /*0398*/ 	.word	0x0500000f


	//   ....[72]....
        /*039c*/ 	.word	0x0500000f


	//   ....[73]....
        /*03a0*/ 	.word	0x0500000f


	//   ....[74]....
        /*03a4*/ 	.word	0x0500000f


	//   ....[75]....
        /*03a8*/ 	.word	0x0500000f


	//   ....[76]....
        /*03ac*/ 	.word	0x0500000f


	//----- nvinfo : EIATTR_COOP_GROUP_INSTR_OFFSETS
	.align		4
.L_327:
        /*03b0*/ 	.byte	0x04, 0x28
        /*03b2*/ 	.short	(.L_329 - .L_328)


	//   ....[0]....
.L_328:
        /*03b4*/ 	.word	0x00000060


	//   ....[1]....
        /*03b8*/ 	.word	0x00000170


	//   ....[2]....
        /*03bc*/ 	.word	0x000001c0


	//   ....[3]....
        /*03c0*/ 	.word	0x000003f0


	//   ....[4]....
        /*03c4*/ 	.word	0x00000550


	//   ....[5]....
        /*03c8*/ 	.word	0x00000670


	//   ....[6]....
        /*03cc*/ 	.word	0x000007d0


	//   ....[7]....
        /*03d0*/ 	.word	0x000017c0


	//   ....[8]....
        /*03d4*/ 	.word	0x00004ee0


	//   ....[9]....
        /*03d8*/ 	.word	0x00004fd0


	//   ....[10]....
        /*03dc*/ 	.word	0x00005910


	//   ....[11]....
        /*03e0*/ 	.word	0x00005990


	//   ....[12]....
        /*03e4*/ 	.word	0x00009ee0


	//   ....[13]....
        /*03e8*/ 	.word	0x0000a010


	//   ....[14]....
        /*03ec*/ 	.word	0x0000a7d0


	//   ....[15]....
        /*03f0*/ 	.word	0x0000a830


	//   ....[16]....
        /*03f4*/ 	.word	0x0000e510


	//   ....[17]....
        /*03f8*/ 	.word	0x0000e540


	//   ....[18]....
        /*03fc*/ 	.word	0x0000e950


	//   ....[19]....
        /*0400*/ 	.word	0x0000ea60


	//   ....[20]....
        /*0404*/ 	.word	0x0000fc90


	//   ....[21]....
        /*0408*/ 	.word	0x0000fcd0


	//   ....[22]....
        /*040c*/ 	.word	0x0000fdc0


	//   ....[23]....
        /*0410*/ 	.word	0x0000fde0


	//   ....[24]....
        /*0414*/ 	.word	0x00012f20


	//   ....[25]....
        /*0418*/ 	.word	0x000130b0


	//   ....[26]....
        /*041c*/ 	.word	0x000130e0


	//   ....[27]....
        /*0420*/ 	.word	0x00013120


	//   ....[28]....
        /*0424*/ 	.word	0x00013190


	//   ....[29]....
        /*0428*/ 	.word	0x000131f0


	//   ....[30]....
        /*042c*/ 	.word	0x00013230


	//   ....[31]....
        /*0430*/ 	.word	0x000133e0


	//   ....[32]....
        /*0434*/ 	.word	0x00013440


	//   ....[33]....
        /*0438*/ 	.word	0x00013480


	//   ....[34]....
        /*043c*/ 	.word	0x000134c0


	//   ....[35]....
        /*0440*/ 	.word	0x000134f0


	//   ....[36]....
        /*0444*/ 	.word	0x00013520


	//   ....[37]....
        /*0448*/ 	.word	0x000135c0


	//   ....[38]....
        /*044c*/ 	.word	0x00013620


	//   ....[39]....
        /*0450*/ 	.word	0x000136b0


	//   ....[40]....
        /*0454*/ 	.word	0x00017310


	//   ....[41]....
        /*0458*/ 	.word	0x00017320


	//   ....[42]....
        /*045c*/ 	.word	0x00017440


	//   ....[43]....
        /*0460*/ 	.word	0x000174a0


	//   ....[44]....
        /*0464*/ 	.word	0x000174e0


	//   ....[45]....
        /*0468*/ 	.word	0x00017520


	//   ....[46]....
        /*046c*/ 	.word	0x00017550


	//   ....[47]....
        /*0470*/ 	.word	0x00017580


	//   ....[48]....
        /*0474*/ 	.word	0x00017720


	//   ....[49]....
        /*0478*/ 	.word	0x00017780


	//   ....[50]....
        /*047c*/ 	.word	0x000177c0


	//   ....[51]....
        /*0480*/ 	.word	0x00017800


	//   ....[52]....
        /*0484*/ 	.word	0x00017830


	//   ....[53]....
        /*0488*/ 	.word	0x00017860


	//   ....[54]....
        /*048c*/ 	.word	0x00017920


	//   ....[55]....
        /*0490*/ 	.word	0x00017940


	//   ....[56]....
        /*0494*/ 	.word	0x000179b0


	//   ....[57]....
        /*0498*/ 	.word	0x00018050


	//   ....[58]....
        /*049c*/ 	.word	0x00018640


	//   ....[59]....
        /*04a0*/ 	.word	0x00018a60


	//   ....[60]....
        /*04a4*/ 	.word	0x00018af0


	//   ....[61]....
        /*04a8*/ 	.word	0x00018b90


	//   ....[62]....
        /*04ac*/ 	.word	0x00018c40


	//   ....[63]....
        /*04b0*/ 	.word	0x00018cc0


	//   ....[64]....
        /*04b4*/ 	.word	0x00018d40


	//   ....[65]....
        /*04b8*/ 	.word	0x00018dc0


	//   ....[66]....
        /*04bc*/ 	.word	0x00018e40


	//   ....[67]....
        /*04c0*/ 	.word	0x00018ed0


	//   ....[68]....
        /*04c4*/ 	.word	0x00018f80


	//   ....[69]....
        /*04c8*/ 	.word	0x00019000


	//   ....[70]....
        /*04cc*/ 	.word	0x00019080


	//   ....[71]....
        /*04d0*/ 	.word	0x00019100


	//   ....[72]....
        /*04d4*/ 	.word	0x00019180


	//   ....[73]....
        /*04d8*/ 	.word	0x000191f0


	//   ....[74]....
        /*04dc*/ 	.word	0x00019290


	//   ....[75]....
        /*04e0*/ 	.word	0x00019320


	//   ....[76]....
        /*04e4*/ 	.word	0x00019450


	//----- nvinfo : EIATTR_REG_RECONFIG
	.align		4
.L_329:
        /*04e8*/ 	.byte	0x01, 0x54
	.zero		2


	//----- nvinfo : EIATTR_SYSCALL_OFFSETS
	.align		4
        /*04ec*/ 	.byte	0x04, 0x46
        /*04ee*/ 	.short	(.L_331 - .L_330)


	//   ....[0]....
.L_330:
        /*04f0*/ 	.word	0x000019a0


	//   ....[1]....
        /*04f4*/ 	.word	0x000143d0


	//   ....[2]....
        /*04f8*/ 	.word	0x00014510


	//   ....[3]....
        /*04fc*/ 	.word	0x00014610


	//----- nvinfo : EIATTR_MBARRIER_INSTR_OFFSETS
	.align		4
.L_331:
        /*0500*/ 	.byte	0x04, 0x39
        /*0502*/ 	.short	(.L_333 - .L_332)


	//   ....[0]....
.L_332:
        /*0504*/ 	.word	0x000002a0
        /*0508*/ 	.word	0x000000ff
        /*050c*/ 	.word	0x00036800
        /*0510*/ 	.short	0x0100
        /*0512*/ 	.byte	0x08
	.zero		1


	//   ....[1]....
        /*0514*/ 	.word	0x000002b0
        /*0518*/ 	.word	0x000000ff
        /*051c*/ 	.word	0x00036820
        /*0520*/ 	.short	0x0100
        /*0522*/ 	.byte	0x08
	.zero		1


	//   ....[2]....
        /*0524*/ 	.word	0x000003a0
        /*0528*/ 	.word	0x000000ff
        /*052c*/ 	.word	0x00036830
        /*0530*/ 	.short	0x0100
        /*0532*/ 	.byte	0x08
	.zero		1


	//   ....[3]....
        /*0534*/ 	.word	0x000003b0
        /*0538*/ 	.word	0x000000ff
        /*053c*/ 	.word	0x00036840
        /*0540*/ 	.short	0x0100
        /*0542*/ 	.byte	0x08
	.zero		1


	//   ....[4]....
        /*0544*/ 	.word	0x000003c0
        /*0548*/ 	.word	0x000000ff
        /*054c*/ 	.word	0x00036838
        /*0550*/ 	.short	0x0100
        /*0552*/ 	.byte	0x08
	.zero		1


	//   ....[5]....
        /*0554*/ 	.word	0x000003d0
        /*0558*/ 	.word	0x000000ff
        /*055c*/ 	.word	0x00036848
        /*0560*/ 	.short	0x0100
        /*0562*/ 	.byte	0x08
	.zero		1


	//   ....[6]....
        /*0564*/ 	.word	0x00000500
        /*0568*/ 	.word	0x000000ff
        /*056c*/ 	.word	0x00036850
        /*0570*/ 	.short	0x0100
        /*0572*/ 	.byte	0x08
	.zero		1


	//   ....[7]....
        /*0574*/ 	.word	0x00000510
        /*0578*/ 	.word	0x000000ff
        /*057c*/ 	.word	0x00036860
        /*0580*/ 	.short	0x0100
        /*0582*/ 	.byte	0x08
	.zero		1


	//   ....[8]....
        /*0584*/ 	.word	0x00000520
        /*0588*/ 	.word	0x000000ff
        /*058c*/ 	.word	0x00036858
        /*0590*/ 	.short	0x0100
        /*0592*/ 	.byte	0x08
	.zero		1


	//   ....[9]....
        /*0594*/ 	.word	0x00000530
        /*0598*/ 	.word	0x000000ff
        /*059c*/ 	.word	0x00036868
        /*05a0*/ 	.short	0x0100
        /*05a2*/ 	.byte	0x08
	.zero		1


	//   ....[10]....
        /*05a4*/ 	.word	0x00000620
        /*05a8*/ 	.word	0x000000ff
        /*05ac*/ 	.word	0x00036870
        /*05b0*/ 	.short	0x0100
        /*05b2*/ 	.byte	0x06
	.zero		1


	//   ....[11]....
        /*05b4*/ 	.word	0x00000630
        /*05b8*/ 	.word	0x000000ff
        /*05bc*/ 	.word	0x00036880
        /*05c0*/ 	.short	0x0100
        /*05c2*/ 	.byte	0x06
	.zero		1


	//   ....[12]....
        /*05c4*/ 	.word	0x00000640
        /*05c8*/ 	.word	0x000000ff
        /*05cc*/ 	.word	0x00036878
        /*05d0*/ 	.short	0x0100
        /*05d2*/ 	.byte	0x06
	.zero		1


	//   ....[13]....
        /*05d4*/ 	.word	0x00000650
        /*05d8*/ 	.word	0x000000ff
        /*05dc*/ 	.word	0x00036888
        /*05e0*/ 	.short	0x0100
        /*05e2*/ 	.byte	0x06
	.zero		1


	//   ....[14]....
        /*05e4*/ 	.word	0x00000780
        /*05e8*/ 	.word	0x000000ff
        /*05ec*/ 	.word	0x00036890
        /*05f0*/ 	.short	0x0100
        /*05f2*/ 	.byte	0x08
	.zero		1


	//   ....[15]....
        /*05f4*/ 	.word	0x00000790
        /*05f8*/ 	.word	0x000000ff
        /*05fc*/ 	.word	0x000368a0
        /*0600*/ 	.short	0x0100
        /*0602*/ 	.byte	0x08
	.zero		1


	//   ....[16]....
        /*0604*/ 	.word	0x000007a0
        /*0608*/ 	.word	0x000000ff
        /*060c*/ 	.word	0x00036898
        /*0610*/ 	.short	0x0100
        /*0612*/ 	.byte	0x08
	.zero		1


	//   ....[17]....
        /*0614*/ 	.word	0x000007b0
        /*0618*/ 	.word	0x000000ff
        /*061c*/ 	.word	0x000368a8
        /*0620*/ 	.short	0x0100
        /*0622*/ 	.byte	0x08
	.zero		1


	//   ....[18]....
        /*0624*/ 	.word	0x000008e0
        /*0628*/ 	.word	0x000000ff
        /*062c*/ 	.word	0x000368b0
        /*0630*/ 	.short	0x0100
        /*0632*/ 	.byte	0x08
	.zero		1


	//   ....[19]....
        /*0634*/ 	.word	0x000008f0
        /*0638*/ 	.word	0x000000ff
        /*063c*/ 	.word	0x000368c0
        /*0640*/ 	.short	0x0100
        /*0642*/ 	.byte	0x08
	.zero		1


	//   ....[20]....
        /*0644*/ 	.word	0x00000900
        /*0648*/ 	.word	0x000000ff
        /*064c*/ 	.word	0x000368b8
        /*0650*/ 	.short	0x0100
        /*0652*/ 	.byte	0x08
	.zero		1


	//   ....[21]....
        /*0654*/ 	.word	0x00000910
        /*0658*/ 	.word	0x000000ff
        /*065c*/ 	.word	0x000368c8
        /*0660*/ 	.short	0x0100
        /*0662*/ 	.byte	0x08
	.zero		1


	//   ....[22]....
        /*0664*/ 	.word	0x00001a40
        /*0668*/ 	.word	0x000000ff
        /*066c*/ 	.word	0x00036800
        /*0670*/ 	.short	0x010a
        /*0672*/ 	.byte	0x26
	.zero		1


	//   ....[23]....
        /*0674*/ 	.word	0x00001ac0
        /*0678*/ 	.word	0x00000000
        /*067c*/ 	.word	0x00036830
        /*0680*/ 	.short	0x010a
        /*0682*/ 	.byte	0x3f
	.zero		1


	//   ....[24]....
        /*0684*/ 	.word	0x00001b30
        /*0688*/ 	.word	0x00000000
        /*068c*/ 	.word	0x00036830
        /*0690*/ 	.short	0x010a
        /*0692*/ 	.byte	0x3f
	.zero		1


	//   ....[25]....
        /*0694*/ 	.word	0x00004d80
        /*0698*/ 	.word	0x00000000
        /*069c*/ 	.word	0x00000000
        /*06a0*/ 	.short	0x0101
        /*06a2*/ 	.byte	0x3f
	.zero		1


	//   ....[26]....
        /*06a4*/ 	.word	0x000069f0
        /*06a8*/ 	.word	0x000000ff
        /*06ac*/ 	.word	0x00036830
        /*06b0*/ 	.short	0x010a
        /*06b2*/ 	.byte	0x25
	.zero		1


	//   ....[27]....
        /*06b4*/ 	.word	0x00006a30
        /*06b8*/ 	.word	0x000000ff
        /*06bc*/ 	.word	0x00036830
        /*06c0*/ 	.short	0x010a
        /*06c2*/ 	.byte	0x25
	.zero		1


	//   ....[28]....
        /*06c4*/ 	.word	0x00008f80
        /*06c8*/ 	.word	0x000000ff
        /*06cc*/ 	.word	0x00036850
        /*06d0*/ 	.short	0x010a
        /*06d2*/ 	.byte	0x04
	.zero		1


	//   ....[29]....
        /*06d4*/ 	.word	0x00008fc0
        /*06d8*/ 	.word	0x000000ff
        /*06dc*/ 	.word	0x00036850
        /*06e0*/ 	.short	0x010a
        /*06e2*/ 	.byte	0x04
	.zero		1


	//   ....[30]....
        /*06e4*/ 	.word	0x0000af70
        /*06e8*/ 	.word	0x00000003
        /*06ec*/ 	.word	0x00000000
        /*06f0*/ 	.short	0x0101
        /*06f2*/ 	.byte	0x3f
	.zero		1


	//   ....[31]....
        /*06f4*/ 	.word	0x0000afa0
        /*06f8*/ 	.word	0x0000008b
        /*06fc*/ 	.word	0x00000000
        /*0700*/ 	.short	0x0101
        /*0702*/ 	.byte	0x3f
	.zero		1


	//   ....[32]....
        /*0704*/ 	.word	0x0000b450
        /*0708*/ 	.word	0x000000ff
        /*070c*/ 	.word	0x00036830
        /*0710*/ 	.short	0x010a
        /*0712*/ 	.byte	0x04
	.zero		1


	//   ....[33]....
        /*0714*/ 	.word	0x0000b490
        /*0718*/ 	.word	0x000000ff
        /*071c*/ 	.word	0x00036830
        /*0720*/ 	.short	0x010a
        /*0722*/ 	.byte	0x04
	.zero		1


	//   ....[34]....
        /*0724*/ 	.word	0x0000d9e0
        /*0728*/ 	.word	0x000000ff
        /*072c*/ 	.word	0x00036850
        /*0730*/ 	.short	0x010a
        /*0732*/ 	.byte	0x0e
	.zero		1


	//   ....[35]....
        /*0734*/ 	.word	0x0000da20
        /*0738*/ 	.word	0x000000ff
        /*073c*/ 	.word	0x00036850
        /*0740*/ 	.short	0x010a
        /*0742*/ 	.byte	0x0e
	.zero		1


	//   ....[36]....
        /*0744*/ 	.word	0x0000f0a0
        /*0748*/ 	.word	0x0000000b
        /*074c*/ 	.word	0x00000000
        /*0750*/ 	.short	0x0101
        /*0752*/ 	.byte	0x3f
	.zero		1


	//   ....[37]....
        /*0754*/ 	.word	0x0000f0f0
        /*0758*/ 	.word	0x0000000f
        /*075c*/ 	.word	0x00000000
        /*0760*/ 	.short	0x0101
        /*0762*/ 	.byte	0x3f
	.zero		1


	//   ....[38]....
        /*0764*/ 	.word	0x0000fc00
        /*0768*/ 	.word	0x000000ff
        /*076c*/ 	.word	0x00036850
        /*0770*/ 	.short	0x010a
        /*0772*/ 	.byte	0x05
	.zero		1


	//   ....[39]....
        /*0774*/ 	.word	0x0000fc40
        /*0778*/ 	.word	0x000000ff
        /*077c*/ 	.word	0x00036850
        /*0780*/ 	.short	0x010a
        /*0782*/ 	.byte	0x05
	.zero		1


	//   ....[40]....
        /*0784*/ 	.word	0x00010130
        /*0788*/ 	.word	0x00000005
        /*078c*/ 	.word	0x00000000
        /*0790*/ 	.short	0x0101
        /*0792*/ 	.byte	0x3f
	.zero		1


	//   ....[41]....
        /*0794*/ 	.word	0x00011b60
        /*0798*/ 	.word	0x0000002a
        /*079c*/ 	.word	0x00000000
        /*07a0*/ 	.short	0x0101
        /*07a2*/ 	.byte	0x3f
	.zero		1


	//   ....[42]....
        /*07a4*/ 	.word	0x00014d50
        /*07a8*/ 	.word	0x00000008
        /*07ac*/ 	.word	0x00036840
        /*07b0*/ 	.short	0x010a
        /*07b2*/ 	.byte	0x3f
	.zero		1


	//   ....[43]....
        /*07b4*/ 	.word	0x00015300
        /*07b8*/ 	.word	0x00000009
        /*07bc*/ 	.word	0x00036820
        /*07c0*/ 	.short	0x010a
        /*07c2*/ 	.byte	0x3f
	.zero		1


	//   ....[44]....
        /*07c4*/ 	.word	0x00015630
        /*07c8*/ 	.word	0x00000002
        /*07cc*/ 	.word	0x00036840
        /*07d0*/ 	.short	0x010a
        /*07d2*/ 	.byte	0x3f
	.zero		1


	//   ....[45]....
        /*07d4*/ 	.word	0x00015930
        /*07d8*/ 	.word	0x00000003
        /*07dc*/ 	.word	0x00000060
        /*07e0*/ 	.short	0x010a
        /*07e2*/ 	.byte	0x3f
	.zero		1


	//   ....[46]....
        /*07e4*/ 	.word	0x00015f50
        /*07e8*/ 	.word	0x00000002
        /*07ec*/ 	.word	0x00036840
        /*07f0*/ 	.short	0x010a
        /*07f2*/ 	.byte	0x3f
	.zero		1


	//   ....[47]....
        /*07f4*/ 	.word	0x00016250
        /*07f8*/ 	.word	0x00000003
        /*07fc*/ 	.word	0x00000060
        /*0800*/ 	.short	0x010a
        /*0802*/ 	.byte	0x3f
	.zero		1


	//   ....[48]....
        /*0804*/ 	.word	0x00016780
        /*0808*/ 	.word	0x00000002
        /*080c*/ 	.word	0x00036840
        /*0810*/ 	.short	0x010a
        /*0812*/ 	.byte	0x3f
	.zero		1


	//   ....[49]....
        /*0814*/ 	.word	0x00016a90
        /*0818*/ 	.word	0x00000002
        /*081c*/ 	.word	0x00000060
        /*0820*/ 	.short	0x010a
        /*0822*/ 	.byte	0x3f
	.zero		1


	//   ....[50]....
        /*0824*/ 	.word	0x00016f60
        /*0828*/ 	.word	0x00000003
        /*082c*/ 	.word	0x00036860
        /*0830*/ 	.short	0x010a
        /*0832*/ 	.byte	0x3f
	.zero		1


	//   ....[51]....
        /*0834*/ 	.word	0x00017fd0
        /*0838*/ 	.word	0x00000000
        /*083c*/ 	.word	0x00036820
        /*0840*/ 	.short	0x010a
        /*0842*/ 	.byte	0x3f
	.zero		1


	//   ....[52]....
        /*0844*/ 	.word	0x000181b0
        /*0848*/ 	.word	0x00000006
        /*084c*/ 	.word	0x00000000
        /*0850*/ 	.short	0x010a
        /*0852*/ 	.byte	0x3f
	.zero		1


	//   ....[53]....
        /*0854*/ 	.word	0x00018220
        /*0858*/ 	.word	0x00000007
        /*085c*/ 	.word	0x00000000
        /*0860*/ 	.short	0x010a
        /*0862*/ 	.byte	0x3f
	.zero		1


	//   ....[54]....
        /*0864*/ 	.word	0x00018290
        /*0868*/ 	.word	0x00000004
        /*086c*/ 	.word	0x00000000
        /*0870*/ 	.short	0x010a
        /*0872*/ 	.byte	0x3f
	.zero		1


	//   ....[55]....
        /*0874*/ 	.word	0x000182c0
        /*0878*/ 	.word	0x00000003
        /*087c*/ 	.word	0x00000000
        /*0880*/ 	.short	0x010a
        /*0882*/ 	.byte	0x3f
	.zero		1


	//   ....[56]....
        /*0884*/ 	.word	0x00018330
        /*0888*/ 	.word	0x00000003
        /*088c*/ 	.word	0x00036800
        /*0890*/ 	.short	0x010a
        /*0892*/ 	.byte	0x3f
	.zero		1


	//   ....[57]....
        /*0894*/ 	.word	0x00018380
        /*0898*/ 	.word	0x00000000
        /*089c*/ 	.word	0x00036830
        /*08a0*/ 	.short	0x010a
        /*08a2*/ 	.byte	0x3f
	.zero		1


	//   ....[58]....
        /*08a4*/ 	.word	0x000183e0
        /*08a8*/ 	.word	0x00000007
        /*08ac*/ 	.word	0x00036830
        /*08b0*/ 	.short	0x010a
        /*08b2*/ 	.byte	0x3f
	.zero		1


	//   ....[59]....
        /*08b4*/ 	.word	0x00018440
        /*08b8*/ 	.word	0x00000007
        /*08bc*/ 	.word	0x00036850
        /*08c0*/ 	.short	0x010a
        /*08c2*/ 	.byte	0x3f
	.zero		1


	//   ....[60]....
        /*08c4*/ 	.word	0x000184a0
        /*08c8*/ 	.word	0x00000007
        /*08cc*/ 	.word	0x00036830
        /*08d0*/ 	.short	0x010a
        /*08d2*/ 	.byte	0x3f
	.zero		1


	//   ....[61]....
        /*08d4*/ 	.word	0x00018500
        /*08d8*/ 	.word	0x00000007
        /*08dc*/ 	.word	0x00036850
        /*08e0*/ 	.short	0x010a
        /*08e2*/ 	.byte	0x3f
	.zero		1


	//   ....[62]....
        /*08e4*/ 	.word	0x00018560
        /*08e8*/ 	.word	0x00000005
        /*08ec*/ 	.word	0x00036850
        /*08f0*/ 	.short	0x010a
        /*08f2*/ 	.byte	0x3f
	.zero		1


	//   ....[63]....
        /*08f4*/ 	.word	0x00018700
        /*08f8*/ 	.word	0x00000008
        /*08fc*/ 	.word	0x00036840
        /*0900*/ 	.short	0x010a
        /*0902*/ 	.byte	0x3f
	.zero		1


	//   ....[64]....
        /*0904*/ 	.word	0x00018780
        /*0908*/ 	.word	0x00000008
        /*090c*/ 	.word	0x00036820
        /*0910*/ 	.short	0x010a
        /*0912*/ 	.byte	0x3f
	.zero		1


	//   ....[65]....
        /*0914*/ 	.word	0x000187d0
        /*0918*/ 	.word	0x00000002
        /*091c*/ 	.word	0x00036840
        /*0920*/ 	.short	0x010a
        /*0922*/ 	.byte	0x3f
	.zero		1


	//   ....[66]....
        /*0924*/ 	.word	0x00018820
        /*0928*/ 	.word	0x00000003
        /*092c*/ 	.word	0x00000060
        /*0930*/ 	.short	0x010a
        /*0932*/ 	.byte	0x3f
	.zero		1


	//   ....[67]....
        /*0934*/ 	.word	0x00018870
        /*0938*/ 	.word	0x00000002
        /*093c*/ 	.word	0x00036840
        /*0940*/ 	.short	0x010a
        /*0942*/ 	.byte	0x3f
	.zero		1


	//   ....[68]....
        /*0944*/ 	.word	0x000188c0
        /*0948*/ 	.word	0x00000003
        /*094c*/ 	.word	0x00000060
        /*0950*/ 	.short	0x010a
        /*0952*/ 	.byte	0x3f
	.zero		1


	//   ....[69]....
        /*0954*/ 	.word	0x00018910
        /*0958*/ 	.word	0x00000002
        /*095c*/ 	.word	0x00036840
        /*0960*/ 	.short	0x010a
        /*0962*/ 	.byte	0x3f
	.zero		1


	//   ....[70]....
        /*0964*/ 	.word	0x00018960
        /*0968*/ 	.word	0x00000002
        /*096c*/ 	.word	0x00000060
        /*0970*/ 	.short	0x010a
        /*0972*/ 	.byte	0x3f
	.zero		1


	//   ....[71]....
        /*0974*/ 	.word	0x000189b0
        /*0978*/ 	.word	0x00000003
        /*097c*/ 	.word	0x00036860
        /*0980*/ 	.short	0x010a
        /*0982*/ 	.byte	0x3f
	.zero		1


	//   ....[72]....
        /*0984*/ 	.word	0x00019370
        /*0988*/ 	.word	0x00000000
        /*098c*/ 	.word	0x00036820
        /*0990*/ 	.short	0x010a
        /*0992*/ 	.byte	0x3f
	.zero		1


	//   ....[73]....
        /*0994*/ 	.word	0x00019510
        /*0998*/ 	.word	0x00000006
        /*099c*/ 	.word	0x00000000
        /*09a0*/ 	.short	0x010a
        /*09a2*/ 	.byte	0x3f
	.zero		1


	//   ....[74]....
        /*09a4*/ 	.word	0x00019560
        /*09a8*/ 	.word	0x00000007
        /*09ac*/ 	.word	0x00000000
        /*09b0*/ 	.short	0x010a
        /*09b2*/ 	.byte	0x3f
	.zero		1


	//   ....[75]....
        /*09b4*/ 	.word	0x000195b0
        /*09b8*/ 	.word	0x00000004
        /*09bc*/ 	.word	0x00000000
        /*09c0*/ 	.short	0x010a
        /*09c2*/ 	.byte	0x3f
	.zero		1


	//----- nvinfo : EIATTR_NUM_MBARRIERS
	.align		4
.L_333:
        /*09c4*/ 	.byte	0x03, 0x38
        /*09c6*/ 	.short	0x0016


	//----- nvinfo : EIATTR_EXIT_INSTR_OFFSETS
	.align		4
        /*09c8*/ 	.byte	0x04, 0x1c
        /*09ca*/ 	.short	(.L_335 - .L_334)


	//   ....[0]....
.L_334:
        /*09cc*/ 	.word	0x00000a80


	//   ....[1]....
        /*09d0*/ 	.word	0x00012ee0


	//   ....[2]....
        /*09d4*/ 	.word	0x00012f40


	//   ....[3]....
        /*09d8*/ 	.word	0x00018310


	//----- nvinfo : EIATTR_MAX_THREADS
	.align		4
.L_335:
        /*09dc*/ 	.byte	0x04, 0x05
        /*09de*/ 	.short	(.L_337 - .L_336)
.L_336:
        /*09e0*/ 	.word	0x00000180
        /*09e4*/ 	.word	0x00000001
        /*09e8*/ 	.word	0x00000001


	//----- nvinfo : EIATTR_CRS_STACK_SIZE
	.align		4
.L_337:
        /*09ec*/ 	.byte	0x04, 0x1e
        /*09ee*/ 	.short	(.L_339 - .L_338)
.L_338:
        /*09f0*/ 	.word	0x00000000


	//----- nvinfo : EIATTR_CBANK_PARAM_SIZE
	.align		4
.L_339:
        /*09f4*/ 	.byte	0x03, 0x19
        /*09f6*/ 	.short	0x0a70


	//----- nvinfo : EIATTR_PARAM_CBANK
	.align		4
        /*09f8*/ 	.byte	0x04, 0x0a
        /*09fa*/ 	.short	(.L_341 - .L_340)
	.align		4
.L_340:
        /*09fc*/ 	.word	index@(.nv.constant0._ZN7cutlass13device_kernelIN5flash11enable_sm90INS1_16FlashAttnFwdSm90INS1_25CollectiveMainloopFwdSm90ILi2EN4cute5tupleIJNS5_1CILi1EEES8_S8_EEENS6_IJNS7_ILi128EEENS7_ILi112EEENS7_ILi192EEEEEELi192ENS_10bfloat16_tEfNS_4arch4Sm90ELb1ELb0ELb1ELb1ELb0ELb0ELb0ELb1ELb1ELb0ELb0ELb0EEENS1_21CollectiveEpilogueFwdINS6_IJSA_SC_SB_EEES9_SE_SG_Li256ELb1ELb0ELb0ELb0EEENS1_36VarlenDynamicPersistentTileSchedulerILi128ELi112ELi256ELi32ELb0ELb0ELb1ELb1ELb1ELb1EEEEEEEEEvNT_6ParamsE)
        /*0a00*/ 	.short	0x0210
        /*0a02*/ 	.short	0x0a70


	//----- nvinfo : EIATTR_SW_WAR
	.align		4
.L_341:
        /*0a04*/ 	.byte	0x04, 0x36
        /*0a06*/ 	.short	(.L_343 - .L_342)
.L_342:
        /*0a08*/ 	.word	0x00000008
.L_343:


//--------------------- .nv.info._ZN7cutlass13device_kernelIN5flash11enable_sm90INS1_16FlashAttnFwdSm90INS1_25CollectiveMainloopFwdSm90ILi2EN4cute5tupleIJNS5_1CILi1EEES8_S8_EEENS6_IJNS7_ILi128EEENS7_ILi112EEENS7_ILi192EEEEEELi192ENS_10bfloat16_tEfNS_4arch4Sm90ELb1ELb0ELb1ELb1ELb0ELb1ELb0ELb1ELb1ELb0ELb0ELb0EEENS1_21CollectiveEpilogueFwdINS6_IJSA_SC_SB_EEES9_SE_SG_Li256ELb1ELb0ELb0ELb0EEENS1_36VarlenDynamicPersistentTileSchedulerILi128ELi112ELi256ELi32ELb0ELb0ELb1ELb1ELb1ELb1EEEEEEEEEvNT_6ParamsE --------------------------
	.section	.nv.info._ZN7cutlass13device_kernelIN5flash11enable_sm90INS1_16FlashAttnFwdSm90INS1_25CollectiveMainloopFwdSm90ILi2EN4cute5tupleIJNS5_1CILi1EEES8_S8_EEENS6_IJNS7_ILi128EEENS7_ILi112EEENS7_ILi192EEEEEELi192ENS_10bfloat16_tEfNS_4arch4Sm90ELb1ELb0ELb1ELb1ELb0ELb1ELb0ELb1ELb1ELb0ELb0ELb0EEENS1_21CollectiveEpilogueFwdINS6_IJSA_SC_SB_EEES9_SE_SG_Li256ELb1ELb0ELb0ELb0EEENS1_36VarlenDynamicPersistentTileSchedulerILi128ELi112ELi256ELi32ELb0ELb0ELb1ELb1ELb1ELb1EEEEEEEEEvNT_6ParamsE,"",@"SHT_CUDA_INFO"
	.sectionflags	@""
	.align	4


	//----- nvinfo : EIATTR_CUDA_API_VERSION
	.align		4
        /*0000*/ 	.byte	0x04, 0x37
        /*0002*/ 	.short	(.L_345 - .L_344)
.L_344:
        /*0004*/ 	.word	0x00000082


	//----- nvinfo : EIATTR_KPARAM_INFO
	.align		4
.L_345:
        /*0008*/ 	.byte	0x04, 0x17
        /*000a*/ 	.short	(.L_347 - .L_346)
.L_346:
        /*000c*/ 	.word	0x00000000
        /*0010*/ 	.short	0x0000
        /*0012*/ 	.short	0x0070
        /*0014*/ 	.byte	0x00, 0xf0, 0x01, 0x28


	//----- nvinfo : EIATTR_SPARSE_MMA_MASK
	.align		4
.L_347:
        /*0018*/ 	.byte	0x03, 0x50
        /*001a*/ 	.short	0x0000


	//----- nvinfo : EIATTR_MAXREG_COUNT
	.align		4
        /*001c*/ 	.byte	0x03, 0x1b
        /*001e*/ 	.short	0x00a8


	//----- nvinfo : EIATTR_NUM_BARRIERS
	.align		4
        /*0020*/ 	.byte	0x02, 0x4c
        /*0022*/ 	.byte	0x10
	.zero		1


	//----- nvinfo : EIATTR_EXTERNS
	.align		4
        /*0024*/ 	.byte	0x04, 0x0f
        /*0026*/ 	.short	(.L_349 - .L_348)


	//   ....[0]....
	.align		4
.L_348:
        /*0028*/ 	.word	index@(__assertfail)


	//----- nvinfo : EIATTR_ANNOTATIONS
	.align		4
.L_349:
        /*002c*/ 	.byte	0x04, 0x55
        /*002e*/ 	.short	(.L_351 - .L_350)


	//   ....[0]....
.L_350:
        /* <DEDUP_REMOVED lines=78> */


	//----- nvinfo : EIATTR_MERCURY_ISA_VERSION
	.align		4
.L_351:
        /*04f8*/ 	.byte	0x03, 0x5f
        /*04fa*/ 	.short	0x0101


	//----- nvinfo : EIATTR_UNUSED_LOAD_BYTE_OFFSET
	.align		4
        /*04fc*/ 	.byte	0x04, 0x44
        /*04fe*/ 	.short	(.L_353 - .L_352)


	//   ....[0]....
.L_352:
        /*0500*/ 	.word	0x00000ae0
        /*0504*/ 	.word	0x0000fff0


	//   ....[1]....
        /*0508*/ 	.word	0x000248d0
        /*050c*/ 	.word	0x0000fff0


	//----- nvinfo : EIATTR_INT_WARP_WIDE_INSTR_OFFSETS
	.align		4
.L_353:
        /*0510*/ 	.byte	0x04, 0x31
        /*0512*/ 	.short	(.L_355 - .L_354)


	//   ....[0]....
.L_354:
        /*0514*/ 	.word	0x000001c0


	//   ....[1]....
        /*0518*/ 	.word	0x00000200


	//   ....[2]....
        /*051c*/ 	.word	0x00000270


	//   ....[3]....
        /*0520*/ 	.word	0x00028e30


	//   ....[4]....
        /*0524*/ 	.word	0x00028ec0


	//   ....[5]....
        /*0528*/ 	.word	0x00029340


	//   ....[6]....
        /*052c*/ 	.word	0x00029370


	//   ....[7]....
        /*0530*/ 	.word	0x00029580


	//   ....[8]....
        /*0534*/ 	.word	0x00029670


	//   ....[9]....
        /*0538*/ 	.word	0x0002ba00


	//   ....[10]....
        /*053c*/ 	.word	0x0002ba90


	//----- nvinfo : EIATTR_COOP_GROUP_MASK_REGIDS
	.align		4
.L_355:
        /*0540*/ 	.byte	0x04, 0x29
        /*0542*/ 	.short	(.L_357 - .L_356)


	//   ....[0]....
.L_356:
        /*0544*/ 	.word	0xffffffff


	//   ....[1]....
        /*0548*/ 	.word	0xffffffff


	//   ....[2]....
        /*054c*/ 	.word	0xffffffff


	//   ....[3]....
        /*0550*/ 	.word	0xffffffff


	//   ....[4]....
        /*0554*/ 	.word	0xffffffff


	//   ....[5]....
        /*0558*/ 	.word	0xffffffff


	//   ....[6]....
        /*055c*/ 	.word	0xffffffff


	//   ....[7]....
        /*0560*/ 	.word	0xffffffff


	//   ....[8]....
        /*0564*/ 	.word	0xffffffff


	//   ....[9]....
        /*0568*/ 	.word	0xffffffff


	//   ....[10]....
        /*056c*/ 	.word	0xffffffff


	//   ....[11]....
        /*0570*/ 	.word	0xffffffff


	//   ....[12]....
        /*0574*/ 	.word	0xffffffff


	//   ....[13]....
        /*0578*/ 	.word	0xffffffff


	//   ....[14]....
        /*057c*/ 	.word	0xffffffff


	//   ....[15]....
        /*0580*/ 	.word	0xffffffff


	//   ....[16]....
        /*0584*/ 	.word	0xffffffff


	//   ....[17]....
        /*0588*/ 	.word	0xffffffff


	//   ....[18]....
        /*058c*/ 	.word	0xffffffff


	//   ....[19]....
        /*0590*/ 	.word	0xffffffff


	//   ....[20]....
        /*0594*/ 	.word	0xffffffff


	//   ....[21]....
        /*0598*/ 	.word	0xffffffff


	//   ....[22]....
        /*059c*/ 	.word	0xffffffff


	//   ....[23]....
        /*05a0*/ 	.word	0xffffffff


	//   ....[24]....
        /*05a4*/ 	.word	0xffffffff


	//   ....[25]....
        /*05a8*/ 	.word	0xffffffff


	//   ....[26]....
        /*05ac*/ 	.word	0xffffffff


	//   ....[27]....
        /*05b0*/ 	.word	0xffffffff


	//   ....[28]....
        /*05b4*/ 	.word	0xffffffff


	//   ....[29]....
        /*05b8*/ 	.word	0xffffffff


	//   ....[30]....
        /*05bc*/ 	.word	0xffffffff


	//   ....[31]....
        /*05c0*/ 	.word	0xffffffff


	//   ....[32]....
        /*05c4*/ 	.word	0xffffffff


	//   ....[33]....
        /*05c8*/ 	.word	0xffffffff


	//   ....[34]....
        /*05cc*/ 	.word	0xffffffff


	//   ....[35]....
        /*05d0*/ 	.word	0xffffffff


	//   ....[36]....
        /*05d4*/ 	.word	0xffffffff


	//   ....[37]....
        /*05d8*/ 	.word	0xffffffff


	//   ....[38]....
        /*05dc*/ 	.word	0xffffffff


	//   ....[39]....
        /*05e0*/ 	.word	0xffffffff


	//   ....[40]....
        /*05e4*/ 	.word	0xffffffff


	//   ....[41]....
        /*05e8*/ 	.word	0xffffffff


	//   ....[42]....
        /*05ec*/ 	.word	0xffffffff


	//   ....[43]....
        /*05f0*/ 	.word	0xffffffff


	//   ....[44]....
        /*05f4*/ 	.word	0xffffffff


	//   ....[45]....
        /*05f8*/ 	.word	0xffffffff


	//   ....[46]....
        /*05fc*/ 	.word	0xffffffff


	//   ....[47]....
        /*0600*/ 	.word	0xffffffff


	//   ....[48]....
        /*0604*/ 	.word	0xffffffff


	//   ....[49]....
        /*0608*/ 	.word	0xffffffff


	//   ....[50]....
        /*060c*/ 	.word	0xffffffff


	//   ....[51]....
        /*0610*/ 	.word	0xffffffff


	//   ....[52]....
        /*0614*/ 	.word	0xffffffff


	//   ....[53]....
        /*0618*/ 	.word	0xffffffff


	//   ....[54]....
        /*061c*/ 	.word	0xffffffff


	//   ....[55]....
        /*0620*/ 	.word	0xffffffff


	//   ....[56]....
        /*0624*/ 	.word	0xffffffff


	//   ....[57]....
        /*0628*/ 	.word	0xffffffff


	//   ....[58]....
        /*062c*/ 	.word	0x0500000f


	//   ....[59]....
        /*0630*/ 	.word	0x0500000f


	//   ....[60]....
        /*0634*/ 	.word	0x0500000f


	//   ....[61]....
        /*0638*/ 	.word	0x0500000f


	//   ....[62]....
        /*063c*/ 	.word	0x0500000f


	//   ....[63]....
        /*0640*/ 	.word	0x0500000f


	//   ....[64]....
        /*0644*/ 	.word	0x0500000f


	//   ....[65]....
        /*0648*/ 	.word	0x0500000f


	//   ....[66]....
        /*064c*/ 	.word	0x0500000f


	//   ....[67]....
        /*0650*/ 	.word	0x0500000f


	//   ....[68]....
        /*0654*/ 	.word	0x0500000f


	//   ....[69]....
        /*0658*/ 	.word	0x0500000f


	//   ....[70]....
        /*065c*/ 	.word	0x0500000f


	//   ....[71]....
        /*0660*/ 	.word	0x0500000f


	//   ....[72]....
        /*0664*/ 	.word	0x0500000f


	//   ....[73]....
        /*0668*/ 	.word	0x0500000f


	//   ....[74]....
        /*066c*/ 	.word	0x0500000f


	//   ....[75]....
        /*0670*/ 	.word	0x0500000f


	//   ....[76]....
        /*0674*/ 	.word	0x0500000f


	//   ....[77]....
        /*0678*/ 	.word	0x0500000f


	//   ....[78]....
        /*067c*/ 	.word	0x0500000f


	//   ....[79]....
        /*0680*/ 	.word	0x0500000f


	//   ....[80]....
        /*0684*/ 	.word	0x0500000f


	//   ....[81]....
        /*0688*/ 	.word	0x0500000f


	//   ....[82]....
        /*068c*/ 	.word	0x0500000f


	//   ....[83]....
        /*0690*/ 	.word	0x0500000f


	//   ....[84]....
        /*0694*/ 	.word	0x0500000f


	//   ....[85]....
        /*0698*/ 	.word	0x0500000f


	//   ....[86]....
        /*069c*/ 	.word	0x0500000f


	//   ....[87]....
        /*06a0*/ 	.word	0x0500000f


	//   ....[88]....
        /*06a4*/ 	.word	0x0500000f


	//   ....[89]....
        /*06a8*/ 	.word	0x0500000f


	//   ....[90]....
        /*06ac*/ 	.word	0x0500000f


	//   ....[91]....
        /*06b0*/ 	.word	0x0500000f


	//   ....[92]....
        /*06b4*/ 	.word	0x0500000f


	//   ....[93]....
        /*06b8*/ 	.word	0x0500000f


	//----- nvinfo : EIATTR_COOP_GROUP_INSTR_OFFSETS
	.align		4
.L_357:
        /*06bc*/ 	.byte	0x04, 0x28
        /*06be*/ 	.short	(.L_359 - .L_358)


	//   ....[0]....
.L_358:
        /*06c0*/ 	.word	0x00000060


	//   ....[1]....
        /*06c4*/ 	.word	0x000001d0


	//   ....[2]....
        /*06c8*/ 	.word	0x00000220


	//   ....[3]....
        /*06cc*/ 	.word	0x00000450


	//   ....[4]....
        /*06d0*/ 	.word	0x000005b0


	//   ....[5]....
        /*06d4*/ 	.word	0x000006d0


	//   ....[6]....
        /*06d8*/ 	.word	0x00000830


	//   ....[7]....
        /*06dc*/ 	.word	0x0000b080


	//   ....[8]....
        /*06e0*/ 	.word	0x00016a30


	//   ....[9]....
        /*06e4*/ 	.word	0x00016af0


	//   ....[10]....
        /*06e8*/ 	.word	0x000173f0


	//   ....[11]....
        /*06ec*/ 	.word	0x00017450


	//   ....[12]....
        /*06f0*/ 	.word	0x0001cc70


	//   ....[13]....
        /*06f4*/ 	.word	0x0001cd70


	//   ....[14]....
        /*06f8*/ 	.word	0x0001d470


	//   ....[15]....
        /*06fc*/ 	.word	0x0001d4d0


	//   ....[16]....
        /*0700*/ 	.word	0x00022530


	//   ....[17]....
        /*0704*/ 	.word	0x00022550


	//   ....[18]....
        /*0708*/ 	.word	0x00022990


	//   ....[19]....
        /*070c*/ 	.word	0x000229c0


	//   ....[20]....
        /*0710*/ 	.word	0x00024010


	//   ....[21]....
        /*0714*/ 	.word	0x00024080


	//   ....[22]....
        /*0718*/ 	.word	0x000240b0


	//   ....[23]....
        /*071c*/ 	.word	0x000240c0


	//   ....[24]....
        /*0720*/ 	.word	0x00026c60


	//   ....[25]....
        /*0724*/ 	.word	0x00026de0


	//   ....[26]....
        /*0728*/ 	.word	0x00026e10


	//   ....[27]....
        /*072c*/ 	.word	0x00026e50


	//   ....[28]....
        /*0730*/ 	.word	0x00026eb0


	//   ....[29]....
        /*0734*/ 	.word	0x00026f10


	//   ....[30]....
        /*0738*/ 	.word	0x00026f60


	//   ....[31]....
        /*073c*/ 	.word	0x00027110


	//   ....[32]....
        /*0740*/ 	.word	0x00027170


	//   ....[33]....
        /*0744*/ 	.word	0x000271b0


	//   ....[34]....
        /*0748*/ 	.word	0x000271f0


	//   ....[35]....
        /*074c*/ 	.word	0x00027220


	//   ....[36]....
        /*0750*/ 	.word	0x00027250


	//   ....[37]....
        /*0754*/ 	.word	0x000272e0


	//   ....[38]....
        /*0758*/ 	.word	0x00027340


	//   ....[39]....
        /*075c*/ 	.word	0x000273d0


	//   ....[40]....
        /*0760*/ 	.word	0x0002bf00


	//   ....[41]....
        /*0764*/ 	.word	0x0002bf10


	//   ....[42]....
        /*0768*/ 	.word	0x0002c020


	//   ....[43]....
        /*076c*/ 	.word	0x0002c080


	//   ....[44]....
        /*0770*/ 	.word	0x0002c0c0


	//   ....[45]....
        /*0774*/ 	.word	0x0002c100


	//   ....[46]....
        /*0778*/ 	.word	0x0002c130


	//   ....[47]....
        /*077c*/ 	.word	0x0002c160


	//   ....[48]....
        /*0780*/ 	.word	0x0002c2f0


	//   ....[49]....
        /*0784*/ 	.word	0x0002c350


	//   ....[50]....
        /*0788*/ 	.word	0x0002c390


	//   ....[51]....
        /*078c*/ 	.word	0x0002c3d0


	//   ....[52]....
        /*0790*/ 	.word	0x0002c400


	//   ....[53]....
        /*0794*/ 	.word	0x0002c430


	//   ....[54]....
        /*0798*/ 	.word	0x0002c4f0


	//   ....[55]....
        /*079c*/ 	.word	0x0002c510


	//   ....[56]....
        /*07a0*/ 	.word	0x0002c580


	//   ....[57]....
        /*07a4*/ 	.word	0x0002cc10


	//   ....[58]....
        /*07a8*/ 	.word	0x0002d070


	//   ....[59]....
        /*07ac*/ 	.word	0x0002d110


	//   ....[60]....
        /*07b0*/ 	.word	0x0002d1b0


	//   ....[61]....
        /*07b4*/ 	.word	0x0002d250


	//   ....[62]....
        /*07b8*/ 	.word	0x0002d2f0


	//   ....[63]....
        /*07bc*/ 	.word	0x0002d390


	//   ....[64]....
        /*07c0*/ 	.word	0x0002d430


	//   ....[65]....
        /*07c4*/ 	.word	0x0002d4d0


	//   ....[66]....
        /*07c8*/ 	.word	0x0002d5c0


	//   ....[67]....
        /*07cc*/ 	.word	0x0002d660


	//   ....[68]....
        /*07d0*/ 	.word	0x0002d700


	//   ....[69]....
        /*07d4*/ 	.word	0x0002d7a0


	//   ....[70]....
        /*07d8*/ 	.word	0x0002d840


	//   ....[71]....
        /*07dc*/ 	.word	0x0002d8e0


	//   ....[72]....
        /*07e0*/ 	.word	0x0002d980


	//   ....[73]....
        /*07e4*/ 	.word	0x0002da20


	//   ....[74]....
        /*07e8*/ 	.word	0x0002dd20


	//   ....[75]....
        /*07ec*/ 	.word	0x0002e000


	//   ....[76]....
        /*07f0*/ 	.word	0x0002e420


	//   ....[77]....
        /*07f4*/ 	.word	0x0002e4b0


	//   ....[78]....
        /*07f8*/ 	.word	0x0002e550


	//   ....[79]....
        /*07fc*/ 	.word	0x0002e600


	//   ....[80]....
        /*0800*/ 	.word	0x0002e680


	//   ....[81]....
        /*0804*/ 	.word	0x0002e700


	//   ....[82]....
        /*0808*/ 	.word	0x0002e780


	//   ....[83]....
        /*080c*/ 	.word	0x0002e800


	//   ....[84]....
        /*0810*/ 	.word	0x0002e890


	//   ....[85]....
        /*0814*/ 	.word	0x0002e940


	//   ....[86]....
        /*0818*/ 	.word	0x0002e9c0


	//   ....[87]....
        /*081c*/ 	.word	0x0002ea40


	//   ....[88]....
        /*0820*/ 	.word	0x0002eac0


	//   ....[89]....
        /*0824*/ 	.word	0x0002eb40


	//   ....[90]....
        /*0828*/ 	.word	0x0002ebb0


	//   ....[91]....
        /*082c*/ 	.word	0x0002ec50


	//   ....[92]....
        /*0830*/ 	.word	0x0002ece0


	//   ....[93]....
        /*0834*/ 	.word	0x0002ee10


	//----- nvinfo : EIATTR_REG_RECONFIG
	.align		4
.L_359:
        /*0838*/ 	.byte	0x01, 0x54
	.zero		2


	//----- nvinfo : EIATTR_SYSCALL_OFFSETS
	.align		4
        /*083c*/ 	.byte	0x04, 0x46
        /*083e*/ 	.short	(.L_361 - .L_360)


	//   ....[0]....
.L_360:
        /*0840*/ 	.word	0x00001a70


	//   ....[1]....
        /*0844*/ 	.word	0x00001bc0


	//   ....[2]....
        /*0848*/ 	.word	0x0000b220


	//   ....[3]....
        /*084c*/ 	.word	0x0000b6c0


	//   ....[4]....
        /*0850*/ 	.word	0x00029050


	//   ....[5]....
        /*0854*/ 	.word	0x00029190


	//   ....[6]....
        /*0858*/ 	.word	0x00029290


	//----- nvinfo : EIATTR_MBARRIER_INSTR_OFFSETS
	.align		4
.L_361:
        /*085c*/ 	.byte	0x04, 0x39
        /*085e*/ 	.short	(.L_363 - .L_362)


	//   ....[0]....
.L_362:
        /*0860*/ 	.word	0x00000300
        /*0864*/ 	.word	0x000000ff
        /*0868*/ 	.word	0x00036800
        /*086c*/ 	.short	0x0100
        /*086e*/ 	.byte	0x08
	.zero		1


	//   ....[1]....
        /*0870*/ 	.word	0x00000310
        /*0874*/ 	.word	0x000000ff
        /*0878*/ 	.word	0x00036820
        /*087c*/ 	.short	0x0100
        /*087e*/ 	.byte	0x08
	.zero		1


	//   ....[2]....
        /*0880*/ 	.word	0x00000400
        /*0884*/ 	.word	0x000000ff
        /*0888*/ 	.word	0x00036830
        /*088c*/ 	.short	0x0100
        /*088e*/ 	.byte	0x08
	.zero		1


	//   ....[3]....
        /*0890*/ 	.word	0x00000410
        /*0894*/ 	.word	0x000000ff
        /*0898*/ 	.word	0x00036840
        /*089c*/ 	.short	0x0100
        /*089e*/ 	.byte	0x08
	.zero		1


	//   ....[4]....
        /*08a0*/ 	.word	0x00000420
        /*08a4*/ 	.word	0x000000ff
        /*08a8*/ 	.word	0x00036838
        /*08ac*/ 	.short	0x0100
        /*08ae*/ 	.byte	0x08
	.zero		1


	//   ....[5]....
        /*08b0*/ 	.word	0x00000430
        /*08b4*/ 	.word	0x000000ff
        /*08b8*/ 	.word	0x00036848
        /*08bc*/ 	.short	0x0100
        /*08be*/ 	.byte	0x08
	.zero		1


	//   ....[6]....
        /*08c0*/ 	.word	0x00000560
        /*08c4*/ 	.word	0x000000ff
        /*08c8*/ 	.word	0x00036850
        /*08cc*/ 	.short	0x0100
        /*08ce*/ 	.byte	0x08
	.zero		1


	//   ....[7]....
        /*08d0*/ 	.word	0x00000570
        /*08d4*/ 	.word	0x000000ff
        /*08d8*/ 	.word	0x00036860
        /*08dc*/ 	.short	0x0100
        /*08de*/ 	.byte	0x08
	.zero		1


	//   ....[8]....
        /*08e0*/ 	.word	0x00000580
        /*08e4*/ 	.word	0x000000ff
        /*08e8*/ 	.word	0x00036858
        /*08ec*/ 	.short	0x0100
        /*08ee*/ 	.byte	0x08
	.zero		1


	//   ....[9]....
        /*08f0*/ 	.word	0x00000590
        /*08f4*/ 	.word	0x000000ff
        /*08f8*/ 	.word	0x00036868
        /*08fc*/ 	.short	0x0100
        /*08fe*/ 	.byte	0x08
	.zero		1


	//   ....[10]....
        /*0900*/ 	.word	0x00000680
        /*0904*/ 	.word	0x000000ff
        /*0908*/ 	.word	0x00036870
        /*090c*/ 	.short	0x0100
        /*090e*/ 	.byte	0x06
	.zero		1


	//   ....[11]....
        /*0910*/ 	.word	0x00000690
        /*0914*/ 	.word	0x000000ff
        /*0918*/ 	.word	0x00036880
        /*091c*/ 	.short	0x0100
        /*091e*/ 	.byte	0x06
	.zero		1


	//   ....[12]....
        /*0920*/ 	.word	0x000006a0
        /*0924*/ 	.word	0x000000ff
        /*0928*/ 	.word	0x00036878
        /*092c*/ 	.short	0x0100
        /*092e*/ 	.byte	0x06
	.zero		1


	//   ....[13]....
        /*0930*/ 	.word	0x000006b0
        /*0934*/ 	.word	0x000000ff
        /*0938*/ 	.word	0x00036888
        /*093c*/ 	.short	0x0100
        /*093e*/ 	.byte	0x06
	.zero		1


	//   ....[14]....
        /*0940*/ 	.word	0x000007e0
        /*0944*/ 	.word	0x000000ff
        /*0948*/ 	.word	0x00036890
        /*094c*/ 	.short	0x0100
        /*094e*/ 	.byte	0x08
	.zero		1


	//   ....[15]....
        /*0950*/ 	.word	0x000007f0
        /*0954*/ 	.word	0x000000ff
        /*0958*/ 	.word	0x000368a0
        /*095c*/ 	.short	0x0100
        /*095e*/ 	.byte	0x08
	.zero		1


	//   ....[16]....
        /*0960*/ 	.word	0x00000800
        /*0964*/ 	.word	0x000000ff
        /*0968*/ 	.word	0x00036898
        /*096c*/ 	.short	0x0100
        /*096e*/ 	.byte	0x08
	.zero		1


	//   ....[17]....
        /*0970*/ 	.word	0x00000810
        /*0974*/ 	.word	0x000000ff
        /*0978*/ 	.word	0x000368a8
        /*097c*/ 	.short	0x0100
        /*097e*/ 	.byte	0x08
	.zero		1


	//   ....[18]....
        /*0980*/ 	.word	0x00000940
        /*0984*/ 	.word	0x000000ff
        /*0988*/ 	.word	0x000368b0
        /*098c*/ 	.short	0x0100
        /*098e*/ 	.byte	0x08
	.zero		1


	//   ....[19]....
        /*0990*/ 	.word	0x00000950
        /*0994*/ 	.word	0x000000ff
        /*0998*/ 	.word	0x000368c0
        /*099c*/ 	.short	0x0100
        /*099e*/ 	.byte	0x08
	.zero		1


	//   ....[20]....
        /*09a0*/ 	.word	0x00000960
        /*09a4*/ 	.word	0x000000ff
        /*09a8*/ 	.word	0x000368b8
        /*09ac*/ 	.short	0x0100
        /*09ae*/ 	.byte	0x08
	.zero		1


	//   ....[21]....
        /*09b0*/ 	.word	0x00000970
        /*09b4*/ 	.word	0x000000ff
        /*09b8*/ 	.word	0x000368c8
        /*09bc*/ 	.short	0x0100
        /*09be*/ 	.byte	0x08
	.zero		1


	//   ....[22]....
        /*09c0*/ 	.word	0x00003910
        /*09c4*/ 	.word	0x0000002b
        /*09c8*/ 	.word	0x00036890
        /*09cc*/ 	.short	0x010a
        /*09ce*/ 	.byte	0x3f
	.zero		1


	//   ....[23]....
        /*09d0*/ 	.word	0x00006f00
        /*09d4*/ 	.word	0x0000002b
        /*09d8*/ 	.word	0x00036890
        /*09dc*/ 	.short	0x010a
        /*09de*/ 	.byte	0x3f
	.zero		1


	//   ....[24]....
        /*09e0*/ 	.word	0x0000a1b0
        /*09e4*/ 	.word	0x0000002b
        /*09e8*/ 	.word	0x00036890
        /*09ec*/ 	.short	0x010a
        /*09ee*/ 	.byte	0x3f
	.zero		1


	//   ....[25]....
        /*09f0*/ 	.word	0x0000a580
        /*09f4*/ 	.word	0x0000002c
        /*09f8*/ 	.word	0x00000000
        /*09fc*/ 	.short	0x0101
        /*09fe*/ 	.byte	0x3f
	.zero		1


	//   ....[26]....
        /*0a00*/ 	.word	0x0000a5c0
        /*0a04*/ 	.word	0x0000002b
        /*0a08*/ 	.word	0x000368b0
        /*0a0c*/ 	.short	0x010a
        /*0a0e*/ 	.byte	0x3f
	.zero		1


	//   ....[27]....
        /*0a10*/ 	.word	0x0000ac30
        /*0a14*/ 	.word	0x0000002b
        /*0a18*/ 	.word	0x00000000
        /*0a1c*/ 	.short	0x0101
        /*0a1e*/ 	.byte	0x3f
	.zero		1


	//   ....[28]....
        /*0a20*/ 	.word	0x0000b2a0
        /*0a24*/ 	.word	0x00000012
        /*0a28*/ 	.word	0x00036800
        /*0a2c*/ 	.short	0x010a
        /*0a2e*/ 	.byte	0x3f
	.zero		1


	//   ....[29]....
        /*0a30*/ 	.word	0x0000b2f0
        /*0a34*/ 	.word	0x00000012
        /*0a38*/ 	.word	0x00036800
        /*0a3c*/ 	.short	0x010a
        /*0a3e*/ 	.byte	0x3f
	.zero		1


	//   ....[30]....
        /*0a40*/ 	.word	0x0000c6e0
        /*0a44*/ 	.word	0x00000012
        /*0a48*/ 	.word	0x00036800
        /*0a4c*/ 	.short	0x010a
        /*0a4e*/ 	.byte	0x3f
	.zero		1


	//   ....[31]....
        /*0a50*/ 	.word	0x0000fc40
        /*0a54*/ 	.word	0x00000012
        /*0a58*/ 	.word	0x00036800
        /*0a5c*/ 	.short	0x010a
        /*0a5e*/ 	.byte	0x3f
	.zero		1


	//   ....[32]....
        /*0a60*/ 	.word	0x00012890
        /*0a64*/ 	.word	0x00000000
        /*0a68*/ 	.word	0x00036830
        /*0a6c*/ 	.short	0x010a
        /*0a6e*/ 	.byte	0x3f
	.zero		1


	//   ....[33]....
        /*0a70*/ 	.word	0x00012910
        /*0a74*/ 	.word	0x00000000
        /*0a78*/ 	.word	0x00036830
        /*0a7c*/ 	.short	0x010a
        /*0a7e*/ 	.byte	0x3f
	.zero		1


	//   ....[34]....
        /*0a80*/ 	.word	0x00016840
        /*0a84*/ 	.word	0x00000000
        /*0a88*/ 	.word	0x00000000
        /*0a8c*/ 	.short	0x0101
        /*0a8e*/ 	.byte	0x3f
	.zero		1


	//   ....[35]....
        /*0a90*/ 	.word	0x00018530
        /*0a94*/ 	.word	0x0000000d
        /*0a98*/ 	.word	0x00036830
        /*0a9c*/ 	.short	0x010a
        /*0a9e*/ 	.byte	0x3f
	.zero		1


	//   ....[36]....
        /*0aa0*/ 	.word	0x000185b0
        /*0aa4*/ 	.word	0x0000000d
        /*0aa8*/ 	.word	0x00036830
        /*0aac*/ 	.short	0x010a
        /*0aae*/ 	.byte	0x3f
	.zero		1


	//   ....[37]....
        /*0ab0*/ 	.word	0x0001bcb0
        /*0ab4*/ 	.word	0x0000000b
        /*0ab8*/ 	.word	0x00036850
        /*0abc*/ 	.short	0x010a
        /*0abe*/ 	.byte	0x3f
	.zero		1


	//   ....[38]....
        /*0ac0*/ 	.word	0x0001bd00
        /*0ac4*/ 	.word	0x0000000b
        /*0ac8*/ 	.word	0x00036850
        /*0acc*/ 	.short	0x010a
        /*0ace*/ 	.byte	0x3f
	.zero		1


	//   ....[39]....
        /*0ad0*/ 	.word	0x0001df20
        /*0ad4*/ 	.word	0x0000000d
        /*0ad8*/ 	.word	0x00000000
        /*0adc*/ 	.short	0x0101
        /*0ade*/ 	.byte	0x3f
	.zero		1


	//   ....[40]....
        /*0ae0*/ 	.word	0x0001df90
        /*0ae4*/ 	.word	0x0000000d
        /*0ae8*/ 	.word	0x00000000
        /*0aec*/ 	.short	0x0101
        /*0aee*/ 	.byte	0x3f
	.zero		1


	//   ....[41]....
        /*0af0*/ 	.word	0x0001e230
        /*0af4*/ 	.word	0x00000004
        /*0af8*/ 	.word	0x00036830
        /*0afc*/ 	.short	0x010a
        /*0afe*/ 	.byte	0x3f
	.zero		1


	//   ....[42]....
        /*0b00*/ 	.word	0x0001e2b0
        /*0b04*/ 	.word	0x00000004
        /*0b08*/ 	.word	0x00036830
        /*0b0c*/ 	.short	0x010a
        /*0b0e*/ 	.byte	0x3f
	.zero		1


	//   ....[43]....
        /*0b10*/ 	.word	0x00021990
        /*0b14*/ 	.word	0x0000000b
        /*0b18*/ 	.word	0x00036850
        /*0b1c*/ 	.short	0x010a
        /*0b1e*/ 	.byte	0x3f
	.zero		1


	//   ....[44]....
        /*0b20*/ 	.word	0x000219e0
        /*0b24*/ 	.word	0x0000000b
        /*0b28*/ 	.word	0x00036850
        /*0b2c*/ 	.short	0x010a
        /*0b2e*/ 	.byte	0x3f
	.zero		1


	//   ....[45]....
        /*0b30*/ 	.word	0x00023170
        /*0b34*/ 	.word	0x0000000f
        /*0b38*/ 	.word	0x00000000
        /*0b3c*/ 	.short	0x0101
        /*0b3e*/ 	.byte	0x3f
	.zero		1


	//   ....[46]....
        /*0b40*/ 	.word	0x000231d0
        /*0b44*/ 	.word	0x0000000b
        /*0b48*/ 	.word	0x00000000
        /*0b4c*/ 	.short	0x0101
        /*0b4e*/ 	.byte	0x3f
	.zero		1


	//   ....[47]....
        /*0b50*/ 	.word	0x00023c80
        /*0b54*/ 	.word	0x0000000d
        /*0b58*/ 	.word	0x00036850
        /*0b5c*/ 	.short	0x010a
        /*0b5e*/ 	.byte	0x3f
	.zero		1


	//   ....[48]....
        /*0b60*/ 	.word	0x00023d20
        /*0b64*/ 	.word	0x0000000d
        /*0b68*/ 	.word	0x00036850
        /*0b6c*/ 	.short	0x010a
        /*0b6e*/ 	.byte	0x3f
	.zero		1


	//   ....[49]....
        /*0b70*/ 	.word	0x00024260
        /*0b74*/ 	.word	0x0000000b
        /*0b78*/ 	.word	0x00000000
        /*0b7c*/ 	.short	0x0101
        /*0b7e*/ 	.byte	0x3f
	.zero		1


	//   ....[50]....
        /*0b80*/ 	.word	0x00025b10
        /*0b84*/ 	.word	0x00000000
        /*0b88*/ 	.word	0x00000000
        /*0b8c*/ 	.short	0x0101
        /*0b8e*/ 	.byte	0x3f
	.zero		1


	//   ....[51]....
        /*0b90*/ 	.word	0x00028160
        /*0b94*/ 	.word	0x00000009
        /*0b98*/ 	.word	0x00036820
        /*0b9c*/ 	.short	0x010a
        /*0b9e*/ 	.byte	0x3f
	.zero		1


	//   ....[52]....
        /*0ba0*/ 	.word	0x000281f0
        /*0ba4*/ 	.word	0x00000005
        /*0ba8*/ 	.word	0x000368a0
        /*0bac*/ 	.short	0x010a
        /*0bae*/ 	.byte	0x3f
	.zero		1


	//   ....[53]....
        /*0bb0*/ 	.word	0x00028470
        /*0bb4*/ 	.word	0x00000005
        /*0bb8*/ 	.word	0x000368c0
        /*0bbc*/ 	.short	0x010a
        /*0bbe*/ 	.byte	0x3f
	.zero		1


	//   ....[54]....
        /*0bc0*/ 	.word	0x00028810
        /*0bc4*/ 	.word	0x00000006
        /*0bc8*/ 	.word	0x000368a0
        /*0bcc*/ 	.short	0x010a
        /*0bce*/ 	.byte	0x3f
	.zero		1


	//   ....[55]....
        /*0bd0*/ 	.word	0x00028a70
        /*0bd4*/ 	.word	0x00000006
        /*0bd8*/ 	.word	0x000368c0
        /*0bdc*/ 	.short	0x010a
        /*0bde*/ 	.byte	0x3f
	.zero		1


	//   ....[56]....
        /*0be0*/ 	.word	0x000299a0
        /*0be4*/ 	.word	0x00000007
        /*0be8*/ 	.word	0x00036840
        /*0bec*/ 	.short	0x010a
        /*0bee*/ 	.byte	0x3f
	.zero		1


	//   ....[57]....
        /*0bf0*/ 	.word	0x00029f50
        /*0bf4*/ 	.word	0x0000000a
        /*0bf8*/ 	.word	0x00036820
        /*0bfc*/ 	.short	0x010a
        /*0bfe*/ 	.byte	0x3f
	.zero		1


	//   ....[58]....
        /*0c00*/ 	.word	0x0002a260
        /*0c04*/ 	.word	0x00000007
        /*0c08*/ 	.word	0x00036840
        /*0c0c*/ 	.short	0x010a
        /*0c0e*/ 	.byte	0x3f
	.zero		1


	//   ....[59]....
        /*0c10*/ 	.word	0x0002a560
        /*0c14*/ 	.word	0x00000008
        /*0c18*/ 	.word	0x00000060
        /*0c1c*/ 	.short	0x010a
        /*0c1e*/ 	.byte	0x3f
	.zero		1


	//   ....[60]....
        /*0c20*/ 	.word	0x0002ab70
        /*0c24*/ 	.word	0x00000002
        /*0c28*/ 	.word	0x00036840
        /*0c2c*/ 	.short	0x010a
        /*0c2e*/ 	.byte	0x3f
	.zero		1


	//   ....[61]....
        /*0c30*/ 	.word	0x0002ae70
        /*0c34*/ 	.word	0x00000003
        /*0c38*/ 	.word	0x00000060
        /*0c3c*/ 	.short	0x010a
        /*0c3e*/ 	.byte	0x3f
	.zero		1


	//   ....[62]....
        /*0c40*/ 	.word	0x0002b390
        /*0c44*/ 	.word	0x00000002
        /*0c48*/ 	.word	0x00036840
        /*0c4c*/ 	.short	0x010a
        /*0c4e*/ 	.byte	0x3f
	.zero		1


	//   ....[63]....
        /*0c50*/ 	.word	0x0002b6a0
        /*0c54*/ 	.word	0x00000002
        /*0c58*/ 	.word	0x00000060
        /*0c5c*/ 	.short	0x010a
        /*0c5e*/ 	.byte	0x3f
	.zero		1


	//   ....[64]....
        /*0c60*/ 	.word	0x0002bb50
        /*0c64*/ 	.word	0x00000003
        /*0c68*/ 	.word	0x00036860
        /*0c6c*/ 	.short	0x010a
        /*0c6e*/ 	.byte	0x3f
	.zero		1


	//   ....[65]....
        /*0c70*/ 	.word	0x0002cb90
        /*0c74*/ 	.word	0x00000000
        /*0c78*/ 	.word	0x00036820
        /*0c7c*/ 	.short	0x010a
        /*0c7e*/ 	.byte	0x3f
	.zero		1


	//   ....[66]....
        /*0c80*/ 	.word	0x0002cd60
        /*0c84*/ 	.word	0x00000006
        /*0c88*/ 	.word	0x00000000
        /*0c8c*/ 	.short	0x010a
        /*0c8e*/ 	.byte	0x3f
	.zero		1


	//   ....[67]....
        /*0c90*/ 	.word	0x0002cdd0
        /*0c94*/ 	.word	0x00000007
        /*0c98*/ 	.word	0x00000000
        /*0c9c*/ 	.short	0x010a
        /*0c9e*/ 	.byte	0x3f
	.zero		1


	//   ....[68]....
        /*0ca0*/ 	.word	0x0002ce40
        /*0ca4*/ 	.word	0x00000004
        /*0ca8*/ 	.word	0x00000000
        /*0cac*/ 	.short	0x010a
        /*0cae*/ 	.byte	0x3f
	.zero		1


	//   ....[69]....
        /*0cb0*/ 	.word	0x0002ce70
        /*0cb4*/ 	.word	0x00000003
        /*0cb8*/ 	.word	0x00000000
        /*0cbc*/ 	.short	0x010a
        /*0cbe*/ 	.byte	0x3f
	.zero		1


	//   ....[70]....
        /*0cc0*/ 	.word	0x0002ced0
        /*0cc4*/ 	.word	0x0000002b
        /*0cc8*/ 	.word	0x00036890
        /*0ccc*/ 	.short	0x010a
        /*0cce*/ 	.byte	0x3f
	.zero		1


	//   ....[71]....
        /*0cd0*/ 	.word	0x0002cf20
        /*0cd4*/ 	.word	0x0000002b
        /*0cd8*/ 	.word	0x00036890
        /*0cdc*/ 	.short	0x010a
        /*0cde*/ 	.byte	0x3f
	.zero		1


	//   ....[72]....
        /*0ce0*/ 	.word	0x0002cf70
        /*0ce4*/ 	.word	0x0000002b
        /*0ce8*/ 	.word	0x00036890
        /*0cec*/ 	.short	0x010a
        /*0cee*/ 	.byte	0x3f
	.zero		1


	//   ....[73]....
        /*0cf0*/ 	.word	0x0002cfc0
        /*0cf4*/ 	.word	0x0000002b
        /*0cf8*/ 	.word	0x000368b0
        /*0cfc*/ 	.short	0x010a
        /*0cfe*/ 	.byte	0x3f
	.zero		1


	//   ....[74]....
        /*0d00*/ 	.word	0x0002d510
        /*0d04*/ 	.word	0x00000012
        /*0d08*/ 	.word	0x00036800
        /*0d0c*/ 	.short	0x010a
        /*0d0e*/ 	.byte	0x3f
	.zero		1


	//   ....[75]....
        /*0d10*/ 	.word	0x0002da60
        /*0d14*/ 	.word	0x00000012
        /*0d18*/ 	.word	0x00036800
        /*0d1c*/ 	.short	0x010a
        /*0d1e*/ 	.byte	0x3f
	.zero		1


	//   ....[76]....
        /*0d20*/ 	.word	0x0002dab0
        /*0d24*/ 	.word	0x00000000
        /*0d28*/ 	.word	0x00036830
        /*0d2c*/ 	.short	0x010a
        /*0d2e*/ 	.byte	0x3f
	.zero		1


	//   ....[77]....
        /*0d30*/ 	.word	0x0002db00
        /*0d34*/ 	.word	0x0000000d
        /*0d38*/ 	.word	0x00036830
        /*0d3c*/ 	.short	0x010a
        /*0d3e*/ 	.byte	0x3f
	.zero		1


	//   ....[78]....
        /*0d40*/ 	.word	0x0002db50
        /*0d44*/ 	.word	0x0000000b
        /*0d48*/ 	.word	0x00036850
        /*0d4c*/ 	.short	0x010a
        /*0d4e*/ 	.byte	0x3f
	.zero		1


	//   ....[79]....
        /*0d50*/ 	.word	0x0002dba0
        /*0d54*/ 	.word	0x00000004
        /*0d58*/ 	.word	0x00036830
        /*0d5c*/ 	.short	0x010a
        /*0d5e*/ 	.byte	0x3f
	.zero		1


	//   ....[80]....
        /*0d60*/ 	.word	0x0002dbf0
        /*0d64*/ 	.word	0x0000000b
        /*0d68*/ 	.word	0x00036850
        /*0d6c*/ 	.short	0x010a
        /*0d6e*/ 	.byte	0x3f
	.zero		1


	//   ....[81]....
        /*0d70*/ 	.word	0x0002dc40
        /*0d74*/ 	.word	0x0000000d
        /*0d78*/ 	.word	0x00036850
        /*0d7c*/ 	.short	0x010a
        /*0d7e*/ 	.byte	0x3f
	.zero		1


	//   ....[82]....
        /*0d80*/ 	.word	0x0002dde0
        /*0d84*/ 	.word	0x00000009
        /*0d88*/ 	.word	0x00036820
        /*0d8c*/ 	.short	0x010a
        /*0d8e*/ 	.byte	0x3f
	.zero		1


	//   ....[83]....
        /*0d90*/ 	.word	0x0002de30
        /*0d94*/ 	.word	0x00000005
        /*0d98*/ 	.word	0x000368a0
        /*0d9c*/ 	.short	0x010a
        /*0d9e*/ 	.byte	0x3f
	.zero		1


	//   ....[84]....
        /*0da0*/ 	.word	0x0002de80
        /*0da4*/ 	.word	0x00000005
        /*0da8*/ 	.word	0x000368c0
        /*0dac*/ 	.short	0x010a
        /*0dae*/ 	.byte	0x3f
	.zero		1


	//   ....[85]....
        /*0db0*/ 	.word	0x0002ded0
        /*0db4*/ 	.word	0x00000006
        /*0db8*/ 	.word	0x000368a0
        /*0dbc*/ 	.short	0x010a
        /*0dbe*/ 	.byte	0x3f
	.zero		1


	//   ....[86]....
        /*0dc0*/ 	.word	0x0002df20
        /*0dc4*/ 	.word	0x00000006
        /*0dc8*/ 	.word	0x000368c0
        /*0dcc*/ 	.short	0x010a
        /*0dce*/ 	.byte	0x3f
	.zero		1


	//   ....[87]....
        /*0dd0*/ 	.word	0x0002e0c0
        /*0dd4*/ 	.word	0x00000007
        /*0dd8*/ 	.word	0x00036840
        /*0ddc*/ 	.short	0x010a
        /*0dde*/ 	.byte	0x3f
	.zero		1


	//   ....[88]....
        /*0de0*/ 	.word	0x0002e140
        /*0de4*/ 	.word	0x00000003
        /*0de8*/ 	.word	0x00036820
        /*0dec*/ 	.short	0x010a
        /*0dee*/ 	.byte	0x3f
	.zero		1


	//   ....[89]....
        /*0df0*/ 	.word	0x0002e190
        /*0df4*/ 	.word	0x00000007
        /*0df8*/ 	.word	0x00036840
        /*0dfc*/ 	.short	0x010a
        /*0dfe*/ 	.byte	0x3f
	.zero		1


	//   ....[90]....
        /*0e00*/ 	.word	0x0002e1e0
        /*0e04*/ 	.word	0x00000008
        /*0e08*/ 	.word	0x00000060
        /*0e0c*/ 	.short	0x010a
        /*0e0e*/ 	.byte	0x3f
	.zero		1


	//   ....[91]....
        /*0e10*/ 	.word	0x0002e230
        /*0e14*/ 	.word	0x00000002
        /*0e18*/ 	.word	0x00036840
        /*0e1c*/ 	.short	0x010a
        /*0e1e*/ 	.byte	0x3f
	.zero		1


	//   ....[92]....
        /*0e20*/ 	.word	0x0002e280
        /*0e24*/ 	.word	0x00000003
        /*0e28*/ 	.word	0x00000060
        /*0e2c*/ 	.short	0x010a
        /*0e2e*/ 	.byte	0x3f
	.zero		1


	//   ....[93]....
        /*0e30*/ 	.word	0x0002e2d0
        /*0e34*/ 	.word	0x00000002
        /*0e38*/ 	.word	0x00036840
        /*0e3c*/ 	.short	0x010a
        /*0e3e*/ 	.byte	0x3f
	.zero		1


	//   ....[94]....
        /*0e40*/ 	.word	0x0002e320
        /*0e44*/ 	.word	0x00000002
        /*0e48*/ 	.word	0x00000060
        /*0e4c*/ 	.short	0x010a
        /*0e4e*/ 	.byte	0x3f
	.zero		1


	//   ....[95]....
        /*0e50*/ 	.word	0x0002e370
        /*0e54*/ 	.word	0x00000003
        /*0e58*/ 	.word	0x00036860
        /*0e5c*/ 	.short	0x010a
        /*0e5e*/ 	.byte	0x3f
	.zero		1


	//   ....[96]....
        /*0e60*/ 	.word	0x0002ed30
        /*0e64*/ 	.word	0x00000000
        /*0e68*/ 	.word	0x00036820
        /*0e6c*/ 	.short	0x010a
        /*0e6e*/ 	.byte	0x3f
	.zero		1


	//   ....[97]....
        /*0e70*/ 	.word	0x0002eed0
        /*0e74*/ 	.word	0x00000006
        /*0e78*/ 	.word	0x00000000
        /*0e7c*/ 	.short	0x010a
        /*0e7e*/ 	.byte	0x3f
	.zero		1


	//   ....[98]....
        /*0e80*/ 	.word	0x0002ef20
        /*0e84*/ 	.word	0x00000007
        /*0e88*/ 	.word	0x00000000
        /*0e8c*/ 	.short	0x010a
        /*0e8e*/ 	.byte	0x3f
	.zero		1


	//   ....[99]....
        /*0e90*/ 	.word	0x0002ef70
        /*0e94*/ 	.word	0x00000004
        /*0e98*/ 	.word	0x00000000
        /*0e9c*/ 	.short	0x010a
        /*0e9e*/ 	.byte	0x3f
	.zero		1


	//----- nvinfo : EIATTR_NUM_MBARRIERS
	.align		4
.L_363:
        /*0ea0*/ 	.byte	0x03, 0x38
        /*0ea2*/ 	.short	0x0016


	//----- nvinfo : EIATTR_EXIT_INSTR_OFFSETS
	.align		4
        /*0ea4*/ 	.byte	0x04, 0x1c
        /*0ea6*/ 	.short	(.L_365 - .L_364)


	//   ....[0]....
.L_364:
        /*0ea8*/ 	.word	0x0002cec0


	//----- nvinfo : EIATTR_MAX_THREADS
	.align		4
.L_365:
        /*0eac*/ 	.byte	0x04, 0x05
        /*0eae*/ 	.short	(.L_367 - .L_366)
.L_366:
        /*0eb0*/ 	.word	0x00000180
        /*0eb4*/ 	.word	0x00000001
        /*0eb8*/ 	.word	0x00000001


	//----- nvinfo : EIATTR_CRS_STACK_SIZE
	.align		4
.L_367:
        /*0ebc*/ 	.byte	0x04, 0x1e
        /*0ebe*/ 	.short	(.L_369 - .L_368)
.L_368:
        /*0ec0*/ 	.word	0x00000000


	//----- nvinfo : EIATTR_CBANK_PARAM_SIZE
	.align		4
.L_369:
        /*0ec4*/ 	.byte	0x03, 0x19
        /*0ec6*/ 	.short	0x0a70


	//----- nvinfo : EIATTR_PARAM_CBANK
	.align		4
        /*0ec8*/ 	.byte	0x04, 0x0a
        /*0eca*/ 	.short	(.L_371 - .L_370)
	.align		4
.L_370:
        /*0ecc*/ 	.word	index@(.nv.constant0._ZN7cutlass13device_kernelIN5flash11enable_sm90INS1_16FlashAttnFwdSm90INS1_25CollectiveMainloopFwdSm90ILi2EN4cute5tupleIJNS5_1CILi1EEES8_S8_EEENS6_IJNS7_ILi128EEENS7_ILi112EEENS7_ILi192EEEEEELi192ENS_10bfloat16_tEfNS_4arch4Sm90ELb1ELb0ELb1ELb1ELb0ELb1ELb0ELb1ELb1ELb0ELb0ELb0EEENS1_21CollectiveEpilogueFwdINS6_IJSA_SC_SB_EEES9_SE_SG_Li256ELb1ELb0ELb0ELb0EEENS1_36VarlenDynamicPersistentTileSchedulerILi128ELi112ELi256ELi32ELb0ELb0ELb1ELb1ELb1ELb1EEEEEEEEEvNT_6ParamsE)
        /*0ed0*/ 	.short	0x0210
        /*0ed2*/ 	.short	0x0a70


	//----- nvinfo : EIATTR_SW_WAR
	.align		4
.L_371:
        /*0ed4*/ 	.byte	0x04, 0x36
        /*0ed6*/ 	.short	(.L_373 - .L_372)
.L_372:
        /*0ed8*/ 	.word	0x00000008
.L_373:


//--------------------- .nv.callgraph             --------------------------
	.section	.nv.callgraph,"",@"SHT_CUDA_CALLGRAPH"
	.align	4
	.sectionentsize	8
	.align		4
        /*0000*/ 	.word	0x00000000
	.align		4
        /*0004*/ 	.word	0xffffffff
	.align		4
        /*0008*/ 	.word	index@(_ZN7cutlass13device_kernelIN5flash11enable_sm90INS1_16FlashAttnFwdSm90INS1_25CollectiveMainloopFwdSm90ILi2EN4cute5tupleIJNS5_1CILi1EEES8_S8_EEENS6_IJNS7_ILi128EEENS7_ILi112EEENS7_ILi192EEEEEELi192ENS_10bfloat16_tEfNS_4arch4Sm90ELb0ELb0ELb1ELb0ELb0ELb0ELb0ELb1ELb1ELb0ELb0ELb0EEENS1_21CollectiveEpilogueFwdINS6_IJSA_SC_SB_EEES9_SE_SG_Li256ELb0ELb0ELb0ELb0EEENS1_29StaticPersistentTileSchedulerILb0EEEEEEEEEvNT_6ParamsE)
	.align		4
        /*000c*/ 	.word	index@(__assertfail)
	.align		4
        /*0010*/ 	.word	index@(_ZN7cutlass13device_kernelIN5flash11enable_sm90INS1_16FlashAttnFwdSm90INS1_25CollectiveMainloopFwdSm90ILi2EN4cute5tupleIJNS5_1CILi2EEENS7_ILi1EEES9_EEENS6_IJNS7_ILi128EEENS7_ILi112EEENS7_ILi192EEEEEELi192ENS_10bfloat16_tEfNS_4arch4Sm90ELb0ELb0ELb1ELb0ELb0ELb0ELb0ELb1ELb1ELb0ELb0ELb0EEENS1_21CollectiveEpilogueFwdINS6_IJSB_SD_SC_EEESA_SF_SH_Li256ELb0ELb0ELb0ELb0EEENS1_29StaticPersistentTileSchedulerILb0EEEEEEEEEvNT_6ParamsE)
	.align		4
        /*0014*/ 	.word	index@(__assertfail)
	.align		4
        /*0018*/ 	.word	index@(_ZN7cutlass13device_kernelIN5flash11enable_sm90INS1_16FlashAttnFwdSm90INS1_25CollectiveMainloopFwdSm90ILi2EN4cute5tupleIJNS5_1CILi1EEES8_S8_EEENS6_IJNS7_ILi128EEENS7_ILi112EEENS7_ILi192EEEEEELi192ENS_10bfloat16_tEfNS_4arch4Sm90ELb0ELb0ELb1ELb1ELb0ELb0ELb0ELb1ELb1ELb0ELb0ELb0EEENS1_21CollectiveEpilogueFwdINS6_IJSA_SC_SB_EEES9_SE_SG_Li256ELb1ELb0ELb0ELb0EEENS1_36VarlenDynamicPersistentTileSchedulerILi128ELi112ELi256ELi32ELb0ELb0ELb1ELb0ELb1ELb1EEEEEEEEEvNT_6ParamsE)
	.align		4
        /*001c*/ 	.word	index@(__assertfail)
	.align		4
        /*0020*/ 	.word	index@(_ZN7cutlass13device_kernelIN5flash11enable_sm90INS1_16FlashAttnFwdSm90INS1_25CollectiveMainloopFwdSm90ILi2EN4cute5tupleIJNS5_1CILi1EEES8_S8_EEENS6_IJNS7_ILi128EEENS7_ILi112EEENS7_ILi192EEEEEELi192ENS_10bfloat16_tEfNS_4arch4Sm90ELb0ELb0ELb1ELb1ELb0ELb1ELb0ELb1ELb1ELb0ELb0ELb0EEENS1_21CollectiveEpilogueFwdINS6_IJSA_SC_SB_EEES9_SE_SG_Li256ELb1ELb0ELb0ELb0EEENS1_36VarlenDynamicPersistentTileSchedulerILi128ELi112ELi256ELi32ELb0ELb0ELb1ELb0ELb1ELb1EEEEEEEEEvNT_6ParamsE)
	.align		4
        /*0024*/ 	.word	index@(__assertfail)
	.align		4
        /*0028*/ 	.word	index@(_ZN7cutlass13device_kernelIN5flash11enable_sm90INS1_16FlashAttnFwdSm90INS1_25CollectiveMainloopFwdSm90ILi2EN4cute5tupleIJNS5_1CILi1EEES8_S8_EEENS6_IJNS7_ILi128EEENS7_ILi96EEENS7_ILi192EEEEEELi192ENS_10bfloat16_tEfNS_4arch4Sm90ELb0ELb1ELb1ELb0ELb0ELb0ELb0ELb1ELb1ELb0ELb0ELb0EEENS1_21CollectiveEpilogueFwdINS6_IJSA_SC_SB_EEES9_SE_SG_Li256ELb0ELb0ELb0ELb0EEENS1_30DynamicPersistentTileSchedulerILi256ELi32ELb0ELb0ELb1EEEEEEEEEvNT_6ParamsE)
	.align		4
        /*002c*/ 	.word	index@(__assertfail)
	.align		4
        /*0030*/ 	.word	index@(_ZN7cutlass13device_kernelIN5flash11enable_sm90INS1_16FlashAttnFwdSm90INS1_25CollectiveMainloopFwdSm90ILi2EN4cute5tupleIJNS5_1CILi1EEES8_S8_EEENS6_IJNS7_ILi128EEENS7_ILi96EEENS7_ILi192EEEEEELi192ENS_10bfloat16_tEfNS_4arch4Sm90ELb0ELb1ELb1ELb1ELb0ELb0ELb0ELb1ELb1ELb0ELb0ELb0EEENS1_21CollectiveEpilogueFwdINS6_IJSA_SC_SB_EEES9_SE_SG_Li256ELb1ELb0ELb0ELb0EEENS1_36VarlenDynamicPersistentTileSchedulerILi128ELi96ELi256ELi32ELb0ELb0ELb1ELb1ELb0ELb1EEEEEEEEEvNT_6ParamsE)
	.align		4
        /*0034*/ 	.word	index@(__assertfail)
	.align		4
        /*0038*/ 	.word	index@(_ZN7cutlass13device_kernelIN5flash11enable_sm90INS1_16FlashAttnFwdSm90INS1_25CollectiveMainloopFwdSm90ILi2EN4cute5tupleIJNS5_1CILi1EEES8_S8_EEENS6_IJNS7_ILi128EEENS7_ILi96EEENS7_ILi192EEEEEELi192ENS_10bfloat16_tEfNS_4arch4Sm90ELb0ELb1ELb1ELb1ELb0ELb1ELb0ELb1ELb1ELb0ELb0ELb0EEENS1_21CollectiveEpilogueFwdINS6_IJSA_SC_SB_EEES9_SE_SG_Li256ELb1ELb0ELb0ELb0EEENS1_36VarlenDynamicPersistentTileSchedulerILi128ELi96ELi256ELi32ELb0ELb0ELb1ELb1ELb0ELb1EEEEEEEEEvNT_6ParamsE)
	.align		4
        /*003c*/ 	.word	index@(__assertfail)
	.align		4
        /*0040*/ 	.word	index@(_ZN7cutlass13device_kernelIN5flash11enable_sm90INS1_16FlashAttnFwdSm90INS1_25CollectiveMainloopFwdSm90ILi2EN4cute5tupleIJNS5_1CILi1EEES8_S8_EEENS6_IJNS7_ILi128EEENS7_ILi112EEENS7_ILi192EEEEEELi192ENS_10bfloat16_tEfNS_4arch4Sm90ELb1ELb0ELb1ELb0ELb0ELb0ELb0ELb1ELb1ELb0ELb0ELb0EEENS1_21CollectiveEpilogueFwdINS6_IJSA_SC_SB_EEES9_SE_SG_Li256ELb0ELb0ELb0ELb0EEENS1_30DynamicPersistentTileSchedulerILi256ELi32ELb0ELb0ELb1EEEEEEEEEvNT_6ParamsE)
	.align		4
        /*0044*/ 	.word	index@(__assertfail)
	.align		4
        /*0048*/ 	.word	index@(_ZN7cutlass13device_kernelIN5flash11enable_sm90INS1_16FlashAttnFwdSm90INS1_25CollectiveMainloopFwdSm90ILi2EN4cute5tupleIJNS5_1CILi1EEES8_S8_EEENS6_IJNS7_ILi128EEENS7_ILi112EEENS7_ILi192EEEEEELi192ENS_10bfloat16_tEfNS_4arch4Sm90ELb1ELb0ELb1ELb1ELb0ELb0ELb0ELb1ELb1ELb0ELb0ELb0EEENS1_21CollectiveEpilogueFwdINS6_IJSA_SC_SB_EEES9_SE_SG_Li256ELb1ELb0ELb0ELb0EEENS1_36VarlenDynamicPersistentTileSchedulerILi128ELi112ELi256ELi32ELb0ELb0ELb1ELb1ELb1ELb1EEEEEEEEEvNT_6ParamsE)
	.align		4
        /*004c*/ 	.word	index@(__assertfail)
	.align		4
        /*0050*/ 	.word	index@(_ZN7cutlass13device_kernelIN5flash11enable_sm90INS1_16FlashAttnFwdSm90INS1_25CollectiveMainloopFwdSm90ILi2EN4cute5tupleIJNS5_1CILi1EEES8_S8_EEENS6_IJNS7_ILi128EEENS7_ILi112EEENS7_ILi192EEEEEELi192ENS_10bfloat16_tEfNS_4arch4Sm90ELb1ELb0ELb1ELb1ELb0ELb1ELb0ELb1ELb1ELb0ELb0ELb0EEENS1_21CollectiveEpilogueFwdINS6_IJSA_SC_SB_EEES9_SE_SG_Li256ELb1ELb0ELb0ELb0EEENS1_36VarlenDynamicPersistentTileSchedulerILi128ELi112ELi256ELi32ELb0ELb0ELb1ELb1ELb1ELb1EEEEEEEEEvNT_6ParamsE)
	.align		4
        /*0054*/ 	.word	index@(__assertfail)
	.align		4
        /*0058*/ 	.word	0x00000000
	.align		4
        /*005c*/ 	.word	0xfffffffe
	.align		4
        /*0060*/ 	.word	0x00000000
	.align		4
        /*0064*/ 	.word	0xfffffffd
	.align		4
        /*0068*/ 	.word	0x00000000
	.align		4
        /*006c*/ 	.word	0xfffffffc


//--------------------- .nv.constant4             --------------------------
	.section	.nv.constant4,"a",@progbits
	.align	8
	.align		8
.nv.constant4:
        /*0000*/ 	.dword	__assertfail
	.align		8
        /*0008*/ 	.dword	__unnamed_1
	.align		8
        /*0010*/ 	.dword	__unnamed_2
	.align		8
        /*0018*/ 	.dword	__unnamed_3
	.align		8
        /*0020*/ 	.dword	__unnamed_4
	.align		8
        /*0028*/ 	.dword	__unnamed_5
	.align		8
        /*0030*/ 	.dword	__unnamed_6
	.align		8
        /*0038*/ 	.dword	__unnamed_7
	.align		8
        /*0040*/ 	.dword	__unnamed_8
	.align		8
        /*0048*/ 	.dword	__unnamed_9
	.align		8
        /*0050*/ 	.dword	_ZN74_INTERNAL_cf142809_38_flash_fwd_hdim192_bf16_softcap_sm90_cu_60c5005d_31134cuda3std3__45__cpo5beginE
	.align		8
        /*0058*/ 	.dword	_ZN74_INTERNAL_cf142809_38_flash_fwd_hdim192_bf16_softcap_sm90_cu_60c5005d_31134cuda3std3__45__cpo3endE
	.align		8
        /*0060*/ 	.dword	_ZN74_INTERNAL_cf142809_38_flash_fwd_hdim192_bf16_softcap_sm90_cu_60c5005d_31134cuda3std3__45__cpo6cbeginE
	.align		8
        /*0068*/ 	.dword	_ZN74_INTERNAL_cf142809_38_flash_fwd_hdim192_bf16_softcap_sm90_cu_60c5005d_31134cuda3std3__45__cpo4cendE
	.align		8
        /*0070*/ 	.dword	_ZN74_INTERNAL_cf142809_38_flash_fwd_hdim192_bf16_softcap_sm90_cu_60c5005d_31134cuda3std3__476_GLOBAL__N__cf142809_38_flash_fwd_hdim192_bf16_softcap_sm90_cu_60c5005d_31136ignoreE
	.align		8
        /*0078*/ 	.dword	_ZN74_INTERNAL_cf142809_38_flash_fwd_hdim192_bf16_softcap_sm90_cu_60c5005d_31134cuda3std3__419piecewise_constructE
	.align		8
        /*0080*/ 	.dword	_ZN74_INTERNAL_cf142809_38_flash_fwd_hdim192_bf16_softcap_sm90_cu_60c5005d_31134cuda3std3__48in_placeE
	.align		8
        /*0088*/ 	.dword	_ZN74_INTERNAL_cf142809_38_flash_fwd_hdim192_bf16_softcap_sm90_cu_60c5005d_31134cuda3std6ranges3__45__cpo4swapE
	.align		8
        /*0090*/ 	.dword	_ZN74_INTERNAL_cf142809_38_flash_fwd_hdim192_bf16_softcap_sm90_cu_60c5005d_31134cuda3std6ranges3__45__cpo9iter_moveE
	.align		8
        /*0098*/ 	.dword	_ZN74_INTERNAL_cf142809_38_flash_fwd_hdim192_bf16_softcap_sm90_cu_60c5005d_31134cute7productE
	.align		8
        /*00a0*/ 	.dword	_ZN74_INTERNAL_cf142809_38_flash_fwd_hdim192_bf16_softcap_sm90_cu_60c5005d_31134cute1_E
	.align		8
        /*00a8*/ 	.dword	$str$23
	.align		8
        /*00b0*/ 	.dword	$str$24


//--------------------- .text._ZN7cutlass13device_kernelIN5flash11enable_sm90INS1_16FlashAttnFwdSm90INS1_25CollectiveMainloopFwdSm90ILi2EN4cute5tupleIJNS5_1CILi1EEES8_S8_EEENS6_IJNS7_ILi128EEENS7_ILi112EEENS7_ILi192EEEEEELi192ENS_10bfloat16_tEfNS_4arch4Sm90ELb0ELb0ELb1ELb0ELb0ELb0ELb0ELb1ELb1ELb0ELb0ELb0EEENS1_21CollectiveEpilogueFwdINS6_IJSA_SC_SB_EEES9_SE_SG_Li256ELb0ELb0ELb0ELb0EEENS1_29StaticPersistentTileSchedulerILb0EEEEEEEEEvNT_6ParamsE --------------------------
	.section	.text._ZN7cutlass13device_kernelIN5flash11enable_sm90INS1_16FlashAttnFwdSm90INS1_25CollectiveMainloopFwdSm90ILi2EN4cute5tupleIJNS5_1CILi1EEES8_S8_EEENS6_IJNS7_ILi128EEENS7_ILi112EEENS7_ILi192EEEEEELi192ENS_10bfloat16_tEfNS_4arch4Sm90ELb0ELb0ELb1ELb0ELb0ELb0ELb0ELb1ELb1ELb0ELb0ELb0EEENS1_21CollectiveEpilogueFwdINS6_IJSA_SC_SB_EEES9_SE_SG_Li256ELb0ELb0ELb0ELb0EEENS1_29StaticPersistentTileSchedulerILb0EEEEEEEEEvNT_6ParamsE,"ax",@progbits
	.align	128
.text._ZN7cutlass13device_kernelIN5flash11enable_sm90INS1_16FlashAttnFwdSm90INS1_25CollectiveMainloopFwdSm90ILi2EN4cute5tupleIJNS5_1CILi1EEES8_S8_EEENS6_IJNS7_ILi128EEENS7_ILi112EEENS7_ILi192EEEEEELi192ENS_10bfloat16_tEfNS_4arch4Sm90ELb0ELb0ELb1ELb0ELb0ELb0ELb0ELb1ELb1ELb0ELb0ELb0EEENS1_21CollectiveEpilogueFwdINS6_IJSA_SC_SB_EEES9_SE_SG_Li256ELb0ELb0ELb0ELb0EEENS1_29StaticPersistentTileSchedulerILb0EEEEEEEEEvNT_6ParamsE:
        .type           _ZN7cutlass13device_kernelIN5flash11enable_sm90INS1_16FlashAttnFwdSm90INS1_25CollectiveMainloopFwdSm90ILi2EN4cute5tupleIJNS5_1CILi1EEES8_S8_EEENS6_IJNS7_ILi128EEENS7_ILi112EEENS7_ILi192EEEEEELi192ENS_10bfloat16_tEfNS_4arch4Sm90ELb0ELb0ELb1ELb0ELb0ELb0ELb0ELb1ELb1ELb0ELb0ELb0EEENS1_21CollectiveEpilogueFwdINS6_IJSA_SC_SB_EEES9_SE_SG_Li256ELb0ELb0ELb0ELb0EEENS1_29StaticPersistentTileSchedulerILb0EEEEEEEEEvNT_6ParamsE,@function
        .size           _ZN7cutlass13device_kernelIN5flash11enable_sm90INS1_16FlashAttnFwdSm90INS1_25CollectiveMainloopFwdSm90ILi2EN4cute5tupleIJNS5_1CILi1EEES8_S8_EEENS6_IJNS7_ILi128EEENS7_ILi112EEENS7_ILi192EEEEEELi192ENS_10bfloat16_tEfNS_4arch4Sm90ELb0ELb0ELb1ELb0ELb0ELb0ELb0ELb1ELb1ELb0ELb0ELb0EEENS1_21CollectiveEpilogueFwdINS6_IJSA_SC_SB_EEES9_SE_SG_Li256ELb0ELb0ELb0ELb0EEENS1_29StaticPersistentTileSchedulerILb0EEEEEEEEEvNT_6ParamsE,(.L_x_2655 - _ZN7cutlass13device_kernelIN5flash11enable_sm90INS1_16FlashAttnFwdSm90INS1_25CollectiveMainloopFwdSm90ILi2EN4cute5tupleIJNS5_1CILi1EEES8_S8_EEENS6_IJNS7_ILi128EEENS7_ILi112EEENS7_ILi192EEEEEELi192ENS_10bfloat16_tEfNS_4arch4Sm90ELb0ELb0ELb1ELb0ELb0ELb0ELb0ELb1ELb1ELb0ELb0ELb0EEENS1_21CollectiveEpilogueFwdINS6_IJSA_SC_SB_EEES9_SE_SG_Li256ELb0ELb0ELb0ELb0EEENS1_29StaticPersistentTileSchedulerILb0EEEEEEEEEvNT_6ParamsE)
        .other          _ZN7cutlass13device_kernelIN5flash11enable_sm90INS1_16FlashAttnFwdSm90INS1_25CollectiveMainloopFwdSm90ILi2EN4cute5tupleIJNS5_1CILi1EEES8_S8_EEENS6_IJNS7_ILi128EEENS7_ILi112EEENS7_ILi192EEEEEELi192ENS_10bfloat16_tEfNS_4arch4Sm90ELb0ELb0ELb1ELb0ELb0ELb0ELb0ELb1ELb1ELb0ELb0ELb0EEENS1_21CollectiveEpilogueFwdINS6_IJSA_SC_SB_EEES9_SE_SG_Li256ELb0ELb0ELb0ELb0EEENS1_29StaticPersistentTileSchedulerILb0EEEEEEEEEvNT_6ParamsE,@"STO_CUDA_ENTRY STV_DEFAULT"
_ZN7cutlass13device_kernelIN5flash11enable_sm90INS1_16FlashAttnFwdSm90INS1_25CollectiveMainloopFwdSm90ILi2EN4cute5tupleIJNS5_1CILi1EEES8_S8_EEENS6_IJNS7_ILi128EEENS7_ILi112EEENS7_ILi192EEEEEELi192ENS_10bfloat16_tEfNS_4arch4Sm90ELb0ELb0ELb1ELb0ELb0ELb0ELb0ELb1ELb1ELb0ELb0ELb0EEENS1_21CollectiveEpilogueFwdINS6_IJSA_SC_SB_EEES9_SE_SG_Li256ELb0ELb0ELb0ELb0EEENS1_29StaticPersistentTileSchedulerILb0EEEEEEEEEvNT_6ParamsE:
[----:B------:R-:W1:Y:S02]  /*0000*/  LDC R1, c[0x0][0x28] ;  /* 0x00000a00ff017b82 */ /* 0x000e640000000800 */
[----:B-1----:R-:W-:Y:S01]  /*0010*/  VIADD R1, R1, 0xffffffe0 ;  /* 0xffffffe001017836 */ /* 0x002fe20000000000 */
[----:B------:R-:W1:Y:S01]  /*0020*/  S2R R4, SR_TID.X ;  /* 0x0000000000047919 */ /* 0x000e620000002100 */
[----:B------:R-:W-:Y:S01]  /*0030*/  ELECT P0, URZ, PT ;  /* 0x00000000003f782f */ /* 0x000fe20003800000 */
[----:B------:R-:W-:Y:S01]  /*0040*/  BSSY B0, `(.L_x_0) ;  /* 0x0000014000007945 */ /* 0x000fe20003800000 */
[----:B-1----:R-:W-:-:S05]  /*0050*/  SHF.R.U32.HI R0, RZ, 0x5, R4 ;  /* 0x00000005ff007819 */ /* 0x002fca0000011604 */
[----:B------:R-:W1:Y:S02]  /*0060*/  SHFL.IDX PT, R2, R0, RZ, 0x1f ;  /* 0x00001fff00027589 */ /* 0x000e6400000e0000 */
[----:B-1----:R-:W-:Y:S02]  /*0070*/  ISETP.EQ.AND P0, PT, R2, RZ, P0 ;  /* 0x000000ff0200720c */ /* 0x002fe40000702270 */
[----:B------:R-:W-:-:S11]  /*0080*/  SHF.R.U32.HI R2, RZ, 0x7, R4 ;  /* 0x00000007ff027819 */ /* 0x000fd60000011604 */
[----:B------:R-:W-:Y:S05]  /*0090*/  @!P0 BRA `(.L_x_1) ;  /* 0x0000000000388947 */ /* 0x000fea0003800000 */
[----:B------:R-:W-:Y:S02]  /*00a0*/  ULDC.64 UR4, c[0x0][0x198] ;  /* 0x0000660000047ab9 */ /* 0x000fe40000000a00 */
[----:B------:R-:W-:Y:S02]  /*00b0*/  UIADD3 UR6, UP0, UR4, 0x270, URZ ;  /* 0x0000027004067890 */ /* 0x000fe4000ff1e03f */
[----:B------:R-:W-:Y:S02]  /*00c0*/  UIADD3 UR8, UP1, UR4, 0x370, URZ ;  /* 0x0000037004087890 */ /* 0x000fe4000ff3e03f */
[----:B------:R-:W-:Y:S02]  /*00d0*/  UIADD3 UR10, UP2, UR4, 0x470, URZ ;  /* 0x00000470040a7890 */ /* 0x000fe4000ff5e03f */
[----:B------:R-:W-:Y:S02]  /*00e0*/  UIADD3 UR4, UP3, UR4, 0x9f0, URZ ;  /* 0x000009f004047890 */ /* 0x000fe4000ff7e03f */
[----:B------:R-:W-:-:S02]  /*00f0*/  UIADD3.X UR7, URZ, UR5, URZ, UP0, !UPT ;  /* 0x000000053f077290 */ /* 0x000fc400087fe43f */
[----:B------:R-:W-:Y:S02]  /*0100*/  UIADD3.X UR9, URZ, UR5, URZ, UP1, !UPT ;  /* 0x000000053f097290 */ /* 0x000fe40008ffe43f */
[----:B------:R-:W-:Y:S02]  /*0110*/  UIADD3.X UR11, URZ, UR5, URZ, UP2, !UPT ;  /* 0x000000053f0b7290 */ /* 0x000fe400097fe43f */
[----:B------:R-:W-:-:S03]  /*0120*/  UIADD3.X UR5, URZ, UR5, URZ, UP3, !UPT ;  /* 0x000000053f057290 */ /* 0x000fc60009ffe43f */
[----:B------:R1:W-:Y:S02]  /*0130*/  UTMACCTL.PF [UR6] ;  /* 0x00000000060079b9 */ /* 0x0003e40008040000 */
[----:B------:R1:W-:Y:S02]  /*0140*/  UTMACCTL.PF [UR8] ;  /* 0x00000000080079b9 */ /* 0x0003e40008040000 */
[----:B------:R1:W-:Y:S02]  /*0150*/  UTMACCTL.PF [UR10] ;  /* 0x000000000a0079b9 */ /* 0x0003e40008040000 */
[----:B------:R1:W-:Y:S02]  /*0160*/  UTMACCTL.PF [UR4] ;  /* 0x00000000040079b9 */ /* 0x0003e40008040000 */
[----:B-1----:R-:W-:Y:S01]  /*0170*/  NOP ;  /* 0x0000000000007918 */ /* 0x002fe20000000000 */
.L_x_1:
[----:B------:R-:W-:Y:S05]  /*0180*/  BSYNC B0 ;  /* 0x0000000000007941 */ /* 0x000fea0003800000 */
.L_x_0:
[----:B------:R-:W-:Y:S01]  /*0190*/  VOTEU.ANY UP0, P0 ;  /* 0x00000000003f7886 */ /* 0x000fe20000000100 */
[----:B------:R-:W1:Y:S01]  /*01a0*/  SHFL.IDX PT, R2, R2, RZ, 0x1f ;  /* 0x00001fff02027589 */ /* 0x000e6200000e0000 */
[----:B------:R-:W-:Y:S01]  /*01b0*/  UMOV UR4, 0x1 ;  /* 0x0000000100047882 */ /* 0x000fe20000000000 */
[----:B------:R-:W-:Y:S01]  /*01c0*/  VOTEU.ANY UP1, P0 ;  /* 0x00000000003f7886 */ /* 0x000fe20000020100 */
[----:B------:R-:W-:Y:S01]  /*01d0*/  VOTEU.ANY UP2, P0 ;  /* 0x00000000003f7886 */ /* 0x000fe20000040100 */
[----:B------:R-:W2:Y:S01]  /*01e0*/  @UP0 S2UR UR7, SR_CgaCtaId ;  /* 0x00000000000709c3 */ /* 0x000ea20000008800 */
[----:B------:R-:W3:Y:S01]  /*01f0*/  SHFL.IDX PT, R3, R0, RZ, 0x1f ;  /* 0x00001fff00037589 */ /* 0x000ee200000e0000 */
[----:B------:R-:W-:Y:S01]  /*0200*/  @UP0 UMOV UR6, 0x400 ;  /* 0x0000040000060882 */ /* 0x000fe20000000000 */
[----:B------:R-:W-:-:S04]  /*0210*/  @UP0 UIADD3 UR4, -UR4, 0x100000, URZ ;  /* 0x0010000004040890 */ /* 0x000fc8000fffe13f */
[----:B------:R-:W-:Y:S02]  /*0220*/  @UP0 USHF.L.U32 UR5, UR4, 0xb, URZ ;  /* 0x0000000b04050899 */ /* 0x000fe4000800063f */
[----:B------:R-:W-:Y:S01]  /*0230*/  @UP0 USHF.L.U32 UR4, UR4, 0x1, URZ ;  /* 0x0000000104040899 */ /* 0x000fe2000800063f */
[----:B-1----:R-:W-:Y:S01]  /*0240*/  R2UR UR8, R2 ;  /* 0x00000000020872ca */ /* 0x002fe200000e0000 */
[----:B--2---:R-:W-:Y:S01]  /*0250*/  @UP0 ULEA UR6, UR7, UR6, 0x18 ;  /* 0x0000000607060291 */ /* 0x004fe2000f8ec03f */
[----:B---3--:R-:W-:-:S11]  /*0260*/  ISETP.NE.AND P1, PT, R3, RZ, PT ;  /* 0x000000ff0300720c */ /* 0x008fd60003f25270 */
[----:B------:R-:W-:Y:S01]  /*0270*/  UISETP.NE.AND UP0, UPT, UR8, URZ, UPT ;  /* 0x0000003f0800728c */ /* 0x000fe2000bf05270 */
[----:B------:R-:W1:Y:S02]  /*0280*/  FENCE.VIEW.ASYNC.S ;  /* 0x00000000000073c6 */ /* 0x000e640000000000 */
[----:B-1----:R1:W2:Y:S01]  /*0290*/  @UP1 SYNCS.EXCH.64 URZ, [UR6+0x36800], UR4 ;  /* 0x03680004063f15b2 */ /* 0x0022a20008000100 */
[----:B------:R1:W3:Y:S01]  /*02a0*/  @UP2 SYNCS.EXCH.64 URZ, [UR6+0x36820], UR4 ;  /* 0x03682004063f25b2 */ /* 0x0002e20008000100 */
[----:B------:R-:W-:Y:S06]  /*02b0*/  @P1 BRA `(.L_x_2) ;  /* 0x0000000000481947 */ /* 0x000fec0003800000 */
[----:B-1----:R-:W1:Y:S01]  /*02c0*/  S2UR UR5, SR_CgaCtaId ;  /* 0x00000000000579c3 */ /* 0x002e620000008800 */
[----:B------:R-:W-:Y:S01]  /*02d0*/  UMOV UR4, 0x400 ;  /* 0x0000040000047882 */ /* 0x000fe20000000000 */
[----:B------:R-:W-:Y:S01]  /*02e0*/  UMOV UR6, 0x1 ;  /* 0x0000000100067882 */ /* 0x000fe20000000000 */
[----:B------:R-:W-:Y:S01]  /*02f0*/  UMOV UR9, 0x2 ;  /* 0x0000000200097882 */ /* 0x000fe20000000000 */
[----:B------:R-:W-:-:S04]  /*0300*/  UIADD3 UR6, -UR6, 0x100000, URZ ;  /* 0x0010000006067890 */ /* 0x000fc8000fffe13f */
[----:B------:R-:W-:Y:S02]  /*0310*/  USHF.L.U32 UR7, UR6, 0xb, URZ ;  /* 0x0000000b06077899 */ /* 0x000fe4000800063f */
[----:B------:R-:W-:Y:S01]  /*0320*/  USHF.L.U32 UR6, UR6, 0x1, URZ ;  /* 0x0000000106067899 */ /* 0x000fe2000800063f */
[----:B------:R-:W-:Y:S01]  /*0330*/  ELECT P0, URZ, PT ;  /* 0x00000000003f782f */ /* 0x000fe20003800000 */
[----:B-1----:R-:W-:Y:S02]  /*0340*/  ULEA UR8, UR5, UR4, 0x18 ;  /* 0x0000000405087291 */ /* 0x002fe4000f8ec03f */
[----:B------:R-:W-:-:S04]  /*0350*/  UIADD3 UR4, -UR9, 0x100000, URZ ;  /* 0x0010000009047890 */ /* 0x000fc8000fffe13f */
[----:B------:R-:W-:Y:S02]  /*0360*/  USHF.L.U32 UR5, UR4, 0xb, URZ ;  /* 0x0000000b04057899 */ /* 0x000fe4000800063f */
[----:B------:R-:W-:Y:S01]  /*0370*/  USHF.L.U32 UR4, UR4, 0x1, URZ ;  /* 0x0000000104047899 */ /* 0x000fe2000800063f */
[----:B------:R-:W1:Y:S03]  /*0380*/  FENCE.VIEW.ASYNC.S ;  /* 0x00000000000073c6 */ /* 0x000e660000000000 */
[----:B-1----:R4:W1:Y:S08]  /*0390*/  SYNCS.EXCH.64 URZ, [UR8+0x36830], UR6 ;  /* 0x03683006083f75b2 */ /* 0x0028700008000100 */
[----:B------:R4:W1:Y:S01]  /*03a0*/  SYNCS.EXCH.64 URZ, [UR8+0x36840], UR4 ;  /* 0x03684004083f75b2 */ /* 0x0008620008000100 */
[----:B------:R4:W1:Y:S01]  /*03b0*/  SYNCS.EXCH.64 URZ, [UR8+0x36838], UR6 ;  /* 0x03683806083f75b2 */ /* 0x0008620008000100 */
[----:B------:R4:W1:Y:S02]  /*03c0*/  SYNCS.EXCH.64 URZ, [UR8+0x36848], UR4 ;  /* 0x03684804083f75b2 */ /* 0x0008640008000100 */
[----:B----4-:R-:W-:Y:S01]  /*03d0*/  NOP ;  /* 0x0000000000007918 */ /* 0x010fe20000000000 */
.L_x_2:
[----:B------:R-:W4:Y:S01]  /*03e0*/  SHFL.IDX PT, R2, R0, RZ, 0x1f ;  /* 0x00001fff00027589 */ /* 0x000f2200000e0000 */
[----:B------:R-:W-:Y:S01]  /*03f0*/  NOP ;  /* 0x0000000000007918 */ /* 0x000fe20000000000 */
[----:B----4-:R-:W-:-:S13]  /*0400*/  ISETP.NE.AND P0, PT, R2, RZ, PT ;  /* 0x000000ff0200720c */ /* 0x010fda0003f05270 */
[----:B------:R-:W-:Y:S05]  /*0410*/  @P0 BRA `(.L_x_3) ;  /* 0x0000000000480947 */ /* 0x000fea0003800000 */
[----:B-1----:R-:W1:Y:S01]  /*0420*/  S2UR UR5, SR_CgaCtaId ;  /* 0x00000000000579c3 */ /* 0x002e620000008800 */
[----:B------:R-:W-:Y:S01]  /*0430*/  UMOV UR4, 0x400 ;  /* 0x0000040000047882 */ /* 0x000fe20000000000 */
[----:B------:R-:W-:Y:S01]  /*0440*/  UMOV UR6, 0x1 ;  /* 0x0000000100067882 */ /* 0x000fe20000000000 */
[----:B------:R-:W-:Y:S01]  /*0450*/  UMOV UR7, 0x2 ;  /* 0x0000000200077882 */ /* 0x000fe20000000000 */
[----:B------:R-:W-:Y:S01]  /*0460*/  ELECT P0, URZ, PT ;  /* 0x00000000003f782f */ /* 0x000fe20003800000 */
[----:B-1----:R-:W-:Y:S02]  /*0470*/  ULEA UR8, UR5, UR4, 0x18 ;  /* 0x0000000405087291 */ /* 0x002fe4000f8ec03f */
[----:B------:R-:W-:-:S04]  /*0480*/  UIADD3 UR4, -UR6, 0x100000, URZ ;  /* 0x0010000006047890 */ /* 0x000fc8000fffe13f */
[----:B------:R-:W-:Y:S02]  /*0490*/  USHF.L.U32 UR5, UR4, 0xb, URZ ;  /* 0x0000000b04057899 */ /* 0x000fe4000800063f */
[----:B------:R-:W-:Y:S02]  /*04a0*/  USHF.L.U32 UR4, UR4, 0x1, URZ ;  /* 0x0000000104047899 */ /* 0x000fe4000800063f */
        /* <DEDUP_REMOVED lines=9> */
.L_x_3:
[----:B------:R-:W4:Y:S01]  /*0540*/  SHFL.IDX PT, R2, R0, RZ, 0x1f ;  /* 0x00001fff00027589 */ /* 0x000f2200000e0000 */
[----:B------:R-:W-:Y:S01]  /*0550*/  NOP ;  /* 0x0000000000007918 */ /* 0x000fe20000000000 */
[----:B----4-:R-:W-:-:S13]  /*0560*/  ISETP.NE.AND P0, PT, R2, RZ, PT ;  /* 0x000000ff0200720c */ /* 0x010fda0003f05270 */
[----:B------:R-:W-:Y:S05]  /*0570*/  @P0 BRA `(.L_x_4) ;  /* 0x0000000000380947 */ /* 0x000fea0003800000 */
[----:B-1----:R-:W1:Y:S01]  /*0580*/  S2UR UR5, SR_CgaCtaId ;  /* 0x00000000000579c3 */ /* 0x002e620000008800 */
[----:B------:R-:W-:Y:S01]  /*0590*/  UMOV UR4, 0x400 ;  /* 0x0000040000047882 */ /* 0x000fe20000000000 */
[----:B------:R-:W-:Y:S01]  /*05a0*/  UMOV UR7, 0x1 ;  /* 0x0000000100077882 */ /* 0x000fe20000000000 */
[----:B------:R-:W-:Y:S01]  /*05b0*/  ELECT P0, URZ, PT ;  /* 0x00000000003f782f */ /* 0x000fe20003800000 */
[----:B-1----:R-:W-:Y:S02]  /*05c0*/  ULEA UR6, UR5, UR4, 0x18 ;  /* 0x0000000405067291 */ /* 0x002fe4000f8ec03f */
[----:B------:R-:W-:-:S04]  /*05d0*/  UIADD3 UR4, -UR7, 0x100000, URZ ;  /* 0x0010000007047890 */ /* 0x000fc8000fffe13f */
[----:B------:R-:W-:Y:S02]  /*05e0*/  USHF.L.U32 UR5, UR4, 0xb, URZ ;  /* 0x0000000b04057899 */ /* 0x000fe4000800063f */
[----:B------:R-:W-:Y:S01]  /*05f0*/  USHF.L.U32 UR4, UR4, 0x1, URZ ;  /* 0x0000000104047899 */ /* 0x000fe2000800063f */
[----:B------:R-:W1:Y:S11]  /*0600*/  FENCE.VIEW.ASYNC.S ;  /* 0x00000000000073c6 */ /* 0x000e760000000000 */
[----:B-1----:R4:W1:Y:S01]  /*0610*/  SYNCS.EXCH.64 URZ, [UR6+0x36870], UR4 ;  /* 0x03687004063f75b2 */ /* 0x0028620008000100 */
[----:B------:R4:W1:Y:S01]  /*0620*/  SYNCS.EXCH.64 URZ, [UR6+0x36880], UR4 ;  /* 0x03688004063f75b2 */ /* 0x0008620008000100 */
[----:B------:R4:W1:Y:S01]  /*0630*/  SYNCS.EXCH.64 URZ, [UR6+0x36878], UR4 ;  /* 0x03687804063f75b2 */ /* 0x0008620008000100 */
[----:B------:R4:W1:Y:S02]  /*0640*/  SYNCS.EXCH.64 URZ, [UR6+0x36888], UR4 ;  /* 0x03688804063f75b2 */ /* 0x0008640008000100 */
[----:B----4-:R-:W-:Y:S01]  /*0650*/  NOP ;  /* 0x0000000000007918 */ /* 0x010fe20000000000 */
.L_x_4:
        /* <DEDUP_REMOVED lines=22> */
.L_x_5:
        /* <DEDUP_REMOVED lines=22> */
.L_x_6:
[----:B-1----:R-:W-:Y:S01]  /*0920*/  UMOV UR4, 0x1 ;  /* 0x0000000100047882 */ /* 0x002fe20000000000 */
[----:B------:R-:W-:Y:S01]  /*0930*/  PLOP3.LUT P0, PT, PT, PT, UP0, 0x80, 0x0 ;  /* 0x000000000000781c */ /* 0x000fe20003f0f008 */
[----:B------:R-:W-:Y:S01]  /*0940*/  USEL UR4, UR4, 0x2, !UP0 ;  /* 0x0000000204047887 */ /* 0x000fe2000c000000 */
[----:B------:R-:W-:-:S05]  /*0950*/  NOP ;  /* 0x0000000000007918 */ /* 0x000fca0000000000 */
[----:B------:R-:W-:-:S05]  /*0960*/  IMAD.U32 R2, RZ, RZ, UR4 ;  /* 0x00000004ff027e24 */ /* 0x000fca000f8e00ff */
[----:B------:R1:W-:Y:S01]  /*0970*/  STL [R1+0x1c], R2 ;  /* 0x00001c0201007387 */ /* 0x0003e20000100800 */
[----:B--23--:R-:W-:Y:S06]  /*0980*/  BAR.SYNC.DEFER_BLOCKING 0x0 ;  /* 0x0000000000007b1d */ /* 0x00cfec0000010000 */
[----:B------:R-:W-:Y:S05]  /*0990*/  @!P0 BRA `(.L_x_7) ;  /* 0x000000b800108947 */ /* 0x000fea0003800000 */
.L_x_8:
[----:B------:R-:W-:-:S08]  /*09a0*/  NOP ;  /* 0x0000000000007918 */ /* 0x000fd00000000000 */
[----:B------:R-:W2:Y:S02]  /*09b0*/  USETMAXREG.TRY_ALLOC.CTAPOOL UP0, 0xf0 ;  /* 0x000000f0000079c8 */ /* 0x000ea40008000600 */
[----:B--2---:R-:W-:-:S13]  /*09c0*/  PLOP3.LUT P0, PT, PT, PT, UP0, 0x80, 0x0 ;  /* 0x000000000000781c */ /* 0x004fda0003f0f008 */
[----:B------:R-:W-:Y:S05]  /*09d0*/  @!P0 BRA `(.L_x_8) ;  /* 0xfffffffc00f08947 */ /* 0x000fea000383ffff */
[----:B------:R-:W2:Y:S08]  /*09e0*/  S2UR UR7, SR_CTAID.X ;  /* 0x00000000000779c3 */ /* 0x000eb00000002500 */
[----:B------:R-:W-:Y:S08]  /*09f0*/  BAR.ARV 0x8, 0x120 ;  /* 0x0204800000007b1d */ /* 0x000ff00000002000 */
[----:B------:R-:W2:Y:S02]  /*0a00*/  LDC R0, c[0x0][0xda4] ;  /* 0x00036900ff007b82 */ /* 0x000ea40000000800 */
[----:B--2---:R-:W-:-:S13]  /*0a10*/  ISETP.LE.AND P0, PT, R0, UR7, PT ;  /* 0x0000000700007c0c */ /* 0x004fda000bf03270 */
[----:B------:R-:W-:Y:S05]  /*0a20*/  @P0 EXIT ;  /* 0x000000000000094d */ /* 0x000fea0003800000 */
[----:B-1----:R-:W2:Y:S01]  /*0a30*/  LDL R2, [R1+0x1c] ;  /* 0x00001c0001027983 */ /* 0x002ea20000100800 */
[----:B------:R-:W-:Y:S01]  /*0a40*/  IADD3 R0, R4, -0x80, RZ ;  /* 0xffffff8004007810 */ /* 0x000fe20007ffe0ff */
[----:B------:R-:W1:Y:S01]  /*0a50*/  S2UR UR5, SR_CgaCtaId ;  /* 0x00000000000579c3 */ /* 0x000e620000008800 */
[----:B------:R-:W-:Y:S01]  /*0a60*/  UMOV UR4, 0x400 ;  /* 0x0000040000047882 */ /* 0x000fe20000000000 */
[----:B------:R-:W-:Y:S01]  /*0a70*/  IMAD.MOV.U32 R209, RZ, RZ, -0x2 ;  /* 0xfffffffeffd17424 */ /* 0x000fe200078e00ff */
[----:B------:R-:W-:Y:S01]  /*0a80*/  SHF.R.S32.HI R3, RZ, 0x1f, R0 ;  /* 0x0000001fff037819 */ /* 0x000fe20000011400 */
[----:B------:R-:W-:Y:S01]  /*0a90*/  IMAD.U32 R17, RZ, RZ, UR7 ;  /* 0x00000007ff117e24 */ /* 0x000fe2000f8e00ff */
[----:B------:R-:W-:Y:S02]  /*0aa0*/  UMOV UR38, URZ ;  /* 0x0000003f00267c82 */ /* 0x000fe40008000000 */
[CC--:B------:R-:W-:Y:S01]  /*0ab0*/  LEA.HI R5, R3.reuse, R0.reuse, RZ, 0x7 ;  /* 0x0000000003057211 */ /* 0x0c0fe200078f38ff */
[----:B------:R-:W3:Y:S01]  /*0ac0*/  S2UR UR6, SR_SWINHI ;  /* 0x00000000000679c3 */ /* 0x000ee20000002f00 */
[----:B------:R-:W-:-:S02]  /*0ad0*/  LEA.HI R207, R3, R0, RZ, 0x5 ;  /* 0x0000000003cf7211 */ /* 0x000fc400078f28ff */
[----:B------:R-:W-:Y:S02]  /*0ae0*/  LOP3.LUT R23, R5, 0xffffff80, RZ, 0xc0, !PT ;  /* 0xffffff8005177812 */ /* 0x000fe400078ec0ff */
[----:B------:R-:W-:Y:S02]  /*0af0*/  SHF.R.S32.HI R207, RZ, 0x5, R207 ;  /* 0x00000005ffcf7819 */ /* 0x000fe400000114cf */
[----:B------:R-:W-:Y:S01]  /*0b00*/  SHF.R.S32.HI R206, RZ, 0x7, R5 ;  /* 0x00000007ffce7819 */ /* 0x000fe20000011405 */
[----:B------:R-:W-:-:S03]  /*0b10*/  IMAD.IADD R23, R0, 0x1, -R23 ;  /* 0x0000000100177824 */ /* 0x000fc600078e0a17 */
[----:B------:R-:W-:Y:S02]  /*0b20*/  LEA.HI R5, R5, R206, RZ, 0x1 ;  /* 0x000000ce05057211 */ /* 0x000fe400078f08ff */
[----:B------:R-:W-:Y:S02]  /*0b30*/  SHF.R.S32.HI R4, RZ, 0x1f, R23 ;  /* 0x0000001fff047819 */ /* 0x000fe40000011417 */
[----:B------:R-:W-:Y:S01]  /*0b40*/  LOP3.LUT R5, R5, 0x3fffffe, RZ, 0xc0, !PT ;  /* 0x03fffffe05057812 */ /* 0x000fe200078ec0ff */
[----:B-1----:R-:W-:Y:S01]  /*0b50*/  ULEA UR9, UR5, UR4, 0x18 ;  /* 0x0000000405097291 */ /* 0x002fe2000f8ec03f */
[CC--:B------:R-:W-:Y:S02]  /*0b60*/  LEA.HI R6, R4.reuse, R23.reuse, RZ, 0x2 ;  /* 0x0000001704067211 */ /* 0x0c0fe400078f10ff */
[----:B------:R-:W-:Y:S01]  /*0b70*/  LEA.HI R4, R4, R23, RZ, 0x5 ;  /* 0x0000001704047211 */ /* 0x000fe200078f28ff */
[----:B------:R-:W-:Y:S01]  /*0b80*/  IMAD.IADD R5, R206, 0x1, -R5 ;  /* 0x00000001ce057824 */ /* 0x000fe200078e0a05 */
[----:B------:R-:W-:-:S02]  /*0b90*/  SHF.R.S32.HI R9, RZ, 0x1f, R6 ;  /* 0x0000001fff097819 */ /* 0x000fc40000011406 */
[----:B------:R-:W-:Y:S01]  /*0ba0*/  SHF.R.S32.HI R4, RZ, 0x5, R4 ;  /* 0x00000005ff047819 */ /* 0x000fe20000011404 */
[----:B------:R-:W-:Y:S01]  /*0bb0*/  UMOV UR4, UR9 ;  /* 0x0000000900047c82 */ /* 0x000fe20008000000 */
[----:B---3--:R-:W-:Y:S01]  /*0bc0*/  UMOV UR5, UR6 ;  /* 0x0000000600057c82 */ /* 0x008fe20008000000 */
[----:B------:R-:W-:Y:S02]  /*0bd0*/  IMAD.U32 R18, RZ, RZ, UR4 ;  /* 0x00000004ff127e24 */ /* 0x000fe4000f8e00ff */
[----:B------:R-:W-:Y:S01]  /*0be0*/  IMAD.U32 R19, RZ, RZ, UR5 ;  /* 0x00000005ff137e24 */ /* 0x000fe2000f8e00ff */
[----:B------:R-:W-:Y:S02]  /*0bf0*/  UMOV UR5, URZ ;  /* 0x0000003f00057c82 */ /* 0x000fe40008000000 */
[----:B------:R-:W-:Y:S02]  /*0c00*/  MOV R22, UR5 ;  /* 0x0000000500167c02 */ /* 0x000fe40008000f00 */
[----:B--2---:R-:W-:-:S02]  /*0c10*/  R2UR UR8, R2 ;  /* 0x00000000020872ca */ /* 0x004fc400000e0000 */
[----:B------:R-:W-:-:S04]  /*0c20*/  LEA.HI R2, R3, R0, RZ, 0x4 ;  /* 0x0000000003027211 */ /* 0x000fc800078f20ff */
[----:B------:R-:W-:Y:S02]  /*0c30*/  SHF.R.S32.HI R7, RZ, 0x4, R2 ;  /* 0x00000004ff077819 */ /* 0x000fe40000011402 */
[C---:B------:R-:W-:Y:S02]  /*0c40*/  LOP3.LUT R3, R2.reuse, 0x3fffff0, RZ, 0xc0, !PT ;  /* 0x03fffff002037812 */ /* 0x040fe400078ec0ff */
[----:B------:R-:W-:Y:S02]  /*0c50*/  LEA.HI R8, R2, R7, RZ, 0x1 ;  /* 0x0000000702087211 */ /* 0x000fe400078f08ff */
[----:B------:R-:W-:Y:S01]  /*0c60*/  SHF.R.S32.HI R2, RZ, 0x2, R6 ;  /* 0x00000002ff027819 */ /* 0x000fe20000011406 */
[----:B------:R-:W-:Y:S01]  /*0c70*/  IMAD.IADD R0, R0, 0x1, -R3 ;  /* 0x0000000100007824 */ /* 0x000fe200078e0a03 */
[----:B------:R-:W-:Y:S01]  /*0c80*/  LOP3.LUT R8, R8, 0x1ffffffe, RZ, 0xc0, !PT ;  /* 0x1ffffffe08087812 */ /* 0x000fe200078ec0ff */
[----:B------:R-:W-:Y:S01]  /*0c90*/  ULOP3.LUT UR4, UR8, 0x1, URZ, 0xfc, !UPT ;  /* 0x0000000108047892 */ /* 0x000fe2000f8efc3f */
[----:B------:R-:W-:Y:S01]  /*0ca0*/  LEA.HI R9, R9, R2, RZ, 0x3 ;  /* 0x0000000209097211 */ /* 0x000fe200078f18ff */
[----:B------:R-:W-:Y:S01]  /*0cb0*/  IMAD R3, R207, 0x10, R0 ;  /* 0x00000010cf037824 */ /* 0x000fe200078e0200 */
[----:B------:R-:W-:-:S02]  /*0cc0*/  IADD3 R8, R7, -R8, RZ ;  /* 0x8000000807087210 */ /* 0x000fc40007ffe0ff */
[----:B------:R-:W-:Y:S01]  /*0cd0*/  LOP3.LUT R9, R9, 0xfffffff8, RZ, 0xc0, !PT ;  /* 0xfffffff809097812 */ /* 0x000fe200078ec0ff */
[----:B------:R-:W-:Y:S01]  /*0ce0*/  IMAD.U32 R210, RZ, RZ, UR4 ;  /* 0x00000004ffd27e24 */ /* 0x000fe2000f8e00ff */
[----:B------:R-:W-:Y:S01]  /*0cf0*/  LOP3.LUT R6, R6, 0x7ffffffc, RZ, 0xc0, !PT ;  /* 0x7ffffffc06067812 */ /* 0x000fe200078ec0ff */
[----:B------:R-:W-:Y:S01]  /*0d00*/  IMAD R3, R3, 0x8, R8 ;  /* 0x0000000803037824 */ /* 0x000fe200078e0208 */
[----:B------:R-:W-:Y:S01]  /*0d10*/  IADD3 R9, R2, -R9, RZ ;  /* 0x8000000902097210 */ /* 0x000fe20007ffe0ff */
[----:B------:R-:W-:Y:S01]  /*0d20*/  UMOV UR4, URZ ;  /* 0x0000003f00047c82 */ /* 0x000fe20008000000 */
[----:B------:R-:W-:Y:S01]  /*0d30*/  IADD3 R6, R23, -R6, RZ ;  /* 0x8000000617067210 */ /* 0x000fe20007ffe0ff */
[----:B------:R-:W-:Y:S01]  /*0d40*/  IMAD.U32 R2, RZ, RZ, UR9 ;  /* 0x00000009ff027e24 */ /* 0x000fe2000f8e00ff */
[----:B------:R-:W-:Y:S01]  /*0d50*/  SHF.L.U32 R3, R3, 0x3, RZ ;  /* 0x0000000303037819 */ /* 0x000fe200000006ff */
[----:B------:R-:W-:Y:S02]  /*0d60*/  IMAD R4, R4, 0x10, R9 ;  /* 0x0000001004047824 */ /* 0x000fe400078e0209 */
[----:B------:R-:W-:-:S02]  /*0d70*/  IMAD R209, R6, R209, 0x70 ;  /* 0x0000007006d17424 */ /* 0x000fc400078e02d1 */
[----:B------:R-:W-:Y:S01]  /*0d80*/  IMAD.WIDE R18, R3, 0x2, R18 ;  /* 0x0000000203127825 */ /* 0x000fe200078e0212 */
[----:B------:R-:W-:-:S03]  /*0d90*/  LEA R208, R5, R4, 0x6 ;  /* 0x0000000405d07211 */ /* 0x000fc600078e30ff */
[----:B------:R-:W-:-:S07]  /*0da0*/  IMAD.U32 R16, RZ, RZ, UR4 ;  /* 0x00000004ff107e24 */ /* 0x000fce000f8e00ff */
.L_x_31:
[----:B------:R-:W1:Y:S01]  /*0db0*/  SHFL.IDX PT, R0, R206, RZ, 0x1f ;  /* 0x00001fffce007589 */ /* 0x000e6200000e0000 */
[----:B------:R-:W-:Y:S01]  /*0dc0*/  R2UR UR9, R2 ;  /* 0x00000000020972ca */ /* 0x000fe200000e0000 */
[----:B------:R-:W-:Y:S01]  /*0dd0*/  ULDC UR5, c[0x0][0xda8] ;  /* 0x00036a0000057ab9 */ /* 0x000fe20000000800 */
[----:B------:R-:W-:Y:S01]  /*0de0*/  ULDC.64 UR6, c[0x0][0x3f8] ;  /* 0x0000fe0000067ab9 */ /* 0x000fe20000000a00 */
[----:B------:R-:W-:Y:S01]  /*0df0*/  R2UR UR12, R17 ;  /* 0x00000000110c72ca */ /* 0x000fe200000e0000 */
[----:B------:R-:W-:Y:S02]  /*0e00*/  UISETP.NE.AND UP1, UPT, UR5, 0x1, UPT ;  /* 0x000000010500788c */ /* 0x000fe4000bf25270 */
[----:B------:R-:W-:Y:S01]  /*0e10*/  UISETP.NE.U32.AND UP0, UPT, UR6, URZ, UPT ;  /* 0x0000003f0600728c */ /* 0x000fe2000bf05070 */
[----:B------:R-:W-:Y:S01]  /*0e20*/  ULDC UR5, c[0x0][0xdb4] ;  /* 0x00036d0000057ab9 */ /* 0x000fe20000000800 */
[----:B------:R-:W-:Y:S01]  /*0e30*/  ULDC UR60, c[0x0][0x404] ;  /* 0x00010100003c7ab9 */ /* 0x000fe20000000800 */
[----:B------:R-:W-:-:S02]  /*0e40*/  UISETP.NE.AND UP2, UPT, UR5, 0x1, UPT ;  /* 0x000000010500788c */ /* 0x000fc4000bf45270 */
[----:B------:R-:W-:Y:S02]  /*0e50*/  UISETP.NE.AND.EX UP0, UPT, UR7, URZ, UPT, UP0 ;  /* 0x0000003f0700728c */ /* 0x000fe4000bf05300 */
[----:B------:R-:W-:Y:S02]  /*0e60*/  UIADD3 UR9, UR9, 0x15400, URZ ;  /* 0x0001540009097890 */ /* 0x000fe4000fffe03f */
[----:B------:R-:W-:Y:S01]  /*0e70*/  USEL UR60, UR60, 0x1, UP0 ;  /* 0x000000013c3c7887 */ /* 0x000fe20008000000 */
[----:B------:R-:W-:Y:S01]  /*0e80*/  ULDC UR8, c[0x0][0x2e0] ;  /* 0x0000b80000087ab9 */ /* 0x000fe20000000800 */
[----:B------:R-:W-:Y:S01]  /*0e90*/  @UP1 ULDC UR6, c[0x0][0xdac] ;  /* 0x00036b0000061ab9 */ /* 0x000fe20000000800 */
[----:B------:R-:W-:Y:S02]  /*0ea0*/  ULOP3.LUT UP0, URZ, UR9, 0x9f, URZ, 0xc0, !UPT ;  /* 0x0000009f093f7892 */ /* 0x000fe4000f80c03f */
[----:B------:R-:W-:Y:S01]  /*0eb0*/  UIMAD.WIDE.U32 UR6, UR12, UR6, URZ ;  /* 0x000000060c0672a5 */ /* 0x000fe2000f8e003f */
[----:B-1----:R-:W-:Y:S01]  /*0ec0*/  R2UR UR4, R0 ;  /* 0x00000000000472ca */ /* 0x002fe200000e0000 */
[----:B------:R-:W-:Y:S01]  /*0ed0*/  UIMAD UR60, UR60, UR8, URZ ;  /* 0x000000083c3c72a4 */ /* 0x000fe2000f8e023f */
[----:B------:R-:W-:-:S02]  /*0ee0*/  UMOV UR13, UR12 ;  /* 0x0000000c000d7c82 */ /* 0x000fc40008000000 */
[----:B------:R-:W-:Y:S01]  /*0ef0*/  @UP1 ULDC UR8, c[0x0][0xdb0] ;  /* 0x00036c0000081ab9 */ /* 0x000fe20000000800 */
[----:B------:R-:W-:Y:S01]  /*0f00*/  PLOP3.LUT P0, PT, PT, PT, UP0, 0x80, 0x0 ;  /* 0x000000000000781c */ /* 0x000fe20003f0f008 */
[----:B------:R-:W-:Y:S01]  /*0f10*/  @UP1 USHF.R.U32.HI UR13, URZ, UR8, UR7 ;  /* 0x000000083f0d1299 */ /* 0x000fe20008011607 */
[----:B------:R-:W-:-:S03]  /*0f20*/  @UP2 ULDC.64 UR10, c[0x0][0xdb8] ;  /* 0x00036e00000a2ab9 */ /* 0x000fc60000000a00 */
[----:B------:R-:W-:Y:S02]  /*0f30*/  UIMAD.WIDE.U32 UR6, UR13, UR10, URZ ;  /* 0x0000000a0d0672a5 */ /* 0x000fe4000f8e003f */
[----:B------:R-:W-:Y:S01]  /*0f40*/  IMAD.U32 R205, RZ, RZ, UR13 ;  /* 0x0000000dffcd7e24 */ /* 0x000fe2000f8e00ff */
[----:B------:R-:W-:Y:S01]  /*0f50*/  ULEA.HI UR5, UR4, UR4, URZ, 0x1 ;  /* 0x0000000404057291 */ /* 0x000fe2000f8f083f */
[----:B------:R-:W-:Y:S01]  /*0f60*/  UMOV UR36, UR13 ;  /* 0x0000000d00247c82 */ /* 0x000fe20008000000 */
[----:B------:R-:W-:Y:S02]  /*0f70*/  @UP2 USHF.R.U32.HI UR36, URZ, UR11, UR7 ;  /* 0x0000000b3f242299 */ /* 0x000fe40008011607 */
[----:B------:R-:W-:-:S04]  /*0f80*/  ULOP3.LUT UR5, UR5, 0x1e, URZ, 0xc0, !UPT ;  /* 0x0000001e05057892 */ /* 0x000fc8000f8ec03f */
[----:B------:R-:W-:Y:S02]  /*0f90*/  UIADD3 UR4, UR4, -UR5, URZ ;  /* 0x8000000504047290 */ /* 0x000fe4000fffe03f */
[----:B------:R-:W-:Y:S02]  /*0fa0*/  UIADD3 UR5, UR60, 0x6f, URZ ;  /* 0x0000006f3c057890 */ /* 0x000fe4000fffe03f */
[----:B------:R-:W-:-:S03]  /*0fb0*/  ULEA UR8, UR4, UR9, 0xd ;  /* 0x0000000904087291 */ /* 0x000fc6000f8e683f */
[----:B------:R-:W-:Y:S01]  /*0fc0*/  UMOV UR4, URZ ;  /* 0x0000003f00047c82 */ /* 0x000fe20008000000 */
[----:B------:R-:W-:Y:S02]  /*0fd0*/  USHF.R.U32.HI UR8, URZ, 0x4, UR8 ;  /* 0x000000043f087899 */ /* 0x000fe40008011608 */
[----:B------:R-:W-:Y:S02]  /*0fe0*/  UIMAD.WIDE UR4, UR5, -0x6db6db6d, UR4 ;  /* 0x92492493050478a5 */ /* 0x000fe4000f8e0204 */
[----:B------:R-:W-:Y:S02]  /*0ff0*/  ULOP3.LUT UR39, UR8, 0x3fff, URZ, 0xc0, !UPT ;  /* 0x00003fff08277892 */ /* 0x000fe4000f8ec03f */
[----:B------:R-:W-:-:S03]  /*1000*/  USHF.R.U32.HI UR61, URZ, 0x1f, UR5 ;  /* 0x0000001f3f3d7899 */ /* 0x000fc60008011605 */
[----:B------:R-:W-:Y:S01]  /*1010*/  UMOV UR4, UR12 ;  /* 0x0000000c00047c82 */ /* 0x000fe20008000000 */
[----:B------:R-:W-:Y:S01]  /*1020*/  ULEA.HI.SX32 UR61, UR5, UR61, 0x1a ;  /* 0x0000003d053d7291 */ /* 0x000fe2000f8fd23f */
[----:B------:R-:W-:Y:S01]  /*1030*/  MOV R204, UR4 ;  /* 0x0000000400cc7c02 */ /* 0x000fe20008000f00 */
[----:B------:R-:W-:Y:S10]  /*1040*/  @!P0 BRA `(.L_x_9) ;  /* 0x0000000000408947 */ /* 0x000ff40003800000 */
[----:B------:R-:W-:Y:S01]  /*1050*/  MOV R0, 0x0 ;  /* 0x0000000000007802 */ /* 0x000fe20000000f00 */
[----:B------:R-:W-:Y:S01]  /*1060*/  ULDC.64 UR4, c[0x4][0xa8] ;  /* 0x01002a0000047ab9 */ /* 0x000fe20000000a00 */
[----:B------:R-:W-:Y:S01]  /*1070*/  ULDC.64 UR6, c[0x4][0x20] ;  /* 0x0100080000067ab9 */ /* 0x000fe20000000a00 */
[----:B------:R-:W-:Y:S01]  /*1080*/  IMAD.U32 R4, RZ, RZ, UR4 ;  /* 0x00000004ff047e24 */ /* 0x000fe2000f8e00ff */
[----:B------:R1:W2:Y:S01]  /*1090*/  LDC.64 R14, c[0x4][R0] ;  /* 0x01000000000e7b82 */ /* 0x0002a20000000a00 */
[----:B------:R-:W-:Y:S01]  /*10a0*/  IMAD.U32 R5, RZ, RZ, UR5 ;  /* 0x00000005ff057e24 */ /* 0x000fe2000f8e00ff */
[----:B------:R-:W-:Y:S01]  /*10b0*/  ULDC.64 UR4, c[0x4][0xb0] ;  /* 0x01002c0000047ab9 */ /* 0x000fe20000000a00 */
[----:B------:R-:W-:Y:S01]  /*10c0*/  IMAD.U32 R10, RZ, RZ, UR6 ;  /* 0x00000006ff0a7e24 */ /* 0x000fe2000f8e00ff */
[----:B------:R-:W-:Y:S01]  /*10d0*/  MOV R6, UR4 ;  /* 0x0000000400067c02 */ /* 0x000fe20008000f00 */
[----:B------:R-:W-:Y:S01]  /*10e0*/  IMAD.U32 R7, RZ, RZ, UR5 ;  /* 0x00000005ff077e24 */ /* 0x000fe2000f8e00ff */
[----:B------:R-:W-:Y:S01]  /*10f0*/  MOV R11, UR7 ;  /* 0x00000007000b7c02 */ /* 0x000fe20008000f00 */
[----:B------:R-:W-:Y:S01]  /*1100*/  IMAD.MOV.U32 R8, RZ, RZ, 0x70 ;  /* 0x00000070ff087424 */ /* 0x000fe200078e00ff */
[----:B------:R-:W-:Y:S01]  /*1110*/  MOV R13, RZ ;  /* 0x000000ff000d7202 */ /* 0x000fe20000000f00 */
[----:B-1----:R-:W-:-:S07]  /*1120*/  IMAD.MOV.U32 R12, RZ, RZ, 0x1 ;  /* 0x00000001ff0c7424 */ /* 0x002fce00078e00ff */
[----:B------:R-:W-:-:S07]  /*1130*/  LEPC R20, `(.L_x_9) ;  /* 0x000000001014794e */ /* 0x000fce0000000000 */
[----:B--2---:R-:W-:Y:S05]  /*1140*/  CALL.ABS.NOINC R14 ;  /* 0x000000000e007343 */ /* 0x004fea0003c00000 */
.L_x_9:
[----:B------:R-:W-:Y:S02]  /*1150*/  R2UR UR4, R22 ;  /* 0x00000000160472ca */ /* 0x000fe400000e0000 */
[----:B------:R-:W-:Y:S02]  /*1160*/  R2UR UR6, R2 ;  /* 0x00000000020672ca */ /* 0x000fe400000e0000 */
[----:B------:R-:W-:-:S09]  /*1170*/  R2UR UR5, R210 ;  /* 0x00000000d20572ca */ /* 0x000fd200000e0000 */
[----:B------:R-:W-:-:S04]  /*1180*/  ULOP3.LUT UR4, UR4, 0x1, URZ, 0xc0, !UPT ;  /* 0x0000000104047892 */ /* 0x000fc8000f8ec03f */
[----:B------:R-:W-:Y:S02]  /*1190*/  IMAD.U32 R3, RZ, RZ, UR5 ;  /* 0x00000005ff037e24 */ /* 0x000fe4000f8e00ff */
[----:B------:R-:W-:-:S03]  /*11a0*/  IMAD.U32 R0, RZ, RZ, UR4 ;  /* 0x00000004ff007e24 */ /* 0x000fc6000f8e00ff */
[----:B------:R-:W-:Y:S02]  /*11b0*/  ISETP.NE.AND P0, PT, R3, 0x3, PT ;  /* 0x000000030300780c */ /* 0x000fe40003f05270 */
[----:B------:R-:W-:-:S04]  /*11c0*/  SHF.L.U32 R0, R0, 0x1f, RZ ;  /* 0x0000001f00007819 */ /* 0x000fc800000006ff */
[----:B------:R-:W1:Y:S02]  /*11d0*/  SYNCS.PHASECHK.TRANS64.TRYWAIT P1, [UR6+0x36800], R0 ;  /* 0x03680000ff0075a7 */ /* 0x000e640008020146 */
[----:B-1----:R-:W-:Y:S05]  /*11e0*/  @!P1 BRA `(.L_x_10) ;  /* 0x000000e000c09947 */ /* 0x002fea0003800000 */
.L_x_89:
[----:B------:R-:W-:Y:S05]  /*11f0*/  @!P0 BRA `(.L_x_11) ;  /* 0x0000000000048947 */ /* 0x000fea0003800000 */
[----:B------:R-:W-:Y:S01]  /*1200*/  BPT.TRAP 0x1 ;  /* 0x000000040000795c */ /* 0x000fe20000300000 */
.L_x_11:
[----:B------:R-:W-:Y:S02]  /*1210*/  R2UR UR5, R16 ;  /* 0x00000000100572ca */ /* 0x000fe400000e0000 */
[----:B------:R-:W-:Y:S02]  /*1220*/  R2UR UR4, R2 ;  /* 0x00000000020472ca */ /* 0x000fe400000e0000 */
[----:B-1----:R-:W-:-:S09]  /*1230*/  MOV R0, UR38 ;  /* 0x0000002600007c02 */ /* 0x002fd20008000f00 */
[----:B------:R-:W-:Y:S02]  /*1240*/  IMAD.U32 R3, RZ, RZ, UR5 ;  /* 0x00000005ff037e24 */ /* 0x000fe4000f8e00ff */
[----:B------:R-:W-:-:S03]  /*1250*/  LEA R0, R0, UR4, 0x3 ;  /* 0x0000000400007c11 */ /* 0x000fc6000f8e18ff */
[----:B------:R-:W-:-:S04]  /*1260*/  SHF.L.U32 R3, R3, 0x1f, RZ ;  /* 0x0000001f03037819 */ /* 0x000fc800000006ff */
[----:B------:R1:W2:Y:S01]  /*1270*/  SYNCS.PHASECHK.TRANS64.TRYWAIT P2, [R0+URZ+0x36830], R3 ;  /* 0x03683003000075a7 */ /* 0x0002a2000804017f */
[----:B------:R-:W-:Y:S05]  /*1280*/  @!P0 BRA `(.L_x_12) ;  /* 0x0000000000048947 */ /* 0x000fea0003800000 */
[----:B------:R-:W-:Y:S01]  /*1290*/  BPT.TRAP 0x1 ;  /* 0x000000040000795c */ /* 0x000fe20000300000 */
.L_x_12:
[----:B------:R-:W3:Y:S01]  /*12a0*/  S2R R4, SR_TID.X ;  /* 0x0000000000047919 */ /* 0x000ee20000002100 */
[----:B------:R-:W-:Y:S01]  /*12b0*/  IMAD.MOV.U32 R119, RZ, RZ, RZ ;  /* 0x000000ffff777224 */ /* 0x000fe200078e00ff */
[----:B---3--:R-:W-:-:S04]  /*12c0*/  LOP3.LUT R4, R4, 0x7f, RZ, 0xc0, !PT ;  /* 0x0000007f04047812 */ /* 0x008fc800078ec0ff */
[----:B------:R-:W-:Y:S01]  /*12d0*/  ISETP.NE.AND P1, PT, R4, RZ, PT ;  /* 0x000000ff0400720c */ /* 0x000fe20003f25270 */
[----:B--2---:R-:W-:-:S12]  /*12e0*/  @P2 BRA `(.L_x_13) ;  /* 0x0000000000082947 */ /* 0x004fd80003800000 */
[----:B------:R-:W2:Y:S02]  /*12f0*/  SYNCS.PHASECHK.TRANS64.TRYWAIT P2, [R0+URZ+0x36830], R3 ;  /* 0x03683003000075a7 */ /* 0x000ea4000804017f */
[----:B--2---:R-:W-:Y:S05]  /*1300*/  @!P2 BRA `(.L_x_14) ;  /* 0x000000e00094a947 */ /* 0x004fea0003800000 */
.L_x_13:
[----:B------:R-:W-:Y:S05]  /*1310*/  WARPSYNC.ALL ;  /* 0x0000000000007948 */ /* 0x000fea0003800000 */
[----:B------:R-:W-:Y:S01]  /*1320*/  R2UR UR4, R2 ;  /* 0x00000000020472ca */ /* 0x000fe200000e0000 */
[----:B------:R-:W-:Y:S01]  /*1330*/  ULOP3.LUT UR39, UR39, 0x10000, URZ, 0xfc, !UPT ;  /* 0x0001000027277892 */ /* 0x000fe2000f8efc3f */
[----:B------:R-:W-:Y:S01]  /*1340*/  WARPGROUP.ARRIVE ;  /* 0x00000000000079c5 */ /* 0x000fe20000000000 */
[----:B------:R-:W-:Y:S01]  /*1350*/  UMOV UR57, 0x40000040 ;  /* 0x4000004000397882 */ /* 0x000fe20000000000 */
[----:B------:R-:W-:Y:S01]  /*1360*/  UMOV UR59, 0x40000040 ;  /* 0x40000040003b7882 */ /* 0x000fe20000000000 */
[----:B------:R-:W-:Y:S01]  /*1370*/  UMOV UR7, 0x40000040 ;  /* 0x4000004000077882 */ /* 0x000fe20000000000 */
[----:B------:R-:W-:Y:S01]  /*1380*/  UMOV UR9, UR57 ;  /* 0x0000003900097c82 */ /* 0x000fe20008000000 */
[----:B------:R-:W-:Y:S01]  /*1390*/  UMOV UR11, 0x40000040 ;  /* 0x40000040000b7882 */ /* 0x000fe20000000000 */
[----:B------:R-:W-:Y:S01]  /*13a0*/  UMOV UR56, UR39 ;  /* 0x0000002700387c82 */ /* 0x000fe20008000000 */
[----:B------:R-:W-:Y:S01]  /*13b0*/  UMOV UR13, UR57 ;  /* 0x00000039000d7c82 */ /* 0x000fe20008000000 */
[----:B------:R-:W-:Y:S01]  /*13c0*/  UMOV UR8, UR56 ;  /* 0x0000003800087c82 */ /* 0x000fe20008000000 */
[----:B------:R-:W-:Y:S01]  /*13d0*/  UMOV UR12, UR56 ;  /* 0x00000038000c7c82 */ /* 0x000fe20008000000 */
[----:B------:R-:W-:Y:S01]  /*13e0*/  UMOV UR15, 0x40000040 ;  /* 0x40000040000f7882 */ /* 0x000fe20000000000 */
[----:B------:R-:W-:Y:S01]  /*13f0*/  UIADD3 UR4, UR4, 0x21400, URZ ;  /* 0x0002140004047890 */ /* 0x000fe2000fffe03f */
[----:B------:R-:W-:Y:S01]  /*1400*/  MOV R6, UR57 ;  /* 0x0000003900067c02 */ /* 0x000fe20008000f00 */
[----:B------:R-:W-:Y:S01]  /*1410*/  UMOV UR16, UR56 ;  /* 0x0000003800107c82 */ /* 0x000fe20008000000 */
[----:B------:R-:W-:Y:S01]  /*1420*/  UMOV UR17, UR57 ;  /* 0x0000003900117c82 */ /* 0x000fe20008000000 */
[----:B------:R-:W-:Y:S01]  /*1430*/  USHF.R.U32.HI UR4, URZ, 0x4, UR4 ;  /* 0x000000043f047899 */ /* 0x000fe20008011604 */
[----:B------:R-:W-:Y:S01]  /*1440*/  MOV R7, UR56 ;  /* 0x0000003800077c02 */ /* 0x000fe20008000f00 */
[----:B------:R-:W-:Y:S01]  /*1450*/  UMOV UR19, 0x40000040 ;  /* 0x4000004000137882 */ /* 0x000fe20000000000 */
[----:B------:R-:W-:Y:S01]  /*1460*/  UMOV UR20, UR56 ;  /* 0x0000003800147c82 */ /* 0x000fe20008000000 */
[----:B------:R-:W-:Y:S01]  /*1470*/  ULOP3.LUT UR4, UR4, 0x3fff, URZ, 0xc0, !UPT ;  /* 0x00003fff04047892 */ /* 0x000fe2000f8ec03f */
[----:B------:R-:W-:Y:S01]  /*1480*/  VIADD R8, R209, UR60 ;  /* 0x0000003cd1087c36 */ /* 0x000fe20008000000 */
[----:B------:R-:W-:Y:S01]  /*1490*/  UMOV UR21, UR57 ;  /* 0x0000003900157c82 */ /* 0x000fe20008000000 */
[----:B------:R-:W-:Y:S01]  /*14a0*/  UMOV UR23, 0x40000040 ;  /* 0x4000004000177882 */ /* 0x000fe20000000000 */
[----:B------:R-:W-:Y:S01]  /*14b0*/  ULOP3.LUT UR5, UR4, 0x10000, URZ, 0xfc, !UPT ;  /* 0x0001000004057892 */ /* 0x000fe2000f8efc3f */
[----:B------:R-:W-:Y:S01]  /*14c0*/  IMAD.U32 R9, RZ, RZ, UR61 ;  /* 0x0000003dff097e24 */ /* 0x000fe2000f8e00ff */
[----:B------:R-:W-:Y:S01]  /*14d0*/  UIADD3 UR24, UR39, 0x2, URZ ;  /* 0x0000000227187890 */ /* 0x000fe2000fffe03f */
[----:B------:R-:W-:Y:S01]  /*14e0*/  P2R R80, PR, RZ, 0x1 ;  /* 0x00000001ff507803 */ /* 0x000fe20000000000 */
[----:B------:R-:W-:Y:S01]  /*14f0*/  UIMAD UR37, UR38, 0xa80, UR5 ;  /* 0x00000a80262578a4 */ /* 0x000fe2000f8e0205 */
[----:B-12---:R-:W-:Y:S01]  /*1500*/  @!P1 VIADD R0, R0, 0x36840 ;  /* 0x0003684000009836 */ /* 0x006fe20000000000 */
[----:B------:R-:W-:Y:S01]  /*1510*/  MOV R5, UR5 ;  /* 0x0000000500057c02 */ /* 0x000fe20008000f00 */
[----:B------:R-:W-:Y:S01]  /*1520*/  UMOV UR4, UR56 ;  /* 0x0000003800047c82 */ /* 0x000fe20008000000 */
[----:B------:R-:W-:Y:S01]  /*1530*/  UIADD3 UR6, UR37, 0x80, URZ ;  /* 0x0000008025067890 */ /* 0x000fe2000fffe03f */
[--C-:B------:R-:W-:Y:S01]  /*1540*/  IMAD.MOV.U32 R118, RZ, RZ, R119.reuse ;  /* 0x000000ffff767224 */ /* 0x100fe200078e0077 */
[----:B------:R-:W-:Y:S01]  /*1550*/  UMOV UR5, UR57 ;  /* 0x0000003900057c82 */ /* 0x000fe20008000000 */
[----:B------:R-:W-:Y:S01]  /*1560*/  UMOV UR58, UR37 ;  /* 0x00000025003a7c82 */ /* 0x000fe20008000000 */
[----:B------:R-:W-:Y:S01]  /*1570*/  UIADD3 UR10, UR37, 0x100, URZ ;  /* 0x00000100250a7890 */ /* 0x000fe2000fffe03f */
[----:B------:R-:W-:Y:S01]  /*1580*/  HGMMA.64x16x16.F32.BF16 R72, gdesc[UR56], RZ, !UPT, gsb0 ;  /* 0x00200000384879f0 */ /* 0x000fe2000c0018ff */
[----:B------:R-:W-:Y:S01]  /*1590*/  UIADD3 UR14, UR37, 0x180, URZ ;  /* 0x00000180250e7890 */ /* 0x000fe2000fffe03f */
[----:B------:R-:W-:Y:S01]  /*15a0*/  @!P1 PRMT R0, RZ, 0x654, R0 ;  /* 0x00000654ff009816 */ /* 0x000fe20000000000 */
[----:B------:R-:W-:Y:S01]  /*15b0*/  UIADD3 UR18, UR37, 0x200, URZ ;  /* 0x0000020025127890 */ /* 0x000fe2000fffe03f */
[-C--:B------:R-:W-:Y:S01]  /*15c0*/  MOV R116, R119.reuse ;  /* 0x0000007700747202 */ /* 0x080fe20000000f00 */
[----:B------:R-:W-:Y:S01]  /*15d0*/  UIADD3 UR22, UR37, 0x280, URZ ;  /* 0x0000028025167890 */ /* 0x000fe2000fffe03f */
[--C-:B------:R-:W-:Y:S01]  /*15e0*/  IMAD.MOV.U32 R114, RZ, RZ, R119.reuse ;  /* 0x000000ffff727224 */ /* 0x100fe200078e0077 */
[----:B------:R-:W-:Y:S01]  /*15f0*/  UIADD3 UR26, UR37, 0x284, URZ ;  /* 0x00000284251a7890 */ /* 0x000fe2000fffe03f */
[--C-:B------:R-:W-:Y:S01]  /*1600*/  IMAD.MOV.U32 R112, RZ, RZ, R119.reuse ;  /* 0x000000ffff707224 */ /* 0x100fe200078e0077 */
[----:B------:R-:W-:Y:S01]  /*1610*/  UMOV UR27, 0x40000040 ;  /* 0x40000040001b7882 */ /* 0x000fe20000000000 */
[----:B------:R-:W-:Y:S01]  /*1620*/  UIADD3 UR30, UR37, 0x286, URZ ;  /* 0x00000286251e7890 */ /* 0x000fe2000fffe03f */
[-C--:B------:R-:W-:Y:S01]  /*1630*/  MOV R110, R119.reuse ;  /* 0x00000077006e7202 */ /* 0x080fe20000000f00 */
[----:B------:R-:W-:Y:S01]  /*1640*/  UMOV UR31, 0x40000040 ;  /* 0x40000040001f7882 */ /* 0x000fe20000000000 */
[----:B------:R-:W-:Y:S01]  /*1650*/  UIADD3 UR34, UR37, 0x600, URZ ;  /* 0x0000060025227890 */ /* 0x000fe2000fffe03f */
[--C-:B------:R-:W-:Y:S01]  /*1660*/  IMAD.MOV.U32 R108, RZ, RZ, R119.reuse ;  /* 0x000000ffff6c7224 */ /* 0x100fe200078e0077 */
[----:B------:R-:W-:Y:S01]  /*1670*/  UMOV UR35, 0x40000040 ;  /* 0x4000004000237882 */ /* 0x000fe20000000000 */
        /* <DEDUP_REMOVED lines=12> */
[----:B------:R-:W-:Y:S01]  /*1740*/  UMOV UR59, 0x40000040 ;  /* 0x40000040003b7882 */ /* 0x000fe20000000000 */
[----:B------:R-:W-:Y:S01]  /*1750*/  UISETP.GE.AND UP0, UPT, UR60, 0x71, UPT ;  /* 0x000000713c00788c */ /* 0x000fe2000bf06270 */
[-C--:B------:R-:W-:Y:S01]  /*1760*/  MOV R98, R119.reuse ;  /* 0x0000007700627202 */ /* 0x080fe20000000f00 */
[--C-:B------:R-:W-:Y:S01]  /*1770*/  IMAD.MOV.U32 R96, RZ, RZ, R119.reuse ;  /* 0x000000ffff607224 */ /* 0x100fe200078e0077 */
[-C--:B------:R-:W-:Y:S01]  /*1780*/  MOV R92, R119.reuse ;  /* 0x00000077005c7202 */ /* 0x080fe20000000f00 */
[--C-:B------:R-:W-:Y:S01]  /*1790*/  IMAD.MOV.U32 R94, RZ, RZ, R119.reuse ;  /* 0x000000ffff5e7224 */ /* 0x100fe200078e0077 */
[----:B------:R-:W-:Y:S01]  /*17a0*/  MOV R86, R119 ;  /* 0x0000007700567202 */ /* 0x000fe20000000f00 */
[----:B------:R-:W-:-:S02]  /*17b0*/  IMAD.MOV.U32 R90, RZ, RZ, R119 ;  /* 0x000000ffff5a7224 */ /* 0x000fc400078e0077 */
[--C-:B------:R-:W-:Y:S02]  /*17c0*/  IMAD.MOV.U32 R88, RZ, RZ, R119.reuse ;  /* 0x000000ffff587224 */ /* 0x100fe400078e0077 */
[--C-:B------:R-:W-:Y:S02]  /*17d0*/  IMAD.MOV.U32 R84, RZ, RZ, R119.reuse ;  /* 0x000000ffff547224 */ /* 0x100fe400078e0077 */
[----:B------:R-:W-:Y:S01]  /*17e0*/  IMAD.MOV.U32 R82, RZ, RZ, R119 ;  /* 0x000000ffff527224 */ /* 0x000fe200078e0077 */
[----:B------:R-:W-:Y:S02]  /*17f0*/  WARPGROUP.DEPBAR.LE gsb0, 0x0 ;  /* 0x00008000000079c5 */ /* 0x000fe40000010000 */
[----:B------:R-:W-:-:S06]  /*1800*/  WARPGROUP.ARRIVE ;  /* 0x00000000000079c5 */ /* 0x000fcc0000000000 */
[----:B------:R-:W-:Y:S01]  /*1810*/  HGMMA.64x16x16.F32.BF16 R64, gdesc[UR4], RZ, !UPT, gsb0 ;  /* 0x00200000044079f0 */ /* 0x000fe2000c0018ff */
[----:B------:R-:W-:Y:S01]  /*1820*/  UIADD3 UR6, UR37, 0x300, URZ ;  /* 0x0000030025067890 */ /* 0x000fe2000fffe03f */
[----:B------:R-:W-:Y:S01]  /*1830*/  UMOV UR4, UR56 ;  /* 0x0000003800047c82 */ /* 0x000fe20008000000 */
[----:B------:R-:W-:Y:S01]  /*1840*/  UMOV UR5, UR57 ;  /* 0x0000003900057c82 */ /* 0x000fe20008000000 */
[----:B------:R-:W-:Y:S01]  /*1850*/  UMOV UR7, 0x40000040 ;  /* 0x4000004000077882 */ /* 0x000fe20000000000 */
[----:B------:R-:W-:Y:S02]  /*1860*/  WARPGROUP.DEPBAR.LE gsb0, 0x0 ;  /* 0x00008000000079c5 */ /* 0x000fe40000010000 */
[----:B------:R-:W-:-:S06]  /*1870*/  WARPGROUP.ARRIVE ;  /* 0x00000000000079c5 */ /* 0x000fcc0000000000 */
[----:B------:R-:W-:Y:S01]  /*1880*/  HGMMA.64x16x16.F32.BF16 R56, gdesc[UR8], RZ, !UPT, gsb0 ;  /* 0x00200000083879f0 */ /* 0x000fe2000c0018ff */
[----:B------:R-:W-:Y:S01]  /*1890*/  UIADD3 UR10, UR37, 0x2, URZ ;  /* 0x00000002250a7890 */ /* 0x000fe2000fffe03f */
[----:B------:R-:W-:Y:S01]  /*18a0*/  UMOV UR8, UR24 ;  /* 0x0000001800087c82 */ /* 0x000fe20008000000 */
[----:B------:R-:W-:Y:S01]  /*18b0*/  UMOV UR9, 0x40000040 ;  /* 0x4000004000097882 */ /* 0x000fe20000000000 */
[----:B------:R-:W-:Y:S01]  /*18c0*/  UMOV UR11, 0x40000040 ;  /* 0x40000040000b7882 */ /* 0x000fe20000000000 */
[----:B------:R-:W-:Y:S01]  /*18d0*/  UIADD3 UR24, UR39, 0x4, URZ ;  /* 0x0000000427187890 */ /* 0x000fe2000fffe03f */
        /* <DEDUP_REMOVED lines=30> */
[----:B------:R-:W-:Y:S01]  /*1ac0*/  HGMMA.64x16x16.F32.BF16 R72, gdesc[UR8], R72, gsb0 ;  /* 0x00200000084879f0 */ /* 0x000fe20008001848 */
[----:B------:R-:W-:Y:S01]  /*1ad0*/  UIADD3 UR10, UR37, 0x102, URZ ;  /* 0x00000102250a7890 */ /* 0x000fe2000fffe03f */
[----:B------:R-:W-:Y:S01]  /*1ae0*/  UMOV UR11, 0x40000040 ;  /* 0x40000040000b7882 */ /* 0x000fe20000000000 */
[----:B------:R-:W-:Y:S02]  /*1af0*/  WARPGROUP.DEPBAR.LE gsb0, 0x0 ;  /* 0x00008000000079c5 */ /* 0x000fe40000010000 */
[----:B------:R-:W-:-:S06]  /*1b00*/  WARPGROUP.ARRIVE ;  /* 0x00000000000079c5 */ /* 0x000fcc0000000000 */
[----:B------:R-:W-:Y:S01]  /*1b10*/  HGMMA.64x16x16.F32.BF16 R64, gdesc[UR4], R64, gsb0 ;  /* 0x00200000044079f0 */ /* 0x000fe20008001840 */
[----:B------:R-:W-:Y:S01]  /*1b20*/  UIADD3 UR6, UR37, 0x302, URZ ;  /* 0x0000030225067890 */ /* 0x000fe2000fffe03f */
[----:B------:R-:W-:Y:S01]  /*1b30*/  UMOV UR4, UR8 ;  /* 0x0000000800047c82 */ /* 0x000fe20008000000 */
[----:B------:R-:W-:Y:S01]  /*1b40*/  UMOV UR5, UR9 ;  /* 0x0000000900057c82 */ /* 0x000fe20008000000 */
[----:B------:R-:W-:Y:S01]  /*1b50*/  UMOV UR7, 0x40000040 ;  /* 0x4000004000077882 */ /* 0x000fe20000000000 */
[----:B------:R-:W-:Y:S02]  /*1b60*/  WARPGROUP.DEPBAR.LE gsb0, 0x0 ;  /* 0x00008000000079c5 */ /* 0x000fe40000010000 */
[----:B------:R-:W-:-:S06]  /*1b70*/  WARPGROUP.ARRIVE ;  /* 0x00000000000079c5 */ /* 0x000fcc0000000000 */
[----:B------:R-:W-:Y:S01]  /*1b80*/  HGMMA.64x16x16.F32.BF16 R56, gdesc[UR8], R56, gsb0 ;  /* 0x00200000083879f0 */ /* 0x000fe20008001838 */
[----:B------:R-:W-:Y:S02]  /*1b90*/  UIADD3 UR10, UR39, 0x6, URZ ;  /* 0x00000006270a7890 */ /* 0x000fe4000fffe03f */
[----:B------:R-:W-:Y:S01]  /*1ba0*/  UIADD3 UR11, UR37, 0x702, URZ ;  /* 0x00000702250b7890 */ /* 0x000fe2000fffe03f */
[----:B------:R-:W-:Y:S02]  /*1bb0*/  WARPGROUP.DEPBAR.LE gsb0, 0x0 ;  /* 0x00008000000079c5 */ /* 0x000fe40000010000 */
[----:B------:R-:W-:-:S06]  /*1bc0*/  WARPGROUP.ARRIVE ;  /* 0x00000000000079c5 */ /* 0x000fcc0000000000 */
[----:B------:R-:W-:Y:S01]  /*1bd0*/  HGMMA.64x16x16.F32.BF16 R48, gdesc[UR12], R48, gsb0 ;  /* 0x002000000c3079f0 */ /* 0x000fe20008001830 */
[----:B------:R-:W-:Y:S01]  /*1be0*/  UIADD3 UR14, UR37, 0x4, URZ ;  /* 0x00000004250e7890 */ /* 0x000fe2000fffe03f */
[----:B------:R-:W-:Y:S01]  /*1bf0*/  UMOV UR12, UR24 ;  /* 0x00000018000c7c82 */ /* 0x000fe20008000000 */
[----:B------:R-:W-:Y:S01]  /*1c00*/  UMOV UR13, 0x40000040 ;  /* 0x40000040000d7882 */ /* 0x000fe20000000000 */
[----:B------:R-:W-:Y:S01]  /*1c10*/  UMOV UR15, 0x40000040 ;  /* 0x40000040000f7882 */ /* 0x000fe20000000000 */
[----:B------:R-:W-:Y:S01]  /*1c20*/  UMOV UR24, UR12 ;  /* 0x0000000c00187c82 */ /* 0x000fe20008000000 */
[----:B------:R-:W-:Y:S01]  /*1c30*/  UMOV UR25, UR13 ;  /* 0x0000000d00197c82 */ /* 0x000fe20008000000 */
[----:B------:R-:W-:Y:S02]  /*1c40*/  MOV R3, UR13 ;  /* 0x0000000d00037c02 */ /* 0x000fe40008000f00 */
[----:B------:R-:W-:Y:S01]  /*1c50*/  MOV R4, UR12 ;  /* 0x0000000c00047c02 */ /* 0x000fe20008000f00 */
[----:B------:R-:W-:-:S02]  /*1c60*/  WARPGROUP.DEPBAR.LE gsb0, 0x0 ;  /* 0x00008000000079c5 */ /* 0x000fc40000010000 */
        /* <DEDUP_REMOVED lines=35> */
[----:B------:R-:W-:Y:S02]  /*1ea0*/  UMOV UR15, 0x40000040 ;  /* 0x40000040000f7882 */ /* 0x000fe40000000000 */
        /* <DEDUP_REMOVED lines=9> */
[----:B------:R-:W-:Y:S01]  /*1f40*/  UIADD3 UR10, UR39, 0x400, URZ ;  /* 0x00000400270a7890 */ /* 0x000fe2000fffe03f */
        /* <DEDUP_REMOVED lines=35> */
[----:B------:R-:W-:Y:S03]  /*2180*/  HGMMA.64x16x16.F32.BF16 R56, gdesc[UR16], R56, gsb0 ;  /* 0x00200000103879f0 */ /* 0x000fe60008001838 */
        /* <DEDUP_REMOVED lines=198> */
[----:B------:R-:W-:Y:S01]  /*2df0*/  UMOV UR48, UR40 ;  /* 0x0000002800307c82 */ /* 0x000fe20008000000 */
[----:B------:R-:W-:Y:S01]  /*2e00*/  UMOV UR49, UR41 ;  /* 0x0000002900317c82 */ /* 0x000fe20008000000 */
[----:B------:R-:W-:Y:S01]  /*2e10*/  UIADD3 UR10, UR39, 0x802, URZ ;  /* 0x00000802270a7890 */ /* 0x000fe2000fffe03f */
        /* <DEDUP_REMOVED lines=42> */
[----:B------:R-:W-:Y:S01]  /*30c0*/  UMOV UR44, UR10 ;  /* 0x0000000a002c7c82 */ /* 0x000fe20008000000 */
[----:B------:R-:W-:Y:S01]  /*30d0*/  UMOV UR45, 0x40000040 ;  /* 0x40000040002d7882 */ /* 0x000fe20000000000 */
[----:B------:R-:W-:Y:S01]  /*30e0*/  UMOV UR46, UR11 ;  /* 0x0000000b002e7c82 */ /* 0x000fe20008000000 */
[----:B------:R-:W-:Y:S01]  /*30f0*/  UMOV UR47, 0x40000040 ;  /* 0x40000040002f7882 */ /* 0x000fe20000000000 */
[----:B------:R-:W-:Y:S01]  /*3100*/  UMOV UR56, UR44 ;  /* 0x0000002c00387c82 */ /* 0x000fe20008000000 */
[----:B------:R-:W-:Y:S01]  /*3110*/  UMOV UR57, UR45 ;  /* 0x0000002d00397c82 */ /* 0x000fe20008000000 */
[----:B------:R-:W-:Y:S01]  /*3120*/  UMOV UR52, UR44 ;  /* 0x0000002c00347c82 */ /* 0x000fe20008000000 */
[----:B------:R-:W-:Y:S01]  /*3130*/  UMOV UR53, UR45 ;  /* 0x0000002d00357c82 */ /* 0x000fe20008000000 */
[----:B------:R-:W-:Y:S01]  /*3140*/  UMOV UR48, UR44 ;  /* 0x0000002c00307c82 */ /* 0x000fe20008000000 */
[----:B------:R-:W-:Y:S01]  /*3150*/  UMOV UR49, UR45 ;  /* 0x0000002d00317c82 */ /* 0x000fe20008000000 */
[----:B------:R-:W-:-:S02]  /*3160*/  UIADD3 UR11, UR37, 0xa02, URZ ;  /* 0x00000a02250b7890 */ /* 0x000fc4000fffe03f */
[----:B------:R-:W-:Y:S01]  /*3170*/  UIADD3 UR10, UR39, 0x804, URZ ;  /* 0x00000804270a7890 */ /* 0x000fe2000fffe03f */
[----:B------:R-:W-:Y:S02]  /*3180*/  WARPGROUP.DEPBAR.LE gsb0, 0x0 ;  /* 0x00008000000079c5 */ /* 0x000fe40000010000 */
[----:B------:R-:W-:-:S06]  /*3190*/  WARPGROUP.ARRIVE ;  /* 0x00000000000079c5 */ /* 0x000fcc0000000000 */
[----:B------:R-:W-:Y:S01]  /*31a0*/  HGMMA.64x16x16.F32.BF16 R24, gdesc[UR4], R24, gsb0 ;  /* 0x00200000041879f0 */ /* 0x000fe20008001818 */
[----:B------:R-:W-:Y:S01]  /*31b0*/  UIADD3 UR6, UR37, 0x782, URZ ;  /* 0x0000078225067890 */ /* 0x000fe2000fffe03f */
[----:B------:R-:W-:Y:S01]  /*31c0*/  UMOV UR4, UR44 ;  /* 0x0000002c00047c82 */ /* 0x000fe20008000000 */
[----:B------:R-:W-:Y:S01]  /*31d0*/  UMOV UR5, UR45 ;  /* 0x0000002d00057c82 */ /* 0x000fe20008000000 */
[----:B------:R-:W-:-:S04]  /*31e0*/  UMOV UR7, 0x40000040 ;  /* 0x4000004000077882 */ /* 0x000fc80000000000 */
[----:B------:R-:W-:Y:S01]  /*31f0*/  UMOV UR58, UR6 ;  /* 0x00000006003a7c82 */ /* 0x000fe20008000000 */
[----:B------:R-:W-:Y:S01]  /*3200*/  UIADD3 UR6, UR37, 0x902, URZ ;  /* 0x0000090225067890 */ /* 0x000fe2000fffe03f */
        /* <DEDUP_REMOVED lines=31> */
[----:B------:R-:W-:Y:S01]  /*3400*/  UMOV UR4, UR44 ;  /* 0x0000002c00047c82 */ /* 0x000fe20008000000 */
[----:B------:R-:W-:Y:S01]  /*3410*/  UMOV UR5, UR45 ;  /* 0x0000002d00057c82 */ /* 0x000fe20008000000 */
[----:B------:R-:W-:Y:S01]  /*3420*/  UMOV UR6, UR11 ;  /* 0x0000000b00067c82 */ /* 0x000fe20008000000 */
[----:B------:R-:W-:Y:S01]  /*3430*/  UMOV UR7, 0x40000040 ;  /* 0x4000004000077882 */ /* 0x000fe20000000000 */
[----:B------:R-:W-:Y:S01]  /*3440*/  UIADD3 UR11, UR37, 0xa04, URZ ;  /* 0x00000a04250b7890 */ /* 0x000fe2000fffe03f */
[----:B------:R-:W-:Y:S02]  /*3450*/  WARPGROUP.DEPBAR.LE gsb0, 0x0 ;  /* 0x00008000000079c5 */ /* 0x000fe40000010000 */
[----:B------:R-:W-:-:S06]  /*3460*/  WARPGROUP.ARRIVE ;  /* 0x00000000000079c5 */ /* 0x000fcc0000000000 */
[----:B------:R-:W-:Y:S03]  /*3470*/  HGMMA.64x16x16.F32.BF16 R32, gdesc[UR44], R32, gsb0 ;  /* 0x002000002c2079f0 */ /* 0x000fe60008001820 */
[----:B------:R-:W-:Y:S02]  /*3480*/  WARPGROUP.DEPBAR.LE gsb0, 0x0 ;  /* 0x00008000000079c5 */ /* 0x000fe40000010000 */
[----:B------:R-:W-:-:S06]  /*3490*/  WARPGROUP.ARRIVE ;  /* 0x00000000000079c5 */ /* 0x000fcc0000000000 */
[----:B------:R-:W-:Y:S01]  /*34a0*/  HGMMA.64x16x16.F32.BF16 R24, gdesc[UR4], R24, gsb0 ;  /* 0x00200000041879f0 */ /* 0x000fe20008001818 */
[----:B------:R-:W-:Y:S02]  /*34b0*/  UIADD3 UR6, UR37, 0x784, URZ ;  /* 0x0000078425067890 */ /* 0x000fe4000fffe03f */
[----:B------:R-:W-:Y:S01]  /*34c0*/  UIADD3 UR7, UR37, 0x804, URZ ;  /* 0x0000080425077890 */ /* 0x000fe2000fffe03f */
[----:B------:R-:W-:Y:S01]  /*34d0*/  UMOV UR4, UR48 ;  /* 0x0000003000047c82 */ /* 0x000fe20008000000 */
[----:B------:R-:W-:-:S03]  /*34e0*/  UMOV UR5, UR49 ;  /* 0x0000003100057c82 */ /* 0x000fc60008000000 */
[----:B------:R-:W-:Y:S01]  /*34f0*/  UMOV UR14, UR6 ;  /* 0x00000006000e7c82 */ /* 0x000fe20008000000 */
[----:B------:R-:W-:Y:S01]  /*3500*/  UIADD3 UR6, UR37, 0x984, URZ ;  /* 0x0000098425067890 */ /* 0x000fe2000fffe03f */
        /* <DEDUP_REMOVED lines=10> */
[----:B------:R-:W-:Y:S02]  /*35b0*/  R2UR UR13, R3 ;  /* 0x00000000030d72ca */ /* 0x000fe400000e0000 */
[----:B------:R-:W-:Y:S01]  /*35c0*/  R2UR UR12, R4 ;  /* 0x00000000040c72ca */ /* 0x000fe200000e0000 */
        /* <DEDUP_REMOVED lines=8> */
[----:B------:R-:W-:Y:S01]  /*3650*/  UIADD3 UR54, UR37, 0x706, URZ ;  /* 0x0000070625367890 */ /* 0x000fe2000fffe03f */
[----:B------:R-:W-:Y:S01]  /*3660*/  UMOV UR52, UR10 ;  /* 0x0000000a00347c82 */ /* 0x000fe20008000000 */
[----:B------:R-:W-:Y:S01]  /*3670*/  UMOV UR53, 0x40000040 ;  /* 0x4000004000357882 */ /* 0x000fe20000000000 */
[----:B------:R-:W-:Y:S01]  /*3680*/  UMOV UR55, 0x40000040 ;  /* 0x4000004000377882 */ /* 0x000fe20000000000 */
[----:B------:R-:W-:Y:S01]  /*3690*/  ULDC UR10, c[0x0][0x9d8] ;  /* 0x00027600000a7ab9 */ /* 0x000fe20000000800 */
[----:B------:R-:W-:Y:S02]  /*36a0*/  WARPGROUP.DEPBAR.LE gsb0, 0x0 ;  /* 0x00008000000079c5 */ /* 0x000fe40000010000 */
[----:B------:R-:W-:-:S06]  /*36b0*/  WARPGROUP.ARRIVE ;  /* 0x00000000000079c5 */ /* 0x000fcc0000000000 */
[----:B------:R-:W-:Y:S03]  /*36c0*/  HGMMA.64x16x16.F32.BF16 R40, gdesc[UR48], R40, gsb0 ;  /* 0x00200000302879f0 */ /* 0x000fe60008001828 */
[----:B------:R-:W-:Y:S02]  /*36d0*/  WARPGROUP.DEPBAR.LE gsb0, 0x0 ;  /* 0x00008000000079c5 */ /* 0x000fe40000010000 */
[----:B------:R-:W-:-:S06]  /*36e0*/  WARPGROUP.ARRIVE ;  /* 0x00000000000079c5 */ /* 0x000fcc0000000000 */
[----:B------:R-:W-:Y:S01]  /*36f0*/  HGMMA.64x16x16.F32.BF16 R32, gdesc[UR4], R32, gsb0 ;  /* 0x00200000042079f0 */ /* 0x000fe20008001820 */
[----:B------:R-:W-:Y:S01]  /*3700*/  UMOV UR4, UR48 ;  /* 0x0000003000047c82 */ /* 0x000fe20008000000 */
        /* <DEDUP_REMOVED lines=14> */
[----:B------:R-:W-:Y:S01]  /*37f0*/  WARPGROUP.ARRIVE ;  /* 0x00000000000079c5 */ /* 0x000fe20000000000 */
[----:B------:R-:W-:Y:S01]  /*3800*/  FMUL.FTZ R72, R72, UR10 ;  /* 0x0000000a48487c20 */ /* 0x000fe20008410000 */
[----:B------:R-:W-:Y:S01]  /*3810*/  FMUL.FTZ R73, R73, UR10 ;  /* 0x0000000a49497c20 */ /* 0x000fe20008410000 */
[----:B------:R-:W-:Y:S01]  /*3820*/  FMUL.FTZ R76, R76, UR10 ;  /* 0x0000000a4c4c7c20 */ /* 0x000fe20008410000 */
[----:B------:R-:W-:Y:S01]  /*3830*/  FMUL.FTZ R77, R77, UR10 ;  /* 0x0000000a4d4d7c20 */ /* 0x000fe20008410000 */
[----:B------:R-:W-:Y:S01]  /*3840*/  FMUL.FTZ R74, R74, UR10 ;  /* 0x0000000a4a4a7c20 */ /* 0x000fe20008410000 */
[----:B------:R-:W-:Y:S01]  /*3850*/  HGMMA.64x16x16.F32.BF16 R64, gdesc[UR4], R64, gsb0 ;  /* 0x00200000044079f0 */ /* 0x000fe20008001840 */
[----:B------:R-:W-:Y:S01]  /*3860*/  UIADD3 UR6, UR37, 0x806, URZ ;  /* 0x0000080625067890 */ /* 0x000fe2000fffe03f */
[----:B------:R-:W-:Y:S01]  /*3870*/  MUFU.TANH R72, R72 ;  /* 0x0000004800487308 */ /* 0x000fe20000002400 */
[----:B------:R-:W-:Y:S01]  /*3880*/  UMOV UR4, UR52 ;  /* 0x0000003400047c82 */ /* 0x000fe20008000000 */
[----:B------:R-:W-:Y:S01]  /*3890*/  UMOV UR5, UR53 ;  /* 0x0000003500057c82 */ /* 0x000fe20008000000 */
[----:B------:R-:W-:Y:S01]  /*38a0*/  UMOV UR7, 0x40000040 ;  /* 0x4000004000077882 */ /* 0x000fe20000000000 */
[----:B------:R-:W-:Y:S01]  /*38b0*/  FMUL.FTZ R75, R75, UR10 ;  /* 0x0000000a4b4b7c20 */ /* 0x000fe20008410000 */
[----:B------:R-:W-:Y:S01]  /*38c0*/  FMUL.FTZ R78, R78, UR10 ;  /* 0x0000000a4e4e7c20 */ /* 0x000fe20008410000 */
[----:B------:R-:W-:-:S02]  /*38d0*/  FMUL.FTZ R79, R79, UR10 ;  /* 0x0000000a4f4f7c20 */ /* 0x000fc40008410000 */
[----:B------:R-:W1:Y:S08]  /*38e0*/  MUFU.TANH R73, R73 ;  /* 0x0000004900497308 */ /* 0x000e700000002400 */
[----:B------:R-:W2:Y:S08]  /*38f0*/  MUFU.TANH R76, R76 ;  /* 0x0000004c004c7308 */ /* 0x000eb00000002400 */
[----:B------:R-:W3:Y:S08]  /*3900*/  MUFU.TANH R77, R77 ;  /* 0x0000004d004d7308 */ /* 0x000ef00000002400 */
[----:B------:R4:W5:Y:S08]  /*3910*/  MUFU.TANH R3, R74 ;  /* 0x0000004a00037308 */ /* 0x0009700000002400 */
[----:B------:R-:W5:Y:S01]  /*3920*/  MUFU.TANH R4, R75 ;  /* 0x0000004b00047308 */ /* 0x000f620000002400 */
[----:B----4-:R-:W-:-:S07]  /*3930*/  MOV R74, R119 ;  /* 0x00000077004a7202 */ /* 0x010fce0000000f00 */
[----:B------:R-:W-:Y:S01]  /*3940*/  MUFU.TANH R7, R78 ;  /* 0x0000004e00077308 */ /* 0x000fe20000002400 */
[----:B------:R-:W-:Y:S02]  /*3950*/  WARPGROUP.DEPBAR.LE gsb0, 0x0 ;  /* 0x00008000000079c5 */ /* 0x000fe40000010000 */
[----:B------:R-:W-:Y:S01]  /*3960*/  WARPGROUP.ARRIVE ;  /* 0x00000000000079c5 */ /* 0x000fe20000000000 */
[----:B------:R-:W-:Y:S01]  /*3970*/  FMUL.FTZ R66, R66, UR10 ;  /* 0x0000000a42427c20 */ /* 0x000fe20008410000 */
[----:B------:R-:W-:Y:S01]  /*3980*/  FMUL.FTZ R64, R64, UR10 ;  /* 0x0000000a40407c20 */ /* 0x000fe20008410000 */
[----:B------:R-:W-:Y:S01]  /*3990*/  FMUL.FTZ R65, R65, UR10 ;  /* 0x0000000a41417c20 */ /* 0x000fe20008410000 */
[----:B------:R-:W-:Y:S01]  /*39a0*/  FMUL.FTZ R67, R67, UR10 ;  /* 0x0000000a43437c20 */ /* 0x000fe20008410000 */
[----:B------:R4:W-:Y:S01]  /*39b0*/  MUFU.TANH R13, R66 ;  /* 0x00000042000d7308 */ /* 0x0009e20000002400 */
[----:B------:R-:W-:Y:S01]  /*39c0*/  HGMMA.64x16x16.F32.BF16 R56, gdesc[UR4], R56, gsb0 ;  /* 0x00200000043879f0 */ /* 0x000fe20008001838 */
[----:B------:R-:W-:Y:S01]  /*39d0*/  UIADD3 UR6, UR37, 0x886, URZ ;  /* 0x0000088625067890 */ /* 0x000fe2000fffe03f */
[----:B------:R-:W-:Y:S01]  /*39e0*/  FMUL.FTZ R68, R68, UR10 ;  /* 0x0000000a44447c20 */ /* 0x000fe20008410000 */
[----:B------:R-:W-:Y:S01]  /*39f0*/  UMOV UR4, UR52 ;  /* 0x0000003400047c82 */ /* 0x000fe20008000000 */
[----:B------:R-:W-:Y:S01]  /*3a00*/  UMOV UR5, UR53 ;  /* 0x0000003500057c82 */ /* 0x000fe20008000000 */
[----:B------:R-:W-:Y:S01]  /*3a10*/  UMOV UR7, 0x40000040 ;  /* 0x4000004000077882 */ /* 0x000fe20000000000 */
[----:B------:R-:W-:Y:S01]  /*3a20*/  FMUL.FTZ R69, R69, UR10 ;  /* 0x0000000a45457c20 */ /* 0x000fe20008410000 */
[----:B------:R-:W-:Y:S01]  /*3a30*/  MUFU.TANH R64, R64 ;  /* 0x0000004000407308 */ /* 0x000fe20000002400 */
[----:B----4-:R-:W-:-:S02]  /*3a40*/  IMAD R66, R9, -0x70, R8 ;  /* 0xffffff9009427824 */ /* 0x010fc400078e0208 */
[----:B------:R-:W-:Y:S01]  /*3a50*/  FMUL.FTZ R71, R71, UR10 ;  /* 0x0000000a47477c20 */ /* 0x000fe20008410000 */
[----:B------:R-:W-:Y:S01]  /*3a60*/  FMUL.FTZ R70, R70, UR10 ;  /* 0x0000000a46467c20 */ /* 0x000fe20008410000 */
[----:B------:R-:W-:Y:S01]  /*3a70*/  IMAD.MOV.U32 R78, RZ, RZ, R119 ;  /* 0x000000ffff4e7224 */ /* 0x000fe200078e0077 */
[C---:B------:R-:W-:Y:S02]  /*3a80*/  ISETP.GT.AND P4, PT, R66.reuse, RZ, PT ;  /* 0x000000ff4200720c */ /* 0x040fe40003f84270 */
[C---:B------:R-:W-:Y:S01]  /*3a90*/  ISETP.GT.AND P2, PT, R66.reuse, 0x1, PT ;  /* 0x000000014200780c */ /* 0x040fe20003f44270 */
[----:B------:R-:W4:Y:S01]  /*3aa0*/  MUFU.TANH R65, R65 ;  /* 0x0000004100417308 */ /* 0x000f220000002400 */
[C---:B------:R-:W-:Y:S02]  /*3ab0*/  ISETP.GT.AND P3, PT, R66.reuse, 0x8, PT ;  /* 0x000000084200780c */ /* 0x040fe40003f64270 */
[----:B-1----:R-:W-:Y:S02]  /*3ac0*/  FSEL R73, R73, -INF , P2 ;  /* 0xff80000049497808 */ /* 0x002fe40001000000 */
[----:B------:R-:W-:-:S02]  /*3ad0*/  ISETP.GT.AND P6, PT, R66, 0x9, PT ;  /* 0x000000094200780c */ /* 0x000fc40003fc4270 */
[----:B--2---:R-:W-:Y:S01]  /*3ae0*/  FSEL R75, R76, -INF , P3 ;  /* 0xff8000004c4b7808 */ /* 0x004fe20001800000 */
[----:B------:R1:W-:Y:S01]  /*3af0*/  MUFU.TANH R15, R67 ;  /* 0x00000043000f7308 */ /* 0x0003e20000002400 */
[----:B------:R-:W-:Y:S01]  /*3b00*/  ISETP.GT.AND P5, PT, R66, 0x10, PT ;  /* 0x000000104200780c */ /* 0x000fe20003fa4270 */
[--C-:B------:R-:W-:Y:S01]  /*3b10*/  IMAD.MOV.U32 R76, RZ, RZ, R119.reuse ;  /* 0x000000ffff4c7224 */ /* 0x100fe200078e0077 */
[----:B---3--:R-:W-:Y:S02]  /*3b20*/  FSEL R77, R77, -INF , P6 ;  /* 0xff8000004d4d7808 */ /* 0x008fe40003000000 */
[----:B-----5:R-:W-:Y:S02]  /*3b30*/  FSEL R3, R3, -INF , P4 ;  /* 0xff80000003037808 */ /* 0x020fe40002000000 */
[----:B------:R-:W-:Y:S01]  /*3b40*/  FSEL R4, R4, -INF , P2 ;  /* 0xff80000004047808 */ /* 0x000fe20001000000 */
[----:B------:R-:W2:Y:S01]  /*3b50*/  MUFU.TANH R68, R68 ;  /* 0x0000004400447308 */ /* 0x000ea20000002400 */
[----:B-1----:R-:W-:Y:S01]  /*3b60*/  FSEL R67, R72, -INF , P4 ;  /* 0xff80000048437808 */ /* 0x002fe20002000000 */
[----:B------:R-:W-:Y:S01]  /*3b70*/  IMAD.MOV.U32 R72, RZ, RZ, R119 ;  /* 0x000000ffff487224 */ /* 0x000fe200078e0077 */
[----:B------:R-:W-:-:S02]  /*3b80*/  ISETP.GT.AND P4, PT, R66, 0x11, PT ;  /* 0x000000114200780c */ /* 0x000fc40003f84270 */
[----:B------:R-:W-:Y:S02]  /*3b90*/  FMNMX.FTZ R12, R67, R73, !PT ;  /* 0x00000049430c7209 */ /* 0x000fe40007810000 */
[----:B------:R-:W-:Y:S01]  /*3ba0*/  ISETP.GT.AND P2, PT, R66, 0x18, PT ;  /* 0x000000184200780c */ /* 0x000fe20003f44270 */
[----:B------:R1:W3:Y:S01]  /*3bb0*/  MUFU.TANH R11, R79 ;  /* 0x0000004f000b7308 */ /* 0x0002e20000002400 */
[----:B------:R-:W-:Y:S02]  /*3bc0*/  FMNMX.FTZ R14, R75, R12, !PT ;  /* 0x0000000c4b0e7209 */ /* 0x000fe40007810000 */
[----:B----4-:R-:W-:Y:S02]  /*3bd0*/  FSEL R65, R65, -INF , P4 ;  /* 0xff80000041417808 */ /* 0x010fe40002000000 */
[----:B------:R-:W-:Y:S02]  /*3be0*/  FMNMX.FTZ R14, R77, R14, !PT ;  /* 0x0000000e4d0e7209 */ /* 0x000fe40007810000 */
[----:B------:R-:W-:Y:S01]  /*3bf0*/  FSEL R7, R7, -INF , P3 ;  /* 0xff80000007077808 */ /* 0x000fe20001800000 */
[----:B------:R-:W4:Y:S01]  /*3c00*/  MUFU.TANH R69, R69 ;  /* 0x0000004500457308 */ /* 0x000f220000002400 */
[----:B-1----:R-:W-:Y:S01]  /*3c10*/  FSEL R79, R64, -INF , P5 ;  /* 0xff800000404f7808 */ /* 0x002fe20002800000 */
[----:B------:R-:W-:Y:S01]  /*3c20*/  IMAD.MOV.U32 R64, RZ, RZ, R119 ;  /* 0x000000ffff407224 */ /* 0x000fe200078e0077 */
[----:B------:R-:W-:Y:S01]  /*3c30*/  ISETP.GT.AND P3, PT, R66, 0x19, PT ;  /* 0x000000194200780c */ /* 0x000fe20003f64270 */
[----:B------:R-:W-:-:S02]  /*3c40*/  WARPGROUP.DEPBAR.LE gsb0, 0x0 ;  /* 0x00008000000079c5 */ /* 0x000fc40000010000 */
[----:B------:R-:W-:Y:S01]  /*3c50*/  WARPGROUP.ARRIVE ;  /* 0x00000000000079c5 */ /* 0x000fe20000000000 */
[----:B------:R-:W-:Y:S01]  /*3c60*/  FMUL.FTZ R56, R56, UR10 ;  /* 0x0000000a38387c20 */ /* 0x000fe20008410000 */
[----:B------:R-:W-:Y:S01]  /*3c70*/  FMUL.FTZ R57, R57, UR10 ;  /* 0x0000000a39397c20 */ /* 0x000fe20008410000 */
[----:B------:R-:W-:Y:S01]  /*3c80*/  MUFU.TANH R71, R71 ;  /* 0x0000004700477308 */ /* 0x000fe20000002400 */
[----:B------:R-:W-:Y:S01]  /*3c90*/  FMUL.FTZ R60, R60, UR10 ;  /* 0x0000000a3c3c7c20 */ /* 0x000fe20008410000 */
[----:B------:R-:W-:Y:S01]  /*3ca0*/  FMUL.FTZ R63, R63, UR10 ;  /* 0x0000000a3f3f7c20 */ /* 0x000fe20008410000 */
[----:B------:R-:W-:Y:S01]  /*3cb0*/  HGMMA.64x16x16.F32.BF16 R48, gdesc[UR4], R48, gsb0 ;  /* 0x00200000043079f0 */ /* 0x000fe20008001830 */
[----:B------:R-:W-:Y:S01]  /*3cc0*/  UIADD3 UR6, UR37, 0x906, URZ ;  /* 0x0000090625067890 */ /* 0x000fe2000fffe03f */
[----:B------:R-:W-:Y:S01]  /*3cd0*/  FMNMX.FTZ R14, R79, R14, !PT ;  /* 0x0000000e4f0e7209 */ /* 0x000fe20007810000 */
[----:B------:R-:W-:Y:S01]  /*3ce0*/  UMOV UR4, UR52 ;  /* 0x0000003400047c82 */ /* 0x000fe20008000000 */
[----:B------:R-:W-:Y:S01]  /*3cf0*/  UMOV UR5, UR53 ;  /* 0x0000003500057c82 */ /* 0x000fe20008000000 */
[----:B------:R-:W-:Y:S01]  /*3d00*/  UMOV UR7, 0x40000040 ;  /* 0x4000004000077882 */ /* 0x000fe20000000000 */
[----:B------:R-:W-:Y:S01]  /*3d10*/  MUFU.TANH R56, R56 ;  /* 0x0000003800387308 */ /* 0x000fe20000002400 */
[----:B------:R-:W-:Y:S01]  /*3d20*/  FMUL.FTZ R61, R61, UR10 ;  /* 0x0000000a3d3d7c20 */ /* 0x000fe20008410000 */
[----:B------:R-:W-:Y:S01]  /*3d30*/  FMUL.FTZ R58, R58, UR10 ;  /* 0x0000000a3a3a7c20 */ /* 0x000fe20008410000 */
[----:B--2---:R-:W-:Y:S01]  /*3d40*/  FSEL R81, R68, -INF , P2 ;  /* 0xff80000044517808 */ /* 0x004fe20001000000 */
[----:B------:R-:W-:Y:S01]  /*3d50*/  FMUL.FTZ R59, R59, UR10 ;  /* 0x0000000a3b3b7c20 */ /* 0x000fe20008410000 */
[----:B------:R-:W-:Y:S01]  /*3d60*/  FMNMX.FTZ R14, R65, R14, !PT ;  /* 0x0000000e410e7209 */ /* 0x000fe20007810000 */
[----:B------:R-:W-:Y:S01]  /*3d70*/  FMUL.FTZ R62, R62, UR10 ;  /* 0x0000000a3e3e7c20 */ /* 0x000fe20008410000 */
[----:B---3--:R-:W-:Y:S01]  /*3d80*/  FSEL R11, R11, -INF , P6 ;  /* 0xff8000000b0b7808 */ /* 0x008fe20003000000 */
[----:B------:R-:W1:Y:S01]  /*3d90*/  MUFU.TANH R57, R57 ;  /* 0x0000003900397308 */ /* 0x000e620000002400 */
[----:B------:R-:W-:-:S02]  /*3da0*/  ISETP.GT.AND P6, PT, R66, 0x20, PT ;  /* 0x000000204200780c */ /* 0x000fc40003fc4270 */
[----:B----4-:R-:W-:Y:S02]  /*3db0*/  FSEL R69, R69, -INF , P3 ;  /* 0xff80000045457808 */ /* 0x010fe40001800000 */
[----:B------:R-:W-:Y:S02]  /*3dc0*/  FMNMX.FTZ R20, R81, R14, !PT ;  /* 0x0000000e51147209 */ /* 0x000fe40007810000 */
[----:B------:R-:W-:Y:S01]  /*3dd0*/  FSEL R13, R13, -INF , P5 ;  /* 0xff8000000d0d7808 */ /* 0x000fe20002800000 */
[----:B------:R2:W3:Y:S01]  /*3de0*/  MUFU.TANH R21, R70 ;  /* 0x0000004600157308 */ /* 0x0004e20000002400 */
[----:B------:R-:W-:Y:S02]  /*3df0*/  ISETP.GT.AND P5, PT, R66, 0x21, PT ;  /* 0x000000214200780c */ /* 0x000fe40003fa4270 */
[----:B------:R-:W-:Y:S02]  /*3e00*/  FMNMX.FTZ R20, R69, R20, !PT ;  /* 0x0000001445147209 */ /* 0x000fe40007810000 */
[----:B------:R-:W-:-:S02]  /*3e10*/  FSEL R15, R15, -INF , P4 ;  /* 0xff8000000f0f7808 */ /* 0x000fc40002000000 */
[----:B------:R-:W-:Y:S01]  /*3e20*/  ISETP.GT.AND P4, PT, R66, 0x28, PT ;  /* 0x000000284200780c */ /* 0x000fe20003f84270 */
[----:B------:R-:W4:Y:S01]  /*3e30*/  MUFU.TANH R60, R60 ;  /* 0x0000003c003c7308 */ /* 0x000f220000002400 */
[----:B-1----:R-:W-:Y:S01]  /*3e40*/  FSEL R83, R57, -INF , P5 ;  /* 0xff80000039537808 */ /* 0x002fe20002800000 */
[----:B--2---:R-:W-:Y:S01]  /*3e50*/  IMAD.MOV.U32 R70, RZ, RZ, R119 ;  /* 0x000000ffff467224 */ /* 0x004fe200078e0077 */
[----:B------:R-:W-:-:S05]  /*3e60*/  MOV R68, R119 ;  /* 0x0000007700447202 */ /* 0x000fca0000000f00 */
[----:B------:R-:W-:Y:S01]  /*3e70*/  MUFU.TANH R63, R63 ;  /* 0x0000003f003f7308 */ /* 0x000fe20000002400 */
[----:B---3--:R-:W-:Y:S02]  /*3e80*/  FSEL R21, R21, -INF , P2 ;  /* 0xff80000015157808 */ /* 0x008fe40001000000 */
[----:B------:R-:W-:-:S05]  /*3e90*/  ISETP.GT.AND P2, PT, R66, 0x29, PT ;  /* 0x000000294200780c */ /* 0x000fca0003f44270 */
[----:B------:R-:W-:Y:S01]  /*3ea0*/  MUFU.TANH R61, R61 ;  /* 0x0000003d003d7308 */ /* 0x000fe20000002400 */
[----:B----4-:R-:W-:Y:S01]  /*3eb0*/  FSEL R85, R60, -INF , P4 ;  /* 0xff8000003c557808 */ /* 0x010fe20002000000 */
[----:B------:R-:W-:Y:S01]  /*3ec0*/  IMAD.MOV.U32 R60, RZ, RZ, R119 ;  /* 0x000000ffff3c7224 */ /* 0x000fe200078e0077 */
[----:B------:R-:W-:Y:S02]  /*3ed0*/  WARPGROUP.DEPBAR.LE gsb0, 0x0 ;  /* 0x00008000000079c5 */ /* 0x000fe40000010000 */
        /* <DEDUP_REMOVED lines=8> */
[----:B------:R-:W-:Y:S01]  /*3f60*/  FMUL.FTZ R50, R50, UR10 ;  /* 0x0000000a32327c20 */ /* 0x000fe20008410000 */
[----:B------:R-:W-:Y:S01]  /*3f70*/  UMOV UR4, UR52 ;  /* 0x0000003400047c82 */ /* 0x000fe20008000000 */
[----:B------:R-:W-:Y:S01]  /*3f80*/  UMOV UR5, UR53 ;  /* 0x0000003500057c82 */ /* 0x000fe20008000000 */
[----:B------:R-:W-:Y:S01]  /*3f90*/  UMOV UR7, 0x40000040 ;  /* 0x4000004000077882 */ /* 0x000fe20000000000 */
[----:B------:R-:W1:Y:S01]  /*3fa0*/  MUFU.TANH R48, R48 ;  /* 0x0000003000307308 */ /* 0x000e620000002400 */
[----:B------:R-:W-:Y:S01]  /*3fb0*/  FMUL.FTZ R51, R51, UR10 ;  /* 0x0000000a33337c20 */ /* 0x000fe20008410000 */
[----:B------:R-:W-:Y:S01]  /*3fc0*/  FMUL.FTZ R54, R54, UR10 ;  /* 0x0000000a36367c20 */ /* 0x000fe20008410000 */
[----:B------:R-:W-:-:S05]  /*3fd0*/  FMUL.FTZ R55, R55, UR10 ;  /* 0x0000000a37377c20 */ /* 0x000fca0008410000 */
[----:B------:R-:W-:Y:S08]  /*3fe0*/  MUFU.TANH R59, R59 ;  /* 0x0000003b003b7308 */ /* 0x000ff00000002400 */
[----:B------:R-:W2:Y:S08]  /*3ff0*/  MUFU.TANH R49, R49 ;  /* 0x0000003100317308 */ /* 0x000eb00000002400 */
[----:B------:R-:W3:Y:S08]  /*4000*/  MUFU.TANH R62, R62 ;  /* 0x0000003e003e7308 */ /* 0x000ef00000002400 */
[----:B------:R-:W4:Y:S08]  /*4010*/  MUFU.TANH R52, R52 ;  /* 0x0000003400347308 */ /* 0x000f300000002400 */
[----:B------:R-:W5:Y:S01]  /*4020*/  MUFU.TANH R53, R53 ;  /* 0x0000003500357308 */ /* 0x000f620000002400 */
[----:B------:R-:W-:-:S02]  /*4030*/  WARPGROUP.DEPBAR.LE gsb0, 0x0 ;  /* 0x00008000000079c5 */ /* 0x000fc40000010000 */
[----:B------:R-:W-:Y:S01]  /*4040*/  WARPGROUP.ARRIVE ;  /* 0x00000000000079c5 */ /* 0x000fe20000000000 */
[----:B------:R-:W-:Y:S01]  /*4050*/  FMUL.FTZ R41, R41, UR10 ;  /* 0x0000000a29297c20 */ /* 0x000fe20008410000 */
[----:B------:R-:W-:Y:S01]  /*4060*/  FMUL.FTZ R40, R40, UR10 ;  /* 0x0000000a28287c20 */ /* 0x000fe20008410000 */
[----:B------:R-:W-:Y:S02]  /*4070*/  FMUL.FTZ R43, R43, UR10 ;  /* 0x0000000a2b2b7c20 */ /* 0x000fe40008410000 */
[----:B------:R-:W-:Y:S01]  /*4080*/  MUFU.TANH R50, R50 ;  /* 0x0000003200327308 */ /* 0x000fe20000002400 */
[----:B------:R-:W-:Y:S01]  /*4090*/  FMUL.FTZ R44, R44, UR10 ;  /* 0x0000000a2c2c7c20 */ /* 0x000fe20008410000 */
[----:B------:R-:W-:Y:S01]  /*40a0*/  HGMMA.64x16x16.F32.BF16 R32, gdesc[UR4], R32, gsb0 ;  /* 0x00200000042079f0 */ /* 0x000fe20008001820 */
[----:B------:R-:W-:Y:S01]  /*40b0*/  UIADD3 UR6, UR37, 0xa06, URZ ;  /* 0x00000a0625067890 */ /* 0x000fe2000fffe03f */
[----:B------:R-:W-:Y:S01]  /*40c0*/  FMUL.FTZ R45, R45, UR10 ;  /* 0x0000000a2d2d7c20 */ /* 0x000fe20008410000 */
[----:B------:R-:W-:Y:S01]  /*40d0*/  UMOV UR4, UR52 ;  /* 0x0000003400047c82 */ /* 0x000fe20008000000 */
[----:B------:R-:W-:Y:S01]  /*40e0*/  UMOV UR5, UR53 ;  /* 0x0000003500057c82 */ /* 0x000fe20008000000 */
[----:B------:R-:W-:Y:S01]  /*40f0*/  UMOV UR7, 0x40000040 ;  /* 0x4000004000077882 */ /* 0x000fe20000000000 */
[----:B------:R1:W-:Y:S01]  /*4100*/  MUFU.TANH R6, R41 ;  /* 0x0000002900067308 */ /* 0x0003e20000002400 */
[----:B------:R-:W-:Y:S01]  /*4110*/  FMUL.FTZ R47, R47, UR10 ;  /* 0x0000000a2f2f7c20 */ /* 0x000fe20008410000 */
[----:B------:R-:W-:Y:S01]  /*4120*/  FMUL.FTZ R42, R42, UR10 ;  /* 0x0000000a2a2a7c20 */ /* 0x000fe20008410000 */
[----:B------:R-:W-:-:S05]  /*4130*/  FMUL.FTZ R46, R46, UR10 ;  /* 0x0000000a2e2e7c20 */ /* 0x000fca0008410000 */
[----:B------:R2:W-:Y:S01]  /*4140*/  MUFU.TANH R8, R43 ;  /* 0x0000002b00087308 */ /* 0x0005e20000002400 */
[----:B-1----:R-:W-:Y:S02]  /*4150*/  FSEL R41, R71, -INF , P3 ;  /* 0xff80000047297808 */ /* 0x002fe40001800000 */
[----:B------:R-:W-:Y:S02]  /*4160*/  FSEL R71, R56, -INF , P6 ;  /* 0xff80000038477808 */ /* 0x000fe40003000000 */
[----:B------:R-:W-:Y:S02]  /*4170*/  ISETP.GT.AND P3, PT, R66, 0x30, PT ;  /* 0x000000304200780c */ /* 0x000fe40003f64270 */
[----:B------:R-:W-:Y:S01]  /*4180*/  FMNMX.FTZ R20, R71, R20, !PT ;  /* 0x0000001447147209 */ /* 0x000fe20007810000 */
[----:B------:R-:W1:Y:S01]  /*4190*/  MUFU.TANH R40, R40 ;  /* 0x0000002800287308 */ /* 0x000e620000002400 */
[----:B------:R-:W-:Y:S02]  /*41a0*/  FSEL R87, R48, -INF , P3 ;  /* 0xff80000030577808 */ /* 0x000fe40001800000 */
[----:B------:R-:W-:-:S02]  /*41b0*/  FMNMX.FTZ R48, R83, R20, !PT ;  /* 0x0000001453307209 */ /* 0x000fc40007810000 */
[----:B--2---:R-:W-:Y:S01]  /*41c0*/  FSEL R43, R58, -INF , P6 ;  /* 0xff8000003a2b7808 */ /* 0x004fe20003000000 */
[----:B------:R-:W-:Y:S01]  /*41d0*/  IMAD.MOV.U32 R58, RZ, RZ, R119 ;  /* 0x000000ffff3a7224 */ /* 0x000fe200078e0077 */
[----:B------:R-:W-:Y:S01]  /*41e0*/  FMNMX.FTZ R48, R85, R48, !PT ;  /* 0x0000003055307209 */ /* 0x000fe20007810000 */
[----:B------:R-:W2:Y:S01]  /*41f0*/  MUFU.TANH R51, R51 ;  /* 0x0000003300337308 */ /* 0x000ea20000002400 */
[----:B------:R-:W-:Y:S02]  /*4200*/  ISETP.GT.AND P6, PT, R66, 0x31, PT ;  /* 0x000000314200780c */ /* 0x000fe40003fc4270 */
[----:B------:R-:W-:Y:S02]  /*4210*/  MOV R56, R119 ;  /* 0x0000007700387202 */ /* 0x000fe40000000f00 */
[----:B------:R-:W-:-:S03]  /*4220*/  FSEL R89, R49, -INF , P6 ;  /* 0xff80000031597808 */ /* 0x000fc60003000000 */
[----:B------:R-:W2:Y:S08]  /*4230*/  MUFU.TANH R54, R54 ;  /* 0x0000003600367308 */ /* 0x000eb00000002400 */
[----:B------:R3:W-:Y:S01]  /*4240*/  MUFU.TANH R9, R45 ;  /* 0x0000002d00097308 */ /* 0x0007e20000002400 */
[----:B------:R-:W-:Y:S02]  /*4250*/  WARPGROUP.DEPBAR.LE gsb0, 0x0 ;  /* 0x00008000000079c5 */ /* 0x000fe40000010000 */
[----:B------:R-:W-:Y:S01]  /*4260*/  WARPGROUP.ARRIVE ;  /* 0x00000000000079c5 */ /* 0x000fe20000000000 */
[----:B------:R-:W-:Y:S01]  /*4270*/  FMUL.FTZ R14, R35, UR10 ;  /* 0x0000000a230e7c20 */ /* 0x000fe20008410000 */
[----:B------:R-:W-:Y:S01]  /*4280*/  FSEL R35, R63, -INF , P2 ;  /* 0xff8000003f237808 */ /* 0x000fe20001000000 */
[----:B------:R-:W-:Y:S01]  /*4290*/  FMUL.FTZ R12, R33, UR10 ;  /* 0x0000000a210c7c20 */ /* 0x000fe20008410000 */
[----:B------:R-:W-:Y:S01]  /*42a0*/  FSEL R63, R61, -INF , P2 ;  /* 0xff8000003d3f7808 */ /* 0x000fe20001000000 */
[----:B------:R-:W2:Y:S01]  /*42b0*/  MUFU.TANH R44, R44 ;  /* 0x0000002c002c7308 */ /* 0x000ea20000002400 */
[----:B------:R-:W-:Y:S01]  /*42c0*/  HGMMA.64x16x16.F32.BF16 R24, gdesc[UR4], R24, gsb0 ;  /* 0x00200000041879f0 */ /* 0x000fe20008001818 */
[----:B------:R-:W-:Y:S01]  /*42d0*/  FSEL R33, R59, -INF , P5 ;  /* 0xff8000003b217808 */ /* 0x000fe20002800000 */
[----:B------:R-:W-:Y:S01]  /*42e0*/  FMUL.FTZ R32, R32, UR10 ;  /* 0x0000000a20207c20 */ /* 0x000fe20008410000 */
[----:B------:R-:W-:Y:S01]  /*42f0*/  FMNMX.FTZ R48, R63, R48, !PT ;  /* 0x000000303f307209 */ /* 0x000fe20007810000 */
[----:B------:R-:W-:Y:S01]  /*4300*/  FMUL.FTZ R36, R36, UR10 ;  /* 0x0000000a24247c20 */ /* 0x000fe20008410000 */
[----:B------:R-:W-:Y:S01]  /*4310*/  ISETP.GT.AND P5, PT, R66, 0x38, PT ;  /* 0x000000384200780c */ /* 0x000fe20003fa4270 */
[----:B------:R-:W-:Y:S01]  /*4320*/  FMUL.FTZ R20, R37, UR10 ;  /* 0x0000000a25147c20 */ /* 0x000fe20008410000 */
[----:B------:R-:W-:Y:S01]  /*4330*/  FMNMX.FTZ R48, R87, R48, !PT ;  /* 0x0000003057307209 */ /* 0x000fe20007810000 */
[----:B------:R-:W2:Y:S01]  /*4340*/  MUFU.TANH R55, R55 ;  /* 0x0000003700377308 */ /* 0x000ea20000002400 */
[----:B---3--:R-:W-:Y:S01]  /*4350*/  FSEL R45, R62, -INF , P4 ;  /* 0xff8000003e2d7808 */ /* 0x008fe20002000000 */
[----:B------:R-:W-:Y:S01]  /*4360*/  FMUL.FTZ R34, R34, UR10 ;  /* 0x0000000a22227c20 */ /* 0x000fe20008410000 */
[----:B------:R-:W-:Y:S01]  /*4370*/  ISETP.GT.AND P4, PT, R66, 0x39, PT ;  /* 0x000000394200780c */ /* 0x000fe20003f84270 */
[----:B------:R-:W-:Y:S01]  /*4380*/  FMUL.FTZ R38, R38, UR10 ;  /* 0x0000000a26267c20 */ /* 0x000fe20008410000 */
[----:B----4-:R-:W-:Y:S01]  /*4390*/  FSEL R91, R52, -INF , P5 ;  /* 0xff800000345b7808 */ /* 0x010fe20002800000 */
[----:B------:R-:W-:Y:S01]  /*43a0*/  ULDC UR4, c[0x0][0x988] ;  /* 0x0002620000047ab9 */ /* 0x000fe20000000800 */
[----:B------:R-:W-:Y:S01]  /*43b0*/  FMNMX.FTZ R48, R89, R48, !PT ;  /* 0x0000003059307209 */ /* 0x000fe20007810000 */
[----:B------:R3:W-:Y:S01]  /*43c0*/  MUFU.TANH R10, R47 ;  /* 0x0000002f000a7308 */ /* 0x0007e20000002400 */
[----:B------:R-:W-:Y:S01]  /*43d0*/  ISETP.GT.AND P2, PT, R66, 0x40, PT ;  /* 0x000000404200780c */ /* 0x000fe20003f44270 */
[----:B------:R-:W-:Y:S01]  /*43e0*/  FMUL.FTZ R39, R39, UR10 ;  /* 0x0000000a27277c20 */ /* 0x000fe20008410000 */
[----:B-----5:R-:W-:Y:S01]  /*43f0*/  FSEL R93, R53, -INF , P4 ;  /* 0xff800000355d7808 */ /* 0x020fe20002000000 */
[----:B------:R-:W-:Y:S01]  /*4400*/  IMAD.MOV.U32 R52, RZ, RZ, R119 ;  /* 0x000000ffff347224 */ /* 0x000fe200078e0077 */
[----:B------:R-:W-:-:S02]  /*4410*/  FMNMX.FTZ R48, R91, R48, !PT ;  /* 0x000000305b307209 */ /* 0x000fc40007810000 */
[----:B-1----:R-:W-:Y:S01]  /*4420*/  FSEL R95, R40, -INF , P2 ;  /* 0xff800000285f7808 */ /* 0x002fe20001000000 */
[----:B------:R-:W1:Y:S01]  /*4430*/  MUFU.TANH R32, R32 ;  /* 0x0000002000207308 */ /* 0x000e620000002400 */
[----:B---3--:R-:W-:Y:S02]  /*4440*/  FSEL R47, R50, -INF , P3 ;  /* 0xff800000322f7808 */ /* 0x008fe40001800000 */
[C---:B------:R-:W-:Y:S02]  /*4450*/  ISETP.GT.AND P3, PT, R66.reuse, 0x41, PT ;  /* 0x000000414200780c */ /* 0x040fe40003f64270 */
[----:B------:R-:W-:Y:S02]  /*4460*/  FMNMX.FTZ R48, R93, R48, !PT ;  /* 0x000000305d307209 */ /* 0x000fe40007810000 */
[----:B--2---:R-:W-:Y:S01]  /*4470*/  FSEL R37, R51, -INF , P6 ;  /* 0xff80000033257808 */ /* 0x004fe20003000000 */
[----:B------:R-:W2:Y:S01]  /*4480*/  MUFU.TANH R42, R42 ;  /* 0x0000002a002a7308 */ /* 0x000ea20000002400 */
[----:B------:R-:W-:-:S02]  /*4490*/  ISETP.GT.AND P6, PT, R66, 0x48, PT ;  /* 0x000000484200780c */ /* 0x000fc40003fc4270 */
[----:B------:R-:W-:Y:S02]  /*44a0*/  FSEL R97, R6, -INF , P3 ;  /* 0xff80000006617808 */ /* 0x000fe40001800000 */
[----:B------:R-:W-:Y:S02]  /*44b0*/  FMNMX.FTZ R48, R95, R48, !PT ;  /* 0x000000305f307209 */ /* 0x000fe40007810000 */
[----:B------:R-:W-:Y:S01]  /*44c0*/  FSEL R49, R54, -INF , P5 ;  /* 0xff80000036317808 */ /* 0x000fe20002800000 */
[----:B------:R-:W3:Y:S01]  /*44d0*/  MUFU.TANH R12, R12 ;  /* 0x0000000c000c7308 */ /* 0x000ee20000002400 */
[----:B------:R-:W-:Y:S01]  /*44e0*/  ISETP.GT.AND P5, PT, R66, 0x49, PT ;  /* 0x000000494200780c */ /* 0x000fe20003fa4270 */
[----:B------:R-:W-:Y:S01]  /*44f0*/  IMAD.MOV.U32 R54, RZ, RZ, R119 ;  /* 0x000000ffff367224 */ /* 0x000fe200078e0077 */
[----:B------:R-:W-:Y:S02]  /*4500*/  FSEL R99, R44, -INF , P6 ;  /* 0xff8000002c637808 */ /* 0x000fe40003000000 */
[----:B------:R-:W-:-:S02]  /*4510*/  FMNMX.FTZ R48, R97, R48, !PT ;  /* 0x0000003061307209 */ /* 0x000fc40007810000 */
[----:B------:R-:W-:Y:S01]  /*4520*/  FSEL R51, R55, -INF , P4 ;  /* 0xff80000037337808 */ /* 0x000fe20002000000 */
[----:B------:R-:W4:Y:S01]  /*4530*/  MUFU.TANH R46, R46 ;  /* 0x0000002e002e7308 */ /* 0x000f220000002400 */
[----:B------:R-:W-:Y:S02]  /*4540*/  ISETP.GT.AND P4, PT, R66, 0x50, PT ;  /* 0x000000504200780c */ /* 0x000fe40003f84270 */
[----:B------:R-:W-:Y:S01]  /*4550*/  FSEL R101, R9, -INF , P5 ;  /* 0xff80000009657808 */ /* 0x000fe20002800000 */
[----:B------:R-:W-:Y:S02]  /*4560*/  WARPGROUP.DEPBAR.LE gsb0, 0x0 ;  /* 0x00008000000079c5 */ /* 0x000fe40000010000 */
[----:B------:R-:W-:Y:S01]  /*4570*/  FMUL.FTZ R24, R24, UR10 ;  /* 0x0000000a18187c20 */ /* 0x000fe20008410000 */
[----:B------:R-:W-:Y:S01]  /*4580*/  FMNMX.FTZ R48, R99, R48, !PT ;  /* 0x0000003063307209 */ /* 0x000fe20007810000 */
[----:B------:R-:W5:Y:S01]  /*4590*/  MUFU.TANH R36, R36 ;  /* 0x0000002400247308 */ /* 0x000f620000002400 */
[----:B------:R-:W-:Y:S01]  /*45a0*/  FMUL.FTZ R6, R25, UR10 ;  /* 0x0000000a19067c20 */ /* 0x000fe20008410000 */
[----:B------:R-:W-:Y:S01]  /*45b0*/  FSEL R55, R8, -INF , P3 ;  /* 0xff80000008377808 */ /* 0x000fe20001800000 */
[----:B------:R-:W-:Y:S01]  /*45c0*/  FMUL.FTZ R28, R28, UR10 ;  /* 0x0000000a1c1c7c20 */ /* 0x000fe20008410000 */
[----:B------:R-:W-:Y:S01]  /*45d0*/  ISETP.GT.AND P3, PT, R66, 0x51, PT ;  /* 0x000000514200780c */ /* 0x000fe20003f64270 */
[----:B------:R-:W-:Y:S01]  /*45e0*/  FMUL.FTZ R8, R29, UR10 ;  /* 0x0000000a1d087c20 */ /* 0x000fe20008410000 */
[----:B-1----:R-:W-:Y:S01]  /*45f0*/  FSEL R103, R32, -INF , P4 ;  /* 0xff80000020677808 */ /* 0x002fe20002000000 */
[----:B------:R-:W-:Y:S01]  /*4600*/  FMUL.FTZ R26, R26, UR10 ;  /* 0x0000000a1a1a7c20 */ /* 0x000fe20008410000 */
[----:B------:R-:W1:Y:S01]  /*4610*/  MUFU.TANH R20, R20 ;  /* 0x0000001400147308 */ /* 0x000e620000002400 */
[----:B------:R-:W-:Y:S01]  /*4620*/  FMNMX.FTZ R48, R101, R48, !PT ;  /* 0x0000003065307209 */ /* 0x000fe20007810000 */
[----:B------:R-:W-:Y:S01]  /*4630*/  FMUL.FTZ R30, R30, UR10 ;  /* 0x0000000a1e1e7c20 */ /* 0x000fe20008410000 */
[----:B--2---:R-:W-:Y:S01]  /*4640*/  FSEL R53, R42, -INF , P2 ;  /* 0xff8000002a357808 */ /* 0x004fe20001000000 */
[----:B------:R-:W-:Y:S01]  /*4650*/  FMUL.FTZ R31, R31, UR10 ;  /* 0x0000000a1f1f7c20 */ /* 0x000fe20008410000 */
[----:B------:R-:W-:Y:S01]  /*4660*/  ISETP.GT.AND P2, PT, R66, 0x58, PT ;  /* 0x000000584200780c */ /* 0x000fe20003f44270 */
[----:B------:R2:W-:Y:S01]  /*4670*/  @!P1 SYNCS.ARRIVE.TRANS64.RED.A1T0 RZ, [R0+URZ], RZ ;  /* 0x000000ff00ff99a7 */ /* 0x0005e2000810043f */
[----:B---3--:R-:W-:Y:S01]  /*4680*/  FSEL R105, R12, -INF , P3 ;  /* 0xff8000000c697808 */ /* 0x008fe20001800000 */
[----:B------:R-:W3:Y:S01]  /*4690*/  MUFU.TANH R34, R34 ;  /* 0x0000002200227308 */ /* 0x000ee20000002400 */
[----:B------:R-:W-:-:S02]  /*46a0*/  FMNMX.FTZ R48, R103, R48, !PT ;  /* 0x0000003067307209 */ /* 0x000fc40007810000 */
[----:B----4-:R-:W-:Y:S01]  /*46b0*/  FSEL R25, R46, -INF , P6 ;  /* 0xff8000002e197808 */ /* 0x010fe20003000000 */
[----:B------:R-:W-:Y:S01]  /*46c0*/  IMAD.MOV.U32 R46, RZ, RZ, R119 ;  /* 0x000000ffff2e7224 */ /* 0x000fe200078e0077 */
[----:B------:R-:W-:Y:S02]  /*46d0*/  ISETP.GT.AND P6, PT, R66, 0x59, PT ;  /* 0x000000594200780c */ /* 0x000fe40003fc4270 */
[----:B-----5:R-:W-:Y:S01]  /*46e0*/  FSEL R107, R36, -INF , P2 ;  /* 0xff800000246b7808 */ /* 0x020fe20001000000 */
[----:B------:R-:W4:Y:S01]  /*46f0*/  MUFU.TANH R24, R24 ;  /* 0x0000001800187308 */ /* 0x000f220000002400 */
[----:B------:R-:W-:Y:S02]  /*4700*/  FMNMX.FTZ R48, R105, R48, !PT ;  /* 0x0000003069307209 */ /* 0x000fe40007810000 */
[----:B------:R-:W-:Y:S02]  /*4710*/  FSEL R29, R10, -INF , P5 ;  /* 0xff8000000a1d7808 */ /* 0x000fe40002800000 */
[----:B------:R-:W-:-:S02]  /*4720*/  ISETP.GT.AND P5, PT, R66, 0x60, PT ;  /* 0x000000604200780c */ /* 0x000fc40003fa4270 */
[----:B-1----:R-:W-:Y:S01]  /*4730*/  FSEL R109, R20, -INF , P6 ;  /* 0xff800000146d7808 */ /* 0x002fe20003000000 */
[----:B------:R-:W1:Y:S01]  /*4740*/  MUFU.TANH R14, R14 ;  /* 0x0000000e000e7308 */ /* 0x000e620000002400 */
[----:B------:R-:W-:Y:S02]  /*4750*/  FMNMX.FTZ R48, R107, R48, !PT ;  /* 0x000000306b307209 */ /* 0x000fe40007810000 */
[----:B---3--:R-:W-:Y:S02]  /*4760*/  FSEL R57, R34, -INF , P4 ;  /* 0xff80000022397808 */ /* 0x008fe40002000000 */
[----:B------:R-:W-:Y:S02]  /*4770*/  ISETP.GT.AND P4, PT, R66, 0x61, PT ;  /* 0x000000614200780c */ /* 0x000fe40003f84270 */
[----:B------:R-:W-:Y:S01]  /*4780*/  FMNMX.FTZ R48, R109, R48, !PT ;  /* 0x000000306d307209 */ /* 0x000fe20007810000 */
[----:B------:R-:W3:Y:S01]  /*4790*/  MUFU.TANH R6, R6 ;  /* 0x0000000600067308 */ /* 0x000ee20000002400 */
[----:B----4-:R-:W-:-:S02]  /*47a0*/  FSEL R111, R24, -INF , P5 ;  /* 0xff800000186f7808 */ /* 0x010fc40002800000 */
[-C--:B------:R-:W-:Y:S02]  /*47b0*/  MOV R62, R119.reuse ;  /* 0x00000077003e7202 */ /* 0x080fe40000000f00 */
[----:B------:R-:W-:Y:S02]  /*47c0*/  FMNMX.FTZ R48, R111, R48, !PT ;  /* 0x000000306f307209 */ /* 0x000fe40007810000 */
[----:B------:R-:W-:Y:S01]  /*47d0*/  MOV R50, R119 ;  /* 0x0000007700327202 */ /* 0x000fe20000000f00 */
[----:B------:R-:W4:Y:S01]  /*47e0*/  MUFU.TANH R38, R38 ;  /* 0x0000002600267308 */ /* 0x000f220000002400 */
[----:B-1----:R-:W-:Y:S02]  /*47f0*/  FSEL R59, R14, -INF , P3 ;  /* 0xff8000000e3b7808 */ /* 0x002fe40001800000 */
[----:B------:R-:W-:Y:S02]  /*4800*/  ISETP.GT.AND P3, PT, R66, 0x68, PT ;  /* 0x000000684200780c */ /* 0x000fe40003f64270 */
[----:B------:R-:W-:-:S02]  /*4810*/  FMNMX.FTZ R14, R3, R4, !PT ;  /* 0x00000004030e7209 */ /* 0x000fc40007810000 */
[----:B------:R-:W-:Y:S01]  /*4820*/  MOV R44, R119 ;  /* 0x00000077002c7202 */ /* 0x000fe20000000f00 */
[----:B------:R-:W1:Y:S01]  /*4830*/  MUFU.TANH R28, R28 ;  /* 0x0000001c001c7308 */ /* 0x000e620000002400 */
[----:B---3--:R-:W-:Y:S02]  /*4840*/  FSEL R113, R6, -INF , P4 ;  /* 0xff80000006717808 */ /* 0x008fe40002000000 */
[----:B------:R-:W-:Y:S02]  /*4850*/  FMNMX.FTZ R14, R7, R14, !PT ;  /* 0x0000000e070e7209 */ /* 0x000fe40007810000 */
[----:B------:R-:W-:Y:S02]  /*4860*/  FMNMX.FTZ R48, R113, R48, !PT ;  /* 0x0000003071307209 */ /* 0x000fe40007810000 */
[----:B------:R-:W-:Y:S01]  /*4870*/  FMNMX.FTZ R14, R11, R14, !PT ;  /* 0x0000000e0b0e7209 */ /* 0x000fe20007810000 */
[----:B------:R-:W3:Y:S01]  /*4880*/  MUFU.TANH R8, R8 ;  /* 0x0000000800087308 */ /* 0x000ee20000002400 */
[----:B----4-:R-:W-:-:S02]  /*4890*/  FSEL R61, R38, -INF , P2 ;  /* 0xff800000263d7808 */ /* 0x010fc40001000000 */
[----:B------:R-:W-:Y:S01]  /*48a0*/  ISETP.GT.AND P2, PT, R66, 0x69, PT ;  /* 0x000000694200780c */ /* 0x000fe20003f44270 */
[----:B------:R-:W-:Y:S01]  /*48b0*/  IMAD.MOV.U32 R66, RZ, RZ, R119 ;  /* 0x000000ffff427224 */ /* 0x000fe200078e0077 */
[----:B------:R-:W-:Y:S02]  /*48c0*/  FMNMX.FTZ R14, R13, R14, !PT ;  /* 0x0000000e0d0e7209 */ /* 0x000fe40007810000 */
[----:B------:R-:W-:Y:S01]  /*48d0*/  MOV R6, UR4 ;  /* 0x0000000400067c02 */ /* 0x000fe20008000f00 */
[----:B------:R-:W4:Y:S01]  /*48e0*/  MUFU.TANH R26, R26 ;  /* 0x0000001a001a7308 */ /* 0x000f220000002400 */
[----:B-1----:R-:W-:Y:S02]  /*48f0*/  FSEL R115, R28, -INF , P3 ;  /* 0xff8000001c737808 */ /* 0x002fe40001800000 */
[----:B------:R-:W-:Y:S02]  /*4900*/  FMNMX.FTZ R14, R15, R14, !PT ;  /* 0x0000000e0f0e7209 */ /* 0x000fe40007810000 */
[----:B------:R-:W-:-:S02]  /*4910*/  FMNMX.FTZ R48, R115, R48, !PT ;  /* 0x0000003073307209 */ /* 0x000fc40007810000 */
[----:B------:R-:W-:Y:S01]  /*4920*/  FMNMX.FTZ R14, R21, R14, !PT ;  /* 0x0000000e150e7209 */ /* 0x000fe20007810000 */
[----:B------:R-:W-:Y:S01]  /*4930*/  MUFU.TANH R30, R30 ;  /* 0x0000001e001e7308 */ /* 0x000fe20000002400 */
[----:B---3--:R-:W-:Y:S02]  /*4940*/  FSEL R117, R8, -INF , P2 ;  /* 0xff80000008757808 */ /* 0x008fe40001000000 */
[----:B------:R-:W-:Y:S02]  /*4950*/  FMNMX.FTZ R14, R41, R14, !PT ;  /* 0x0000000e290e7209 */ /* 0x000fe40007810000 */
[----:B------:R-:W-:Y:S02]  /*4960*/  FMNMX.FTZ R48, R117, R48, !PT ;  /* 0x0000003075307209 */ /* 0x000fe40007810000 */
[----:B------:R-:W-:Y:S01]  /*4970*/  FMNMX.FTZ R14, R43, R14, !PT ;  /* 0x0000000e2b0e7209 */ /* 0x000fe20007810000 */
[----:B------:R1:W-:Y:S02]  /*4980*/  MUFU.TANH R12, R31 ;  /* 0x0000001f000c7308 */ /* 0x0003e40000002400 */
[----:B------:R-:W3:Y:S01]  /*4990*/  SHFL.BFLY PT, R9, R48, 0x2, 0x1f ;  /* 0x0c401f0030097f89 */ /* 0x000ee200000e0000 */
[----:B------:R-:W-:-:S04]  /*49a0*/  FMNMX.FTZ R14, R33, R14, !PT ;  /* 0x0000000e210e7209 */ /* 0x000fc80007810000 */
[----:B------:R-:W-:-:S04]  /*49b0*/  FMNMX.FTZ R14, R45, R14, !PT ;  /* 0x0000000e2d0e7209 */ /* 0x000fc80007810000 */
[----:B------:R-:W-:-:S04]  /*49c0*/  FMNMX.FTZ R14, R35, R14, !PT ;  /* 0x0000000e230e7209 */ /* 0x000fc80007810000 */
[----:B------:R-:W-:-:S04]  /*49d0*/  FMNMX.FTZ R14, R47, R14, !PT ;  /* 0x0000000e2f0e7209 */ /* 0x000fc80007810000 */
[----:B------:R-:W-:-:S04]  /*49e0*/  FMNMX.FTZ R14, R37, R14, !PT ;  /* 0x0000000e250e7209 */ /* 0x000fc80007810000 */
[----:B------:R-:W-:Y:S02]  /*49f0*/  FMNMX.FTZ R14, R49, R14, !PT ;  /* 0x0000000e310e7209 */ /* 0x000fe40007810000 */
[----:B---3--:R-:W-:Y:S01]  /*4a00*/  FMNMX.FTZ R10, R48, R9, !PT ;  /* 0x00000009300a7209 */ /* 0x008fe20007810000 */
[----:B------:R-:W-:Y:S01]  /*4a10*/  IMAD.MOV.U32 R48, RZ, RZ, R119 ;  /* 0x000000ffff307224 */ /* 0x000fe200078e0077 */
[----:B------:R-:W-:-:S03]  /*4a20*/  FMNMX.FTZ R14, R51, R14, !PT ;  /* 0x0000000e330e7209 */ /* 0x000fc60007810000 */
        /* <DEDUP_REMOVED lines=8> */
[----:B------:R-:W-:Y:S01]  /*4ab0*/  FMUL.FTZ R10, R27, UR10 ;  /* 0x0000000a1b0a7c20 */ /* 0x000fe20008410000 */
[----:B------:R-:W-:Y:S02]  /*4ac0*/  FMNMX.FTZ R14, R61, R14, !PT ;  /* 0x0000000e3d0e7209 */ /* 0x000fe40007810000 */
[C---:B------:R-:W-:Y:S01]  /*4ad0*/  FSETP.NEU.FTZ.AND P0, PT, R8.reuse, -INF , PT ;  /* 0xff8000000800780b */ /* 0x040fe20003f1d000 */
[----:B------:R-:W-:Y:S02]  /*4ae0*/  FMUL.FTZ R9, R8, R6 ;  /* 0x0000000608097220 */ /* 0x000fe40000410000 */
[----:B------:R-:W3:Y:S03]  /*4af0*/  MUFU.TANH R10, R10 ;  /* 0x0000000a000a7308 */ /* 0x000ee60000002400 */
[----:B------:R-:W-:-:S02]  /*4b00*/  FSEL R20, R9, RZ, P0 ;  /* 0x000000ff09147208 */ /* 0x000fc40000000000 */
[----:B------:R-:W-:Y:S02]  /*4b10*/  ISETP.NE.AND P0, PT, R80, RZ, PT ;  /* 0x000000ff5000720c */ /* 0x000fe40003f05270 */
[-C--:B------:R-:W-:Y:S01]  /*4b20*/  MOV R80, R119.reuse ;  /* 0x0000007700507202 */ /* 0x080fe20000000f00 */
[----:B------:R5:W2:Y:S01]  /*4b30*/  MUFU.TANH R9, R39 ;  /* 0x0000002700097308 */ /* 0x000aa20000002400 */
[-CC-:B------:R-:W-:Y:S01]  /*4b40*/  FFMA.FTZ R24, R63, R6.reuse, -R20.reuse ;  /* 0x000000063f187223 */ /* 0x180fe20000010814 */
[-CC-:B------:R-:W-:Y:S01]  /*4b50*/  FFMA.FTZ R200, R67, R6.reuse, -R20.reuse ;  /* 0x0000000643c87223 */ /* 0x180fe20000010814 */
[-CC-:B------:R-:W-:Y:S01]  /*4b60*/  FFMA.FTZ R69, R69, R6.reuse, -R20.reuse ;  /* 0x0000000645457223 */ /* 0x180fe20000010814 */
[-CC-:B------:R-:W-:Y:S01]  /*4b70*/  FFMA.FTZ R27, R73, R6.reuse, -R20.reuse ;  /* 0x00000006491b7223 */ /* 0x180fe20000010814 */
[-CC-:B------:R-:W-:Y:S01]  /*4b80*/  FFMA.FTZ R71, R71, R6.reuse, -R20.reuse ;  /* 0x0000000647477223 */ /* 0x180fe20000010814 */
[-CC-:B------:R-:W-:Y:S01]  /*4b90*/  FFMA.FTZ R202, R75, R6.reuse, -R20.reuse ;  /* 0x000000064bca7223 */ /* 0x180fe20000010814 */
[-CC-:B-1----:R-:W-:Y:S01]  /*4ba0*/  FFMA.FTZ R31, R77, R6.reuse, -R20.reuse ;  /* 0x000000064d1f7223 */ /* 0x182fe20000010814 */
[----:B------:R1:W-:Y:S01]  /*4bb0*/  MUFU.EX2 R73, R69 ;  /* 0x0000004500497308 */ /* 0x0003e20000000800 */
[-CC-:B-----5:R-:W-:Y:S01]  /*4bc0*/  FFMA.FTZ R39, R65, R6.reuse, -R20.reuse ;  /* 0x0000000641277223 */ /* 0x1a0fe20000010814 */
[----:B----4-:R-:W-:Y:S01]  /*4bd0*/  FSEL R65, R26, -INF , P5 ;  /* 0xff8000001a417808 */ /* 0x010fe20002800000 */
[-CC-:B------:R-:W-:Y:S01]  /*4be0*/  FFMA.FTZ R196, R79, R6.reuse, -R20.reuse ;  /* 0x000000064fc47223 */ /* 0x180fe20000010814 */
[----:B---3--:R-:W-:Y:S01]  /*4bf0*/  FSEL R67, R10, -INF , P4 ;  /* 0xff8000000a437808 */ /* 0x008fe20002000000 */
[-CC-:B------:R-:W-:Y:S01]  /*4c00*/  FFMA.FTZ R198, R81, R6.reuse, -R20.reuse ;  /* 0x0000000651c67223 */ /* 0x180fe20000010814 */
[-CC-:B------:R-:W-:Y:S01]  /*4c10*/  FFMA.FTZ R83, R83, R6.reuse, -R20.reuse ;  /* 0x0000000653537223 */ /* 0x180fe20000010814 */
[-CC-:B------:R-:W-:Y:S01]  /*4c20*/  FFMA.FTZ R85, R85, R6.reuse, -R20.reuse ;  /* 0x0000000655557223 */ /* 0x180fe20000010814 */
[----:B------:R3:W-:Y:S01]  /*4c30*/  MUFU.EX2 R192, R71 ;  /* 0x0000004700c07308 */ /* 0x0007e20000000800 */
[----:B--2---:R-:W-:Y:S01]  /*4c40*/  FSEL R63, R9, -INF , P6 ;  /* 0xff800000093f7808 */ /* 0x004fe20003000000 */
[-CC-:B------:R-:W-:Y:S01]  /*4c50*/  FFMA.FTZ R87, R87, R6.reuse, -R20.reuse ;  /* 0x0000000657577223 */ /* 0x180fe20000010814 */
[----:B-1----:R-:W-:Y:S01]  /*4c60*/  FSEL R69, R30, -INF , P3 ;  /* 0xff8000001e457808 */ /* 0x002fe20001800000 */
[--C-:B------:R-:W-:Y:S01]  /*4c70*/  FFMA.FTZ R89, R89, R6, -R20.reuse ;  /* 0x0000000659597223 */ /* 0x100fe20000010814 */
[----:B------:R-:W-:Y:S01]  /*4c80*/  FMNMX.FTZ R14, R63, R14, !PT ;  /* 0x0000000e3f0e7209 */ /* 0x000fe20007810000 */
[-CC-:B------:R-:W-:Y:S01]  /*4c90*/  FFMA.FTZ R91, R91, R6.reuse, -R20.reuse ;  /* 0x000000065b5b7223 */ /* 0x180fe20000010814 */
[--C-:B------:R-:W-:Y:S01]  /*4ca0*/  FFMA.FTZ R93, R93, R6, -R20.reuse ;  /* 0x000000065d5d7223 */ /* 0x100fe20000010814 */
[----:B------:R-:W-:Y:S01]  /*4cb0*/  MUFU.EX2 R200, R200 ;  /* 0x000000c800c87308 */ /* 0x000fe20000000800 */
[----:B------:R-:W-:Y:S01]  /*4cc0*/  FMNMX.FTZ R14, R65, R14, !PT ;  /* 0x0000000e410e7209 */ /* 0x000fe20007810000 */
[-CC-:B------:R-:W-:Y:S01]  /*4cd0*/  FFMA.FTZ R95, R95, R6.reuse, -R20.reuse ;  /* 0x000000065f5f7223 */ /* 0x180fe20000010814 */
[----:B---3--:R-:W-:Y:S01]  /*4ce0*/  FSEL R71, R12, -INF , P2 ;  /* 0xff8000000c477808 */ /* 0x008fe20001000000 */
[--C-:B------:R-:W-:Y:S01]  /*4cf0*/  FFMA.FTZ R97, R97, R6, -R20.reuse ;  /* 0x0000000661617223 */ /* 0x100fe20000010814 */
[----:B------:R-:W-:Y:S01]  /*4d00*/  FMNMX.FTZ R14, R67, R14, !PT ;  /* 0x0000000e430e7209 */ /* 0x000fe20007810000 */
[-CC-:B------:R-:W-:Y:S01]  /*4d10*/  FFMA.FTZ R99, R99, R6.reuse, -R20.reuse ;  /* 0x0000000663637223 */ /* 0x180fe20000010814 */
[--C-:B------:R-:W-:Y:S01]  /*4d20*/  FFMA.FTZ R101, R101, R6, -R20.reuse ;  /* 0x0000000665657223 */ /* 0x100fe20000010814 */
[----:B------:R-:W1:Y:S01]  /*4d30*/  MUFU.EX2 R27, R27 ;  /* 0x0000001b001b7308 */ /* 0x000e620000000800 */
[----:B------:R-:W-:Y:S01]  /*4d40*/  FMNMX.FTZ R14, R69, R14, !PT ;  /* 0x0000000e450e7209 */ /* 0x000fe20007810000 */
[-CC-:B------:R-:W-:Y:S01]  /*4d50*/  FFMA.FTZ R103, R103, R6.reuse, -R20.reuse ;  /* 0x0000000667677223 */ /* 0x180fe20000010814 */
[-CC-:B------:R-:W-:Y:S01]  /*4d60*/  FFMA.FTZ R105, R105, R6.reuse, -R20.reuse ;  /* 0x0000000669697223 */ /* 0x180fe20000010814 */
[--C-:B------:R-:W-:Y:S01]  /*4d70*/  FFMA.FTZ R107, R107, R6, -R20.reuse ;  /* 0x000000066b6b7223 */ /* 0x100fe20000010814 */
[----:B------:R-:W-:Y:S01]  /*4d80*/  FMNMX.FTZ R14, R71, R14, !PT ;  /* 0x0000000e470e7209 */ /* 0x000fe20007810000 */
[-CC-:B------:R-:W-:Y:S01]  /*4d90*/  FFMA.FTZ R109, R109, R6.reuse, -R20.reuse ;  /* 0x000000066d6d7223 */ /* 0x180fe20000010814 */
[-CC-:B------:R-:W-:Y:S01]  /*4da0*/  FFMA.FTZ R111, R111, R6.reuse, -R20.reuse ;  /* 0x000000066f6f7223 */ /* 0x180fe20000010814 */
[----:B------:R-:W2:Y:S01]  /*4db0*/  MUFU.EX2 R202, R202 ;  /* 0x000000ca00ca7308 */ /* 0x000ea20000000800 */
[-CC-:B------:R-:W-:Y:S01]  /*4dc0*/  FFMA.FTZ R113, R113, R6.reuse, -R20.reuse ;  /* 0x0000000671717223 */ /* 0x180fe20000010814 */
[----:B------:R-:W3:Y:S01]  /*4dd0*/  SHFL.BFLY PT, R9, R14, 0x2, 0x1f ;  /* 0x0c401f000e097f89 */ /* 0x000ee200000e0000 */
[-CC-:B------:R-:W-:Y:S01]  /*4de0*/  FFMA.FTZ R115, R115, R6.reuse, -R20.reuse ;  /* 0x0000000673737223 */ /* 0x180fe20000010814 */
[----:B------:R-:W-:Y:S01]  /*4df0*/  FFMA.FTZ R20, R117, R6, -R20 ;  /* 0x0000000675147223 */ /* 0x000fe20000010814 */
[--C-:B------:R-:W-:Y:S01]  /*4e00*/  IMAD.MOV.U32 R117, RZ, RZ, R119.reuse ;  /* 0x000000ffff757224 */ /* 0x100fe200078e0077 */
[----:B------:R-:W-:Y:S01]  /*4e10*/  MOV R77, R119 ;  /* 0x00000077004d7202 */ /* 0x000fe20000000f00 */
[--C-:B------:R-:W-:Y:S01]  /*4e20*/  IMAD.MOV.U32 R81, RZ, RZ, R119.reuse ;  /* 0x000000ffff517224 */ /* 0x100fe200078e0077 */
[----:B------:R-:W4:Y:S01]  /*4e30*/  MUFU.EX2 R31, R31 ;  /* 0x0000001f001f7308 */ /* 0x000f220000000800 */
[----:B------:R-:W-:-:S02]  /*4e40*/  IMAD.MOV.U32 R79, RZ, RZ, R119 ;  /* 0x000000ffff4f7224 */ /* 0x000fc400078e0077 */
[----:B------:R-:W-:-:S05]  /*4e50*/  IMAD.MOV.U32 R75, RZ, RZ, R119 ;  /* 0x000000ffff4b7224 */ /* 0x000fca00078e0077 */
[----:B------:R-:W-:Y:S08]  /*4e60*/  MUFU.EX2 R196, R196 ;  /* 0x000000c400c47308 */ /* 0x000ff00000000800 */
[----:B------:R-:W-:Y:S01]  /*4e70*/  MUFU.EX2 R39, R39 ;  /* 0x0000002700277308 */ /* 0x000fe20000000800 */
[----:B---3--:R-:W-:-:S05]  /*4e80*/  FMNMX.FTZ R10, R14, R9, !PT ;  /* 0x000000090e0a7209 */ /* 0x008fca0007810000 */
[----:B------:R-:W3:Y:S02]  /*4e90*/  SHFL.BFLY PT, R9, R10, 0x1, 0x1f ;  /* 0x0c201f000a097f89 */ /* 0x000ee400000e0000 */
[----:B------:R-:W-:Y:S08]  /*4ea0*/  MUFU.EX2 R198, R198 ;  /* 0x000000c600c67308 */ /* 0x000ff00000000800 */
[----:B------:R-:W-:Y:S08]  /*4eb0*/  MUFU.EX2 R83, R83 ;  /* 0x0000005300537308 */ /* 0x000ff00000000800 */
[----:B------:R-:W-:Y:S01]  /*4ec0*/  MUFU.EX2 R85, R85 ;  /* 0x0000005500557308 */ /* 0x000fe20000000800 */
[----:B---3--:R-:W-:-:S07]  /*4ed0*/  FMNMX.FTZ R9, R10, R9, !PT ;  /* 0x000000090a097209 */ /* 0x008fce0007810000 */
[----:B------:R-:W3:Y:S01]  /*4ee0*/  MUFU.EX2 R24, R24 ;  /* 0x0000001800187308 */ /* 0x000ee20000000800 */
[C---:B------:R-:W-:Y:S01]  /*4ef0*/  FSETP.NEU.FTZ.AND P2, PT, R9.reuse, -INF , PT ;  /* 0xff8000000900780b */ /* 0x040fe20003f5d000 */
[----:B------:R-:W-:-:S06]  /*4f00*/  FMUL.FTZ R10, R9, R6 ;  /* 0x00000006090a7220 */ /* 0x000fcc0000410000 */
[----:B------:R-:W-:Y:S01]  /*4f10*/  MUFU.EX2 R87, R87 ;  /* 0x0000005700577308 */ /* 0x000fe20000000800 */
[----:B------:R-:W-:Y:S02]  /*4f20*/  FSEL R10, R10, RZ, P2 ;  /* 0x000000ff0a0a7208 */ /* 0x000fe40001000000 */
[----:B------:R-:W-:-:S03]  /*4f30*/  PLOP3.LUT P2, PT, PT, PT, UP0, 0x80, 0x0 ;  /* 0x000000000000781c */ /* 0x000fc60003f4f008 */
[-CC-:B------:R-:W-:Y:S01]  /*4f40*/  FFMA.FTZ R3, R3, R6.reuse, -R10.reuse ;  /* 0x0000000603037223 */ /* 0x180fe2000001080a */
[-CC-:B------:R-:W-:Y:S01]  /*4f50*/  FFMA.FTZ R11, R11, R6.reuse, -R10.reuse ;  /* 0x000000060b0b7223 */ /* 0x180fe2000001080a */
[-CC-:B------:R-:W-:Y:S01]  /*4f60*/  FFMA.FTZ R4, R4, R6.reuse, -R10.reuse ;  /* 0x0000000604047223 */ /* 0x180fe2000001080a */
[-CC-:B------:R-:W-:Y:S01]  /*4f70*/  FFMA.FTZ R7, R7, R6.reuse, -R10.reuse ;  /* 0x0000000607077223 */ /* 0x180fe2000001080a */
[-CC-:B------:R-:W-:Y:S01]  /*4f80*/  FFMA.FTZ R13, R13, R6.reuse, -R10.reuse ;  /* 0x000000060d0d7223 */ /* 0x180fe2000001080a */
[----:B------:R1:W-:Y:S01]  /*4f90*/  MUFU.EX2 R14, R11 ;  /* 0x0000000b000e7308 */ /* 0x0003e20000000800 */
[-CC-:B------:R-:W-:Y:S01]  /*4fa0*/  FFMA.FTZ R15, R15, R6.reuse, -R10.reuse ;  /* 0x000000060f0f7223 */ /* 0x180fe2000001080a */
[-CC-:B------:R-:W-:Y:S01]  /*4fb0*/  FFMA.FTZ R21, R21, R6.reuse, -R10.reuse ;  /* 0x0000000615157223 */ /* 0x180fe2000001080a */
[-CC-:B------:R-:W-:Y:S01]  /*4fc0*/  FFMA.FTZ R41, R41, R6.reuse, -R10.reuse ;  /* 0x0000000629297223 */ /* 0x180fe2000001080a */
[-CC-:B------:R-:W-:Y:S01]  /*4fd0*/  FFMA.FTZ R43, R43, R6.reuse, -R10.reuse ;  /* 0x000000062b2b7223 */ /* 0x180fe2000001080a */
[-CC-:B------:R-:W-:Y:S01]  /*4fe0*/  FFMA.FTZ R33, R33, R6.reuse, -R10.reuse ;  /* 0x0000000621217223 */ /* 0x180fe2000001080a */
[-CC-:B------:R-:W-:Y:S01]  /*4ff0*/  FFMA.FTZ R45, R45, R6.reuse, -R10.reuse ;  /* 0x000000062d2d7223 */ /* 0x180fe2000001080a */
[-CC-:B------:R-:W-:Y:S01]  /*5000*/  FFMA.FTZ R35, R35, R6.reuse, -R10.reuse ;  /* 0x0000000623237223 */ /* 0x180fe2000001080a */
[----:B------:R-:W-:Y:S01]  /*5010*/  MUFU.EX2 R3, R3 ;  /* 0x0000000300037308 */ /* 0x000fe20000000800 */
[----:B-1----:R-:W-:Y:S01]  /*5020*/  FADD.FTZ R11, R200, R27 ;  /* 0x0000001bc80b7221 */ /* 0x002fe20000010000 */
[-CC-:B------:R-:W-:Y:S01]  /*5030*/  FFMA.FTZ R47, R47, R6.reuse, -R10.reuse ;  /* 0x000000062f2f7223 */ /* 0x180fe2000001080a */
[-CC-:B------:R-:W-:Y:S01]  /*5040*/  FFMA.FTZ R37, R37, R6.reuse, -R10.reuse ;  /* 0x0000000625257223 */ /* 0x180fe2000001080a */
[-CC-:B------:R-:W-:Y:S01]  /*5050*/  FFMA.FTZ R49, R49, R6.reuse, -R10.reuse ;  /* 0x0000000631317223 */ /* 0x180fe2000001080a */
[-CC-:B------:R-:W-:Y:S01]  /*5060*/  FFMA.FTZ R51, R51, R6.reuse, -R10.reuse ;  /* 0x0000000633337223 */ /* 0x180fe2000001080a */
[-CC-:B------:R-:W-:Y:S01]  /*5070*/  FFMA.FTZ R53, R53, R6.reuse, -R10.reuse ;  /* 0x0000000635357223 */ /* 0x180fe2000001080a */
[-CC-:B------:R-:W-:Y:S01]  /*5080*/  FFMA.FTZ R55, R55, R6.reuse, -R10.reuse ;  /* 0x0000000637377223 */ /* 0x180fe2000001080a */
[----:B------:R2:W1:Y:S01]  /*5090*/  MUFU.EX2 R12, R4 ;  /* 0x00000004000c7308 */ /* 0x0004620000000800 */
[-CC-:B------:R-:W-:Y:S01]  /*50a0*/  FFMA.FTZ R25, R25, R6.reuse, -R10.reuse ;  /* 0x0000000619197223 */ /* 0x180fe2000001080a */
[-CC-:B------:R-:W-:Y:S01]  /*50b0*/  FFMA.FTZ R29, R29, R6.reuse, -R10.reuse ;  /* 0x000000061d1d7223 */ /* 0x180fe2000001080a */
[-CC-:B------:R-:W-:Y:S01]  /*50c0*/  FFMA.FTZ R57, R57, R6.reuse, -R10.reuse ;  /* 0x0000000639397223 */ /* 0x180fe2000001080a */
[-CC-:B------:R-:W-:Y:S01]  /*50d0*/  FFMA.FTZ R59, R59, R6.reuse, -R10.reuse ;  /* 0x000000063b3b7223 */ /* 0x180fe2000001080a */
[-CC-:B------:R-:W-:Y:S01]  /*50e0*/  FFMA.FTZ R61, R61, R6.reuse, -R10.reuse ;  /* 0x000000063d3d7223 */ /* 0x180fe2000001080a */
[-CC-:B------:R-:W-:Y:S01]  /*50f0*/  FFMA.FTZ R63, R63, R6.reuse, -R10.reuse ;  /* 0x000000063f3f7223 */ /* 0x180fe2000001080a */
[-CC-:B------:R-:W-:Y:S01]  /*5100*/  FFMA.FTZ R65, R65, R6.reuse, -R10.reuse ;  /* 0x0000000641417223 */ /* 0x180fe2000001080a */
[----:B------:R-:W5:Y:S01]  /*5110*/  MUFU.EX2 R7, R7 ;  /* 0x0000000700077308 */ /* 0x000f620000000800 */
[----:B--2---:R-:W-:Y:S01]  /*5120*/  FADD.FTZ R4, R202, R11 ;  /* 0x0000000bca047221 */ /* 0x004fe20000010000 */
[-CC-:B------:R-:W-:Y:S01]  /*5130*/  FFMA.FTZ R67, R67, R6.reuse, -R10.reuse ;  /* 0x0000000643437223 */ /* 0x180fe2000001080a */
[-CC-:B------:R-:W-:Y:S01]  /*5140*/  FFMA.FTZ R69, R69, R6.reuse, -R10.reuse ;  /* 0x0000000645457223 */ /* 0x180fe2000001080a */
[----:B------:R-:W-:Y:S01]  /*5150*/  FFMA.FTZ R71, R71, R6, -R10 ;  /* 0x0000000647477223 */ /* 0x000fe2000001080a */
[----:B----4-:R-:W-:Y:S01]  /*5160*/  FADD.FTZ R11, R31, R4 ;  /* 0x000000041f0b7221 */ /* 0x010fe20000010000 */
[----:B---3--:R-:W-:-:S02]  /*5170*/  F2FP.BF16.F32.PACK_AB R194, R24, R85 ;  /* 0x0000005518c2723e */ /* 0x008fc400000010ff */
[----:B------:R-:W2:Y:S01]  /*5180*/  MUFU.EX2 R13, R13 ;  /* 0x0000000d000d7308 */ /* 0x000ea20000000800 */
[----:B------:R-:W-:Y:S01]  /*5190*/  FADD.FTZ R4, R196, R11 ;  /* 0x0000000bc4047221 */ /* 0x000fe20000010000 */
[----:B-1----:R-:W-:Y:S02]  /*51a0*/  F2FP.BF16.F32.PACK_AB R201, R12, R3 ;  /* 0x000000030cc9723e */ /* 0x002fe400000010ff */
[----:B------:R-:W-:Y:S01]  /*51b0*/  F2FP.BF16.F32.PACK_AB R200, R27, R200 ;  /* 0x000000c81bc8723e */ /* 0x000fe200000010ff */
[----:B------:R-:W-:Y:S01]  /*51c0*/  FADD.FTZ R11, R39, R4 ;  /* 0x00000004270b7221 */ /* 0x000fe20000010000 */
[----:B------:R-:W-:Y:S01]  /*51d0*/  FADD.FTZ R4, R3, R12 ;  /* 0x0000000c03047221 */ /* 0x000fe20000010000 */
[----:B------:R-:W-:Y:S01]  /*51e0*/  F2FP.BF16.F32.PACK_AB R202, R31, R202 ;  /* 0x000000ca1fca723e */ /* 0x000fe200000010ff */
[----:B------:R1:W3:Y:S01]  /*51f0*/  MUFU.EX2 R26, R15 ;  /* 0x0000000f001a7308 */ /* 0x0002e20000000800 */
[----:B------:R-:W-:Y:S01]  /*5200*/  FADD.FTZ R38, R198, R11 ;  /* 0x0000000bc6267221 */ /* 0x000fe20000010000 */
[----:B-----5:R-:W-:Y:S01]  /*5210*/  FADD.FTZ R11, R7, R4 ;  /* 0x00000004070b7221 */ /* 0x020fe20000010000 */
[C---:B------:R-:W-:Y:S01]  /*5220*/  F2FP.BF16.F32.PACK_AB R203, R14.reuse, R7 ;  /* 0x000000070ecb723e */ /* 0x040fe200000010ff */
[----:B------:R-:W-:Y:S01]  /*5230*/  IMAD.MOV.U32 R31, RZ, RZ, R119 ;  /* 0x000000ffff1f7224 */ /* 0x000fe200078e0077 */
[----:B------:R-:W-:Y:S01]  /*5240*/  F2FP.BF16.F32.PACK_AB R196, R39, R196 ;  /* 0x000000c427c4723e */ /* 0x000fe200000010ff */
[----:B------:R-:W-:Y:S01]  /*5250*/  FADD.FTZ R4, R14, R11 ;  /* 0x0000000b0e047221 */ /* 0x000fe20000010000 */
[C---:B------:R-:W-:Y:S01]  /*5260*/  F2FP.BF16.F32.PACK_AB R198, R73.reuse, R198 ;  /* 0x000000c649c6723e */ /* 0x040fe200000010ff */
[----:B------:R-:W4:Y:S01]  /*5270*/  MUFU.EX2 R21, R21 ;  /* 0x0000001500157308 */ /* 0x000f220000000800 */
[----:B-1----:R-:W-:Y:S01]  /*5280*/  FADD.FTZ R15, R73, R38 ;  /* 0x00000026490f7221 */ /* 0x002fe20000010000 */
[----:B--2---:R-:W-:Y:S01]  /*5290*/  FADD.FTZ R11, R13, R4 ;  /* 0x000000040d0b7221 */ /* 0x004fe20000010000 */
[----:B------:R-:W-:Y:S01]  /*52a0*/  MOV R7, 0x3f800000 ;  /* 0x3f80000000077802 */ /* 0x000fe20000000f00 */
[----:B------:R-:W-:-:S02]  /*52b0*/  IMAD.MOV.U32 R73, RZ, RZ, R119 ;  /* 0x000000ffff497224 */ /* 0x000fc400078e0077 */
[----:B------:R-:W-:Y:S01]  /*52c0*/  FADD.FTZ R40, R192, R15 ;  /* 0x0000000fc0287221 */ /* 0x000fe20000010000 */
[C---:B------:R-:W-:Y:S01]  /*52d0*/  F2FP.BF16.F32.PACK_AB R192, R83.reuse, R192 ;  /* 0x000000c053c0723e */ /* 0x040fe200000010ff */
[----:B------:R-:W-:Y:S01]  /*52e0*/  IMAD.MOV.U32 R39, RZ, RZ, R119 ;  /* 0x000000ffff277224 */ /* 0x000fe200078e0077 */
[----:B------:R1:W2:Y:S01]  /*52f0*/  MUFU.EX2 R28, R41 ;  /* 0x00000029001c7308 */ /* 0x0002a20000000800 */
[----:B------:R-:W-:Y:S01]  /*5300*/  FADD.FTZ R40, R83, R40 ;  /* 0x0000002853287221 */ /* 0x000fe20000010000 */
[C---:B---3--:R-:W-:Y:S01]  /*5310*/  FADD.FTZ R4, R26.reuse, R11 ;  /* 0x0000000b1a047221 */ /* 0x048fe20000010000 */
[----:B------:R-:W-:Y:S01]  /*5320*/  F2FP.BF16.F32.PACK_AB R197, R26, R13 ;  /* 0x0000000d1ac5723e */ /* 0x000fe200000010ff */
[--C-:B------:R-:W-:Y:S02]  /*5330*/  IMAD.MOV.U32 R27, RZ, RZ, R119.reuse ;  /* 0x000000ffff1b7224 */ /* 0x100fe400078e0077 */
[----:B------:R-:W-:Y:S01]  /*5340*/  FADD.FTZ R15, R85, R40 ;  /* 0x00000028550f7221 */ /* 0x000fe20000010000 */
[----:B------:R-:W-:Y:S01]  /*5350*/  IMAD.MOV.U32 R85, RZ, RZ, R119 ;  /* 0x000000ffff557224 */ /* 0x000fe200078e0077 */
[-C--:B------:R-:W-:Y:S01]  /*5360*/  MOV R83, R119.reuse ;  /* 0x0000007700537202 */ /* 0x080fe20000000f00 */
[----:B------:R-:W3:Y:S01]  /*5370*/  MUFU.EX2 R43, R43 ;  /* 0x0000002b002b7308 */ /* 0x000ee20000000800 */
[----:B----4-:R-:W-:Y:S01]  /*5380*/  FADD.FTZ R11, R21, R4 ;  /* 0x00000004150b7221 */ /* 0x010fe20000010000 */
[----:B------:R-:W-:Y:S01]  /*5390*/  FADD.FTZ R42, R24, R15 ;  /* 0x0000000f182a7221 */ /* 0x000fe20000010000 */
[----:B-1----:R-:W-:-:S02]  /*53a0*/  MOV R41, R119 ;  /* 0x0000007700297202 */ /* 0x002fc40000000f00 */
[----:B------:R-:W-:Y:S01]  /*53b0*/  MOV R26, R119 ;  /* 0x00000077001a7202 */ /* 0x000fe20000000f00 */
[----:B------:R-:W-:Y:S02]  /*53c0*/  FADD.FTZ R15, R87, R42 ;  /* 0x0000002a570f7221 */ /* 0x000fe40000010000 */
[----:B------:R1:W4:Y:S01]  /*53d0*/  MUFU.EX2 R188, R89 ;  /* 0x0000005900bc7308 */ /* 0x0003220000000800 */
[C---:B--2---:R-:W-:Y:S01]  /*53e0*/  FADD.FTZ R4, R28.reuse, R11 ;  /* 0x0000000b1c047221 */ /* 0x044fe20000010000 */
[----:B------:R-:W-:Y:S01]  /*53f0*/  F2FP.BF16.F32.PACK_AB R199, R28, R21 ;  /* 0x000000151cc7723e */ /* 0x000fe200000010ff */
[----:B------:R-:W-:-:S05]  /*5400*/  IMAD.MOV.U32 R28, RZ, RZ, R119 ;  /* 0x000000ffff1c7224 */ /* 0x000fca00078e0077 */
[----:B------:R2:W5:Y:S01]  /*5410*/  MUFU.EX2 R30, R33 ;  /* 0x00000021001e7308 */ /* 0x0005620000000800 */
[----:B---3--:R-:W-:Y:S01]  /*5420*/  FADD.FTZ R11, R43, R4 ;  /* 0x000000042b0b7221 */ /* 0x008fe20000010000 */
[----:B-1----:R-:W-:-:S06]  /*5430*/  MOV R89, R119 ;  /* 0x0000007700597202 */ /* 0x002fcc0000000f00 */
[----:B------:R-:W1:Y:S01]  /*5440*/  MUFU.EX2 R91, R91 ;  /* 0x0000005b005b7308 */ /* 0x000e620000000800 */
[C---:B----4-:R-:W-:Y:S01]  /*5450*/  FADD.FTZ R4, R188.reuse, R15 ;  /* 0x0000000fbc047221 */ /* 0x050fe20000010000 */
[----:B------:R-:W-:Y:S01]  /*5460*/  F2FP.BF16.F32.PACK_AB R188, R188, R87 ;  /* 0x00000057bcbc723e */ /* 0x000fe200000010ff */
[--C-:B------:R-:W-:Y:S02]  /*5470*/  IMAD.MOV.U32 R87, RZ, RZ, R119.reuse ;  /* 0x000000ffff577224 */ /* 0x100fe400078e0077 */
[----:B--2---:R-:W-:-:S03]  /*5480*/  IMAD.MOV.U32 R33, RZ, RZ, R119 ;  /* 0x000000ffff217224 */ /* 0x004fc600078e0077 */
[----:B------:R-:W2:Y:S01]  /*5490*/  MUFU.EX2 R45, R45 ;  /* 0x0000002d002d7308 */ /* 0x000ea20000000800 */
[C---:B-----5:R-:W-:Y:S01]  /*54a0*/  FADD.FTZ R0, R30.reuse, R11 ;  /* 0x0000000b1e007221 */ /* 0x060fe20000010000 */
[----:B------:R-:W-:Y:S01]  /*54b0*/  F2FP.BF16.F32.PACK_AB R193, R30, R43 ;  /* 0x0000002b1ec1723e */ /* 0x000fe200000010ff */
[--C-:B------:R-:W-:Y:S02]  /*54c0*/  IMAD.MOV.U32 R43, RZ, RZ, R119.reuse ;  /* 0x000000ffff2b7224 */ /* 0x100fe400078e0077 */
[----:B------:R-:W-:-:S03]  /*54d0*/  IMAD.MOV.U32 R30, RZ, RZ, R119 ;  /* 0x000000ffff1e7224 */ /* 0x000fc600078e0077 */
[----:B------:R3:W4:Y:S01]  /*54e0*/  MUFU.EX2 R190, R93 ;  /* 0x0000005d00be7308 */ /* 0x0007220000000800 */
[----:B-1----:R-:W-:-:S07]  /*54f0*/  FADD.FTZ R15, R91, R4 ;  /* 0x000000045b0f7221 */ /* 0x002fce0000010000 */
[----:B------:R1:W5:Y:S01]  /*5500*/  MUFU.EX2 R32, R35 ;  /* 0x0000002300207308 */ /* 0x0003620000000800 */
[----:B--2---:R-:W-:Y:S01]  /*5510*/  FADD.FTZ R11, R45, R0 ;  /* 0x000000002d0b7221 */ /* 0x004fe20000010000 */
[----:B---3--:R-:W-:-:S06]  /*5520*/  IMAD.MOV.U32 R93, RZ, RZ, R119 ;  /* 0x000000ffff5d7224 */ /* 0x008fcc00078e0077 */
[----:B------:R-:W2:Y:S01]  /*5530*/  MUFU.EX2 R95, R95 ;  /* 0x0000005f005f7308 */ /* 0x000ea20000000800 */
[C---:B----4-:R-:W-:Y:S01]  /*5540*/  FADD.FTZ R42, R190.reuse, R15 ;  /* 0x0000000fbe2a7221 */ /* 0x050fe20000010000 */
[----:B------:R-:W-:Y:S01]  /*5550*/  F2FP.BF16.F32.PACK_AB R190, R190, R91 ;  /* 0x0000005bbebe723e */ /* 0x000fe200000010ff */
[----:B------:R-:W-:Y:S01]  /*5560*/  IMAD.MOV.U32 R91, RZ, RZ, R119 ;  /* 0x000000ffff5b7224 */ /* 0x000fe200078e0077 */
[----:B-1----:R-:W-:-:S04]  /*5570*/  MOV R35, R119 ;  /* 0x0000007700237202 */ /* 0x002fc80000000f00 */
[----:B------:R-:W1:Y:S01]  /*5580*/  MUFU.EX2 R47, R47 ;  /* 0x0000002f002f7308 */ /* 0x000e620000000800 */
[C---:B-----5:R-:W-:Y:S01]  /*5590*/  FADD.FTZ R4, R32.reuse, R11 ;  /* 0x0000000b20047221 */ /* 0x060fe20000010000 */
[----:B------:R-:W-:Y:S01]  /*55a0*/  F2FP.BF16.F32.PACK_AB R195, R32, R45 ;  /* 0x0000002d20c3723e */ /* 0x000fe200000010ff */
[----:B------:R-:W-:Y:S01]  /*55b0*/  IMAD.MOV.U32 R45, RZ, RZ, R119 ;  /* 0x000000ffff2d7224 */ /* 0x000fe200078e0077 */
[----:B------:R-:W-:-:S04]  /*55c0*/  MOV R32, R119 ;  /* 0x0000007700207202 */ /* 0x000fc80000000f00 */
[----:B------:R3:W4:Y:S01]  /*55d0*/  MUFU.EX2 R184, R97 ;  /* 0x0000006100b87308 */ /* 0x0007220000000800 */
[----:B--2---:R-:W-:-:S07]  /*55e0*/  FADD.FTZ R15, R95, R42 ;  /* 0x0000002a5f0f7221 */ /* 0x004fce0000010000 */
[----:B------:R2:W5:Y:S01]  /*55f0*/  MUFU.EX2 R34, R37 ;  /* 0x0000002500227308 */ /* 0x0005620000000800 */
[----:B-1----:R-:W-:Y:S01]  /*5600*/  FADD.FTZ R11, R47, R4 ;  /* 0x000000042f0b7221 */ /* 0x002fe20000010000 */
[----:B---3--:R-:W-:-:S06]  /*5610*/  IMAD.MOV.U32 R97, RZ, RZ, R119 ;  /* 0x000000ffff617224 */ /* 0x008fcc00078e0077 */
[----:B------:R-:W1:Y:S01]  /*5620*/  MUFU.EX2 R99, R99 ;  /* 0x0000006300637308 */ /* 0x000e620000000800 */
[C---:B----4-:R-:W-:Y:S01]  /*5630*/  FADD.FTZ R42, R184.reuse, R15 ;  /* 0x0000000fb82a7221 */ /* 0x050fe20000010000 */
[----:B------:R-:W-:Y:S01]  /*5640*/  F2FP.BF16.F32.PACK_AB R184, R184, R95 ;  /* 0x0000005fb8b8723e */ /* 0x000fe200000010ff */
[----:B--2---:R-:W-:Y:S01]  /*5650*/  IMAD.MOV.U32 R37, RZ, RZ, R119 ;  /* 0x000000ffff257224 */ /* 0x004fe200078e0077 */
[----:B------:R-:W-:-:S04]  /*5660*/  MOV R95, R119 ;  /* 0x00000077005f7202 */ /* 0x000fc80000000f00 */
[----:B------:R-:W2:Y:S01]  /*5670*/  MUFU.EX2 R49, R49 ;  /* 0x0000003100317308 */ /* 0x000ea20000000800 */
[C---:B-----5:R-:W-:Y:S01]  /*5680*/  FADD.FTZ R4, R34.reuse, R11 ;  /* 0x0000000b22047221 */ /* 0x060fe20000010000 */
[----:B------:R-:W-:Y:S01]  /*5690*/  F2FP.BF16.F32.PACK_AB R189, R34, R47 ;  /* 0x0000002f22bd723e */ /* 0x000fe200000010ff */
[----:B------:R-:W-:Y:S01]  /*56a0*/  IMAD.MOV.U32 R34, RZ, RZ, R119 ;  /* 0x000000ffff227224 */ /* 0x000fe200078e0077 */
[----:B------:R-:W-:-:S04]  /*56b0*/  MOV R47, R119 ;  /* 0x00000077002f7202 */ /* 0x000fc80000000f00 */
[----:B------:R3:W4:Y:S01]  /*56c0*/  MUFU.EX2 R186, R101 ;  /* 0x0000006500ba7308 */ /* 0x0007220000000800 */
[----:B-1----:R-:W-:-:S07]  /*56d0*/  FADD.FTZ R15, R99, R42 ;  /* 0x0000002a630f7221 */ /* 0x002fce0000010000 */
[----:B------:R1:W5:Y:S01]  /*56e0*/  MUFU.EX2 R36, R51 ;  /* 0x0000003300247308 */ /* 0x0003620000000800 */
[----:B--2---:R-:W-:Y:S01]  /*56f0*/  FADD.FTZ R11, R49, R4 ;  /* 0x00000004310b7221 */ /* 0x004fe20000010000 */
[----:B---3--:R-:W-:-:S06]  /*5700*/  MOV R101, R119 ;  /* 0x0000007700657202 */ /* 0x008fcc0000000f00 */
[----:B------:R-:W2:Y:S01]  /*5710*/  MUFU.EX2 R103, R103 ;  /* 0x0000006700677308 */ /* 0x000ea20000000800 */
[C---:B----4-:R-:W-:Y:S01]  /*5720*/  FADD.FTZ R42, R186.reuse, R15 ;  /* 0x0000000fba2a7221 */ /* 0x050fe20000010000 */
[----:B------:R-:W-:Y:S01]  /*5730*/  F2FP.BF16.F32.PACK_AB R186, R186, R99 ;  /* 0x00000063baba723e */ /* 0x000fe200000010ff */
[--C-:B------:R-:W-:Y:S02]  /*5740*/  IMAD.MOV.U32 R99, RZ, RZ, R119.reuse ;  /* 0x000000ffff637224 */ /* 0x100fe400078e0077 */
[----:B-1----:R-:W-:-:S03]  /*5750*/  IMAD.MOV.U32 R51, RZ, RZ, R119 ;  /* 0x000000ffff337224 */ /* 0x002fc600078e0077 */
[----:B------:R-:W1:Y:S01]  /*5760*/  MUFU.EX2 R53, R53 ;  /* 0x0000003500357308 */ /* 0x000e620000000800 */
[C---:B-----5:R-:W-:Y:S01]  /*5770*/  FADD.FTZ R4, R36.reuse, R11 ;  /* 0x0000000b24047221 */ /* 0x060fe20000010000 */
[----:B------:R-:W-:Y:S01]  /*5780*/  F2FP.BF16.F32.PACK_AB R191, R36, R49 ;  /* 0x0000003124bf723e */ /* 0x000fe200000010ff */
[--C-:B------:R-:W-:Y:S02]  /*5790*/  IMAD.MOV.U32 R49, RZ, RZ, R119.reuse ;  /* 0x000000ffff317224 */ /* 0x100fe400078e0077 */
[----:B------:R-:W-:-:S03]  /*57a0*/  IMAD.MOV.U32 R36, RZ, RZ, R119 ;  /* 0x000000ffff247224 */ /* 0x000fc600078e0077 */
        /* <DEDUP_REMOVED lines=8> */
[--C-:B------:R-:W-:Y:S02]  /*5830*/  IMAD.MOV.U32 R103, RZ, RZ, R119.reuse ;  /* 0x000000ffff677224 */ /* 0x100fe400078e0077 */
[----:B--2---:R-:W-:-:S03]  /*5840*/  IMAD.MOV.U32 R55, RZ, RZ, R119 ;  /* 0x000000ffff377224 */ /* 0x004fc600078e0077 */
[----:B------:R-:W2:Y:S01]  /*5850*/  MUFU.EX2 R25, R25 ;  /* 0x0000001900197308 */ /* 0x000ea20000000800 */
[C---:B-----5:R-:W-:Y:S01]  /*5860*/  FADD.FTZ R4, R38.reuse, R11 ;  /* 0x0000000b26047221 */ /* 0x060fe20000010000 */
[----:B------:R-:W-:Y:S02]  /*5870*/  F2FP.BF16.F32.PACK_AB R185, R38, R53 ;  /* 0x0000003526b9723e */ /* 0x000fe400000010ff */
[-C--:B------:R-:W-:Y:S02]  /*5880*/  MOV R53, R119.reuse ;  /* 0x0000007700357202 */ /* 0x080fe40000000f00 */
[----:B------:R-:W-:Y:S02]  /*5890*/  MOV R38, R119 ;  /* 0x0000007700267202 */ /* 0x000fe40000000f00 */
[----:B------:R3:W4:Y:S01]  /*58a0*/  MUFU.EX2 R182, R109 ;  /* 0x0000006d00b67308 */ /* 0x0007220000000800 */
[----:B-1----:R-:W-:-:S07]  /*58b0*/  FADD.FTZ R15, R107, R42 ;  /* 0x0000002a6b0f7221 */ /* 0x002fce0000010000 */
[----:B------:R1:W5:Y:S01]  /*58c0*/  MUFU.EX2 R40, R29 ;  /* 0x0000001d00287308 */ /* 0x0003620000000800 */
[----:B--2---:R-:W-:Y:S01]  /*58d0*/  FADD.FTZ R11, R25, R4 ;  /* 0x00000004190b7221 */ /* 0x004fe20000010000 */
[----:B---3--:R-:W-:-:S06]  /*58e0*/  IMAD.MOV.U32 R109, RZ, RZ, R119 ;  /* 0x000000ffff6d7224 */ /* 0x008fcc00078e0077 */
[----:B------:R-:W2:Y:S01]  /*58f0*/  MUFU.EX2 R111, R111 ;  /* 0x0000006f006f7308 */ /* 0x000ea20000000800 */
[C---:B----4-:R-:W-:Y:S01]  /*5900*/  FADD.FTZ R42, R182.reuse, R15 ;  /* 0x0000000fb62a7221 */ /* 0x050fe20000010000 */
[----:B------:R-:W-:Y:S02]  /*5910*/  F2FP.BF16.F32.PACK_AB R182, R182, R107 ;  /* 0x0000006bb6b6723e */ /* 0x000fe400000010ff */
[-C--:B------:R-:W-:Y:S02]  /*5920*/  MOV R107, R119.reuse ;  /* 0x00000077006b7202 */ /* 0x080fe40000000f00 */
[----:B-1----:R-:W-:Y:S02]  /*5930*/  MOV R29, R119 ;  /* 0x00000077001d7202 */ /* 0x002fe40000000f00 */
[----:B------:R-:W1:Y:S01]  /*5940*/  MUFU.EX2 R57, R57 ;  /* 0x0000003900397308 */ /* 0x000e620000000800 */
[C---:B-----5:R-:W-:Y:S01]  /*5950*/  FADD.FTZ R4, R40.reuse, R11 ;  /* 0x0000000b28047221 */ /* 0x060fe20000010000 */
[----:B------:R-:W-:Y:S01]  /*5960*/  F2FP.BF16.F32.PACK_AB R187, R40, R25 ;  /* 0x0000001928bb723e */ /* 0x000fe200000010ff */
[----:B------:R-:W-:-:S02]  /*5970*/  IMAD.MOV.U32 R40, RZ, RZ, R119 ;  /* 0x000000ffff287224 */ /* 0x000fc400078e0077 */
[----:B------:R-:W-:-:S03]  /*5980*/  IMAD.MOV.U32 R25, RZ, RZ, R119 ;  /* 0x000000ffff197224 */ /* 0x000fc600078e0077 */
[----:B------:R3:W4:Y:S01]  /*5990*/  MUFU.EX2 R176, R113 ;  /* 0x0000007100b07308 */ /* 0x0007220000000800 */
[----:B--2---:R-:W-:-:S07]  /*59a0*/  FADD.FTZ R15, R111, R42 ;  /* 0x0000002a6f0f7221 */ /* 0x004fce0000010000 */
[----:B------:R2:W5:Y:S01]  /*59b0*/  MUFU.EX2 R0, R59 ;  /* 0x0000003b00007308 */ /* 0x0005620000000800 */
[----:B-1----:R-:W-:Y:S01]  /*59c0*/  FADD.FTZ R11, R57, R4 ;  /* 0x00000004390b7221 */ /* 0x002fe20000010000 */
[----:B---3--:R-:W-:-:S06]  /*59d0*/  MOV R113, R119 ;  /* 0x0000007700717202 */ /* 0x008fcc0000000f00 */
[----:B------:R-:W1:Y:S01]  /*59e0*/  MUFU.EX2 R115, R115 ;  /* 0x0000007300737308 */ /* 0x000e620000000800 */
[C---:B----4-:R-:W-:Y:S01]  /*59f0*/  FADD.FTZ R42, R176.reuse, R15 ;  /* 0x0000000fb02a7221 */ /* 0x050fe20000010000 */
[----:B------:R-:W-:Y:S01]  /*5a00*/  F2FP.BF16.F32.PACK_AB R176, R176, R111 ;  /* 0x0000006fb0b0723e */ /* 0x000fe200000010ff */
[----:B------:R-:W-:Y:S01]  /*5a10*/  IMAD.MOV.U32 R111, RZ, RZ, R119 ;  /* 0x000000ffff6f7224 */ /* 0x000fe200078e0077 */
[----:B--2---:R-:W-:-:S04]  /*5a20*/  MOV R59, R119 ;  /* 0x00000077003b7202 */ /* 0x004fc80000000f00 */
[----:B------:R-:W2:Y:S01]  /*5a30*/  MUFU.EX2 R61, R61 ;  /* 0x0000003d003d7308 */ /* 0x000ea20000000800 */
[C---:B-----5:R-:W-:Y:S01]  /*5a40*/  FADD.FTZ R4, R0.reuse, R11 ;  /* 0x0000000b00047221 */ /* 0x060fe20000010000 */
[----:B------:R-:W-:Y:S01]  /*5a50*/  F2FP.BF16.F32.PACK_AB R181, R0, R57 ;  /* 0x0000003900b5723e */ /* 0x000fe200000010ff */
[----:B------:R-:W-:Y:S02]  /*5a60*/  IMAD.MOV.U32 R0, RZ, RZ, 0x3f800000 ;  /* 0x3f800000ff007424 */ /* 0x000fe400078e00ff */
[----:B------:R-:W-:-:S03]  /*5a70*/  IMAD.MOV.U32 R57, RZ, RZ, R119 ;  /* 0x000000ffff397224 */ /* 0x000fc600078e0077 */
[----:B------:R-:W3:Y:S01]  /*5a80*/  MUFU.EX2 R20, R20 ;  /* 0x0000001400147308 */ /* 0x000ee20000000800 */
[----:B-1----:R-:W-:Y:S01]  /*5a90*/  FADD.FTZ R15, R115, R42 ;  /* 0x0000002a730f7221 */ /* 0x002fe20000010000 */
[----:B------:R-:W-:-:S06]  /*5aa0*/  IMAD.MOV.U32 R42, RZ, RZ, R119 ;  /* 0x000000ffff2a7224 */ /* 0x000fcc00078e0077 */
[----:B------:R1:W4:Y:S01]  /*5ab0*/  MUFU.EX2 R10, R63 ;  /* 0x0000003f000a7308 */ /* 0x0003220000000800 */
[----:B--2---:R-:W-:-:S07]  /*5ac0*/  FADD.FTZ R11, R61, R4 ;  /* 0x000000043d0b7221 */ /* 0x004fce0000010000 */
[----:B------:R-:W2:Y:S01]  /*5ad0*/  MUFU.EX2 R65, R65 ;  /* 0x0000004100417308 */ /* 0x000ea20000000800 */
[C---:B---3--:R-:W-:Y:S01]  /*5ae0*/  FADD.FTZ R4, R20.reuse, R15 ;  /* 0x0000000f14047221 */ /* 0x048fe20000010000 */
[----:B------:R-:W-:Y:S01]  /*5af0*/  F2FP.BF16.F32.PACK_AB R178, R20, R115 ;  /* 0x0000007314b2723e */ /* 0x000fe200000010ff */
[--C-:B------:R-:W-:Y:S02]  /*5b00*/  IMAD.MOV.U32 R115, RZ, RZ, R119.reuse ;  /* 0x000000ffff737224 */ /* 0x100fe400078e0077 */
[----:B-1----:R-:W-:-:S03]  /*5b10*/  IMAD.MOV.U32 R63, RZ, RZ, R119 ;  /* 0x000000ffff3f7224 */ /* 0x002fc600078e0077 */
[----:B------:R1:W3:Y:S01]  /*5b20*/  MUFU.EX2 R24, R67 ;  /* 0x0000004300187308 */ /* 0x0002e20000000800 */
[C---:B----4-:R-:W-:Y:S01]  /*5b30*/  FADD.FTZ R20, R10.reuse, R11 ;  /* 0x0000000b0a147221 */ /* 0x050fe20000010000 */
[----:B------:R-:W-:Y:S01]  /*5b40*/  F2FP.BF16.F32.PACK_AB R183, R10, R61 ;  /* 0x0000003d0ab7723e */ /* 0x000fe200000010ff */
[----:B------:R-:W-:-:S05]  /*5b50*/  IMAD.MOV.U32 R61, RZ, RZ, R119 ;  /* 0x000000ffff3d7224 */ /* 0x000fca00078e0077 */
[----:B------:R-:W4:Y:S01]  /*5b60*/  MUFU.EX2 R69, R69 ;  /* 0x0000004500457308 */ /* 0x000f220000000800 */
[----:B--2---:R-:W-:Y:S01]  /*5b70*/  FADD.FTZ R3, R65, R20 ;  /* 0x0000001441037221 */ /* 0x004fe20000010000 */
[----:B-1----:R-:W-:-:S06]  /*5b80*/  IMAD.MOV.U32 R67, RZ, RZ, R119 ;  /* 0x000000ffff437224 */ /* 0x002fcc00078e0077 */
[----:B------:R1:W2:Y:S01]  /*5b90*/  MUFU.EX2 R12, R71 ;  /* 0x00000047000c7308 */ /* 0x0002a20000000800 */
[C---:B---3--:R-:W-:Y:S01]  /*5ba0*/  FADD.FTZ R14, R24.reuse, R3 ;  /* 0x00000003180e7221 */ /* 0x048fe20000010000 */
[----:B------:R-:W-:Y:S01]  /*5bb0*/  F2FP.BF16.F32.PACK_AB R177, R24, R65 ;  /* 0x0000004118b1723e */ /* 0x000fe200000010ff */
[----:B------:R-:W-:Y:S01]  /*5bc0*/  IMAD.MOV.U32 R24, RZ, RZ, R119 ;  /* 0x000000ffff187224 */ /* 0x000fe200078e0077 */
[-C--:B------:R-:W-:Y:S01]  /*5bd0*/  MOV R65, R119.reuse ;  /* 0x0000007700417202 */ /* 0x080fe20000000f00 */
[----:B----4-:R-:W-:Y:S01]  /*5be0*/  FADD.FTZ R3, R69, R14 ;  /* 0x0000000e45037221 */ /* 0x010fe20000010000 */
[----:B-1----:R-:W-:Y:S02]  /*5bf0*/  MOV R71, R119 ;  /* 0x0000007700477202 */ /* 0x002fe40000000f00 */
[C---:B--2---:R-:W-:Y:S01]  /*5c00*/  F2FP.BF16.F32.PACK_AB R179, R12.reuse, R69 ;  /* 0x000000450cb3723e */ /* 0x044fe200000010ff */
[----:B------:R-:W-:Y:S01]  /*5c10*/  FADD.FTZ R3, R12, R3 ;  /* 0x000000030c037221 */ /* 0x000fe20000010000 */
[----:B------:R-:W-:Y:S01]  /*5c20*/  IMAD.MOV.U32 R69, RZ, RZ, R119 ;  /* 0x000000ffff457224 */ /* 0x000fe200078e0077 */
[----:B------:R-:W-:Y:S06]  /*5c30*/  @!P2 BRA `(.L_x_15) ;  /* 0x000000440080a947 */ /* 0x000fec0003800000 */
[----:B------:R-:W-:Y:S01]  /*5c40*/  UIADD3 UR4, UR61, -0x2, URZ ;  /* 0xfffffffe3d047890 */ /* 0x000fe2000fffe03f */
[----:B------:R-:W-:Y:S01]  /*5c50*/  R2UR UR61, R16 ;  /* 0x00000000103d72ca */ /* 0x000fe200000e0000 */
[----:B------:R-:W-:Y:S01]  /*5c60*/  IMAD.MOV.U32 R11, RZ, RZ, R8 ;  /* 0x000000ffff0b7224 */ /* 0x000fe200078e0008 */
[----:B------:R-:W-:Y:S02]  /*5c70*/  MOV R10, R9 ;  /* 0x00000009000a7202 */ /* 0x000fe40000000f00 */
[----:B------:R-:W-:Y:S02]  /*5c80*/  CS2R R118, SRZ ;  /* 0x0000000000767805 */ /* 0x000fe4000001ff00 */
[----:B------:R-:W-:Y:S01]  /*5c90*/  MOV R0, 0x3f800000 ;  /* 0x3f80000000007802 */ /* 0x000fe20000000f00 */
[----:B------:R-:W-:Y:S01]  /*5ca0*/  IMAD.U32 R12, RZ, RZ, UR4 ;  /* 0x00000004ff0c7e24 */ /* 0x000fe2000f8e00ff */
[----:B------:R-:W-:Y:S02]  /*5cb0*/  CS2R R114, SRZ ;  /* 0x0000000000727805 */ /* 0x000fe4000001ff00 */
[----:B------:R-:W-:-:S02]  /*5cc0*/  CS2R R110, SRZ ;  /* 0x00000000006e7805 */ /* 0x000fc4000001ff00 */
[----:B------:R-:W-:Y:S02]  /*5cd0*/  CS2R R106, SRZ ;  /* 0x00000000006a7805 */ /* 0x000fe4000001ff00 */
[----:B------:R-:W-:Y:S02]  /*5ce0*/  CS2R R102, SRZ ;  /* 0x0000000000667805 */ /* 0x000fe4000001ff00 */
[----:B------:R-:W-:Y:S02]  /*5cf0*/  CS2R R98, SRZ ;  /* 0x0000000000627805 */ /* 0x000fe4000001ff00 */
[----:B------:R-:W-:Y:S02]  /*5d00*/  CS2R R94, SRZ ;  /* 0x00000000005e7805 */ /* 0x000fe4000001ff00 */
        /* <DEDUP_REMOVED lines=40> */
[----:B------:R-:W-:Y:S01]  /*5f90*/  CS2R R24, SRZ ;  /* 0x0000000000187805 */ /* 0x000fe2000001ff00 */
[----:B------:R-:W-:Y:S01]  /*5fa0*/  UMOV UR39, UR38 ;  /* 0x0000002600277c82 */ /* 0x000fe20008000000 */
[----:B------:R-:W-:-:S05]  /*5fb0*/  ULDC UR37, c[0x0][0x9d8] ;  /* 0x0002760000257ab9 */ /* 0x000fca0000000800 */
.L_x_24:
[----:B------:R-:W-:-:S04]  /*5fc0*/  UIADD3 UR4, UR39, 0x1, URZ ;  /* 0x0000000127047890 */ /* 0x000fc8000fffe03f */
[----:B------:R-:W-:-:S04]  /*5fd0*/  UISETP.NE.AND UP0, UPT, UR4, 0x2, UPT ;  /* 0x000000020400788c */ /* 0x000fc8000bf05270 */
[----:B------:R-:W-:Y:S02]  /*5fe0*/  USEL UR5, URZ, 0x1, UP0 ;  /* 0x000000013f057887 */ /* 0x000fe40008000000 */
[----:B------:R-:W-:Y:S02]  /*5ff0*/  USEL UR38, UR4, URZ, UP0 ;  /* 0x0000003f04267287 */ /* 0x000fe40008000000 */
[----:B------:R-:W-:-:S06]  /*6000*/  ULOP3.LUT UR4, UR61, UR5, URZ, 0x3c, !UPT ;  /* 0x000000053d047292 */ /* 0x000fcc000f8e3c3f */
[----:B------:R-:W-:Y:S01]  /*6010*/  IMAD.U32 R16, RZ, RZ, UR4 ;  /* 0x00000004ff107e24 */ /* 0x000fe2000f8e00ff */
[----:B------:R-:W-:Y:S06]  /*6020*/  @!P0 BRA `(.L_x_16) ;  /* 0x0000000000048947 */ /* 0x000fec0003800000 */
[----:B------:R-:W-:Y:S01]  /*6030*/  BPT.TRAP 0x1 ;  /* 0x000000040000795c */ /* 0x000fe20000300000 */
.L_x_16:
[----:B------:R-:W-:Y:S02]  /*6040*/  R2UR UR5, R2 ;  /* 0x00000000020572ca */ /* 0x000fe400000e0000 */
[----:B------:R-:W-:-:S11]  /*6050*/  R2UR UR4, R16 ;  /* 0x00000000100472ca */ /* 0x000fd600000e0000 */
[----:B------:R-:W-:Y:S02]  /*6060*/  ULEA UR60, UR38, UR5, 0x3 ;  /* 0x00000005263c7291 */ /* 0x000fe4000f8e183f */
[----:B------:R-:W-:-:S05]  /*6070*/  IMAD.U32 R6, RZ, RZ, UR4 ;  /* 0x00000004ff067e24 */ /* 0x000fca000f8e00ff */
[----:B------:R-:W-:-:S04]  /*6080*/  SHF.L.U32 R6, R6, 0x1f, RZ ;  /* 0x0000001f06067819 */ /* 0x000fc800000006ff */
[----:B------:R1:W2:Y:S01]  /*6090*/  SYNCS.PHASECHK.TRANS64.TRYWAIT P2, [UR60+0x36830], R6 ;  /* 0x03683006ff0075a7 */ /* 0x0002a2000804017c */
[----:B------:R-:W-:Y:S05]  /*60a0*/  @!P0 BRA `(.L_x_17) ;  /* 0x0000000000048947 */ /* 0x000fea0003800000 */
[----:B------:R-:W-:Y:S01]  /*60b0*/  BPT.TRAP 0x1 ;  /* 0x000000040000795c */ /* 0x000fe20000300000 */
.L_x_17:
[----:B--2---:R-:W-:Y:S05]  /*60c0*/  @P2 BRA `(.L_x_18) ;  /* 0x0000000000082947 */ /* 0x004fea0003800000 */
[----:B------:R-:W2:Y:S02]  /*60d0*/  SYNCS.PHASECHK.TRANS64.TRYWAIT P2, [UR60+0x36830], R6 ;  /* 0x03683006ff0075a7 */ /* 0x000ea4000804017c */
[----:B--2---:R-:W-:Y:S05]  /*60e0*/  @!P2 BRA `(.L_x_19) ;  /* 0x000000940030a947 */ /* 0x004fea0003800000 */
.L_x_18:
[----:B------:R-:W-:Y:S01]  /*60f0*/  R2UR UR4, R5 ;  /* 0x00000000050472ca */ /* 0x000fe200000e0000 */
[----:B------:R-:W-:Y:S01]  /*6100*/  WARPGROUP.ARRIVE ;  /* 0x00000000000079c5 */ /* 0x000fe20000000000 */
[----:B------:R-:W-:Y:S01]  /*6110*/  UMOV UR59, 0x40000040 ;  /* 0x40000040003b7882 */ /* 0x000fe20000000000 */
        /* <DEDUP_REMOVED lines=10> */
[----:B------:R-:W-:Y:S01]  /*61c0*/  UIMAD UR4, UR38, 0xa80, UR4 ;  /* 0x00000a80260478a4 */ /* 0x000fe2000f8e0204 */
[-C--:B------:R-:W-:Y:S01]  /*61d0*/  FMUL.FTZ R24, R24, R7.reuse ;  /* 0x0000000718187220 */ /* 0x080fe20000410000 */
[----:B------:R-:W-:Y:S01]  /*61e0*/  UMOV UR55, 0x40000040 ;  /* 0x4000004000377882 */ /* 0x000fe20000000000 */
[----:B------:R-:W-:Y:S01]  /*61f0*/  UMOV UR7, 0x40000040 ;  /* 0x4000004000077882 */ /* 0x000fe20000000000 */
[----:B------:R-:W-:Y:S01]  /*6200*/  UIADD3 UR5, UR4, 0x80, URZ ;  /* 0x0000008004057890 */ /* 0x000fe2000fffe03f */
[-C--:B------:R-:W-:Y:S01]  /*6210*/  FMUL.FTZ R25, R25, R7.reuse ;  /* 0x0000000719197220 */ /* 0x080fe20000410000 */
[----:B------:R-:W-:Y:S01]  /*6220*/  UIADD3 UR6, UR4, 0x100, URZ ;  /* 0x0000010004067890 */ /* 0x000fe2000fffe03f */
[-C--:B------:R-:W-:Y:S01]  /*6230*/  FMUL.FTZ R28, R28, R7.reuse ;  /* 0x000000071c1c7220 */ /* 0x080fe20000410000 */
[----:B------:R-:W-:Y:S01]  /*6240*/  UMOV UR58, UR4 ;  /* 0x00000004003a7c82 */ /* 0x000fe20008000000 */
[----:B------:R-:W-:Y:S01]  /*6250*/  UIADD3 UR10, UR4, 0x2, URZ ;  /* 0x00000002040a7890 */ /* 0x000fe2000fffe03f */
[----:B------:R-:W-:Y:S01]  /*6260*/  HGMMA.64x16x16.F32.BF16 R168, gdesc[UR56], RZ, !UPT, gsb0 ;  /* 0x0020000038a879f0 */ /* 0x000fe2000c0018ff */
[----:B------:R-:W-:Y:S01]  /*6270*/  UMOV UR58, UR5 ;  /* 0x00000005003a7c82 */ /* 0x000fe20008000000 */
[----:B------:R-:W-:Y:S01]  /*6280*/  UMOV UR59, 0x40000040 ;  /* 0x40000040003b7882 */ /* 0x000fe20000000000 */
[----:B------:R-:W-:Y:S01]  /*6290*/  UIADD3 UR5, UR4, 0x180, URZ ;  /* 0x0000018004057890 */ /* 0x000fe2000fffe03f */
[-C--:B------:R-:W-:Y:S01]  /*62a0*/  FMUL.FTZ R29, R29, R7.reuse ;  /* 0x000000071d1d7220 */ /* 0x080fe20000410000 */
        /* <DEDUP_REMOVED lines=46> */
[----:B------:R-:W-:Y:S01]  /*6590*/  FMUL.FTZ R104, R104, R7 ;  /* 0x0000000768687220 */ /* 0x000fe20000410000 */
[----:B------:R-:W-:-:S02]  /*65a0*/  WARPGROUP.DEPBAR.LE gsb0, 0x0 ;  /* 0x00008000000079c5 */ /* 0x000fc40000010000 */
[----:B------:R-:W-:Y:S01]  /*65b0*/  WARPGROUP.ARRIVE ;  /* 0x00000000000079c5 */ /* 0x000fe20000000000 */
[-C--:B------:R-:W-:Y:S01]  /*65c0*/  FMUL.FTZ R105, R105, R7.reuse ;  /* 0x0000000769697220 */ /* 0x080fe20000410000 */
[-C--:B------:R-:W-:Y:S01]  /*65d0*/  FMUL.FTZ R108, R108, R7.reuse ;  /* 0x000000076c6c7220 */ /* 0x080fe20000410000 */
[-C--:B------:R-:W-:Y:S01]  /*65e0*/  FMUL.FTZ R109, R109, R7.reuse ;  /* 0x000000076d6d7220 */ /* 0x080fe20000410000 */
[-C--:B------:R-:W-:Y:S01]  /*65f0*/  FMUL.FTZ R112, R112, R7.reuse ;  /* 0x0000000770707220 */ /* 0x080fe20000410000 */
[-C--:B------:R-:W-:Y:S01]  /*6600*/  FMUL.FTZ R113, R113, R7.reuse ;  /* 0x0000000771717220 */ /* 0x080fe20000410000 */
[----:B------:R-:W-:Y:S01]  /*6610*/  HGMMA.64x16x16.F32.BF16 R160, gdesc[UR56], RZ, !UPT, gsb0 ;  /* 0x0020000038a079f0 */ /* 0x000fe2000c0018ff */
[----:B------:R-:W-:Y:S01]  /*6620*/  UMOV UR58, UR6 ;  /* 0x00000006003a7c82 */ /* 0x000fe20008000000 */
[----:B------:R-:W-:Y:S01]  /*6630*/  UMOV UR59, 0x40000040 ;  /* 0x40000040003b7882 */ /* 0x000fe20000000000 */
[----:B------:R-:W-:Y:S01]  /*6640*/  UIADD3 UR6, UR4, 0x200, URZ ;  /* 0x0000020004067890 */ /* 0x000fe2000fffe03f */
[-C--:B------:R-:W-:Y:S01]  /*6650*/  FMUL.FTZ R116, R116, R7.reuse ;  /* 0x0000000774747220 */ /* 0x080fe20000410000 */
[----:B------:R-:W-:Y:S01]  /*6660*/  FMUL.FTZ R117, R117, R7 ;  /* 0x0000000775757220 */ /* 0x000fe20000410000 */
        /* <DEDUP_REMOVED lines=49> */
[----:B------:R-:W-:-:S04]  /*6980*/  FMUL.FTZ R119, R119, R0 ;  /* 0x0000000077777220 */ /* 0x000fc80000410000 */
[----:B------:R-:W-:Y:S01]  /*6990*/  HGMMA.64x16x16.F32.BF16 R152, gdesc[UR56], RZ, !UPT, gsb0 ;  /* 0x00200000389879f0 */ /* 0x000fe2000c0018ff */
[----:B------:R-:W-:Y:S01]  /*69a0*/  UMOV UR58, UR5 ;  /* 0x00000005003a7c82 */ /* 0x000fe20008000000 */
[----:B------:R-:W-:Y:S01]  /*69b0*/  UMOV UR59, 0x40000040 ;  /* 0x40000040003b7882 */ /* 0x000fe20000000000 */
[----:B------:R-:W-:Y:S01]  /*69c0*/  UIADD3 UR5, UR4, 0x280, URZ ;  /* 0x0000028004057890 */ /* 0x000fe2000fffe03f */
[----:B------:R-:W-:Y:S02]  /*69d0*/  WARPGROUP.DEPBAR.LE gsb0, 0x0 ;  /* 0x00008000000079c5 */ /* 0x000fe40000010000 */
[----:B------:R-:W-:-:S06]  /*69e0*/  WARPGROUP.ARRIVE ;  /* 0x00000000000079c5 */ /* 0x000fcc0000000000 */
        /* <DEDUP_REMOVED lines=18> */
[----:B------:R-:W-:Y:S03]  /*6b10*/  HGMMA.64x16x16.F32.BF16 R120, gdesc[UR56], RZ, !UPT, gsb0 ;  /* 0x00200000387879f0 */ /* 0x000fe6000c0018ff */
[----:B------:R-:W-:Y:S02]  /*6b20*/  WARPGROUP.DEPBAR.LE gsb0, 0x0 ;  /* 0x00008000000079c5 */ /* 0x000fe40000010000 */
[----:B------:R-:W-:-:S06]  /*6b30*/  WARPGROUP.ARRIVE ;  /* 0x00000000000079c5 */ /* 0x000fcc0000000000 */
[----:B------:R-:W-:Y:S01]  /*6b40*/  HGMMA.64x16x16.F32.BF16 R168, gdesc[UR8], R168, gsb0 ;  /* 0x0020000008a879f0 */ /* 0x000fe200080018a8 */
[----:B------:R-:W-:Y:S01]  /*6b50*/  UMOV UR10, UR5 ;  /* 0x00000005000a7c82 */ /* 0x000fe20008000000 */
[----:B------:R-:W-:Y:S01]  /*6b60*/  UMOV UR11, 0x40000040 ;  /* 0x40000040000b7882 */ /* 0x000fe20000000000 */
[----:B------:R-:W-:Y:S01]  /*6b70*/  UIADD3 UR5, UR4, 0x182, URZ ;  /* 0x0000018204057890 */ /* 0x000fe2000fffe03f */
        /* <DEDUP_REMOVED lines=397> */
[----:B------:R-:W-:-:S03]  /*8450*/  UIADD3 UR6, UR4, 0x906, URZ ;  /* 0x0000090604067890 */ /* 0x000fc6000fffe03f */
[----:B------:R-:W-:Y:S01]  /*8460*/  UMOV UR4, UR52 ;  /* 0x0000003400047c82 */ /* 0x000fe20008000000 */
[----:B------:R-:W-:Y:S02]  /*8470*/  WARPGROUP.DEPBAR.LE gsb0, 0x0 ;  /* 0x00008000000079c5 */ /* 0x000fe40000010000 */
[----:B------:R-:W-:-:S06]  /*8480*/  WARPGROUP.ARRIVE ;  /* 0x00000000000079c5 */ /* 0x000fcc0000000000 */
[----:B------:R-:W-:Y:S01]  /*8490*/  HGMMA.64x16x16.F32.BF16 R152, gdesc[UR52], R152, gsb0 ;  /* 0x00200000349879f0 */ /* 0x000fe20008001898 */
[----:B------:R-:W-:Y:S01]  /*84a0*/  UMOV UR54, UR5 ;  /* 0x0000000500367c82 */ /* 0x000fe20008000000 */
[----:B------:R-:W-:Y:S01]  /*84b0*/  UMOV UR55, 0x40000040 ;  /* 0x4000004000377882 */ /* 0x000fe20000000000 */
        /* <DEDUP_REMOVED lines=19> */
[----:B------:R-:W-:Y:S03]  /*85f0*/  HGMMA.64x16x16.F32.BF16 R120, gdesc[UR4], R120, gsb0 ;  /* 0x00200000047879f0 */ /* 0x000fe60008001878 */
[----:B------:R-:W-:Y:S02]  /*8600*/  WARPGROUP.DEPBAR.LE gsb0, 0x0 ;  /* 0x00008000000079c5 */ /* 0x000fe40000010000 */
[----:B------:R-:W-:Y:S05]  /*8610*/  @!P0 BRA `(.L_x_20) ;  /* 0x0000000000048947 */ /* 0x000fea0003800000 */
[----:B------:R-:W-:Y:S01]  /*8620*/  BPT.TRAP 0x1 ;  /* 0x000000040000795c */ /* 0x000fe20000300000 */
.L_x_20:
[----:B------:R-:W-:Y:S02]  /*8630*/  R2UR UR4, R2 ;  /* 0x00000000020472ca */ /* 0x000fe400000e0000 */
[----:B------:R-:W-:-:S04]  /*8640*/  MOV R0, UR61 ;  /* 0x0000003d00007c02 */ /* 0x000fc80008000f00 */
[----:B------:R-:W-:-:S07]  /*8650*/  SHF.L.U32 R0, R0, 0x1f, RZ ;  /* 0x0000001f00007819 */ /* 0x000fce00000006ff */
[----:B------:R-:W-:-:S09]  /*8660*/  ULEA UR4, UR39, UR4, 0x3 ;  /* 0x0000000427047291 */ /* 0x000fd2000f8e183f */
[----:B------:R3:W4:Y:S01]  /*8670*/  SYNCS.PHASECHK.TRANS64.TRYWAIT P2, [UR4+0x36850], R0 ;  /* 0x03685000ff0075a7 */ /* 0x0007220008040144 */
[----:B------:R-:W-:Y:S05]  /*8680*/  @!P0 BRA `(.L_x_21) ;  /* 0x0000000000048947 */ /* 0x000fea0003800000 */
[----:B------:R-:W-:Y:S01]  /*8690*/  BPT.TRAP 0x1 ;  /* 0x000000040000795c */ /* 0x000fe20000300000 */
.L_x_21:
[----:B----4-:R-:W-:Y:S05]  /*86a0*/  @P2 BRA `(.L_x_22) ;  /* 0x0000000000082947 */ /* 0x010fea0003800000 */
[----:B------:R-:W4:Y:S02]  /*86b0*/  SYNCS.PHASECHK.TRANS64.TRYWAIT P2, [UR4+0x36850], R0 ;  /* 0x03685000ff0075a7 */ /* 0x000f240008040144 */
[----:B----4-:R-:W-:Y:S05]  /*86c0*/  @!P2 BRA `(.L_x_23) ;  /* 0x0000006c00d0a947 */ /* 0x010fea0003800000 */
.L_x_22:
[----:B------:R-:W-:Y:S01]  /*86d0*/  R2UR UR5, R2 ;  /* 0x00000000020572ca */ /* 0x000fe200000e0000 */
[----:B------:R-:W-:Y:S01]  /*86e0*/  WARPGROUP.ARRIVE ;  /* 0x00000000000079c5 */ /* 0x000fe20000000000 */
[----:B------:R-:W-:Y:S01]  /*86f0*/  UMOV UR7, 0x40000040 ;  /* 0x4000004000077882 */ /* 0x000fe20000000000 */
[----:B---34-:R-:W-:Y:S01]  /*8700*/  FMUL.FTZ R0, R168, UR37 ;  /* 0x00000025a8007c20 */ /* 0x018fe20008410000 */
[----:B--2---:R-:W-:Y:S01]  /*8710*/  FMUL.FTZ R9, R169, UR37 ;  /* 0x00000025a9097c20 */ /* 0x004fe20008410000 */
[----:B------:R-:W-:Y:S01]  /*8720*/  FMUL.FTZ R169, R172, UR37 ;  /* 0x00000025aca97c20 */ /* 0x000fe20008410000 */
[----:B------:R-:W-:Y:S01]  /*8730*/  FMUL.FTZ R15, R171, UR37 ;  /* 0x00000025ab0f7c20 */ /* 0x000fe20008410000 */
[----:B------:R-:W-:Y:S01]  /*8740*/  FMUL.FTZ R171, R173, UR37 ;  /* 0x00000025adab7c20 */ /* 0x000fe20008410000 */
[----:B------:R-:W-:Y:S01]  /*8750*/  FMUL.FTZ R173, R175, UR37 ;  /* 0x00000025afad7c20 */ /* 0x000fe20008410000 */
[----:B------:R-:W1:Y:S01]  /*8760*/  MUFU.TANH R0, R0 ;  /* 0x0000000000007308 */ /* 0x000e620000002400 */
[----:B------:R-:W-:Y:S01]  /*8770*/  FMUL.FTZ R175, R160, UR37 ;  /* 0x00000025a0af7c20 */ /* 0x000fe20008410000 */
[----:B------:R-:W-:Y:S01]  /*8780*/  FMUL.FTZ R211, R153, UR37 ;  /* 0x0000002599d37c20 */ /* 0x000fe20008410000 */
[----:B------:R-:W-:Y:S01]  /*8790*/  FMUL.FTZ R213, R144, UR37 ;  /* 0x0000002590d57c20 */ /* 0x000fe20008410000 */
[----:B------:R-:W-:Y:S01]  /*87a0*/  UIADD3 UR5, UR5, 0x400, URZ ;  /* 0x0000040005057890 */ /* 0x000fe2000fffe03f */
[----:B------:R-:W-:Y:S01]  /*87b0*/  FMUL.FTZ R215, R145, UR37 ;  /* 0x0000002591d77c20 */ /* 0x000fe20008410000 */
[----:B------:R-:W-:Y:S01]  /*87c0*/  FMUL.FTZ R217, R148, UR37 ;  /* 0x0000002594d97c20 */ /* 0x000fe20008410000 */
[----:B------:R-:W-:Y:S01]  /*87d0*/  FMUL.FTZ R219, R149, UR37 ;  /* 0x0000002595db7c20 */ /* 0x000fe20008410000 */
[----:B------:R-:W-:Y:S01]  /*87e0*/  USHF.R.U32.HI UR5, URZ, 0x4, UR5 ;  /* 0x000000043f057899 */ /* 0x000fe20008011605 */
[----:B------:R-:W2:Y:S01]  /*87f0*/  MUFU.TANH R9, R9 ;  /* 0x0000000900097308 */ /* 0x000ea20000002400 */
[----:B------:R-:W-:Y:S01]  /*8800*/  FMUL.FTZ R221, R136, UR37 ;  /* 0x0000002588dd7c20 */ /* 0x000fe20008410000 */
[----:B------:R-:W-:Y:S01]  /*8810*/  FMUL.FTZ R223, R137, UR37 ;  /* 0x0000002589df7c20 */ /* 0x000fe20008410000 */
[----:B------:R-:W-:Y:S01]  /*8820*/  ULOP3.LUT UR5, UR5, 0x3fff, URZ, 0xc0, !UPT ;  /* 0x00003fff05057892 */ /* 0x000fe2000f8ec03f */
[----:B------:R-:W-:Y:S01]  /*8830*/  FMUL.FTZ R225, R140, UR37 ;  /* 0x000000258ce17c20 */ /* 0x000fe20008410000 */
[----:B------:R-:W-:Y:S01]  /*8840*/  FMUL.FTZ R235, R141, UR37 ;  /* 0x000000258deb7c20 */ /* 0x000fe20008410000 */
[----:B------:R-:W-:Y:S01]  /*8850*/  FMUL.FTZ R237, R128, UR37 ;  /* 0x0000002580ed7c20 */ /* 0x000fe20008410000 */
[----:B------:R-:W-:Y:S01]  /*8860*/  ULOP3.LUT UR5, UR5, 0x3800000, URZ, 0xfc, !UPT ;  /* 0x0380000005057892 */ /* 0x000fe2000f8efc3f */
[----:B------:R-:W3:Y:S01]  /*8870*/  MUFU.TANH R169, R169 ;  /* 0x000000a900a97308 */ /* 0x000ee20000002400 */
[----:B-1----:R-:W-:Y:S01]  /*8880*/  FMNMX.FTZ R6, R0, R11, !PT ;  /* 0x0000000b00067209 */ /* 0x002fe20007810000 */
[----:B------:R-:W-:Y:S01]  /*8890*/  FMUL.FTZ R231, R129, UR37 ;  /* 0x0000002581e77c20 */ /* 0x000fe20008410000 */
[----:B------:R-:W-:Y:S01]  /*88a0*/  UIMAD UR5, UR39, 0xa80, UR5 ;  /* 0x00000a80270578a4 */ /* 0x000fe2000f8e0205 */
[----:B------:R-:W-:Y:S01]  /*88b0*/  FMUL.FTZ R227, R132, UR37 ;  /* 0x0000002584e37c20 */ /* 0x000fe20008410000 */
[----:B------:R-:W-:Y:S01]  /*88c0*/  FMUL.FTZ R233, R133, UR37 ;  /* 0x0000002585e97c20 */ /* 0x000fe20008410000 */
[----:B------:R-:W-:Y:S01]  /*88d0*/  FMUL.FTZ R229, R120, UR37 ;  /* 0x0000002578e57c20 */ /* 0x000fe20008410000 */
[----:B------:R-:W-:Y:S01]  /*88e0*/  R2UR UR10, R12 ;  /* 0x000000000c0a72ca */ /* 0x000fe200000e0000 */
[----:B------:R-:W1:Y:S01]  /*88f0*/  MUFU.TANH R171, R171 ;  /* 0x000000ab00ab7308 */ /* 0x000e620000002400 */
[----:B--2---:R-:W-:Y:S01]  /*8900*/  FMNMX.FTZ R6, R9, R6, !PT ;  /* 0x0000000609067209 */ /* 0x004fe20007810000 */
[----:B------:R-:W-:Y:S01]  /*8910*/  UMOV UR6, UR5 ;  /* 0x0000000500067c82 */ /* 0x000fe20008000000 */
[----:B------:R-:W-:Y:S01]  /*8920*/  FMUL.FTZ R12, R121, UR37 ;  /* 0x00000025790c7c20 */ /* 0x000fe20008410000 */
[----:B------:R-:W-:Y:S01]  /*8930*/  HGMMA.64x192x16.F32.BF16 R24, R200, gdesc[UR4].tnspB, R24, gsb0 ;  /* 0x42e00004c8187df0 */ /* 0x000fe20008001818 */
[----:B------:R-:W-:Y:S01]  /*8940*/  UIADD3 UR6, UR5, 0x80, URZ ;  /* 0x0000008005067890 */ /* 0x000fe2000fffe03f */
[----:B------:R-:W-:Y:S01]  /*8950*/  FMUL.FTZ R13, R170, UR37 ;  /* 0x00000025aa0d7c20 */ /* 0x000fe20008410000 */
[----:B------:R-:W-:Y:S01]  /*8960*/  UMOV UR7, 0x40000040 ;  /* 0x4000004000077882 */ /* 0x000fe20000000000 */
[----:B------:R-:W2:Y:S01]  /*8970*/  MUFU.TANH R175, R175 ;  /* 0x000000af00af7308 */ /* 0x000ea20000002400 */
[----:B---3--:R-:W-:Y:S01]  /*8980*/  FMNMX.FTZ R6, R169, R6, !PT ;  /* 0x00000006a9067209 */ /* 0x008fe20007810000 */
[----:B------:R-:W-:Y:S01]  /*8990*/  FMUL.FTZ R21, R174, UR37 ;  /* 0x00000025ae157c20 */ /* 0x000fe20008410000 */
[----:B------:R-:W-:Y:S01]  /*89a0*/  FMUL.FTZ R163, R163, UR37 ;  /* 0x00000025a3a37c20 */ /* 0x000fe20008410000 */
[----:B------:R-:W-:Y:S01]  /*89b0*/  FMUL.FTZ R167, R167, UR37 ;  /* 0x00000025a7a77c20 */ /* 0x000fe20008410000 */
[----:B------:R-:W-:Y:S01]  /*89c0*/  FMUL.FTZ R153, R154, UR37 ;  /* 0x000000259a997c20 */ /* 0x000fe20008410000 */
[----:B------:R-:W-:Y:S01]  /*89d0*/  FMUL.FTZ R155, R155, UR37 ;  /* 0x000000259b9b7c20 */ /* 0x000fe20008410000 */
[----:B------:R-:W-:Y:S01]  /*89e0*/  FMUL.FTZ R159, R159, UR37 ;  /* 0x000000259f9f7c20 */ /* 0x000fe20008410000 */
[----:B------:R-:W-:Y:S01]  /*89f0*/  MUFU.TANH R211, R211 ;  /* 0x000000d300d37308 */ /* 0x000fe20000002400 */
[----:B-1----:R-:W-:Y:S01]  /*8a00*/  FMNMX.FTZ R6, R171, R6, !PT ;  /* 0x00000006ab067209 */ /* 0x002fe20007810000 */
[----:B------:R-:W-:Y:S01]  /*8a10*/  FMUL.FTZ R145, R146, UR37 ;  /* 0x0000002592917c20 */ /* 0x000fe20008410000 */
[----:B------:R-:W-:Y:S01]  /*8a20*/  FMUL.FTZ R147, R147, UR37 ;  /* 0x0000002593937c20 */ /* 0x000fe20008410000 */
[----:B------:R-:W-:Y:S01]  /*8a30*/  FMUL.FTZ R149, R150, UR37 ;  /* 0x0000002596957c20 */ /* 0x000fe20008410000 */
[----:B------:R-:W-:Y:S01]  /*8a40*/  FMUL.FTZ R121, R151, UR37 ;  /* 0x0000002597797c20 */ /* 0x000fe20008410000 */
[----:B------:R-:W-:Y:S01]  /*8a50*/  FMUL.FTZ R129, R139, UR37 ;  /* 0x000000258b817c20 */ /* 0x000fe20008410000 */
[----:B------:R-:W-:Y:S01]  /*8a60*/  FMUL.FTZ R133, R142, UR37 ;  /* 0x000000258e857c20 */ /* 0x000fe20008410000 */
[----:B------:R-:W-:Y:S01]  /*8a70*/  MUFU.TANH R213, R213 ;  /* 0x000000d500d57308 */ /* 0x000fe20000002400 */
[----:B--2---:R-:W-:Y:S01]  /*8a80*/  FMNMX.FTZ R6, R175, R6, !PT ;  /* 0x00000006af067209 */ /* 0x004fe20007810000 */
[----:B------:R-:W-:Y:S01]  /*8a90*/  FMUL.FTZ R137, R143, UR37 ;  /* 0x000000258f897c20 */ /* 0x000fe20008410000 */
[----:B------:R-:W-:Y:S01]  /*8aa0*/  FMUL.FTZ R139, R130, UR37 ;  /* 0x00000025828b7c20 */ /* 0x000fe20008410000 */
[----:B------:R-:W-:Y:S01]  /*8ab0*/  FMUL.FTZ R131, R131, UR37 ;  /* 0x0000002583837c20 */ /* 0x000fe20008410000 */
[----:B------:R-:W-:Y:S01]  /*8ac0*/  FMUL.FTZ R141, R134, UR37 ;  /* 0x00000025868d7c20 */ /* 0x000fe20008410000 */
[----:B------:R-:W-:Y:S01]  /*8ad0*/  FMUL.FTZ R135, R135, UR37 ;  /* 0x0000002587877c20 */ /* 0x000fe20008410000 */
[----:B------:R-:W-:Y:S01]  /*8ae0*/  FMUL.FTZ R143, R122, UR37 ;  /* 0x000000257a8f7c20 */ /* 0x000fe20008410000 */
[----:B------:R-:W-:Y:S01]  /*8af0*/  MUFU.TANH R215, R215 ;  /* 0x000000d700d77308 */ /* 0x000fe20000002400 */
[----:B------:R-:W-:Y:S01]  /*8b00*/  FMUL.FTZ R123, R123, UR37 ;  /* 0x000000257b7b7c20 */ /* 0x000fe20008410000 */
[----:B------:R-:W-:Y:S01]  /*8b10*/  FMUL.FTZ R151, R126, UR37 ;  /* 0x000000257e977c20 */ /* 0x000fe20008410000 */
[----:B------:R-:W-:Y:S01]  /*8b20*/  FMUL.FTZ R127, R127, UR37 ;  /* 0x000000257f7f7c20 */ /* 0x000fe20008410000 */
[----:B------:R-:W-:Y:S01]  /*8b30*/  ISETP.LT.AND P2, PT, RZ, UR10, PT ;  /* 0x0000000aff007c0c */ /* 0x000fe2000bf41270 */
[----:B------:R-:W-:Y:S01]  /*8b40*/  UMOV UR39, UR38 ;  /* 0x0000002600277c82 */ /* 0x000fe20008000000 */
[----:B------:R-:W-:-:S02]  /*8b50*/  R2UR UR61, R16 ;  /* 0x00000000103d72ca */ /* 0x000fc400000e0000 */
[----:B------:R-:W-:Y:S08]  /*8b60*/  MUFU.TANH R217, R217 ;  /* 0x000000d900d97308 */ /* 0x000ff00000002400 */
        /* <DEDUP_REMOVED lines=20> */
[----:B------:R-:W-:Y:S01]  /*8cb0*/  MUFU.TANH R145, R145 ;  /* 0x0000009100917308 */ /* 0x000fe20000002400 */
[----:B------:R-:W-:-:S02]  /*8cc0*/  WARPGROUP.DEPBAR.LE gsb0, 0x0 ;  /* 0x00008000000079c5 */ /* 0x000fc40000010000 */
[----:B------:R-:W-:Y:S01]  /*8cd0*/  WARPGROUP.ARRIVE ;  /* 0x00000000000079c5 */ /* 0x000fe20000000000 */
[----:B------:R-:W-:Y:S01]  /*8ce0*/  FMUL.FTZ R201, R165, UR37 ;  /* 0x00000025a5c97c20 */ /* 0x000fe20008410000 */
[----:B------:R-:W-:Y:S01]  /*8cf0*/  FMUL.FTZ R203, R152, UR37 ;  /* 0x0000002598cb7c20 */ /* 0x000fe20008410000 */
[----:B------:R-:W-:Y:S02]  /*8d00*/  FMUL.FTZ R165, R166, UR37 ;  /* 0x00000025a6a57c20 */ /* 0x000fe40008410000 */
[----:B------:R-:W-:Y:S01]  /*8d10*/  MUFU.TANH R147, R147 ;  /* 0x0000009300937308 */ /* 0x000fe20000002400 */
[----:B------:R-:W-:Y:S01]  /*8d20*/  HGMMA.64x192x16.F32.BF16 R24, R196, gdesc[UR4].tnspB, R24, gsb0 ;  /* 0x42e00004c4187df0 */ /* 0x000fe20008001818 */
[----:B------:R-:W-:Y:S01]  /*8d30*/  UIADD3 UR6, UR5, 0x100, URZ ;  /* 0x0000010005067890 */ /* 0x000fe2000fffe03f */
[----:B------:R-:W-:-:S05]  /*8d40*/  UMOV UR7, 0x40000040 ;  /* 0x4000004000077882 */ /* 0x000fca0000000000 */
        /* <DEDUP_REMOVED lines=20> */
[----:B------:R-:W-:-:S03]  /*8e90*/  FMUL.FTZ R161, R162, UR37 ;  /* 0x00000025a2a17c20 */ /* 0x000fc60008410000 */
[----:B------:R-:W-:Y:S01]  /*8ea0*/  HGMMA.64x192x16.F32.BF16 R24, R192, gdesc[UR4].tnspB, R24, gsb0 ;  /* 0x42e00004c0187df0 */ /* 0x000fe20008001818 */
[----:B------:R-:W-:Y:S01]  /*8eb0*/  UIADD3 UR6, UR5, 0x180, URZ ;  /* 0x0000018005067890 */ /* 0x000fe2000fffe03f */
[----:B------:R-:W1:Y:S01]  /*8ec0*/  MUFU.TANH R197, R197 ;  /* 0x000000c500c57308 */ /* 0x000e620000002400 */
[----:B------:R-:W-:-:S07]  /*8ed0*/  UMOV UR7, 0x40000040 ;  /* 0x4000004000077882 */ /* 0x000fce0000000000 */
[----:B------:R-:W2:Y:S08]  /*8ee0*/  MUFU.TANH R199, R199 ;  /* 0x000000c700c77308 */ /* 0x000eb00000002400 */
[----:B------:R-:W-:Y:S01]  /*8ef0*/  MUFU.TANH R161, R161 ;  /* 0x000000a100a17308 */ /* 0x000fe20000002400 */
[----:B-1----:R-:W-:-:S04]  /*8f00*/  FMNMX.FTZ R6, R197, R6, !PT ;  /* 0x00000006c5067209 */ /* 0x002fc80007810000 */
[----:B--2---:R-:W-:-:S04]  /*8f10*/  FMNMX.FTZ R6, R199, R6, !PT ;  /* 0x00000006c7067209 */ /* 0x004fc80007810000 */
[----:B------:R-:W-:-:S04]  /*8f20*/  FMNMX.FTZ R6, R201, R6, !PT ;  /* 0x00000006c9067209 */ /* 0x000fc80007810000 */
[----:B------:R-:W-:-:S04]  /*8f30*/  FMNMX.FTZ R6, R203, R6, !PT ;  /* 0x00000006cb067209 */ /* 0x000fc80007810000 */
[----:B------:R-:W-:Y:S01]  /*8f40*/  FMNMX.FTZ R6, R211, R6, !PT ;  /* 0x00000006d3067209 */ /* 0x000fe20007810000 */
[----:B------:R-:W-:Y:S02]  /*8f50*/  WARPGROUP.DEPBAR.LE gsb0, 0x0 ;  /* 0x00008000000079c5 */ /* 0x000fe40000010000 */
        /* <DEDUP_REMOVED lines=32> */
[----:B------:R-:W1:Y:S01]  /*9160*/  MUFU.TANH R191, R191 ;  /* 0x000000bf00bf7308 */ /* 0x000e620000002400 */
[----:B------:R-:W-:Y:S01]  /*9170*/  UIADD3 UR6, UR5, 0x280, URZ ;  /* 0x0000028005067890 */ /* 0x000fe2000fffe03f */
[----:B------:R-:W-:-:S06]  /*9180*/  UMOV UR7, 0x40000040 ;  /* 0x4000004000077882 */ /* 0x000fcc0000000000 */
[----:B------:R-:W2:Y:S08]  /*9190*/  MUFU.TANH R189, R189 ;  /* 0x000000bd00bd7308 */ /* 0x000eb00000002400 */
[----:B------:R-:W-:Y:S01]  /*91a0*/  MUFU.TANH R125, R125 ;  /* 0x0000007d007d7308 */ /* 0x000fe20000002400 */
[----:B-1----:R-:W-:-:S04]  /*91b0*/  FMNMX.FTZ R6, R191, R6, !PT ;  /* 0x00000006bf067209 */ /* 0x002fc80007810000 */
[----:B--2---:R-:W-:-:S05]  /*91c0*/  FMNMX.FTZ R6, R189, R6, !PT ;  /* 0x00000006bd067209 */ /* 0x004fca0007810000 */
[----:B------:R-:W1:Y:S02]  /*91d0*/  SHFL.BFLY PT, R7, R6, 0x2, 0x1f ;  /* 0x0c401f0006077f89 */ /* 0x000e6400000e0000 */
[----:B-1----:R-:W-:Y:S02]  /*91e0*/  FMNMX.FTZ R7, R6, R7, !PT ;  /* 0x0000000706077209 */ /* 0x002fe40007810000 */
[----:B------:R-:W1:Y:S03]  /*91f0*/  LDC R6, c[0x0][0x988] ;  /* 0x00026200ff067b82 */ /* 0x000e660000000800 */
[----:B------:R-:W2:Y:S02]  /*9200*/  SHFL.BFLY PT, R8, R7, 0x1, 0x1f ;  /* 0x0c201f0007087f89 */ /* 0x000ea400000e0000 */
[----:B--2---:R-:W-:-:S05]  /*9210*/  FMNMX.FTZ R8, R7, R8, !PT ;  /* 0x0000000807087209 */ /* 0x004fca0007810000 */
[C---:B-1----:R-:W-:Y:S01]  /*9220*/  FMUL.FTZ R14, R8.reuse, R6 ;  /* 0x00000006080e7220 */ /* 0x042fe20000410000 */
[----:B------:R-:W-:-:S03]  /*9230*/  FADD.FTZ R7, -R8, R11 ;  /* 0x0000000b08077221 */ /* 0x000fc60000010100 */
[--C-:B------:R-:W-:Y:S01]  /*9240*/  FFMA.FTZ R200, R0, R6, -R14.reuse ;  /* 0x0000000600c87223 */ /* 0x100fe2000001080e */
[----:B------:R-:W-:Y:S01]  /*9250*/  FMNMX.FTZ R0, R13, R10, !PT ;  /* 0x0000000a0d007209 */ /* 0x000fe20007810000 */
[-CC-:B------:R-:W-:Y:S01]  /*9260*/  FFMA.FTZ R11, R9, R6.reuse, -R14.reuse ;  /* 0x00000006090b7223 */ /* 0x180fe2000001080e */
[-CC-:B------:R-:W-:Y:S01]  /*9270*/  FFMA.FTZ R196, R175, R6.reuse, -R14.reuse ;  /* 0x00000006afc47223 */ /* 0x180fe2000001080e */
[----:B------:R-:W-:Y:S01]  /*9280*/  FMUL.FTZ R7, R7, R6 ;  /* 0x0000000607077220 */ /* 0x000fe20000410000 */
[----:B------:R-:W-:Y:S01]  /*9290*/  FMNMX.FTZ R0, R15, R0, !PT ;  /* 0x000000000f007209 */ /* 0x000fe20007810000 */
[-CC-:B------:R-:W-:Y:S01]  /*92a0*/  FFMA.FTZ R175, R201, R6.reuse, -R14.reuse ;  /* 0x00000006c9af7223 */ /* 0x180fe2000001080e */
[-CC-:B------:R-:W-:Y:S01]  /*92b0*/  FFMA.FTZ R188, R213, R6.reuse, -R14.reuse ;  /* 0x00000006d5bc7223 */ /* 0x180fe2000001080e */
[--C-:B------:R-:W-:Y:S01]  /*92c0*/  FFMA.FTZ R202, R169, R6, -R14.reuse ;  /* 0x00000006a9ca7223 */ /* 0x100fe2000001080e */
        /* <DEDUP_REMOVED lines=14> */
[----:B------:R-:W-:Y:S01]  /*93b0*/  FFMA.FTZ R12, R191, R6, -R14 ;  /* 0x00000006bf0c7223 */ /* 0x000fe2000001080e */
[----:B------:R-:W-:Y:S01]  /*93c0*/  MUFU.EX2 R7, R7 ;  /* 0x0000000700077308 */ /* 0x000fe20000000800 */
[----:B------:R-:W-:-:S04]  /*93d0*/  FMNMX.FTZ R0, R165, R0, !PT ;  /* 0x00000000a5007209 */ /* 0x000fc80007810000 */
[----:B------:R-:W-:-:S03]  /*93e0*/  FMNMX.FTZ R0, R167, R0, !PT ;  /* 0x00000000a7007209 */ /* 0x000fc60007810000 */
[----:B------:R-:W1:Y:S01]  /*93f0*/  MUFU.EX2 R200, R200 ;  /* 0x000000c800c87308 */ /* 0x000e620000000800 */
[----:B------:R-:W-:-:S04]  /*9400*/  FMNMX.FTZ R0, R153, R0, !PT ;  /* 0x0000000099007209 */ /* 0x000fc80007810000 */
[----:B------:R-:W-:-:S03]  /*9410*/  FMNMX.FTZ R0, R155, R0, !PT ;  /* 0x000000009b007209 */ /* 0x000fc60007810000 */
[----:B------:R-:W2:Y:S01]  /*9420*/  MUFU.EX2 R11, R11 ;  /* 0x0000000b000b7308 */ /* 0x000ea20000000800 */
[----:B------:R-:W-:-:S04]  /*9430*/  FMNMX.FTZ R0, R157, R0, !PT ;  /* 0x000000009d007209 */ /* 0x000fc80007810000 */
[----:B------:R-:W-:-:S03]  /*9440*/  FMNMX.FTZ R0, R159, R0, !PT ;  /* 0x000000009f007209 */ /* 0x000fc60007810000 */
[----:B------:R-:W3:Y:S01]  /*9450*/  MUFU.EX2 R202, R202 ;  /* 0x000000ca00ca7308 */ /* 0x000ee20000000800 */
[----:B------:R-:W-:Y:S01]  /*9460*/  FMNMX.FTZ R0, R145, R0, !PT ;  /* 0x0000000091007209 */ /* 0x000fe20007810000 */
[----:B-1----:R-:W-:-:S03]  /*9470*/  FFMA.FTZ R4, R7, R4, R200 ;  /* 0x0000000407047223 */ /* 0x002fc600000100c8 */
[----:B------:R-:W-:-:S03]  /*9480*/  FMNMX.FTZ R0, R147, R0, !PT ;  /* 0x0000000093007209 */ /* 0x000fc60007810000 */
[----:B------:R-:W1:Y:S01]  /*9490*/  MUFU.EX2 R169, R169 ;  /* 0x000000a900a97308 */ /* 0x000e620000000800 */
[----:B------:R-:W-:Y:S02]  /*94a0*/  FMNMX.FTZ R0, R149, R0, !PT ;  /* 0x0000000095007209 */ /* 0x000fe40007810000 */
[----:B--2---:R-:W-:Y:S02]  /*94b0*/  F2FP.BF16.F32.PACK_AB R200, R11, R200 ;  /* 0x000000c80bc8723e */ /* 0x004fe400000010ff */
[----:B------:R-:W-:-:S03]  /*94c0*/  FMNMX.FTZ R0, R121, R0, !PT ;  /* 0x0000000079007209 */ /* 0x000fc60007810000 */
[----:B------:R-:W-:Y:S01]  /*94d0*/  MUFU.EX2 R196, R196 ;  /* 0x000000c400c47308 */ /* 0x000fe20000000800 */
[----:B------:R-:W-:-:S04]  /*94e0*/  FMNMX.FTZ R0, R125, R0, !PT ;  /* 0x000000007d007209 */ /* 0x000fc80007810000 */
        /* <DEDUP_REMOVED lines=17> */
[----:B------:R-:W-:Y:S02]  /*9600*/  WARPGROUP.DEPBAR.LE gsb0, 0x0 ;  /* 0x00008000000079c5 */ /* 0x000fe40000010000 */
[----:B------:R-:W-:Y:S01]  /*9610*/  WARPGROUP.ARRIVE ;  /* 0x00000000000079c5 */ /* 0x000fe20000000000 */
[----:B------:R-:W2:Y:S01]  /*9620*/  SHFL.BFLY PT, R9, R0, 0x2, 0x1f ;  /* 0x0c401f0000097f89 */ /* 0x000ea200000e0000 */
[-CC-:B------:R-:W-:Y:S01]  /*9630*/  FFMA.FTZ R184, R221, R6.reuse, -R14.reuse ;  /* 0x00000006ddb87223 */ /* 0x180fe2000001080e */
[-CC-:B------:R-:W-:Y:S01]  /*9640*/  FFMA.FTZ R221, R189, R6.reuse, -R14.reuse ;  /* 0x00000006bddd7223 */ /* 0x180fe2000001080e */
[-CC-:B------:R-:W-:Y:S01]  /*9650*/  FFMA.FTZ R185, R211, R6.reuse, -R14.reuse ;  /* 0x00000006d3b97223 */ /* 0x180fe2000001080e */
[-CC-:B------:R-:W-:Y:S01]  /*9660*/  FFMA.FTZ R211, R215, R6.reuse, -R14.reuse ;  /* 0x00000006d7d37223 */ /* 0x180fe2000001080e */
[----:B------:R-:W-:Y:S01]  /*9670*/  HGMMA.64x192x16.F32.BF16 R24, R180, gdesc[UR4].tnspB, R24, gsb0 ;  /* 0x42e00004b4187df0 */ /* 0x000fe20008001818 */
[----:B------:R-:W-:Y:S01]  /*9680*/  UIADD3 UR6, UR5, 0x300, URZ ;  /* 0x0000030005067890 */ /* 0x000fe2000fffe03f */
[-CC-:B------:R-:W-:Y:S01]  /*9690*/  FFMA.FTZ R187, R193, R6.reuse, -R14.reuse ;  /* 0x00000006c1bb7223 */ /* 0x180fe2000001080e */
[----:B------:R-:W-:Y:S01]  /*96a0*/  UMOV UR7, 0x40000040 ;  /* 0x4000004000077882 */ /* 0x000fe20000000000 */
[-CC-:B------:R-:W-:Y:S01]  /*96b0*/  FFMA.FTZ R215, R223, R6.reuse, -R14.reuse ;  /* 0x00000006dfd77223 */ /* 0x180fe2000001080e */
[----:B------:R-:W-:Y:S01]  /*96c0*/  FFMA.FTZ R186, R225, R6, -R14 ;  /* 0x00000006e1ba7223 */ /* 0x000fe2000001080e */
[----:B------:R-:W-:Y:S08]  /*96d0*/  MUFU.EX2 R185, R185 ;  /* 0x000000b900b97308 */ /* 0x000ff00000000800 */
[----:B------:R-:W-:Y:S01]  /*96e0*/  MUFU.EX2 R187, R187 ;  /* 0x000000bb00bb7308 */ /* 0x000fe20000000800 */
[----:B--2---:R-:W-:-:S07]  /*96f0*/  FMNMX.FTZ R120, R0, R9, !PT ;  /* 0x0000000900787209 */ /* 0x004fce0007810000 */
[----:B------:R-:W-:Y:S01]  /*9700*/  MUFU.EX2 R211, R211 ;  /* 0x000000d300d37308 */ /* 0x000fe20000000800 */
[----:B------:R-:W2:Y:S07]  /*9710*/  SHFL.BFLY PT, R9, R120, 0x1, 0x1f ;  /* 0x0c201f0078097f89 */ /* 0x000eae00000e0000 */
[----:B------:R-:W-:Y:S08]  /*9720*/  MUFU.EX2 R190, R190 ;  /* 0x000000be00be7308 */ /* 0x000ff00000000800 */
[----:B------:R-:W-:Y:S08]  /*9730*/  MUFU.EX2 R213, R213 ;  /* 0x000000d500d57308 */ /* 0x000ff00000000800 */
[----:B------:R-:W-:Y:S01]  /*9740*/  MUFU.EX2 R184, R184 ;  /* 0x000000b800b87308 */ /* 0x000fe20000000800 */
[----:B--2---:R-:W-:-:S05]  /*9750*/  FMNMX.FTZ R9, R120, R9, !PT ;  /* 0x0000000978097209 */ /* 0x004fca0007810000 */
[C---:B------:R-:W-:Y:S01]  /*9760*/  FADD.FTZ R189, -R9.reuse, R10 ;  /* 0x0000000a09bd7221 */ /* 0x040fe20000010100 */
[-C--:B------:R-:W-:Y:S01]  /*9770*/  FMUL.FTZ R10, R9, R6.reuse ;  /* 0x00000006090a7220 */ /* 0x080fe20000410000 */
[----:B------:R-:W-:Y:S02]  /*9780*/  MUFU.EX2 R215, R215 ;  /* 0x000000d700d77308 */ /* 0x000fe40000000800 */
[-C--:B------:R-:W-:Y:S01]  /*9790*/  FMUL.FTZ R189, R189, R6.reuse ;  /* 0x00000006bdbd7220 */ /* 0x080fe20000410000 */
[-CC-:B------:R-:W-:Y:S01]  /*97a0*/  FFMA.FTZ R201, R13, R6.reuse, -R10.reuse ;  /* 0x000000060dc97223 */ /* 0x180fe2000001080a */
[-CC-:B------:R-:W-:Y:S01]  /*97b0*/  FFMA.FTZ R203, R21, R6.reuse, -R10.reuse ;  /* 0x0000000615cb7223 */ /* 0x180fe2000001080a */
[----:B------:R-:W-:Y:S02]  /*97c0*/  IMAD.U32 R13, RZ, RZ, UR60 ;  /* 0x0000003cff0d7e24 */ /* 0x000fe4000f8e00ff */
[-CC-:B------:R-:W-:Y:S01]  /*97d0*/  FFMA.FTZ R120, R173, R6.reuse, -R10.reuse ;  /* 0x00000006ad787223 */ /* 0x180fe2000001080a */
[----:B------:R-:W-:Y:S01]  /*97e0*/  FFMA.FTZ R197, R161, R6, -R10 ;  /* 0x00000006a1c57223 */ /* 0x000fe2000001080a */
[----:B------:R2:W-:Y:S01]  /*97f0*/  MUFU.EX2 R0, R189 ;  /* 0x000000bd00007308 */ /* 0x0005e20000000800 */
[----:B------:R-:W-:-:S02]  /*9800*/  @!P1 VIADD R13, R13, 0x36840 ;  /* 0x000368400d0d9836 */ /* 0x000fc40000000000 */
[-CC-:B------:R-:W-:Y:S01]  /*9810*/  FFMA.FTZ R122, R163, R6.reuse, -R10.reuse ;  /* 0x00000006a37a7223 */ /* 0x180fe2000001080a */
[-CC-:B------:R-:W-:Y:S01]  /*9820*/  FFMA.FTZ R199, R165, R6.reuse, -R10.reuse ;  /* 0x00000006a5c77223 */ /* 0x180fe2000001080a */
[-CC-:B------:R-:W-:Y:S01]  /*9830*/  FFMA.FTZ R124, R167, R6.reuse, -R10.reuse ;  /* 0x00000006a77c7223 */ /* 0x180fe2000001080a */
[-CC-:B------:R-:W-:Y:S01]  /*9840*/  FFMA.FTZ R193, R153, R6.reuse, -R10.reuse ;  /* 0x0000000699c17223 */ /* 0x180fe2000001080a */
[----:B------:R-:W-:Y:S01]  /*9850*/  @!P1 PRMT R13, RZ, 0x654, R13 ;  /* 0x00000654ff0d9816 */ /* 0x000fe2000000000d */
[-CC-:B------:R-:W-:Y:S01]  /*9860*/  FFMA.FTZ R126, R155, R6.reuse, -R10.reuse ;  /* 0x000000069b7e7223 */ /* 0x180fe2000001080a */
[----:B------:R-:W-:Y:S01]  /*9870*/  MUFU.EX2 R201, R201 ;  /* 0x000000c900c97308 */ /* 0x000fe20000000800 */
[-CC-:B------:R-:W-:Y:S01]  /*9880*/  FFMA.FTZ R195, R157, R6.reuse, -R10.reuse ;  /* 0x000000069dc37223 */ /* 0x180fe2000001080a */
[-CC-:B------:R-:W-:Y:S01]  /*9890*/  FFMA.FTZ R128, R159, R6.reuse, -R10.reuse ;  /* 0x000000069f807223 */ /* 0x180fe2000001080a */
[-CC-:B--2---:R-:W-:Y:S01]  /*98a0*/  FFMA.FTZ R189, R145, R6.reuse, -R10.reuse ;  /* 0x0000000691bd7223 */ /* 0x184fe2000001080a */
[-CC-:B------:R-:W-:Y:S01]  /*98b0*/  FFMA.FTZ R130, R147, R6.reuse, -R10.reuse ;  /* 0x0000000693827223 */ /* 0x180fe2000001080a */
[-CC-:B------:R-:W-:Y:S01]  /*98c0*/  FFMA.FTZ R191, R149, R6.reuse, -R10.reuse ;  /* 0x0000000695bf7223 */ /* 0x180fe2000001080a */
[-CC-:B------:R-:W-:Y:S01]  /*98d0*/  FFMA.FTZ R132, R121, R6.reuse, -R10.reuse ;  /* 0x0000000679847223 */ /* 0x180fe2000001080a */
[-CC-:B------:R-:W-:Y:S01]  /*98e0*/  FFMA.FTZ R125, R125, R6.reuse, -R10.reuse ;  /* 0x000000067d7d7223 */ /* 0x180fe2000001080a */
[----:B------:R-:W-:Y:S01]  /*98f0*/  MUFU.EX2 R203, R203 ;  /* 0x000000cb00cb7308 */ /* 0x000fe20000000800 */
        /* <DEDUP_REMOVED lines=8> */
[----:B------:R-:W-:-:S07]  /*9980*/  FFMA.FTZ R151, R151, R6, -R10 ;  /* 0x0000000697977223 */ /* 0x000fce000001080a */
[----:B------:R-:W-:Y:S08]  /*9990*/  MUFU.EX2 R197, R197 ;  /* 0x000000c500c57308 */ /* 0x000ff00000000800 */
        /* <DEDUP_REMOVED lines=12> */
[----:B------:R-:W-:Y:S01]  /*9a60*/  MUFU.EX2 R137, R137 ;  /* 0x0000008900897308 */ /* 0x000fe20000000800 */
[----:B------:R-:W-:-:S02]  /*9a70*/  WARPGROUP.DEPBAR.LE gsb0, 0x0 ;  /* 0x00008000000079c5 */ /* 0x000fc40000010000 */
[----:B------:R-:W-:Y:S01]  /*9a80*/  WARPGROUP.ARRIVE ;  /* 0x00000000000079c5 */ /* 0x000fe20000000000 */
[-CC-:B------:R-:W-:Y:S01]  /*9a90*/  FFMA.FTZ R180, R237, R6.reuse, -R14.reuse ;  /* 0x00000006edb47223 */ /* 0x180fe2000001080e */
[-CC-:B------:R-:W-:Y:S01]  /*9aa0*/  FFMA.FTZ R181, R231, R6.reuse, -R14.reuse ;  /* 0x00000006e7b57223 */ /* 0x180fe2000001080e */
[-CC-:B------:R-:W-:Y:S01]  /*9ab0*/  FFMA.FTZ R182, R227, R6.reuse, -R14.reuse ;  /* 0x00000006e3b67223 */ /* 0x180fe2000001080e */
[-C--:B------:R-:W-:Y:S01]  /*9ac0*/  FFMA.FTZ R183, R233, R6.reuse, -R14 ;  /* 0x00000006e9b77223 */ /* 0x080fe2000001080e */
[----:B------:R-:W-:Y:S01]  /*9ad0*/  FFMA.FTZ R14, R15, R6, -R10 ;  /* 0x000000060f0e7223 */ /* 0x000fe2000001080a */
[----:B------:R-:W-:Y:S01]  /*9ae0*/  HGMMA.64x192x16.F32.BF16 R24, R176, gdesc[UR4].tnspB, R24, gsb0 ;  /* 0x42e00004b0187df0 */ /* 0x000fe20008001818 */
[----:B------:R-:W-:Y:S01]  /*9af0*/  MOV R15, UR4 ;  /* 0x00000004000f7c02 */ /* 0x000fe20008000f00 */
[----:B------:R-:W-:Y:S01]  /*9b00*/  MUFU.EX2 R217, R217 ;  /* 0x000000d900d97308 */ /* 0x000fe20000000800 */
[----:B------:R-:W-:-:S03]  /*9b10*/  UIADD3 UR4, UR10, -0x1, URZ ;  /* 0xffffffff0a047890 */ /* 0x000fc6000fffe03f */
[----:B------:R-:W-:-:S04]  /*9b20*/  @!P1 VIADD R15, R15, 0x36860 ;  /* 0x000368600f0f9836 */ /* 0x000fc80000000000 */
[----:B------:R-:W-:Y:S01]  /*9b30*/  MUFU.EX2 R14, R14 ;  /* 0x0000000e000e7308 */ /* 0x000fe20000000800 */
[----:B------:R-:W-:Y:S01]  /*9b40*/  @!P1 PRMT R21, RZ, 0x654, R15 ;  /* 0x00000654ff159816 */ /* 0x000fe2000000000f */
[----:B------:R-:W-:Y:S01]  /*9b50*/  FADD.FTZ R15, R11, R4 ;  /* 0x000000040b0f7221 */ /* 0x000fe20000010000 */
[----:B------:R-:W-:-:S03]  /*9b60*/  FFMA.FTZ R4, R129, R6, -R10 ;  /* 0x0000000681047223 */ /* 0x000fc6000001080a */
[----:B---3--:R-:W-:Y:S01]  /*9b70*/  FADD.FTZ R136, R202, R15 ;  /* 0x0000000fca887221 */ /* 0x008fe20000010000 */
[----:B-1----:R-:W-:Y:S01]  /*9b80*/  F2FP.BF16.F32.PACK_AB R202, R169, R202 ;  /* 0x000000caa9ca723e */ /* 0x002fe200000010ff */
        /* <DEDUP_REMOVED lines=15> */
[----:B------:R-:W1:Y:S01]  /*9c80*/  MUFU.EX2 R221, R221 ;  /* 0x000000dd00dd7308 */ /* 0x000e620000000800 */
[----:B------:R-:W-:-:S02]  /*9c90*/  WARPGROUP.DEPBAR.LE gsb0, 0x0 ;  /* 0x00008000000079c5 */ /* 0x000fc40000010000 */
[----:B------:R2:W-:Y:S01]  /*9ca0*/  @!P1 SYNCS.ARRIVE.TRANS64.RED.A1T0 RZ, [R13+URZ], RZ ;  /* 0x000000ff0dff99a7 */ /* 0x0005e2000810043f */
[----:B-1----:R-:W-:Y:S02]  /*9cb0*/  F2FP.BF16.F32.PACK_AB R178, R221, R12 ;  /* 0x0000000cddb2723e */ /* 0x002fe400000010ff */
[----:B------:R-:W-:Y:S02]  /*9cc0*/  F2FP.BF16.F32.PACK_AB R176, R219, R20 ;  /* 0x00000014dbb0723e */ /* 0x000fe400000010ff */
[----:B------:R-:W-:Y:S01]  /*9cd0*/  F2FP.BF16.F32.PACK_AB R177, R123, R143 ;  /* 0x0000008f7bb1723e */ /* 0x000fe200000010ff */
[----:B--2---:R-:W-:Y:S01]  /*9ce0*/  FFMA.FTZ R13, R0, R3, R201 ;  /* 0x00000003000d7223 */ /* 0x004fe200000100c9 */
[----:B------:R1:W-:Y:S01]  /*9cf0*/  @!P1 SYNCS.ARRIVE.TRANS64.RED.A1T0 RZ, [R21+URZ], RZ ;  /* 0x000000ff15ff99a7 */ /* 0x0003e2000810043f */
[C---:B------:R-:W-:Y:S01]  /*9d00*/  F2FP.BF16.F32.PACK_AB R201, R14.reuse, R201 ;  /* 0x000000c90ec9723e */ /* 0x040fe200000010ff */
[----:B------:R-:W2:Y:S01]  /*9d10*/  MUFU.EX2 R3, R125 ;  /* 0x0000007d00037308 */ /* 0x000ea20000000800 */
[----:B------:R-:W-:Y:S01]  /*9d20*/  FADD.FTZ R134, R14, R13 ;  /* 0x0000000d0e867221 */ /* 0x000fe20000010000 */
[-CC-:B------:R-:W-:Y:S01]  /*9d30*/  FFMA.FTZ R13, R133, R6.reuse, -R10.reuse ;  /* 0x00000006850d7223 */ /* 0x180fe2000001080a */
[----:B------:R-:W-:-:S02]  /*9d40*/  FFMA.FTZ R10, R127, R6, -R10 ;  /* 0x000000067f0a7223 */ /* 0x000fc4000001080a */
[----:B------:R-:W-:Y:S01]  /*9d50*/  FADD.FTZ R15, R203, R134 ;  /* 0x00000086cb0f7221 */ /* 0x000fe20000010000 */
[----:B-1----:R-:W-:Y:S01]  /*9d60*/  FADD.FTZ R21, R169, R136 ;  /* 0x00000088a9157221 */ /* 0x002fe20000010000 */
[C---:B------:R-:W-:Y:S01]  /*9d70*/  F2FP.BF16.F32.PACK_AB R203, R120.reuse, R203 ;  /* 0x000000cb78cb723e */ /* 0x040fe200000010ff */
[----:B------:R-:W-:Y:S01]  /*9d80*/  MUFU.EX2 R13, R13 ;  /* 0x0000000d000d7308 */ /* 0x000fe20000000800 */
[----:B------:R-:W-:Y:S01]  /*9d90*/  FADD.FTZ R134, R120, R15 ;  /* 0x0000000f78867221 */ /* 0x000fe20000010000 */
[----:B------:R-:W-:Y:S01]  /*9da0*/  FADD.FTZ R136, R196, R21 ;  /* 0x00000015c4887221 */ /* 0x000fe20000010000 */
[----:B------:R-:W-:Y:S02]  /*9db0*/  F2FP.BF16.F32.PACK_AB R196, R171, R196 ;  /* 0x000000c4abc4723e */ /* 0x000fe400000010ff */
[----:B------:R-:W-:Y:S01]  /*9dc0*/  FADD.FTZ R15, R197, R134 ;  /* 0x00000086c50f7221 */ /* 0x000fe20000010000 */
[----:B------:R-:W-:Y:S01]  /*9dd0*/  FADD.FTZ R21, R171, R136 ;  /* 0x00000088ab157221 */ /* 0x000fe20000010000 */
[C---:B------:R-:W-:Y:S01]  /*9de0*/  F2FP.BF16.F32.PACK_AB R197, R122.reuse, R197 ;  /* 0x000000c57ac5723e */ /* 0x040fe200000010ff */
[----:B------:R-:W1:Y:S01]  /*9df0*/  MUFU.EX2 R10, R10 ;  /* 0x0000000a000a7308 */ /* 0x000e620000000800 */
[----:B------:R-:W-:Y:S01]  /*9e00*/  FADD.FTZ R134, R122, R15 ;  /* 0x0000000f7a867221 */ /* 0x000fe20000010000 */
[----:B------:R-:W-:Y:S01]  /*9e10*/  FADD.FTZ R136, R198, R21 ;  /* 0x00000015c6887221 */ /* 0x000fe20000010000 */
[----:B------:R-:W-:-:S02]  /*9e20*/  F2FP.BF16.F32.PACK_AB R198, R175, R198 ;  /* 0x000000c6afc6723e */ /* 0x000fc400000010ff */
[----:B------:R-:W-:Y:S01]  /*9e30*/  FADD.FTZ R15, R199, R134 ;  /* 0x00000086c70f7221 */ /* 0x000fe20000010000 */
[----:B------:R-:W-:Y:S01]  /*9e40*/  FADD.FTZ R21, R175, R136 ;  /* 0x00000088af157221 */ /* 0x000fe20000010000 */
[C---:B------:R-:W-:Y:S02]  /*9e50*/  F2FP.BF16.F32.PACK_AB R199, R124.reuse, R199 ;  /* 0x000000c77cc7723e */ /* 0x040fe400000010ff */
[----:B------:R-:W-:Y:S01]  /*9e60*/  FADD.FTZ R134, R124, R15 ;  /* 0x0000000f7c867221 */ /* 0x000fe20000010000 */
[----:B------:R-:W-:Y:S01]  /*9e70*/  FADD.FTZ R136, R192, R21 ;  /* 0x00000015c0887221 */ /* 0x000fe20000010000 */
[----:B------:R-:W-:Y:S02]  /*9e80*/  F2FP.BF16.F32.PACK_AB R192, R185, R192 ;  /* 0x000000c0b9c0723e */ /* 0x000fe400000010ff */
[----:B------:R-:W-:Y:S01]  /*9e90*/  FADD.FTZ R15, R193, R134 ;  /* 0x00000086c10f7221 */ /* 0x000fe20000010000 */
[----:B------:R-:W-:Y:S01]  /*9ea0*/  FADD.FTZ R21, R185, R136 ;  /* 0x00000088b9157221 */ /* 0x000fe20000010000 */
[----:B--2---:R-:W-:-:S02]  /*9eb0*/  F2FP.BF16.F32.PACK_AB R185, R4, R3 ;  /* 0x0000000304b9723e */ /* 0x004fc400000010ff */
[----:B------:R-:W-:Y:S01]  /*9ec0*/  FADD.FTZ R134, R126, R15 ;  /* 0x0000000f7e867221 */ /* 0x000fe20000010000 */
[----:B------:R-:W-:Y:S01]  /*9ed0*/  FADD.FTZ R136, R194, R21 ;  /* 0x00000015c2887221 */ /* 0x000fe20000010000 */
[----:B------:R-:W-:Y:S02]  /*9ee0*/  F2FP.BF16.F32.PACK_AB R194, R187, R194 ;  /* 0x000000c2bbc2723e */ /* 0x000fe400000010ff */
[----:B------:R-:W-:Y:S01]  /*9ef0*/  FADD.FTZ R11, R195, R134 ;  /* 0x00000086c30b7221 */ /* 0x000fe20000010000 */
[----:B------:R-:W-:Y:S01]  /*9f00*/  FADD.FTZ R15, R187, R136 ;  /* 0x00000088bb0f7221 */ /* 0x000fe20000010000 */
[----:B-1----:R-:W-:Y:S02]  /*9f10*/  F2FP.BF16.F32.PACK_AB R179, R10, R151 ;  /* 0x000000970ab3723e */ /* 0x002fe400000010ff */
[----:B------:R-:W-:Y:S01]  /*9f20*/  FADD.FTZ R134, R128, R11 ;  /* 0x0000000b80867221 */ /* 0x000fe20000010000 */
[----:B------:R-:W-:Y:S01]  /*9f30*/  FADD.FTZ R14, R188, R15 ;  /* 0x0000000fbc0e7221 */ /* 0x000fe20000010000 */
[----:B------:R-:W-:-:S02]  /*9f40*/  F2FP.BF16.F32.PACK_AB R193, R126, R193 ;  /* 0x000000c17ec1723e */ /* 0x000fc400000010ff */
[----:B------:R-:W-:Y:S01]  /*9f50*/  FADD.FTZ R11, R189, R134 ;  /* 0x00000086bd0b7221 */ /* 0x000fe20000010000 */
[C---:B------:R-:W-:Y:S01]  /*9f60*/  FADD.FTZ R15, R211.reuse, R14 ;  /* 0x0000000ed30f7221 */ /* 0x040fe20000010000 */
[----:B------:R-:W-:Y:S02]  /*9f70*/  F2FP.BF16.F32.PACK_AB R195, R128, R195 ;  /* 0x000000c380c3723e */ /* 0x000fe400000010ff */
[----:B------:R-:W-:Y:S01]  /*9f80*/  FADD.FTZ R14, R130, R11 ;  /* 0x0000000b820e7221 */ /* 0x000fe20000010000 */
[----:B------:R-:W-:Y:S01]  /*9f90*/  FADD.FTZ R120, R190, R15 ;  /* 0x0000000fbe787221 */ /* 0x000fe20000010000 */
[----:B------:R-:W-:Y:S02]  /*9fa0*/  F2FP.BF16.F32.PACK_AB R188, R211, R188 ;  /* 0x000000bcd3bc723e */ /* 0x000fe400000010ff */
[----:B------:R-:W-:Y:S01]  /*9fb0*/  FADD.FTZ R11, R191, R14 ;  /* 0x0000000ebf0b7221 */ /* 0x000fe20000010000 */
[----:B------:R-:W-:Y:S01]  /*9fc0*/  FADD.FTZ R15, R213, R120 ;  /* 0x00000078d50f7221 */ /* 0x000fe20000010000 */
[----:B------:R-:W-:-:S02]  /*9fd0*/  F2FP.BF16.F32.PACK_AB R189, R130, R189 ;  /* 0x000000bd82bd723e */ /* 0x000fc400000010ff */
[----:B------:R-:W-:Y:S01]  /*9fe0*/  FADD.FTZ R14, R132, R11 ;  /* 0x0000000b840e7221 */ /* 0x000fe20000010000 */
[----:B------:R-:W-:Y:S01]  /*9ff0*/  FADD.FTZ R120, R184, R15 ;  /* 0x0000000fb8787221 */ /* 0x000fe20000010000 */
[----:B------:R-:W-:Y:S02]  /*a000*/  F2FP.BF16.F32.PACK_AB R190, R213, R190 ;  /* 0x000000bed5be723e */ /* 0x000fe400000010ff */
[----:B------:R-:W-:Y:S01]  /*a010*/  FADD.FTZ R11, R3, R14 ;  /* 0x0000000e030b7221 */ /* 0x000fe20000010000 */
[C---:B------:R-:W-:Y:S01]  /*a020*/  FADD.FTZ R15, R215.reuse, R120 ;  /* 0x00000078d70f7221 */ /* 0x040fe20000010000 */
[----:B------:R-:W-:Y:S02]  /*a030*/  F2FP.BF16.F32.PACK_AB R191, R132, R191 ;  /* 0x000000bf84bf723e */ /* 0x000fe400000010ff */
        /* <DEDUP_REMOVED lines=16> */
[----:B------:R-:W-:Y:S01]  /*a140*/  FADD.FTZ R3, R183, R4 ;  /* 0x00000004b7037221 */ /* 0x000fe20000010000 */
[----:B------:R-:W-:Y:S02]  /*a150*/  F2FP.BF16.F32.PACK_AB R181, R131, R139 ;  /* 0x0000008b83b5723e */ /* 0x000fe400000010ff */
[C---:B------:R-:W-:Y:S01]  /*a160*/  FADD.FTZ R14, R135.reuse, R14 ;  /* 0x0000000e870e7221 */ /* 0x040fe20000010000 */
[----:B------:R-:W-:Y:S01]  /*a170*/  FADD.FTZ R4, R20, R3 ;  /* 0x0000000314047221 */ /* 0x000fe20000010000 */
[----:B------:R-:W-:-:S02]  /*a180*/  F2FP.BF16.F32.PACK_AB R183, R135, R141 ;  /* 0x0000008d87b7723e */ /* 0x000fc400000010ff */
[----:B------:R-:W-:Y:S01]  /*a190*/  FADD.FTZ R14, R143, R14 ;  /* 0x0000000e8f0e7221 */ /* 0x000fe20000010000 */
[----:B------:R-:W-:Y:S01]  /*a1a0*/  FADD.FTZ R3, R219, R4 ;  /* 0x00000004db037221 */ /* 0x000fe20000010000 */
[----:B------:R-:W-:Y:S02]  /*a1b0*/  MOV R11, R8 ;  /* 0x00000008000b7202 */ /* 0x000fe40000000f00 */
[----:B------:R-:W-:Y:S01]  /*a1c0*/  FADD.FTZ R14, R123, R14 ;  /* 0x0000000e7b0e7221 */ /* 0x000fe20000010000 */
[----:B------:R-:W-:Y:S01]  /*a1d0*/  FADD.FTZ R4, R12, R3 ;  /* 0x000000030c047221 */ /* 0x000fe20000010000 */
[----:B------:R-:W-:Y:S02]  /*a1e0*/  IMAD.U32 R12, RZ, RZ, UR4 ;  /* 0x00000004ff0c7e24 */ /* 0x000fe4000f8e00ff */
[----:B------:R-:W-:Y:S01]  /*a1f0*/  FADD.FTZ R14, R151, R14 ;  /* 0x0000000e970e7221 */ /* 0x000fe20000010000 */
[----:B------:R-:W-:-:S03]  /*a200*/  FADD.FTZ R4, R221, R4 ;  /* 0x00000004dd047221 */ /* 0x000fc60000010000 */
[----:B------:R-:W-:Y:S01]  /*a210*/  FADD.FTZ R3, R10, R14 ;  /* 0x0000000e0a037221 */ /* 0x000fe20000010000 */
[----:B------:R-:W-:Y:S01]  /*a220*/  IMAD.MOV.U32 R10, RZ, RZ, R9 ;  /* 0x000000ffff0a7224 */ /* 0x000fe200078e0009 */
[----:B------:R-:W-:Y:S06]  /*a230*/  @P2 BRA `(.L_x_24) ;  /* 0xffffffbc00602947 */ /* 0x000fec000383ffff */
.L_x_15:
[----:B------:R-:W-:Y:S06]  /*a240*/  BAR.ARV 0x8, 0x120 ;  /* 0x0204800000007b1d */ /* 0x000fec0000002000 */
        /* <DEDUP_REMOVED lines=96> */
[----:B------:R-:W-:Y:S06]  /*a850*/  @!P0 BRA `(.L_x_25) ;  /* 0x0000000000048947 */ /* 0x000fec0003800000 */
[----:B------:R-:W-:Y:S01]  /*a860*/  BPT.TRAP 0x1 ;  /* 0x000000040000795c */ /* 0x000fe20000300000 */
.L_x_25:
        /* <DEDUP_REMOVED lines=8> */
.L_x_26:
[----:B--2---:R-:W-:Y:S05]  /*a8f0*/  @P2 BRA `(.L_x_27) ;  /* 0x0000000000082947 */ /* 0x004fea0003800000 */
[----:B------:R-:W2:Y:S02]  /*a900*/  SYNCS.PHASECHK.TRANS64.TRYWAIT P0, [UR7+0x36850], R0 ;  /* 0x03685000ff0075a7 */ /* 0x000ea40008000147 */
[----:B--2---:R-:W-:Y:S05]  /*a910*/  @!P0 BRA `(.L_x_28) ;  /* 0x0000004c00548947 */ /* 0x004fea0003800000 */
.L_x_27:
[----:B------:R-:W-:Y:S01]  /*a920*/  R2UR UR4, R2 ;  /* 0x00000000020472ca */ /* 0x000fe200000e0000 */
[----:B------:R-:W-:Y:S01]  /*a930*/  WARPGROUP.ARRIVE ;  /* 0x00000000000079c5 */ /* 0x000fe20000000000 */
[----:B------:R-:W-:Y:S01]  /*a940*/  UMOV UR11, 0x40000040 ;  /* 0x40000040000b7882 */ /* 0x000fe20000000000 */
[----:B--2---:R-:W2:Y:S01]  /*a950*/  SHFL.BFLY PT, R5, R4, 0x2, 0x1f ;  /* 0x0c401f0004057f89 */ /* 0x004ea200000e0000 */
[C---:B------:R-:W-:Y:S01]  /*a960*/  IADD3 R133, P4, R18.reuse, 0x40, RZ ;  /* 0x0000004012857810 */ /* 0x040fe20007f9e0ff */
[----:B------:R-:W-:Y:S01]  /*a970*/  UIADD3 UR35, -UR36, URZ, URZ ;  /* 0x0000003f24237290 */ /* 0x000fe2000fffe13f */
[C---:B------:R-:W-:Y:S01]  /*a980*/  IADD3 R121, P6, R18.reuse, 0x4000, RZ ;  /* 0x0000400012797810 */ /* 0x040fe20007fde0ff */
[----:B------:R-:W3:Y:S01]  /*a990*/  SHFL.BFLY PT, R10, R3, 0x2, 0x1f ;  /* 0x0c401f00030a7f89 */ /* 0x000ee200000e0000 */
[----:B------:R-:W-:Y:S01]  /*a9a0*/  LOP3.LUT R132, R133, 0x380, RZ, 0xc0, !PT ;  /* 0x0000038085847812 */ /* 0x000fe200078ec0ff */
[----:B------:R-:W-:Y:S01]  /*a9b0*/  ULDC.64 UR8, c[0x0][0xb70] ;  /* 0x0002dc0000087ab9 */ /* 0x000fe20000000a00 */
[----:B------:R-:W-:-:S02]  /*a9c0*/  IADD3 R123, P0, R18, 0x4020, RZ ;  /* 0x00004020127b7810 */ /* 0x000fc40007f1e0ff */
[----:B------:R-:W-:Y:S01]  /*a9d0*/  SHF.R.U64 R132, R132, 0x3, RZ ;  /* 0x0000000384847819 */ /* 0x000fe200000012ff */
[----:B------:R-:W-:Y:S01]  /*a9e0*/  UIADD3 UR4, UR4, 0x400, URZ ;  /* 0x0000040004047890 */ /* 0x000fe2000fffe03f */
[----:B------:R-:W-:Y:S02]  /*a9f0*/  LOP3.LUT R120, R121, 0x380, RZ, 0xc0, !PT ;  /* 0x0000038079787812 */ /* 0x000fe400078ec0ff */
[----:B------:R-:W-:Y:S01]  /*aa00*/  LOP3.LUT R132, R132, R133, RZ, 0x3c, !PT ;  /* 0x0000008584847212 */ /* 0x000fe200078e3cff */
[----:B------:R-:W-:Y:S01]  /*aa10*/  USHF.R.U32.HI UR4, URZ, 0x4, UR4 ;  /* 0x000000043f047899 */ /* 0x000fe20008011604 */
[----:B------:R-:W-:Y:S01]  /*aa20*/  IMAD.X R133, RZ, RZ, R19, P4 ;  /* 0x000000ffff857224 */ /* 0x000fe200020e0613 */
[----:B------:R-:W-:Y:S02]  /*aa30*/  LOP3.LUT R122, R123, 0x380, RZ, 0xc0, !PT ;  /* 0x000003807b7a7812 */ /* 0x000fe400078ec0ff */
[----:B------:R-:W-:Y:S01]  /*aa40*/  ULOP3.LUT UR4, UR4, 0x3fff, URZ, 0xc0, !UPT ;  /* 0x00003fff04047892 */ /* 0x000fe2000f8ec03f */
[----:B------:R-:W-:-:S02]  /*aa50*/  IADD3 R21, P4, R18, 0x8000, RZ ;  /* 0x0000800012157810 */ /* 0x000fc40007f9e0ff */
[----:B------:R-:W-:Y:S01]  /*aa60*/  SHF.R.U64 R120, R120, 0x3, RZ ;  /* 0x0000000378787819 */ /* 0x000fe200000012ff */
[----:B------:R-:W-:Y:S01]  /*aa70*/  ULOP3.LUT UR4, UR4, 0x3800000, URZ, 0xfc, !UPT ;  /* 0x0380000004047892 */ /* 0x000fe2000f8efc3f */
[----:B------:R-:W-:Y:S01]  /*aa80*/  SHF.R.U64 R122, R122, 0x3, RZ ;  /* 0x000000037a7a7819 */ /* 0x000fe200000012ff */
[----:B--2---:R-:W-:Y:S01]  /*aa90*/  FADD.FTZ R5, R5, R4 ;  /* 0x0000000405057221 */ /* 0x004fe20000010000 */
[----:B------:R-:W-:Y:S01]  /*aaa0*/  LOP3.LUT R20, R21, 0x380, RZ, 0xc0, !PT ;  /* 0x0000038015147812 */ /* 0x000fe200078ec0ff */
[----:B------:R-:W-:Y:S01]  /*aab0*/  UIMAD UR4, UR38, 0xa80, UR4 ;  /* 0x00000a80260478a4 */ /* 0x000fe2000f8e0204 */
[----:B------:R-:W-:Y:S01]  /*aac0*/  LOP3.LUT R120, R120, R121, RZ, 0x3c, !PT ;  /* 0x0000007978787212 */ /* 0x000fe200078e3cff */
[----:B---3--:R-:W-:Y:S01]  /*aad0*/  FADD.FTZ R7, R10, R3 ;  /* 0x000000030a077221 */ /* 0x008fe20000010000 */
[----:B------:R-:W-:Y:S01]  /*aae0*/  LOP3.LUT R122, R122, R123, RZ, 0x3c, !PT ;  /* 0x0000007b7a7a7212 */ /* 0x000fe200078e3cff */
[----:B------:R-:W-:Y:S01]  /*aaf0*/  UIADD3 UR6, UR4, 0x80, URZ ;  /* 0x0000008004067890 */ /* 0x000fe2000fffe03f */
[----:B------:R-:W-:Y:S01]  /*ab00*/  IADD3.X R121, RZ, R19, RZ, P6, !PT ;  /* 0x00000013ff797210 */ /* 0x000fe200037fe4ff */
[----:B------:R-:W-:Y:S01]  /*ab10*/  IMAD.X R123, RZ, RZ, R19, P0 ;  /* 0x000000ffff7b7224 */ /* 0x000fe200000e0613 */
[----:B------:R-:W-:Y:S01]  /*ab20*/  UMOV UR10, UR4 ;  /* 0x00000004000a7c82 */ /* 0x000fe20008000000 */
[----:B------:R-:W-:Y:S01]  /*ab30*/  SHF.R.U64 R20, R20, 0x3, RZ ;  /* 0x0000000314147819 */ /* 0x000fe200000012ff */
[----:B------:R-:W-:Y:S01]  /*ab40*/  HGMMA.64x192x16.F32.BF16 R24, R200, gdesc[UR8].tnspB, R24, gsb0 ;  /* 0x42e00008c8187df0 */ /* 0x000fe20008001818 */
[----:B------:R-:W-:Y:S01]  /*ab50*/  UMOV UR11, 0x40000040 ;  /* 0x40000040000b7882 */ /* 0x000fe20000000000 */
[----:B------:R-:W-:Y:S01]  /*ab60*/  UMOV UR10, UR6 ;  /* 0x00000006000a7c82 */ /* 0x000fe20008000000 */
[----:B------:R-:W-:Y:S01]  /*ab70*/  UIADD3 UR6, UR4, 0x100, URZ ;  /* 0x0000010004067890 */ /* 0x000fe2000fffe03f */
[C---:B------:R-:W-:Y:S01]  /*ab80*/  IADD3 R4, P6, R18.reuse, 0x8040, RZ ;  /* 0x0000804012047810 */ /* 0x040fe20007fde0ff */
[----:B-1----:R-:W-:Y:S01]  /*ab90*/  SHFL.BFLY PT, R0, R5, 0x1, 0x1f ;  /* 0x0c201f0005007f89 */ /* 0x002fe200000e0000 */
[----:B------:R-:W-:-:S02]  /*aba0*/  IADD3 R134, P0, R18, 0x8060, RZ ;  /* 0x0000806012867810 */ /* 0x000fc40007f1e0ff */
[----:B------:R-:W-:Y:S02]  /*abb0*/  LOP3.LUT R20, R20, R21, RZ, 0x3c, !PT ;  /* 0x0000001514147212 */ /* 0x000fe400078e3cff */
[----:B------:R-:W-:Y:S02]  /*abc0*/  LOP3.LUT R11, R4, 0x380, RZ, 0xc0, !PT ;  /* 0x00000380040b7812 */ /* 0x000fe400078ec0ff */
[----:B------:R-:W-:Y:S02]  /*abd0*/  LOP3.LUT R21, R134, 0x380, RZ, 0xc0, !PT ;  /* 0x0000038086157812 */ /* 0x000fe400078ec0ff */
[----:B------:R-:W-:Y:S02]  /*abe0*/  SHF.R.U64 R11, R11, 0x3, RZ ;  /* 0x000000030b0b7819 */ /* 0x000fe400000012ff */
[----:B------:R-:W-:Y:S02]  /*abf0*/  SHF.R.U64 R21, R21, 0x3, RZ ;  /* 0x0000000315157819 */ /* 0x000fe400000012ff */
[----:B------:R-:W-:Y:S01]  /*ac00*/  LOP3.LUT R10, R11, R4, RZ, 0x3c, !PT ;  /* 0x000000040b0a7212 */ /* 0x000fe200078e3cff */
[--C-:B------:R-:W-:Y:S01]  /*ac10*/  IMAD.X R11, RZ, RZ, R19.reuse, P6 ;  /* 0x000000ffff0b7224 */ /* 0x100fe200030e0613 */
[----:B------:R-:W-:Y:S01]  /*ac20*/  LOP3.LUT R4, R21, R134, RZ, 0x3c, !PT ;  /* 0x0000008615047212 */ /* 0x000fe200078e3cff */
[----:B------:R-:W-:Y:S01]  /*ac30*/  IMAD.X R21, RZ, RZ, R19, P4 ;  /* 0x000000ffff157224 */ /* 0x000fe200020e0613 */
[----:B------:R-:W1:Y:S01]  /*ac40*/  SHFL.BFLY PT, R134, R7, 0x1, 0x1f ;  /* 0x0c201f0007867f89 */ /* 0x000e6200000e0000 */
[----:B------:R-:W-:-:S02]  /*ac50*/  IADD3 R127, P3, R18, 0x20, RZ ;  /* 0x00000020127f7810 */ /* 0x000fc40007f7e0ff */
[----:B------:R-:W-:Y:S02]  /*ac60*/  LOP3.LUT R125, R18, 0x380, RZ, 0xc0, !PT ;  /* 0x00000380127d7812 */ /* 0x000fe400078ec0ff */
[----:B------:R-:W-:Y:S02]  /*ac70*/  LOP3.LUT R126, R127, 0x380, RZ, 0xc0, !PT ;  /* 0x000003807f7e7812 */ /* 0x000fe400078ec0ff */
[----:B------:R-:W-:Y:S02]  /*ac80*/  SHF.R.U64 R125, R125, 0x3, RZ ;  /* 0x000000037d7d7819 */ /* 0x000fe400000012ff */
[----:B------:R-:W-:Y:S02]  /*ac90*/  SHF.R.U64 R126, R126, 0x3, RZ ;  /* 0x000000037e7e7819 */ /* 0x000fe400000012ff */
[----:B------:R-:W-:Y:S02]  /*aca0*/  IADD3 R131, P2, R18, 0x4040, RZ ;  /* 0x0000404012837810 */ /* 0x000fe40007f5e0ff */
[----:B------:R-:W-:-:S02]  /*acb0*/  LOP3.LUT R126, R126, R127, RZ, 0x3c, !PT ;  /* 0x0000007f7e7e7212 */ /* 0x000fc400078e3cff */
[C---:B------:R-:W-:Y:S02]  /*acc0*/  IADD3 R15, P5, R18.reuse, 0x60, RZ ;  /* 0x00000060120f7810 */ /* 0x040fe40007fbe0ff */
[----:B------:R-:W-:Y:S02]  /*acd0*/  IADD3.X R127, RZ, R19, RZ, P3, !PT ;  /* 0x00000013ff7f7210 */ /* 0x000fe40001ffe4ff */
[----:B------:R-:W-:Y:S02]  /*ace0*/  IADD3 R129, P3, R18, 0x4060, RZ ;  /* 0x0000406012817810 */ /* 0x000fe40007f7e0ff */
[----:B------:R-:W-:Y:S01]  /*acf0*/  LOP3.LUT R124, R125, R18, RZ, 0x3c, !PT ;  /* 0x000000127d7c7212 */ /* 0x000fe200078e3cff */
[----:B------:R-:W-:Y:S01]  /*ad00*/  IMAD.MOV.U32 R125, RZ, RZ, R19 ;  /* 0x000000ffff7d7224 */ /* 0x000fe200078e0013 */
[----:B------:R-:W-:Y:S01]  /*ad10*/  LOP3.LUT R130, R131, 0x380, RZ, 0xc0, !PT ;  /* 0x0000038083827812 */ /* 0x000fe200078ec0ff */
[----:B-1----:R-:W-:Y:S01]  /*ad20*/  FADD.FTZ R134, R7, R134 ;  /* 0x0000008607867221 */ /* 0x002fe20000010000 */
[----:B------:R-:W-:-:S02]  /*ad30*/  LOP3.LUT R14, R15, 0x380, RZ, 0xc0, !PT ;  /* 0x000003800f0e7812 */ /* 0x000fc400078ec0ff */
[----:B------:R-:W-:Y:S02]  /*ad40*/  LOP3.LUT R128, R129, 0x380, RZ, 0xc0, !PT ;  /* 0x0000038081807812 */ /* 0x000fe400078ec0ff */
[----:B------:R-:W-:Y:S02]  /*ad50*/  SHF.R.U64 R130, R130, 0x3, RZ ;  /* 0x0000000382827819 */ /* 0x000fe400000012ff */
[----:B------:R-:W-:Y:S01]  /*ad60*/  MOV R125, R124 ;  /* 0x0000007c007d7202 */ /* 0x000fe20000000f00 */
[----:B------:R-:W-:Y:S01]  /*ad70*/  FADD.FTZ R124, R5, R0 ;  /* 0x00000000057c7221 */ /* 0x000fe20000010000 */
[----:B------:R-:W-:Y:S01]  /*ad80*/  SHF.R.U64 R14, R14, 0x3, RZ ;  /* 0x000000030e0e7819 */ /* 0x000fe200000012ff */
[----:B------:R-:W-:Y:S01]  /*ad90*/  IMAD.X R5, RZ, RZ, R19, P0 ;  /* 0x000000ffff057224 */ /* 0x000fe200000e0613 */
[----:B------:R-:W-:Y:S02]  /*ada0*/  FSETP.NE.FTZ.AND P4, PT, R134, RZ, PT ;  /* 0x000000ff8600720b */ /* 0x000fe40003f95000 */
[----:B------:R-:W-:-:S02]  /*adb0*/  SHF.R.U64 R128, R128, 0x3, RZ ;  /* 0x0000000380807819 */ /* 0x000fc400000012ff */
[----:B------:R-:W-:Y:S02]  /*adc0*/  LOP3.LUT R130, R130, R131, RZ, 0x3c, !PT ;  /* 0x0000008382827212 */ /* 0x000fe400078e3cff */
[----:B------:R-:W-:Y:S01]  /*add0*/  LOP3.LUT R14, R14, R15, RZ, 0x3c, !PT ;  /* 0x0000000f0e0e7212 */ /* 0x000fe200078e3cff */
[--C-:B------:R-:W-:Y:S01]  /*ade0*/  IMAD.X R15, RZ, RZ, R19.reuse, P5 ;  /* 0x000000ffff0f7224 */ /* 0x100fe200028e0613 */
[----:B------:R-:W-:Y:S02]  /*adf0*/  IADD3.X R131, RZ, R19, RZ, P2, !PT ;  /* 0x00000013ff837210 */ /* 0x000fe400017fe4ff */
[----:B------:R-:W-:Y:S01]  /*ae00*/  LOP3.LUT R128, R128, R129, RZ, 0x3c, !PT ;  /* 0x0000008180807212 */ /* 0x000fe200078e3cff */
[----:B------:R-:W-:Y:S01]  /*ae10*/  IMAD.X R129, RZ, RZ, R19, P3 ;  /* 0x000000ffff817224 */ /* 0x000fe200018e0613 */
[----:B------:R-:W-:Y:S02]  /*ae20*/  FSETP.NE.FTZ.AND P2, PT, R124, RZ, PT ;  /* 0x000000ff7c00720b */ /* 0x000fe40003f55000 */
[----:B------:R-:W-:-:S02]  /*ae30*/  MOV R15, R14 ;  /* 0x0000000e000f7202 */ /* 0x000fc40000000f00 */
[----:B------:R-:W-:Y:S02]  /*ae40*/  MOV R120, R120 ;  /* 0x0000007800787202 */ /* 0x000fe40000000f00 */
[----:B------:R-:W-:Y:S02]  /*ae50*/  MOV R14, R128 ;  /* 0x00000080000e7202 */ /* 0x000fe40000000f00 */
[----:B------:R-:W-:Y:S02]  /*ae60*/  CS2R R128, SRZ ;  /* 0x0000000000807805 */ /* 0x000fe4000001ff00 */
[----:B------:R-:W-:Y:S02]  /*ae70*/  MOV R121, R10 ;  /* 0x0000000a00797202 */ /* 0x000fe40000000f00 */
[----:B------:R-:W1:Y:S01]  /*ae80*/  @P4 MUFU.LG2 R10, R134 ;  /* 0x00000086000a4308 */ /* 0x000e620000000c00 */
[----:B------:R-:W-:Y:S02]  /*ae90*/  R2UR UR5, R205 ;  /* 0x00000000cd0572ca */ /* 0x000fe400000e0000 */
[----:B------:R-:W-:Y:S01]  /*aea0*/  MOV R11, UR7 ;  /* 0x00000007000b7c02 */ /* 0x000fe20008000f00 */
[----:B------:R-:W-:Y:S01]  /*aeb0*/  ULDC UR7, c[0x0][0xa88] ;  /* 0x0002a20000077ab9 */ /* 0x000fe20000000800 */
[----:B------:R-:W-:-:S02]  /*aec0*/  R2UR UR12, R204 ;  /* 0x00000000cc0c72ca */ /* 0x000fc400000e0000 */
[----:B------:R-:W-:Y:S01]  /*aed0*/  @!P1 IADD3 R11, R11, 0x36860, RZ ;  /* 0x000368600b0b9810 */ /* 0x000fe20007ffe0ff */
[----:B------:R-:W-:Y:S01]  /*aee0*/  @P2 MUFU.RCP R129, R124 ;  /* 0x0000007c00812308 */ /* 0x000fe20000001000 */
[----:B------:R-:W-:Y:S02]  /*aef0*/  IADD3 R13, P5, R18, 0x8020, RZ ;  /* 0x00008020120d7810 */ /* 0x000fe40007fbe0ff */
[----:B------:R-:W-:Y:S01]  /*af00*/  MOV R0, R130 ;  /* 0x0000008200007202 */ /* 0x000fe20000000f00 */
[----:B------:R-:W-:Y:S01]  /*af10*/  @P4 FMUL.FTZ R131, R6, 0.69314718246459960938 ;  /* 0x3f31721806834820 */ /* 0x000fe20000410000 */
[----:B------:R-:W-:Y:S01]  /*af20*/  @!P1 PRMT R11, RZ, 0x654, R11 ;  /* 0x00000654ff0b9816 */ /* 0x000fe2000000000b */
[----:B------:R-:W-:Y:S01]  /*af30*/  UIADD3 UR34, -UR5, URZ, URZ ;  /* 0x0000003f05227290 */ /* 0x000fe2000fffe13f */
[----:B------:R-:W-:Y:S01]  /*af40*/  LOP3.LUT R12, R13, 0x380, RZ, 0xc0, !PT ;  /* 0x000003800d0c7812 */ /* 0x000fe200078ec0ff */
[----:B------:R2:W3:Y:S01]  /*af50*/  @P2 MUFU.LG2 R7, R124 ;  /* 0x0000007c00072308 */ /* 0x0004e20000000c00 */
[----:B-1----:R-:W-:Y:S01]  /*af60*/  @P4 FMUL.FTZ R10, R10, 0.69314718246459960938 ;  /* 0x3f3172180a0a4820 */ /* 0x002fe20000410000 */
[----:B------:R-:W-:Y:S01]  /*af70*/  MOV R122, R122 ;  /* 0x0000007a007a7202 */ /* 0x000fe20000000f00 */
[----:B------:R-:W-:Y:S01]  /*af80*/  IMAD.MOV.U32 R123, RZ, RZ, -0x800000 ;  /* 0xff800000ff7b7424 */ /* 0x000fe200078e00ff */
[----:B------:R-:W-:-:S02]  /*af90*/  SHF.R.U64 R12, R12, 0x3, RZ ;  /* 0x000000030c0c7819 */ /* 0x000fc400000012ff */
[----:B------:R-:W-:Y:S02]  /*afa0*/  MOV R20, R20 ;  /* 0x0000001400147202 */ /* 0x000fe40000000f00 */
[----:B------:R-:W1:Y:S01]  /*afb0*/  @P4 MUFU.RCP R128, R134 ;  /* 0x0000008600804308 */ /* 0x000e620000001000 */
[----:B------:R-:W-:Y:S02]  /*afc0*/  LOP3.LUT R12, R12, R13, RZ, 0x3c, !PT ;  /* 0x0000000d0c0c7212 */ /* 0x000fe400078e3cff */
[----:B--2---:R-:W-:Y:S01]  /*afd0*/  MOV R124, R4 ;  /* 0x00000004007c7202 */ /* 0x004fe20000000f00 */
[----:B------:R-:W-:Y:S01]  /*afe0*/  @P2 FMUL.FTZ R5, R6, 0.69314718246459960938 ;  /* 0x3f31721806052820 */ /* 0x000fe20000410000 */
[----:B------:R-:W-:Y:S02]  /*aff0*/  IADD3.X R13, RZ, R19, RZ, P5, !PT ;  /* 0x00000013ff0d7210 */ /* 0x000fe40002ffe4ff */
[----:B------:R-:W-:Y:S01]  /*b000*/  MOV R127, R126 ;  /* 0x0000007e007f7202 */ /* 0x000fe20000000f00 */
[----:B---3--:R-:W-:Y:S01]  /*b010*/  @P2 FMUL.FTZ R4, R7, 0.69314718246459960938 ;  /* 0x3f31721807042820 */ /* 0x008fe20000410000 */
[----:B------:R-:W-:-:S02]  /*b020*/  MOV R21, R12 ;  /* 0x0000000c00157202 */ /* 0x000fc40000000f00 */
[----:B------:R-:W-:Y:S01]  /*b030*/  MOV R3, R132 ;  /* 0x0000008400037202 */ /* 0x000fe20000000f00 */
[----:B------:R-:W-:Y:S01]  /*b040*/  @P2 FFMA.FTZ R123, R5, R8, R4 ;  /* 0x00000008057b2223 */ /* 0x000fe20000010004 */
[----:B------:R-:W-:Y:S01]  /*b050*/  LOP3.LUT P0, RZ, R23, 0x3, RZ, 0xc0, !PT ;  /* 0x0000000317ff7812 */ /* 0x000fe2000780c0ff */
[----:B------:R-:W-:Y:S02]  /*b060*/  WARPGROUP.DEPBAR.LE gsb0, 0x0 ;  /* 0x00008000000079c5 */ /* 0x000fe40000010000 */
[----:B------:R-:W-:-:S06]  /*b070*/  WARPGROUP.ARRIVE ;  /* 0x00000000000079c5 */ /* 0x000fcc0000000000 */
[----:B------:R-:W-:Y:S01]  /*b080*/  HGMMA.64x192x16.F32.BF16 R24, R196, gdesc[UR8].tnspB, R24, gsb0 ;  /* 0x42e00008c4187df0 */ /* 0x000fe20008001818 */
[----:B------:R-:W-:Y:S01]  /*b090*/  UMOV UR10, UR6 ;  /* 0x00000006000a7c82 */ /* 0x000fe20008000000 */
[----:B------:R-:W-:Y:S01]  /*b0a0*/  UMOV UR11, 0x40000040 ;  /* 0x40000040000b7882 */ /* 0x000fe20000000000 */
[----:B------:R-:W-:Y:S01]  /*b0b0*/  UIADD3 UR6, UR4, 0x180, URZ ;  /* 0x0000018004067890 */ /* 0x000fe2000fffe03f */
[----:B------:R-:W-:Y:S02]  /*b0c0*/  WARPGROUP.DEPBAR.LE gsb0, 0x0 ;  /* 0x00008000000079c5 */ /* 0x000fe40000010000 */
[----:B------:R-:W-:-:S14]  /*b0d0*/  WARPGROUP.ARRIVE ;  /* 0x00000000000079c5 */ /* 0x000fdc0000000000 */
        /* <DEDUP_REMOVED lines=9> */
[----:B------:R-:W-:Y:S02]  /*b170*/  UIADD3 UR6, UR4, 0x280, URZ ;  /* 0x0000028004067890 */ /* 0x000fe4000fffe03f */
[----:B------:R-:W-:Y:S01]  /*b180*/  UIADD3 UR4, UR4, 0x300, URZ ;  /* 0x0000030004047890 */ /* 0x000fe2000fffe03f */
[----:B------:R-:W-:Y:S02]  /*b190*/  WARPGROUP.DEPBAR.LE gsb0, 0x0 ;  /* 0x00008000000079c5 */ /* 0x000fe40000010000 */
[----:B------:R-:W-:-:S12]  /*b1a0*/  WARPGROUP.ARRIVE ;  /* 0x00000000000079c5 */ /* 0x000fd80000000000 */
[----:B------:R-:W-:Y:S01]  /*b1b0*/  HGMMA.64x192x16.F32.BF16 R24, R184, gdesc[UR8].tnspB, R24, gsb0 ;  /* 0x42e00008b8187df0 */ /* 0x000fe20008001818 */
[----:B------:R-:W-:Y:S01]  /*b1c0*/  UMOV UR10, UR6 ;  /* 0x00000006000a7c82 */ /* 0x000fe20008000000 */
[----:B------:R-:W-:Y:S01]  /*b1d0*/  UMOV UR11, 0x40000040 ;  /* 0x40000040000b7882 */ /* 0x000fe20000000000 */
[----:B------:R-:W-:Y:S02]  /*b1e0*/  WARPGROUP.DEPBAR.LE gsb0, 0x0 ;  /* 0x00008000000079c5 */ /* 0x000fe40000010000 */
[----:B------:R-:W-:-:S15]  /*b1f0*/  WARPGROUP.ARRIVE ;  /* 0x00000000000079c5 */ /* 0x000fde0000000000 */
[----:B------:R-:W-:Y:S01]  /*b200*/  HGMMA.64x192x16.F32.BF16 R24, R180, gdesc[UR8].tnspB, R24, gsb0 ;  /* 0x42e00008b4187df0 */ /* 0x000fe20008001818 */
[----:B------:R-:W-:Y:S01]  /*b210*/  UMOV UR10, UR4 ;  /* 0x00000004000a7c82 */ /* 0x000fe20008000000 */
[----:B------:R-:W-:Y:S01]  /*b220*/  UMOV UR11, 0x40000040 ;  /* 0x40000040000b7882 */ /* 0x000fe20000000000 */
[----:B------:R-:W-:Y:S02]  /*b230*/  ULDC UR4, c[0x0][0xdb4] ;  /* 0x00036d0000047ab9 */ /* 0x000fe40000000800 */
[----:B------:R-:W-:-:S03]  /*b240*/  UIMAD UR35, UR4, UR35, UR5 ;  /* 0x00000023042372a4 */ /* 0x000fc6000f8e0205 */
[----:B------:R-:W-:Y:S01]  /*b250*/  ULDC UR5, c[0x0][0xda8] ;  /* 0x00036a0000057ab9 */ /* 0x000fe20000000800 */
[----:B------:R-:W-:Y:S02]  /*b260*/  USHF.R.S32.HI UR4, URZ, 0x1f, UR35 ;  /* 0x0000001f3f047899 */ /* 0x000fe40008011423 */
[----:B------:R-:W-:Y:S02]  /*b270*/  UIMAD UR34, UR5, UR34, UR12 ;  /* 0x00000022052272a4 */ /* 0x000fe4000f8e020c */
[----:B------:R-:W-:Y:S02]  /*b280*/  UIMAD UR6, UR4, UR8, URZ ;  /* 0x00000008040672a4 */ /* 0x000fe4000f8e023f */
[----:B------:R-:W-:Y:S02]  /*b290*/  UIMAD.WIDE.U32 UR4, UR35, UR8, URZ ;  /* 0x00000008230472a5 */ /* 0x000fe4000f8e003f */
[----:B------:R-:W-:Y:S02]  /*b2a0*/  UIMAD UR6, UR35, UR9, UR6 ;  /* 0x00000009230672a4 */ /* 0x000fe4000f8e0206 */
[----:B------:R-:W-:-:S02]  /*b2b0*/  USHF.L.U32 UR34, UR34, 0x7, URZ ;  /* 0x0000000722227899 */ /* 0x000fc4000800063f */
[----:B------:R-:W-:Y:S01]  /*b2c0*/  IMAD.U32 R12, RZ, RZ, UR4 ;  /* 0x00000004ff0c7e24 */ /* 0x000fe2000f8e00ff */
[----:B------:R-:W-:Y:S02]  /*b2d0*/  UIADD3 UR4, UR5, UR6, URZ ;  /* 0x0000000605047290 */ /* 0x000fe4000fffe03f */
[----:B------:R-:W-:Y:S01]  /*b2e0*/  MOV R13, UR5 ;  /* 0x00000005000d7c02 */ /* 0x000fe20008000f00 */
[----:B------:R-:W-:Y:S01]  /*b2f0*/  ULDC.64 UR12, c[0x0][0x208] ;  /* 0x00008200000c7ab9 */ /* 0x000fe20000000a00 */
[----:B------:R-:W-:Y:S02]  /*b300*/  VIADD R126, R208, UR34 ;  /* 0x00000022d07e7c36 */ /* 0x000fe40008000000 */
[----:B------:R-:W-:Y:S01]  /*b310*/  IMAD.U32 R13, RZ, RZ, UR4 ;  /* 0x00000004ff0d7e24 */ /* 0x000fe2000f8e00ff */
[----:B------:R-:W-:Y:S01]  /*b320*/  USHF.R.S32.HI UR4, URZ, 0x1f, UR36 ;  /* 0x0000001f3f047899 */ /* 0x000fe20008011424 */
[----:B------:R-:W-:-:S05]  /*b330*/  VIADD R130, R126, 0x8 ;  /* 0x000000087e827836 */ /* 0x000fca0000000000 */
[----:B------:R-:W-:Y:S02]  /*b340*/  ISETP.GE.OR P3, PT, R130, UR7, P0 ;  /* 0x0000000782007c0c */ /* 0x000fe40008766670 */
[----:B------:R-:W-:Y:S01]  /*b350*/  ISETP.GE.OR P0, PT, R126, UR7, P0 ;  /* 0x000000077e007c0c */ /* 0x000fe20008706670 */
[----:B------:R-:W-:Y:S02]  /*b360*/  WARPGROUP.DEPBAR.LE gsb0, 0x0 ;  /* 0x00008000000079c5 */ /* 0x000fe40000010000 */
[----:B------:R-:W-:-:S06]  /*b370*/  WARPGROUP.ARRIVE ;  /* 0x00000000000079c5 */ /* 0x000fcc0000000000 */
[----:B------:R-:W-:Y:S01]  /*b380*/  HGMMA.64x192x16.F32.BF16 R24, R176, gdesc[UR8].tnspB, R24, gsb0 ;  /* 0x42e00008b0187df0 */ /* 0x000fe20008001818 */
[----:B------:R-:W-:Y:S01]  /*b390*/  R2UR UR10, R17 ;  /* 0x00000000110a72ca */ /* 0x000fe200000e0000 */
[----:B------:R-:W-:Y:S02]  /*b3a0*/  IMAD.MOV.U32 R17, RZ, RZ, -0x800000 ;  /* 0xff800000ff117424 */ /* 0x000fe400078e00ff */
[----:B------:R-:W-:Y:S01]  /*b3b0*/  @P4 FFMA.FTZ R17, R131, R9, R10 ;  /* 0x0000000983114223 */ /* 0x000fe2000001000a */
[----:B------:R-:W-:Y:S02]  /*b3c0*/  WARPGROUP.DEPBAR.LE gsb0, 0x0 ;  /* 0x00008000000079c5 */ /* 0x000fe40000010000 */
[----:B------:R2:W-:Y:S01]  /*b3d0*/  @!P1 SYNCS.ARRIVE.TRANS64.RED.A1T0 RZ, [R11+URZ], RZ ;  /* 0x000000ff0bff99a7 */ /* 0x0005e2000810043f */
[-C--:B------:R-:W-:Y:S01]  /*b3e0*/  FMUL.FTZ R10, R37, R129.reuse ;  /* 0x00000081250a7220 */ /* 0x080fe20000410000 */
[-C--:B------:R-:W-:Y:S01]  /*b3f0*/  FMUL.FTZ R6, R29, R129.reuse ;  /* 0x000000811d067220 */ /* 0x080fe20000410000 */
[-C--:B------:R-:W-:Y:S01]  /*b400*/  FMUL.FTZ R7, R28, R129.reuse ;  /* 0x000000811c077220 */ /* 0x080fe20000410000 */
[-C--:B------:R-:W-:Y:S01]  /*b410*/  FMUL.FTZ R4, R25, R129.reuse ;  /* 0x0000008119047220 */ /* 0x080fe20000410000 */
[-C--:B------:R-:W-:Y:S01]  /*b420*/  FMUL.FTZ R5, R24, R129.reuse ;  /* 0x0000008118057220 */ /* 0x080fe20000410000 */
[-C--:B-1----:R-:W-:Y:S01]  /*b430*/  FMUL.FTZ R27, R27, R128.reuse ;  /* 0x000000801b1b7220 */ /* 0x082fe20000410000 */
[-C--:B------:R-:W-:Y:S01]  /*b440*/  FMUL.FTZ R26, R26, R128.reuse ;  /* 0x000000801a1a7220 */ /* 0x080fe20000410000 */
[----:B--2---:R-:W-:Y:S01]  /*b450*/  FMUL.FTZ R11, R36, R129 ;  /* 0x00000081240b7220 */ /* 0x004fe20000410000 */
[----:B------:R-:W-:Y:S01]  /*b460*/  F2FP.BF16.F32.PACK_AB R6, R6, R7 ;  /* 0x000000070606723e */ /* 0x000fe200000010ff */
[----:B------:R-:W1:Y:S01]  /*b470*/  LDC.64 R36, c[0x0][0xb78] ;  /* 0x0002de00ff247b82 */ /* 0x000e620000000a00 */
[-C--:B------:R-:W-:Y:S01]  /*b480*/  FMUL.FTZ R8, R33, R129.reuse ;  /* 0x0000008121087220 */ /* 0x080fe20000410000 */
[----:B------:R-:W-:Y:S01]  /*b490*/  FMUL.FTZ R9, R32, R129 ;  /* 0x0000008120097220 */ /* 0x000fe20000410000 */
[-C--:B------:R-:W-:Y:S01]  /*b4a0*/  FMUL.FTZ R7, R31, R128.reuse ;  /* 0x000000801f077220 */ /* 0x080fe20000410000 */
[-C--:B------:R-:W-:Y:S01]  /*b4b0*/  FMUL.FTZ R30, R30, R128.reuse ;  /* 0x000000801e1e7220 */ /* 0x080fe20000410000 */
[-C--:B------:R-:W-:Y:S01]  /*b4c0*/  FMUL.FTZ R35, R35, R128.reuse ;  /* 0x0000008023237220 */ /* 0x080fe20000410000 */
[-C--:B------:R-:W-:Y:S01]  /*b4d0*/  FMUL.FTZ R34, R34, R128.reuse ;  /* 0x0000008022227220 */ /* 0x080fe20000410000 */
[-C--:B------:R-:W-:Y:S01]  /*b4e0*/  FMUL.FTZ R39, R39, R128.reuse ;  /* 0x0000008027277220 */ /* 0x080fe20000410000 */
[----:B------:R-:W-:Y:S01]  /*b4f0*/  FMUL.FTZ R38, R38, R128 ;  /* 0x0000008026267220 */ /* 0x000fe20000410000 */
[----:B------:R-:W-:Y:S01]  /*b500*/  F2FP.BF16.F32.PACK_AB R4, R4, R5 ;  /* 0x000000050404723e */ /* 0x000fe200000010ff */
[-C--:B------:R-:W-:Y:S01]  /*b510*/  FMUL.FTZ R24, R41, R129.reuse ;  /* 0x0000008129187220 */ /* 0x080fe20000410000 */
[----:B------:R-:W-:Y:S01]  /*b520*/  F2FP.BF16.F32.PACK_AB R5, R27, R26 ;  /* 0x0000001a1b05723e */ /* 0x000fe200000010ff */
[----:B------:R-:W-:Y:S01]  /*b530*/  FMUL.FTZ R25, R40, R129 ;  /* 0x0000008128197220 */ /* 0x000fe20000410000 */
[----:B------:R-:W-:Y:S01]  /*b540*/  F2FP.BF16.F32.PACK_AB R7, R7, R30 ;  /* 0x0000001e0707723e */ /* 0x000fe200000010ff */
[----:B------:R-:W-:Y:S01]  /*b550*/  BAR.SYNC.DEFER_BLOCKING 0x1, 0x100 ;  /* 0x0044000000007b1d */ /* 0x000fe20000010000 */
[----:B------:R-:W-:Y:S01]  /*b560*/  F2FP.BF16.F32.PACK_AB R8, R8, R9 ;  /* 0x000000090808723e */ /* 0x000fe200000010ff */
[----:B------:R-:W-:Y:S01]  /*b570*/  FMUL.FTZ R45, R45, R129 ;  /* 0x000000812d2d7220 */ /* 0x000fe20000410000 */
[----:B------:R-:W-:Y:S01]  /*b580*/  F2FP.BF16.F32.PACK_AB R10, R10, R11 ;  /* 0x0000000b0a0a723e */ /* 0x000fe200000010ff */
[-C--:B------:R-:W-:Y:S01]  /*b590*/  FMUL.FTZ R44, R44, R129.reuse ;  /* 0x000000812c2c7220 */ /* 0x080fe20000410000 */
[----:B------:R-:W-:Y:S01]  /*b5a0*/  F2FP.BF16.F32.PACK_AB R9, R35, R34 ;  /* 0x000000222309723e */ /* 0x000fe200000010ff */
[----:B------:R-:W-:Y:S01]  /*b5b0*/  FMUL.FTZ R43, R43, R128 ;  /* 0x000000802b2b7220 */ /* 0x000fe20000410000 */
[----:B------:R-:W-:Y:S01]  /*b5c0*/  F2FP.BF16.F32.PACK_AB R11, R39, R38 ;  /* 0x00000026270b723e */ /* 0x000fe200000010ff */
        /* <DEDUP_REMOVED lines=19> */
[----:B------:R-:W-:Y:S01]  /*b700*/  STSM.16.M88.4 [R125], R4 ;  /* 0x000000047d007844 */ /* 0x000fe20000000200 */
        /* <DEDUP_REMOVED lines=8> */
[----:B------:R1:W-:Y:S01]  /*b790*/  STSM.16.M88.4 [R127], R8 ;  /* 0x000000087f007844 */ /* 0x0003e20000000200 */
        /* <DEDUP_REMOVED lines=16> */
[----:B-1----:R-:W-:-:S02]  /*b8a0*/  IMAD R8, R36, UR4, RZ ;  /* 0x0000000424087c24 */ /* 0x002fc4000f8e02ff */
        /* <DEDUP_REMOVED lines=36> */
[-C--:B------:R-:W-:Y:S01]  /*baf0*/  FMUL.FTZ R111, R111, R128.reuse ;  /* 0x000000806f6f7220 */ /* 0x080fe20000410000 */
[-C--:B------:R-:W-:Y:S01]  /*bb00*/  FMUL.FTZ R110, R110, R128.reuse ;  /* 0x000000806e6e7220 */ /* 0x080fe20000410000 */
[-C--:B------:R-:W-:Y:S01]  /*bb10*/  FMUL.FTZ R115, R115, R128.reuse ;  /* 0x0000008073737220 */ /* 0x080fe20000410000 */
[----:B------:R-:W-:Y:S01]  /*bb20*/  FMUL.FTZ R114, R114, R128 ;  /* 0x0000008072727220 */ /* 0x000fe20000410000 */
[----:B------:R-:W-:Y:S01]  /*bb30*/  F2FP.BF16.F32.PACK_AB R4, R65, R64 ;  /* 0x000000404104723e */ /* 0x000fe200000010ff */
[----:B------:R-:W-:Y:S01]  /*bb40*/  IMAD R37, R37, UR36, R8 ;  /* 0x0000002425257c24 */ /* 0x000fe2000f8e0208 */
[----:B------:R-:W-:Y:S01]  /*bb50*/  F2FP.BF16.F32.PACK_AB R5, R67, R66 ;  /* 0x000000424305723e */ /* 0x000fe200000010ff */
[-C--:B------:R-:W-:Y:S01]  /*bb60*/  FMUL.FTZ R117, R117, R129.reuse ;  /* 0x0000008175757220 */ /* 0x080fe20000410000 */
[----:B------:R-:W-:Y:S01]  /*bb70*/  F2FP.BF16.F32.PACK_AB R6, R69, R68 ;  /* 0x000000444506723e */ /* 0x000fe200000010ff */
[----:B------:R-:W-:Y:S01]  /*bb80*/  FMUL.FTZ R116, R116, R129 ;  /* 0x0000008174747220 */ /* 0x000fe20000410000 */
[----:B------:R-:W-:Y:S01]  /*bb90*/  F2FP.BF16.F32.PACK_AB R7, R71, R70 ;  /* 0x000000464707723e */ /* 0x000fe200000010ff */
[-C--:B------:R-:W-:Y:S01]  /*bba0*/  FMUL.FTZ R119, R119, R128.reuse ;  /* 0x0000008077777220 */ /* 0x080fe20000410000 */
[----:B------:R-:W-:Y:S01]  /*bbb0*/  FMUL.FTZ R118, R118, R128 ;  /* 0x0000008076767220 */ /* 0x000fe20000410000 */
[----:B------:R1:W-:Y:S01]  /*bbc0*/  STSM.16.M88.4 [R3], R24 ;  /* 0x0000001803007844 */ /* 0x0003e20000000200 */
[----:B------:R-:W-:Y:S01]  /*bbd0*/  F2FP.BF16.F32.PACK_AB R8, R73, R72 ;  /* 0x000000484908723e */ /* 0x000fe200000010ff */
[----:B------:R-:W-:Y:S01]  /*bbe0*/  IMAD.WIDE.U32 R12, R36, UR36, R12 ;  /* 0x00000024240c7c25 */ /* 0x000fe2000f8e000c */
[----:B------:R-:W-:Y:S01]  /*bbf0*/  F2FP.BF16.F32.PACK_AB R9, R75, R74 ;  /* 0x0000004a4b09723e */ /* 0x000fe200000010ff */
[----:B------:R-:W-:Y:S01]  /*bc00*/  STSM.16.M88.4 [R15], R28 ;  /* 0x0000001c0f007844 */ /* 0x000fe20000000200 */
[----:B------:R-:W-:Y:S01]  /*bc10*/  F2FP.BF16.F32.PACK_AB R10, R77, R76 ;  /* 0x0000004c4d0a723e */ /* 0x000fe200000010ff */
[----:B------:R-:W-:Y:S01]  /*bc20*/  ULDC.64 UR4, c[0x0][0xb40] ;  /* 0x0002d00000047ab9 */ /* 0x000fe20000000a00 */
[----:B------:R-:W-:Y:S01]  /*bc30*/  F2FP.BF16.F32.PACK_AB R11, R79, R78 ;  /* 0x0000004e4f0b723e */ /* 0x000fe200000010ff */
[----:B------:R-:W-:Y:S01]  /*bc40*/  STSM.16.M88.4 [R120], R32 ;  /* 0x0000002078007844 */ /* 0x000fe20000000200 */
[----:B------:R-:W-:-:S02]  /*bc50*/  F2FP.BF16.F32.PACK_AB R88, R89, R88 ;  /* 0x000000585958723e */ /* 0x000fc400000010ff */
[----:B------:R-:W-:Y:S01]  /*bc60*/  F2FP.BF16.F32.PACK_AB R89, R91, R90 ;  /* 0x0000005a5b59723e */ /* 0x000fe200000010ff */
[----:B------:R2:W-:Y:S01]  /*bc70*/  STSM.16.M88.4 [R122], R4 ;  /* 0x000000047a007844 */ /* 0x0005e20000000200 */
[----:B------:R-:W-:Y:S02]  /*bc80*/  F2FP.BF16.F32.PACK_AB R96, R97, R96 ;  /* 0x000000606160723e */ /* 0x000fe400000010ff */
[----:B------:R-:W-:Y:S01]  /*bc90*/  F2FP.BF16.F32.PACK_AB R90, R93, R92 ;  /* 0x0000005c5d5a723e */ /* 0x000fe200000010ff */
[----:B------:R-:W-:Y:S01]  /*bca0*/  STSM.16.M88.4 [R0], R8 ;  /* 0x0000000800007844 */ /* 0x000fe20000000200 */
[----:B-1----:R-:W-:Y:S02]  /*bcb0*/  F2FP.BF16.F32.PACK_AB R24, R81, R80 ;  /* 0x000000505118723e */ /* 0x002fe400000010ff */
[----:B------:R-:W-:Y:S01]  /*bcc0*/  F2FP.BF16.F32.PACK_AB R25, R83, R82 ;  /* 0x000000525319723e */ /* 0x000fe200000010ff */
[----:B------:R-:W1:Y:S01]  /*bcd0*/  SHFL.IDX PT, R0, R207, RZ, 0x1f ;  /* 0x00001fffcf007589 */ /* 0x000e6200000e0000 */
[----:B------:R-:W-:-:S02]  /*bce0*/  F2FP.BF16.F32.PACK_AB R26, R85, R84 ;  /* 0x00000054551a723e */ /* 0x000fc400000010ff */
[----:B------:R-:W-:Y:S02]  /*bcf0*/  F2FP.BF16.F32.PACK_AB R27, R87, R86 ;  /* 0x00000056571b723e */ /* 0x000fe400000010ff */
[----:B------:R-:W-:Y:S02]  /*bd00*/  F2FP.BF16.F32.PACK_AB R91, R95, R94 ;  /* 0x0000005e5f5b723e */ /* 0x000fe400000010ff */
[----:B------:R-:W-:Y:S01]  /*bd10*/  F2FP.BF16.F32.PACK_AB R97, R99, R98 ;  /* 0x000000626361723e */ /* 0x000fe200000010ff */
[----:B------:R-:W-:Y:S01]  /*bd20*/  STSM.16.M88.4 [R14], R24 ;  /* 0x000000180e007844 */ /* 0x000fe20000000200 */
[----:B------:R-:W-:Y:S02]  /*bd30*/  F2FP.BF16.F32.PACK_AB R104, R105, R104 ;  /* 0x000000686968723e */ /* 0x000fe400000010ff */
[----:B------:R-:W-:Y:S01]  /*bd40*/  F2FP.BF16.F32.PACK_AB R98, R101, R100 ;  /* 0x000000646562723e */ /* 0x000fe200000010ff */
[----:B------:R-:W-:Y:S01]  /*bd50*/  STSM.16.M88.4 [R20], R88 ;  /* 0x0000005814007844 */ /* 0x000fe20000000200 */
[----:B------:R-:W-:-:S02]  /*bd60*/  F2FP.BF16.F32.PACK_AB R99, R103, R102 ;  /* 0x000000666763723e */ /* 0x000fc400000010ff */
[----:B------:R-:W-:Y:S02]  /*bd70*/  F2FP.BF16.F32.PACK_AB R105, R107, R106 ;  /* 0x0000006a6b69723e */ /* 0x000fe400000010ff */
[----:B------:R-:W-:Y:S01]  /*bd80*/  F2FP.BF16.F32.PACK_AB R112, R113, R112 ;  /* 0x000000707170723e */ /* 0x000fe200000010ff */
[----:B------:R-:W-:Y:S01]  /*bd90*/  STSM.16.M88.4 [R21], R96 ;  /* 0x0000006015007844 */ /* 0x000fe20000000200 */
[----:B------:R-:W-:Y:S02]  /*bda0*/  F2FP.BF16.F32.PACK_AB R106, R109, R108 ;  /* 0x0000006c6d6a723e */ /* 0x000fe400000010ff */
[----:B------:R-:W-:Y:S02]  /*bdb0*/  F2FP.BF16.F32.PACK_AB R107, R111, R110 ;  /* 0x0000006e6f6b723e */ /* 0x000fe400000010ff */
[----:B------:R-:W-:Y:S02]  /*bdc0*/  F2FP.BF16.F32.PACK_AB R113, R115, R114 ;  /* 0x000000727371723e */ /* 0x000fe400000010ff */
[----:B------:R-:W-:Y:S01]  /*bdd0*/  F2FP.BF16.F32.PACK_AB R114, R117, R116 ;  /* 0x000000747572723e */ /* 0x000fe200000010ff */
[----:B------:R-:W-:Y:S01]  /*bde0*/  STSM.16.M88.4 [R121], R104 ;  /* 0x0000006879007844 */ /* 0x000fe20000000200 */
[----:B------:R-:W-:-:S02]  /*bdf0*/  F2FP.BF16.F32.PACK_AB R115, R119, R118 ;  /* 0x000000767773723e */ /* 0x000fc400000010ff */
[----:B------:R-:W-:Y:S02]  /*be00*/  SHF.R.S32.HI R3, RZ, 0x1f, R126 ;  /* 0x0000001fff037819 */ /* 0x000fe4000001147e */
[----:B------:R-:W-:Y:S01]  /*be10*/  IADD3 R126, P1, R126, R12, RZ ;  /* 0x0000000c7e7e7210 */ /* 0x000fe20007f3e0ff */
[----:B------:R-:W-:Y:S03]  /*be20*/  STSM.16.M88.4 [R124], R112 ;  /* 0x000000707c007844 */ /* 0x000fe60000000200 */
[----:B------:R-:W-:Y:S01]  /*be30*/  IADD3.X R3, R3, R13, R37, P1, !PT ;  /* 0x0000000d03037210 */ /* 0x000fe20000ffe425 */
[----:B------:R-:W-:Y:S01]  /*be40*/  @!PT LDS RZ, [RZ] ;  /* 0x00000000fffff984 */ /* 0x000fe20000000800 */
[----:B------:R-:W-:Y:S01]  /*be50*/  @!PT LDS RZ, [RZ] ;  /* 0x00000000fffff984 */ /* 0x000fe20000000800 */
[----:B------:R-:W-:Y:S01]  /*be60*/  @!PT LDS RZ, [RZ] ;  /* 0x00000000fffff984 */ /* 0x000fe20000000800 */
[----:B------:R3:W-:Y:S06]  /*be70*/  MEMBAR.ALL.CTA ;  /* 0x0000000000007992 */ /* 0x0007ec0000008000 */
[----:B---3--:R-:W3:Y:S02]  /*be80*/  FENCE.VIEW.ASYNC.S ;  /* 0x00000000000073c6 */ /* 0x008ee40000000000 */
[----:B---3--:R-:W-:Y:S06]  /*be90*/  BAR.ARV 0x1, 0x120 ;  /* 0x0044800000007b1d */ /* 0x008fec0000002000 */
[----:B--2---:R-:W-:Y:S01]  /*bea0*/  LEA R4, P1, R126, UR4, 0x2 ;  /* 0x000000047e047c11 */ /* 0x004fe2000f8210ff */
[----:B------:R-:W-:-:S02]  /*beb0*/  ULDC UR4, c[0x0][0xc] ;  /* 0x0000030000047ab9 */ /* 0x000fc40000000800 */
[----:B------:R-:W-:Y:S01]  /*bec0*/  UIADD3 UR10, UR4, UR10, URZ ;  /* 0x0000000a040a7290 */ /* 0x000fe2000fffe03f */
[----:B------:R-:W-:-:S05]  /*bed0*/  LEA.HI.X R5, R126, UR5, R3, 0x2, P1 ;  /* 0x000000057e057c11 */ /* 0x000fca00088f1403 */
[----:B------:R-:W-:Y:S01]  /*bee0*/  @!P0 STG.E desc[UR12][R4.64], R123 ;  /* 0x0000007b04008986 */ /* 0x000fe2000c10190c */
[----:B-1----:R-:W-:-:S03]  /*bef0*/  ISETP.NE.AND P0, PT, R0, 0x7, PT ;  /* 0x000000070000780c */ /* 0x002fc60003f05270 */
[----:B------:R1:W-:Y:S02]  /*bf00*/  @!P3 STG.E desc[UR12][R4.64+0x20], R17 ;  /* 0x000020110400b986 */ /* 0x0003e4000c10190c */
[----:B-1----:R-:W-:-:S08]  /*bf10*/  MOV R17, UR10 ;  /* 0x0000000a00117c02 */ /* 0x002fd00008000f00 */
[----:B------:R-:W-:Y:S05]  /*bf20*/  @P0 BRA `(.L_x_29) ;  /* 0x0000000000700947 */ /* 0x000fea0003800000 */
[----:B------:R-:W-:Y:S01]  /*bf30*/  BAR.SYNC.DEFER_BLOCKING 0x1, 0x120 ;  /* 0x0044800000007b1d */ /* 0x000fe20000010000 */
[----:B------:R-:W-:-:S05]  /*bf40*/  ELECT P0, URZ, PT ;  /* 0x00000000003f782f */ /* 0x000fca0003800000 */
[----:B------:R-:W-:Y:S08]  /*bf50*/  BSSY B0, `(.L_x_29) ;  /* 0x0000019000007945 */ /* 0x000ff00003800000 */
[----:B------:R-:W-:Y:S05]  /*bf60*/  @!P0 BRA `(.L_x_30) ;  /* 0x00000000005c8947 */ /* 0x000fea0003800000 */
[----:B------:R-:W-:Y:S01]  /*bf70*/  R2UR UR9, R2 ;  /* 0x00000000020972ca */ /* 0x000fe200000e0000 */
[----:B------:R-:W-:Y:S01]  /*bf80*/  ULDC.64 UR10, c[0x0][0x198] ;  /* 0x00006600000a7ab9 */ /* 0x000fe20000000a00 */
[----:B------:R-:W-:Y:S01]  /*bf90*/  UMOV UR33, URZ ;  /* 0x0000003f00217c82 */ /* 0x000fe20008000000 */
[----:B------:R-:W-:Y:S01]  /*bfa0*/  UIADD3 UR4, UP0, UR10, 0x9f0, URZ ;  /* 0x000009f00a047890 */ /* 0x000fe2000ff1e03f */
[----:B------:R-:W-:Y:S01]  /*bfb0*/  UMOV UR37, URZ ;  /* 0x0000003f00257c82 */ /* 0x000fe20008000000 */
[----:B------:R-:W-:Y:S02]  /*bfc0*/  UMOV UR7, 0x40 ;  /* 0x0000004000077882 */ /* 0x000fe40000000000 */
[----:B------:R-:W-:-:S06]  /*bfd0*/  UIADD3.X UR5, URZ, UR11, URZ, UP0, !UPT ;  /* 0x0000000b3f057290 */ /* 0x000fcc00087fe43f */
[----:B------:R-:W-:Y:S02]  /*bfe0*/  UIADD3 UR6, UR9, 0x4000, URZ ;  /* 0x0000400009067890 */ /* 0x000fe4000fffe03f */
[----:B------:R-:W-:Y:S02]  /*bff0*/  UIADD3 UR8, UR9, 0x8000, URZ ;  /* 0x0000800009087890 */ /* 0x000fe4000fffe03f */
[----:B------:R-:W-:Y:S02]  /*c000*/  UMOV UR32, UR9 ;  /* 0x0000000900207c82 */ /* 0x000fe40008000000 */
[----:B------:R1:W-:Y:S02]  /*c010*/  UTMASTG.5D [UR32], [UR4] ;  /* 0x00000020040073b5 */ /* 0x0003e40008020000 */
[----:B-1----:R-:W-:Y:S01]  /*c020*/  UMOV UR32, UR6 ;  /* 0x0000000600207c82 */ /* 0x002fe20008000000 */
[----:B------:R-:W-:Y:S01]  /*c030*/  UMOV UR33, UR7 ;  /* 0x0000000700217c82 */ /* 0x000fe20008000000 */
[----:B------:R-:W-:Y:S01]  /*c040*/  UMOV UR6, 0x80 ;  /* 0x0000008000067882 */ /* 0x000fe20000000000 */
[----:B------:R1:W-:Y:S02]  /*c050*/  UTMASTG.5D [UR32], [UR4] ;  /* 0x00000020040073b5 */ /* 0x0003e40008020000 */
[----:B-1----:R-:W-:Y:S01]  /*c060*/  UMOV UR32, UR8 ;  /* 0x0000000800207c82 */ /* 0x002fe20008000000 */
[----:B------:R-:W-:Y:S01]  /*c070*/  UMOV UR33, UR6 ;  /* 0x0000000600217c82 */ /* 0x000fe20008000000 */
[----:B------:R-:W-:Y:S01]  /*c080*/  UIADD3 UR6, UR9, 0x36820, URZ ;  /* 0x0003682009067890 */ /* 0x000fe2000fffe03f */
[----:B------:R1:W-:Y:S03]  /*c090*/  UTMASTG.5D [UR32], [UR4] ;  /* 0x00000020040073b5 */ /* 0x0003e60008020000 */
[----:B------:R-:W-:Y:S01]  /*c0a0*/  UPRMT UR6, URZ, 0x654, UR6 ;  /* 0x000006543f067896 */ /* 0x000fe20008000006 */
[----:B------:R0:W-:Y:S01]  /*c0b0*/  UTMACMDFLUSH ;  /* 0x00000000000079b7 */ /* 0x0001e20000000000 */
[----:B------:R-:W-:-:S07]  /*c0c0*/  DEPBAR.LE SB0, 0x0 ;  /* 0x000080000000791a */ /* 0x000fce0000000000 */
[----:B-1----:R-:W-:Y:S03]  /*c0d0*/  SYNCS.ARRIVE.TRANS64.RED.A1T0 RZ, [UR6], RZ ;  /* 0x000000ffffff79a7 */ /* 0x002fe60008100406 */
.L_x_30:
[----:B------:R-:W-:Y:S05]  /*c0e0*/  BSYNC B0 ;  /* 0x0000000000007941 */ /* 0x000fea0003800000 */
.L_x_29:
[----:B------:R-:W1:Y:S01]  /*c0f0*/  LDC R0, c[0x0][0xda4] ;  /* 0x00036900ff007b82 */ /* 0x000e620000000800 */
[----:B------:R-:W-:Y:S01]  /*c100*/  R2UR UR4, R22 ;  /* 0x00000000160472ca */ /* 0x000fe200000e0000 */
[----:B------:R-:W-:Y:S01]  /*c110*/  UIADD3 UR38, UR38, 0x1, URZ ;  /* 0x0000000126267890 */ /* 0x000fe2000fffe03f */
[----:B------:R-:W-:Y:S02]  /*c120*/  R2UR UR6, R17 ;  /* 0x00000000110672ca */ /* 0x000fe400000e0000 */
[----:B------:R-:W-:Y:S01]  /*c130*/  R2UR UR5, R16 ;  /* 0x00000000100572ca */ /* 0x000fe200000e0000 */
[----:B------:R-:W-:-:S04]  /*c140*/  UISETP.NE.AND UP0, UPT, UR38, 0x2, UPT ;  /* 0x000000022600788c */ /* 0x000fc8000bf05270 */
[----:B------:R-:W-:-:S04]  /*c150*/  USEL UR38, UR38, URZ, UP0 ;  /* 0x0000003f26267287 */ /* 0x000fc80008000000 */
[----:B------:R-:W-:-:S06]  /*c160*/  UIADD3 UR4, UR4, 0x1, URZ ;  /* 0x0000000104047890 */ /* 0x000fcc000fffe03f */
[----:B------:R-:W-:Y:S01]  /*c170*/  IMAD.U32 R22, RZ, RZ, UR4 ;  /* 0x00000004ff167e24 */ /* 0x000fe2000f8e00ff */
[----:B------:R-:W-:Y:S01]  /*c180*/  USEL UR4, URZ, 0x1, UP0 ;  /* 0x000000013f047887 */ /* 0x000fe20008000000 */
[----:B-1----:R-:W-:-:S03]  /*c190*/  ISETP.LE.AND P0, PT, R0, UR6, PT ;  /* 0x0000000600007c0c */ /* 0x002fc6000bf03270 */
[----:B------:R-:W-:-:S06]  /*c1a0*/  ULOP3.LUT UR5, UR5, UR4, URZ, 0x3c, !UPT ;  /* 0x0000000405057292 */ /* 0x000fcc000f8e3c3f */
[----:B------:R-:W-:-:S04]  /*c1b0*/  IMAD.U32 R16, RZ, RZ, UR5 ;  /* 0x00000005ff107e24 */ /* 0x000fc8000f8e00ff */
[----:B------:R-:W-:Y:S05]  /*c1c0*/  @!P0 BRA `(.L_x_31) ;  /* 0xffffff4800f88947 */ /* 0x000fea000383ffff */
[----:B------:R-:W-:Y:S05]  /*c1d0*/  EXIT ;  /* 0x000000000000794d */ /* 0x000fea0003800000 */
.L_x_7:
[----:B------:R-:W-:-:S08]  /*c1e0*/  NOP ;  /* 0x0000000000007918 */ /* 0x000fd00000000000 */
[----:B-1----:R-:W1:-:S00]  /*c1f0*/  USETMAXREG.DEALLOC.CTAPOOL 0x18 ;  /* 0x00000018000079c8 */ /* 0x002e4000080e0500 */
[----:B-1----:R-:W-:-:S06]  /*c200*/  LOP3.LUT R0, R0, 0x3, RZ, 0xc0, !PT ;  /* 0x0000000300007812 */ /* 0x002fcc00078ec0ff */
[----:B------:R-:W1:Y:S02]  /*c210*/  SHFL.IDX PT, R0, R0, RZ, 0x1f ;  /* 0x00001fff00007589 */ /* 0x000e6400000e0000 */
[----:B-1----:R-:W-:-:S13]  /*c220*/  ISETP.NE.AND P0, PT, R0, RZ, PT ;  /* 0x000000ff0000720c */ /* 0x002fda0003f05270 */
[----:B------:R-:W-:Y:S05]  /*c230*/  @P0 EXIT ;  /* 0x000000000000094d */ /* 0x000fea0003800000 */
[----:B------:R-:W1:Y:S01]  /*c240*/  S2UR UR4, SR_CTAID.X ;  /* 0x00000000000479c3 */ /* 0x000e620000002500 */
[----:B------:R-:W-:Y:S01]  /*c250*/  MOV R16, RZ ;  /* 0x000000ff00107202 */ /* 0x000fe20000000f00 */
[----:B------:R-:W-:Y:S02]  /*c260*/  IMAD.MOV.U32 R2, RZ, RZ, 0x1 ;  /* 0x00000001ff027424 */ /* 0x000fe400078e00ff */
[----:B------:R-:W-:-:S04]  /*c270*/  IMAD.MOV.U32 R17, RZ, RZ, 0x1 ;  /* 0x00000001ff117424 */ /* 0x000fc800078e00ff */
[----:B------:R-:W1:Y:S02]  /*c280*/  LDC R0, c[0x0][0xda4] ;  /* 0x00036900ff007b82 */ /* 0x000e640000000800 */
[----:B-1----:R-:W-:-:S13]  /*c290*/  ISETP.LE.AND P0, PT, R0, UR4, PT ;  /* 0x0000000400007c0c */ /* 0x002fda000bf03270 */
[----:B------:R-:W-:Y:S05]  /*c2a0*/  @P0 BRA `(.L_x_32) ;  /* 0x0000002c00b40947 */ /* 0x000fea0003800000 */
[----:B------:R-:W-:Y:S01]  /*c2b0*/  MOV R0, UR4 ;  /* 0x0000000400007c02 */ /* 0x000fe20008000f00 */
[----:B------:R-:W-:Y:S01]  /*c2c0*/  IMAD.MOV.U32 R16, RZ, RZ, RZ ;  /* 0x000000ffff107224 */ /* 0x000fe200078e00ff */
[----:B------:R-:W-:Y:S01]  /*c2d0*/  ULDC.64 UR36, c[0x0][0x198] ;  /* 0x0000660000247ab9 */ /* 0x000fe20000000a00 */
[----:B------:R-:W-:Y:S01]  /*c2e0*/  IMAD.MOV.U32 R17, RZ, RZ, 0x1 ;  /* 0x00000001ff117424 */ /* 0x000fe200078e00ff */
[----:B------:R-:W-:Y:S01]  /*c2f0*/  ULDC UR38, c[0x0][0xc] ;  /* 0x0000030000267ab9 */ /* 0x000fe20000000800 */
[----:B------:R1:W-:Y:S04]  /*c300*/  STL [R1+0x10], R0 ;  /* 0x0000100001007387 */ /* 0x0003e80000100800 */
[----:B------:R1:W-:Y:S02]  /*c310*/  STL [R1+0x18], RZ ;  /* 0x000018ff01007387 */ /* 0x0003e40000100800 */
.L_x_76:
[----:B------:R-:W2:Y:S01]  /*c320*/  LDL R4, [R1+0x10] ;  /* 0x0000100001047983 */ /* 0x000ea20000100800 */
[----:B-1----:R-:W1:Y:S01]  /*c330*/  LDC R0, c[0x0][0xda8] ;  /* 0x00036a00ff007b82 */ /* 0x002e620000000800 */
[----:B------:R-:W-:Y:S05]  /*c340*/  YIELD ;  /* 0x0000000000007946 */ /* 0x000fea0003800000 */
[----:B------:R-:W3:Y:S01]  /*c350*/  S2R R5, SR_CgaCtaId ;  /* 0x0000000000057919 */ /* 0x000ee20000008800 */
[----:B------:R-:W-:Y:S02]  /*c360*/  ULDC.64 UR4, c[0x0][0x3f8] ;  /* 0x0000fe0000047ab9 */ /* 0x000fe40000000a00 */
[----:B------:R-:W-:-:S03]  /*c370*/  UISETP.NE.U32.AND UP0, UPT, UR4, URZ, UPT ;  /* 0x0000003f0400728c */ /* 0x000fc6000bf05070 */
[----:B------:R-:W-:Y:S01]  /*c380*/  ULDC UR4, c[0x0][0x404] ;  /* 0x0001010000047ab9 */ /* 0x000fe20000000800 */
[----:B------:R-:W-:-:S04]  /*c390*/  UISETP.NE.AND.EX UP0, UPT, UR5, URZ, UPT, UP0 ;  /* 0x0000003f0500728c */ /* 0x000fc8000bf05300 */
[----:B------:R-:W-:Y:S01]  /*c3a0*/  USEL UR4, UR4, 0x1, UP0 ;  /* 0x0000000104047887 */ /* 0x000fe20008000000 */
[----:B-1----:R-:W-:Y:S02]  /*c3b0*/  ISETP.NE.AND P0, PT, R0, 0x1, PT ;  /* 0x000000010000780c */ /* 0x002fe40003f05270 */
[----:B------:R-:W1:Y:S11]  /*c3c0*/  LDC R0, c[0x0][0xdb4] ;  /* 0x00036d00ff007b82 */ /* 0x000e760000000800 */
[----:B------:R-:W2:Y:S08]  /*c3d0*/  @P0 LDC R2, c[0x0][0xdac] ;  /* 0x00036b00ff020b82 */ /* 0x000eb00000000800 */
[----:B------:R-:W4:Y:S01]  /*c3e0*/  @P0 LDC R3, c[0x0][0xdb0] ;  /* 0x00036c00ff030b82 */ /* 0x000f220000000800 */
[----:B-1----:R-:W-:Y:S01]  /*c3f0*/  ISETP.NE.AND P1, PT, R0, 0x1, PT ;  /* 0x000000010000780c */ /* 0x002fe20003f25270 */
[----:B--2---:R-:W-:Y:S01]  /*c400*/  @P0 IMAD.HI.U32 R2, R4, R2, RZ ;  /* 0x0000000204020227 */ /* 0x004fe200078e00ff */
[----:B------:R-:W-:-:S05]  /*c410*/  MOV R6, R4 ;  /* 0x0000000400067202 */ /* 0x000fca0000000f00 */
[----:B------:R-:W1:Y:S01]  /*c420*/  LDC R4, c[0x0][0x2e0] ;  /* 0x0000b800ff047b82 */ /* 0x000e620000000800 */
[----:B----4-:R-:W-:-:S05]  /*c430*/  @P0 SHF.R.U32.HI R6, RZ, R3, R2 ;  /* 0x00000003ff060219 */ /* 0x010fca0000011602 */
[----:B------:R-:W-:Y:S02]  /*c440*/  IMAD.MOV.U32 R19, RZ, RZ, R6 ;  /* 0x000000ffff137224 */ /* 0x000fe400078e0006 */
[----:B------:R-:W2:Y:S01]  /*c450*/  @P1 LDC.64 R2, c[0x0][0xdb8] ;  /* 0x00036e00ff021b82 */ /* 0x000ea20000000a00 */
[----:B------:R4:W-:Y:S01]  /*c460*/  STL [R1+0x8], R6 ;  /* 0x0000080601007387 */ /* 0x0009e20000100800 */
[----:B-1----:R-:W-:-:S05]  /*c470*/  IMAD R8, R4, UR4, RZ ;  /* 0x0000000404087c24 */ /* 0x002fca000f8e02ff */
[----:B------:R4:W-:Y:S01]  /*c480*/  STL [R1+0x14], R8 ;  /* 0x0000140801007387 */ /* 0x0009e20000100800 */
[----:B--2---:R-:W-:-:S05]  /*c490*/  @P1 IMAD.HI.U32 R2, R6, R2, RZ ;  /* 0x0000000206021227 */ /* 0x004fca00078e00ff */
[----:B------:R-:W-:Y:S01]  /*c4a0*/  @P1 SHF.R.U32.HI R19, RZ, R3, R2 ;  /* 0x00000003ff131219 */ /* 0x000fe20000011602 */
[----:B------:R-:W-:Y:S01]  /*c4b0*/  VIADD R3, R8, 0x6f ;  /* 0x0000006f08037836 */ /* 0x000fe20000000000 */
[----:B------:R-:W-:-:S04]  /*c4c0*/  MOV R2, 0x400 ;  /* 0x0000040000027802 */ /* 0x000fc80000000f00 */
[----:B---3--:R-:W-:Y:S02]  /*c4d0*/  LEA R7, R5, R2, 0x18 ;  /* 0x0000000205077211 */ /* 0x008fe400078ec0ff */
[----:B------:R-:W-:-:S03]  /*c4e0*/  MOV R2, RZ ;  /* 0x000000ff00027202 */ /* 0x000fc60000000f00 */
[----:B------:R-:W-:Y:S01]  /*c4f0*/  VIADD R4, R7, 0x21400 ;  /* 0x0002140007047836 */ /* 0x000fe20000000000 */
[----:B------:R4:W-:Y:S01]  /*c500*/  STL [R1+0x4], R7 ;  /* 0x0000040701007387 */ /* 0x0009e20000100800 */
[----:B------:R-:W-:-:S03]  /*c510*/  IMAD.HI R2, R3, -0x6db6db6d, R2 ;  /* 0x9249249303027827 */ /* 0x000fc600078e0202 */
[----:B------:R-:W-:Y:S01]  /*c520*/  LOP3.LUT P0, RZ, R4, 0x3ff, RZ, 0xc0, !PT ;  /* 0x000003ff04ff7812 */ /* 0x000fe2000780c0ff */
[----:B------:R-:W-:-:S04]  /*c530*/  IMAD.MOV R3, RZ, RZ, -R19 ;  /* 0x000000ffff037224 */ /* 0x000fc800078e0a13 */
[----:B------:R-:W-:Y:S01]  /*c540*/  IMAD R4, R0, R3, R6 ;  /* 0x0000000300047224 */ /* 0x000fe200078e0206 */
[----:B------:R-:W-:-:S04]  /*c550*/  SHF.R.U32.HI R3, RZ, 0x1f, R2 ;  /* 0x0000001fff037819 */ /* 0x000fc80000011602 */
[----:B------:R-:W-:Y:S01]  /*c560*/  LEA.HI.SX32 R0, R2, R3, 0x1a ;  /* 0x0000000302007211 */ /* 0x000fe200078fd2ff */
[----:B------:R4:W-:Y:S04]  /*c570*/  STL [R1], R4 ;  /* 0x0000000401007387 */ /* 0x0009e80000100800 */
[----:B------:R4:W-:Y:S01]  /*c580*/  STL [R1+0xc], R0 ;  /* 0x00000c0001007387 */ /* 0x0009e20000100800 */
[----:B------:R-:W-:Y:S05]  /*c590*/  @!P0 BRA `(.L_x_33) ;  /* 0x0000000000408947 */ /* 0x000fea0003800000 */
[----:B------:R-:W-:Y:S01]  /*c5a0*/  MOV R2, 0x0 ;  /* 0x0000000000027802 */ /* 0x000fe20000000f00 */
[----:B------:R-:W-:Y:S01]  /*c5b0*/  ULDC.64 UR6, c[0x4][0xa8] ;  /* 0x01002a0000067ab9 */ /* 0x000fe20000000a00 */
[----:B------:R-:W-:Y:S01]  /*c5c0*/  ULDC.64 UR8, c[0x4][0xb0] ;  /* 0x01002c0000087ab9 */ /* 0x000fe20000000a00 */
[----:B------:R-:W-:Y:S01]  /*c5d0*/  ULDC.64 UR4, c[0x4][0x8] ;  /* 0x0100020000047ab9 */ /* 0x000fe20000000a00 */
[----:B----4-:R-:W-:Y:S01]  /*c5e0*/  MOV R4, UR6 ;  /* 0x0000000600047c02 */ /* 0x010fe20008000f00 */
[----:B------:R-:W-:Y:S01]  /*c5f0*/  IMAD.U32 R5, RZ, RZ, UR7 ;  /* 0x00000007ff057e24 */ /* 0x000fe2000f8e00ff */
[----:B------:R-:W1:Y:S01]  /*c600*/  LDC.64 R2, c[0x4][R2] ;  /* 0x0100000002027b82 */ /* 0x000e620000000a00 */
[----:B------:R-:W-:Y:S01]  /*c610*/  IMAD.U32 R6, RZ, RZ, UR8 ;  /* 0x00000008ff067e24 */ /* 0x000fe2000f8e00ff */
[----:B------:R-:W-:Y:S01]  /*c620*/  MOV R7, UR9 ;  /* 0x0000000900077c02 */ /* 0x000fe20008000f00 */
[----:B------:R-:W-:Y:S01]  /*c630*/  IMAD.U32 R10, RZ, RZ, UR4 ;  /* 0x00000004ff0a7e24 */ /* 0x000fe2000f8e00ff */
[----:B------:R-:W-:Y:S01]  /*c640*/  MOV R8, 0x70 ;  /* 0x0000007000087802 */ /* 0x000fe20000000f00 */
[----:B------:R-:W-:-:S02]  /*c650*/  IMAD.U32 R11, RZ, RZ, UR5 ;  /* 0x00000005ff0b7e24 */ /* 0x000fc4000f8e00ff */
[----:B------:R-:W-:Y:S02]  /*c660*/  IMAD.MOV.U32 R12, RZ, RZ, 0x1 ;  /* 0x00000001ff0c7424 */ /* 0x000fe400078e00ff */
[----:B------:R-:W-:-:S07]  /*c670*/  IMAD.MOV.U32 R13, RZ, RZ, RZ ;  /* 0x000000ffff0d7224 */ /* 0x000fce00078e00ff */
[----:B------:R-:W-:-:S07]  /*c680*/  LEPC R20, `(.L_x_33) ;  /* 0x000000001014794e */ /* 0x000fce0000000000 */
[----:B-1----:R-:W-:Y:S05]  /*c690*/  CALL.ABS.NOINC R2 ;  /* 0x0000000002007343 */ /* 0x002fea0003c00000 */
.L_x_33:
[----:B------:R-:W4:Y:S02]  /*c6a0*/  LDL R2, [R1+0x4] ;  /* 0x0000040001027983 */ /* 0x000f240000100800 */
[----:B----4-:R-:W-:-:S04]  /*c6b0*/  IADD3 R0, R2, 0x400, RZ ;  /* 0x0000040002007810 */ /* 0x010fc80007ffe0ff */
[----:B------:R-:W-:-:S13]  /*c6c0*/  LOP3.LUT P0, RZ, R0, 0x3ff, RZ, 0xc0, !PT ;  /* 0x000003ff00ff7812 */ /* 0x000fda000780c0ff */
[----:B------:R-:W-:Y:S05]  /*c6d0*/  @!P0 BRA `(.L_x_34) ;  /* 0x0000000000808947 */ /* 0x000fea0003800000 */
[----:B------:R-:W-:Y:S01]  /*c6e0*/  MOV R0, 0x0 ;  /* 0x0000000000007802 */ /* 0x000fe20000000f00 */
[----:B------:R-:W-:Y:S01]  /*c6f0*/  ULDC.64 UR6, c[0x4][0xa8] ;  /* 0x01002a0000067ab9 */ /* 0x000fe20000000a00 */
[----:B------:R-:W-:Y:S01]  /*c700*/  ULDC.64 UR8, c[0x4][0xb0] ;  /* 0x01002c0000087ab9 */ /* 0x000fe20000000a00 */
[----:B------:R-:W-:Y:S01]  /*c710*/  ULDC.64 UR4, c[0x4][0x10] ;  /* 0x0100040000047ab9 */ /* 0x000fe20000000a00 */
[----:B------:R1:W2:Y:S01]  /*c720*/  LDC.64 R2, c[0x4][R0] ;  /* 0x0100000000027b82 */ /* 0x0002a20000000a00 */
[----:B------:R-:W-:Y:S01]  /*c730*/  IMAD.U32 R4, RZ, RZ, UR6 ;  /* 0x00000006ff047e24 */ /* 0x000fe2000f8e00ff */
[----:B------:R-:W-:Y:S01]  /*c740*/  MOV R6, UR8 ;  /* 0x0000000800067c02 */ /* 0x000fe20008000f00 */
[----:B------:R-:W-:Y:S01]  /*c750*/  IMAD.U32 R5, RZ, RZ, UR7 ;  /* 0x00000007ff057e24 */ /* 0x000fe2000f8e00ff */
[----:B------:R-:W-:Y:S01]  /*c760*/  MOV R11, UR5 ;  /* 0x00000005000b7c02 */ /* 0x000fe20008000f00 */
[----:B------:R-:W-:Y:S01]  /*c770*/  IMAD.U32 R7, RZ, RZ, UR9 ;  /* 0x00000009ff077e24 */ /* 0x000fe2000f8e00ff */
[----:B------:R-:W-:Y:S01]  /*c780*/  MOV R13, RZ ;  /* 0x000000ff000d7202 */ /* 0x000fe20000000f00 */
[----:B------:R-:W-:-:S02]  /*c790*/  IMAD.U32 R10, RZ, RZ, UR4 ;  /* 0x00000004ff0a7e24 */ /* 0x000fc4000f8e00ff */
[----:B------:R-:W-:Y:S02]  /*c7a0*/  IMAD.MOV.U32 R8, RZ, RZ, 0x70 ;  /* 0x00000070ff087424 */ /* 0x000fe400078e00ff */
[----:B-1----:R-:W-:-:S07]  /*c7b0*/  IMAD.MOV.U32 R12, RZ, RZ, 0x1 ;  /* 0x00000001ff0c7424 */ /* 0x002fce00078e00ff */
[----:B------:R-:W-:-:S07]  /*c7c0*/  LEPC R20, `(.L_x_35) ;  /* 0x000000001014794e */ /* 0x000fce0000000000 */
[----:B--2---:R-:W-:Y:S05]  /*c7d0*/  CALL.ABS.NOINC R2 ;  /* 0x0000000002007343 */ /* 0x004fea0003c00000 */
.L_x_35:
[----:B------:R-:W-:Y:S01]  /*c7e0*/  MOV R2, 0x0 ;  /* 0x0000000000027802 */ /* 0x000fe20000000f00 */
[----:B------:R-:W-:Y:S01]  /*c7f0*/  ULDC.64 UR6, c[0x4][0xa8] ;  /* 0x01002a0000067ab9 */ /* 0x000fe20000000a00 */
[----:B------:R-:W-:Y:S01]  /*c800*/  ULDC.64 UR8, c[0x4][0xb0] ;  /* 0x01002c0000087ab9 */ /* 0x000fe20000000a00 */
[----:B------:R-:W-:Y:S01]  /*c810*/  ULDC.64 UR4, c[0x4][0x18] ;  /* 0x0100060000047ab9 */ /* 0x000fe20000000a00 */
[----:B------:R-:W-:Y:S01]  /*c820*/  IMAD.U32 R4, RZ, RZ, UR6 ;  /* 0x00000006ff047e24 */ /* 0x000fe2000f8e00ff */
[----:B------:R-:W-:Y:S01]  /*c830*/  MOV R6, UR8 ;  /* 0x0000000800067c02 */ /* 0x000fe20008000f00 */
[----:B------:R-:W1:Y:S01]  /*c840*/  LDC.64 R2, c[0x4][R2] ;  /* 0x0100000002027b82 */ /* 0x000e620000000a00 */
[----:B------:R-:W-:Y:S01]  /*c850*/  IMAD.U32 R5, RZ, RZ, UR7 ;  /* 0x00000007ff057e24 */ /* 0x000fe2000f8e00ff */
[----:B------:R-:W-:Y:S01]  /*c860*/  MOV R11, UR5 ;  /* 0x00000005000b7c02 */ /* 0x000fe20008000f00 */
[----:B------:R-:W-:Y:S01]  /*c870*/  IMAD.U32 R7, RZ, RZ, UR9 ;  /* 0x00000009ff077e24 */ /* 0x000fe2000f8e00ff */
[----:B------:R-:W-:Y:S01]  /*c880*/  MOV R13, RZ ;  /* 0x000000ff000d7202 */ /* 0x000fe20000000f00 */
[----:B------:R-:W-:-:S02]  /*c890*/  IMAD.U32 R10, RZ, RZ, UR4 ;  /* 0x00000004ff0a7e24 */ /* 0x000fc4000f8e00ff */
[----:B------:R-:W-:Y:S02]  /*c8a0*/  IMAD.MOV.U32 R8, RZ, RZ, 0x70 ;  /* 0x00000070ff087424 */ /* 0x000fe400078e00ff */
[----:B------:R-:W-:-:S07]  /*c8b0*/  IMAD.MOV.U32 R12, RZ, RZ, 0x1 ;  /* 0x00000001ff0c7424 */ /* 0x000fce00078e00ff */
[----:B------:R-:W-:-:S07]  /*c8c0*/  LEPC R20, `(.L_x_34) ;  /* 0x000000001014794e */ /* 0x000fce0000000000 */
[----:B-1----:R-:W-:Y:S05]  /*c8d0*/  CALL.ABS.NOINC R2 ;  /* 0x0000000002007343 */ /* 0x002fea0003c00000 */
.L_x_34:
[----:B------:R-:W2:Y:S01]  /*c8e0*/  LDL R2, [R1] ;  /* 0x0000000001027983 */ /* 0x000ea20000100800 */
[----:B------:R-:W1:Y:S01]  /*c8f0*/  LDC R0, c[0x0][0x428] ;  /* 0x00010a00ff007b82 */ /* 0x000e620000000800 */
[----:B------:R-:W-:Y:S02]  /*c900*/  ULDC.64 UR4, c[0x0][0x9f8] ;  /* 0x00027e0000047ab9 */ /* 0x000fe40000000a00 */
[----:B------:R-:W3:Y:S01]  /*c910*/  LDL.LU R6, [R1+0x8] ;  /* 0x0000080001067983 */ /* 0x000ee20000300800 */
[----:B-1----:R-:W-:-:S03]  /*c920*/  ISETP.NE.AND P1, PT, R0, 0x1, PT ;  /* 0x000000010000780c */ /* 0x002fc60003f25270 */
[----:B------:R-:W4:Y:S01]  /*c930*/  LDL R5, [R1+0x10] ;  /* 0x0000100001057983 */ /* 0x000f220000100800 */
[----:B------:R-:W-:Y:S01]  /*c940*/  ISETP.NE.U32.AND P0, PT, RZ, UR4, PT ;  /* 0x00000004ff007c0c */ /* 0x000fe2000bf05070 */
[----:B------:R-:W-:Y:S01]  /*c950*/  ULDC.64 UR6, c[0x0][0x208] ;  /* 0x0000820000067ab9 */ /* 0x000fe20000000a00 */
[----:B------:R-:W-:Y:S01]  /*c960*/  ULDC UR4, c[0x0][0xda8] ;  /* 0x00036a0000047ab9 */ /* 0x000fe20000000800 */
[----:B------:R-:W1:Y:S01]  /*c970*/  S2R R7, SR_TID.X ;  /* 0x0000000000077919 */ /* 0x000e620000002100 */
[----:B------:R-:W-:-:S05]  /*c980*/  ISETP.NE.AND.EX P0, PT, RZ, UR5, PT, P0 ;  /* 0x00000005ff007c0c */ /* 0x000fca000bf05300 */
[----:B------:R-:W2:Y:S08]  /*c990*/  @P1 LDC R0, c[0x0][0x42c] ;  /* 0x00010b00ff001b82 */ /* 0x000eb00000000800 */
[----:B------:R-:W2:Y:S01]  /*c9a0*/  @P1 LDC R3, c[0x0][0x430] ;  /* 0x00010c00ff031b82 */ /* 0x000ea20000000800 */
[----:B-1----:R-:W-:Y:S01]  /*c9b0*/  LOP3.LUT R7, R7, 0x1f, RZ, 0xc0, !PT ;  /* 0x0000001f07077812 */ /* 0x002fe200078ec0ff */
[----:B--2---:R-:W-:-:S04]  /*c9c0*/  @P1 IMAD.HI.U32 R0, R2, R0, RZ ;  /* 0x0000000002001227 */ /* 0x004fc800078e00ff */
[----:B------:R-:W-:Y:S01]  /*c9d0*/  IMAD.MOV.U32 R4, RZ, RZ, R2 ;  /* 0x000000ffff047224 */ /* 0x000fe200078e0002 */
[----:B------:R-:W-:Y:S02]  /*c9e0*/  @P1 SHF.R.U32.HI R4, RZ, R3, R0 ;  /* 0x00000003ff041219 */ /* 0x000fe40000011600 */
[----:B------:R-:W1:Y:S01]  /*c9f0*/  @P0 LDC.64 R2, c[0x0][0x9f8] ;  /* 0x00027e00ff020b82 */ /* 0x000e620000000a00 */
[----:B------:R-:W-:Y:S01]  /*ca00*/  MOV R0, R19 ;  /* 0x0000001300007202 */ /* 0x000fe20000000f00 */
[----:B-1----:R-:W-:-:S05]  /*ca10*/  @P0 IMAD.WIDE R2, R19, 0x4, R2 ;  /* 0x0000000413020825 */ /* 0x002fca00078e0202 */
[----:B------:R1:W5:Y:S01]  /*ca20*/  @P0 LDG.E R0, desc[UR6][R2.64] ;  /* 0x0000000602000981 */ /* 0x000362000c1e1900 */
[----:B------:R-:W-:Y:S01]  /*ca30*/  ISETP.NE.AND P1, PT, R7, RZ, PT ;  /* 0x000000ff0700720c */ /* 0x000fe20003f25270 */
[----:B---3--:R-:W-:-:S03]  /*ca40*/  IMAD.MOV R8, RZ, RZ, -R6 ;  /* 0x000000ffff087224 */ /* 0x008fc600078e0a06 */
[----:B------:R-:W-:Y:S01]  /*ca50*/  PLOP3.LUT P2, PT, P1, PT, PT, 0x8, 0x0 ;  /* 0x000000000000781c */ /* 0x000fe20000f4e170 */
[----:B----4-:R-:W-:-:S05]  /*ca60*/  IMAD R8, R8, UR4, R5 ;  /* 0x0000000408087c24 */ /* 0x010fca000f8e0205 */
[----:B------:R-:W-:-:S03]  /*ca70*/  SHF.L.U32 R8, R8, 0x7, RZ ;  /* 0x0000000708087819 */ /* 0x000fc600000006ff */
[----:B------:R-:W-:-:S05]  /*ca80*/  VOTEU.ALL UP1, P1 ;  /* 0x00000000003f7886 */ /* 0x000fca0000820000 */
[----:B------:R-:W-:-:S04]  /*ca90*/  @!UP1 UIADD3 UR8, UP0, UR36, 0x270, URZ ;  /* 0x0000027024089890 */ /* 0x000fc8000ff1e03f */
[----:B------:R-:W-:-:S03]  /*caa0*/  @!UP1 UIADD3.X UR9, URZ, UR37, URZ, UP0, !UPT ;  /* 0x000000253f099290 */ /* 0x000fc600087fe43f */
[----:B-1----:R-:W-:-:S09]  /*cab0*/  VOTEU.ALL UP0, P1 ;  /* 0x00000000003f7886 */ /* 0x002fd20000800000 */
.L_x_36:
[----:B------:R-:W2:Y:S01]  /*cac0*/  LDL R2, [R1] ;  /* 0x0000000001027983 */ /* 0x000ea20000100800 */
[----:B------:R-:W-:Y:S02]  /*cad0*/  PLOP3.LUT P0, PT, P0, P2, PT, 0xa2, 0x0 ;  /* 0x000000000000781c */ /* 0x000fe40000705472 */
[----:B------:R-:W-:Y:S01]  /*cae0*/  @P2 R2UR P0, UR7, R19 ;  /* 0x00000000130722ca */ /* 0x000fe20000000000 */
[----:B------:R-:W-:-:S07]  /*caf0*/  UMOV UR4, URZ ;  /* 0x0000003f00047c82 */ /* 0x000fce0008000000 */
[----:B------:R-:W-:Y:S02]  /*cb00*/  PLOP3.LUT P0, PT, P0, P2, PT, 0xa2, 0x0 ;  /* 0x000000000000781c */ /* 0x000fe40000705472 */
[----:B--2---:R-:W-:-:S08]  /*cb10*/  @P2 R2UR.OR P0, UR6, R2 ;  /* 0x00000000020622ca */ /* 0x004fd00000100000 */
[----:B------:R-:W-:Y:S02]  /*cb20*/  PLOP3.LUT P0, PT, P0, P2, PT, 0xa2, 0x0 ;  /* 0x000000000000781c */ /* 0x000fe40000705472 */
[----:B------:R-:W-:-:S08]  /*cb30*/  @P2 R2UR.OR P0, UR5, R8 ;  /* 0x00000000080522ca */ /* 0x000fd00000100000 */
[----:B------:R-:W-:-:S05]  /*cb40*/  @P2 PLOP3.LUT P2, PT, P0, PT, PT, 0x80, 0x0 ;  /* 0x000000000000281c */ /* 0x000fca000074f070 */
[----:B------:R1:W-:Y:S08]  /*cb50*/  @!UP0 UTMAPF.L2.4D [UR4], [UR8] ;  /* 0x00000004080085b8 */ /* 0x0003f00008018000 */
[----:B-1----:R-:W-:Y:S05]  /*cb60*/  @P2 BRA.U.ANY `(.L_x_36) ;  /* 0xfffffffd00d42947 */ /* 0x002fea000393ffff */
[----:B------:R-:W-:Y:S01]  /*cb70*/  PLOP3.LUT P2, PT, P1, PT, PT, 0x8, 0x0 ;  /* 0x000000000000781c */ /* 0x000fe20000f4e170 */
[----:B------:R-:W-:Y:S01]  /*cb80*/  VOTEU.ALL UP0, P1 ;  /* 0x00000000003f7886 */ /* 0x000fe20000800000 */
[----:B------:R-:W-:-:S11]  /*cb90*/  UMOV UR4, 0x40 ;  /* 0x0000004000047882 */ /* 0x000fd60000000000 */
.L_x_37:
[----:B------:R-:W2:Y:S01]  /*cba0*/  LDL R2, [R1] ;  /* 0x0000000001027983 */ /* 0x000ea20000100800 */
[----:B------:R-:W-:Y:S02]  /*cbb0*/  PLOP3.LUT P0, PT, P0, P2, PT, 0xa2, 0x0 ;  /* 0x000000000000781c */ /* 0x000fe40000705472 */
[----:B------:R-:W-:-:S08]  /*cbc0*/  @P2 R2UR P0, UR7, R19 ;  /* 0x00000000130722ca */ /* 0x000fd00000000000 */
        /* <DEDUP_REMOVED lines=10> */
.L_x_38:
        /* <DEDUP_REMOVED lines=10> */
[----:B------:R-:W1:Y:S01]  /*cd10*/  LDC.64 R2, c[0x0][0x3f8] ;  /* 0x0000fe00ff027b82 */ /* 0x000e620000000a00 */
[----:B------:R-:W-:Y:S01]  /*cd20*/  UMOV UR4, 0xffffffff ;  /* 0xffffffff00047882 */ /* 0x000fe20000000000 */
[----:B-1----:R-:W-:-:S04]  /*cd30*/  ISETP.NE.U32.AND P0, PT, R2, RZ, PT ;  /* 0x000000ff0200720c */ /* 0x002fc80003f05070 */
[----:B------:R-:W-:-:S04]  /*cd40*/  ISETP.NE.AND.EX P0, PT, R3, RZ, PT, P0 ;  /* 0x000000ff0300720c */ /* 0x000fc80003f05300 */
[----:B-----5:R-:W-:Y:S01]  /*cd50*/  SEL R5, R0, RZ, !P0 ;  /* 0x000000ff00057207 */ /* 0x020fe20004000000 */
[----:B------:R-:W-:Y:S08]  /*cd60*/  BRA.DIV UR4, `(.L_x_39) ;  /* 0x0000002a04587947 */ /* 0x000ff0000b800000 */
.L_x_92:
[----:B------:R-:W2:Y:S01]  /*cd70*/  LDL R6, [R1+0xc] ;  /* 0x00000c0001067983 */ /* 0x000ea20000100800 */
[----:B------:R-:W-:Y:S01]  /*cd80*/  UMOV UR4, 0xffffffff ;  /* 0xffffffff00047882 */ /* 0x000fe20000000000 */
[----:B------:R-:W-:Y:S01]  /*cd90*/  SHF.R.S32.HI R11, RZ, 0x1f, R0 ;  /* 0x0000001fff0b7819 */ /* 0x000fe20000011400 */
[----:B--2---:R-:W-:Y:S01]  /*cda0*/  VIADD R10, R6, 0xffffffff ;  /* 0xffffffff060a7836 */ /* 0x004fe20000000000 */
[----:B------:R-:W-:Y:S06]  /*cdb0*/  BRA.DIV UR4, `(.L_x_40) ;  /* 0x0000002a04787947 */ /* 0x000fec000b800000 */
[----:B------:R-:W-:-:S13]  /*cdc0*/  ELECT P6, URZ, PT ;  /* 0x00000000003f782f */ /* 0x000fda00038c0000 */
.L_x_95:
[----:B------:R-:W-:Y:S05]  /*cdd0*/  @!P6 BRA `(.L_x_41) ;  /* 0x000000040018e947 */ /* 0x000fea0003800000 */
[----:B------:R-:W-:Y:S01]  /*cde0*/  MOV R18, R10 ;  /* 0x0000000a00127202 */ /* 0x000fe20000000f00 */
[----:B------:R-:W-:Y:S01]  /*cdf0*/  IMAD.MOV.U32 R5, RZ, RZ, R0 ;  /* 0x000000ffff057224 */ /* 0x000fe200078e0000 */
[----:B------:R-:W-:Y:S06]  /*ce00*/  @!P0 BRA `(.L_x_42) ;  /* 0x00000000004c8947 */ /* 0x000fec0003800000 */
[----:B------:R-:W1:Y:S01]  /*ce10*/  LDC R9, c[0x0][0x41c] ;  /* 0x00010700ff097b82 */ /* 0x000e620000000800 */
[----:B------:R-:W-:Y:S01]  /*ce20*/  MOV R5, R10 ;  /* 0x0000000a00057202 */ /* 0x000fe20000000f00 */
[----:B------:R-:W-:Y:S01]  /*ce30*/  ULDC.64 UR4, c[0x0][0x408] ;  /* 0x0001020000047ab9 */ /* 0x000fe20000000a00 */
[----:B------:R-:W-:Y:S01]  /*ce40*/  ULDC.64 UR6, c[0x0][0x208] ;  /* 0x0000820000067ab9 */ /* 0x000fe20000000a00 */
[----:B-1----:R-:W-:-:S13]  /*ce50*/  ISETP.NE.AND P1, PT, R9, 0x1, PT ;  /* 0x000000010900780c */ /* 0x002fda0003f25270 */
[----:B------:R-:W1:Y:S02]  /*ce60*/  @P1 LDC.64 R6, c[0x0][0x420] ;  /* 0x00010800ff061b82 */ /* 0x000e640000000a00 */
[----:B-1----:R-:W-:-:S05]  /*ce70*/  @P1 IMAD.HI.U32 R6, R10, R6, RZ ;  /* 0x000000060a061227 */ /* 0x002fca00078e00ff */
[----:B------:R-:W-:Y:S01]  /*ce80*/  @P1 SHF.R.U32.HI R5, RZ, R7, R6 ;  /* 0x00000007ff051219 */ /* 0x000fe20000011606 */
[----:B------:R-:W-:-:S03]  /*ce90*/  IMAD R6, R11, UR4, RZ ;  /* 0x000000040b067c24 */ /* 0x000fc6000f8e02ff */
[--C-:B------:R-:W-:Y:S01]  /*cea0*/  SHF.R.S32.HI R7, RZ, 0x1f, R5.reuse ;  /* 0x0000001fff077819 */ /* 0x100fe20000011405 */
[----:B------:R-:W-:-:S04]  /*ceb0*/  IMAD.MOV R18, RZ, RZ, -R5 ;  /* 0x000000ffff127224 */ /* 0x000fc800078e0a05 */
[----:B------:R-:W-:Y:S02]  /*cec0*/  IMAD R18, R9, R18, R10 ;  /* 0x0000001209127224 */ /* 0x000fe400078e020a */
[----:B------:R-:W-:Y:S01]  /*ced0*/  IMAD R9, R0, UR5, R6 ;  /* 0x0000000500097c24 */ /* 0x000fe2000f8e0206 */
[----:B------:R-:W-:-:S05]  /*cee0*/  MOV R6, R5 ;  /* 0x0000000500067202 */ /* 0x000fca0000000f00 */
[----:B------:R-:W-:-:S04]  /*cef0*/  IMAD.WIDE.U32 R6, R0, UR4, R6 ;  /* 0x0000000400067c25 */ /* 0x000fc8000f8e0006 */
[----:B------:R-:W-:Y:S01]  /*cf00*/  IMAD.IADD R5, R7, 0x1, R9 ;  /* 0x0000000107057824 */ /* 0x000fe200078e0209 */
[----:B------:R-:W-:-:S04]  /*cf10*/  LEA R12, P1, R6, R2, 0x2 ;  /* 0x00000002060c7211 */ /* 0x000fc800078210ff */
[----:B------:R-:W-:-:S05]  /*cf20*/  LEA.HI.X R13, R6, R3, R5, 0x2, P1 ;  /* 0x00000003060d7211 */ /* 0x000fca00008f1405 */
[----:B------:R1:W5:Y:S04]  /*cf30*/  LDG.E R5, desc[UR6][R12.64] ;  /* 0x000000060c057981 */ /* 0x000368000c1e1900 */
.L_x_42:
[----:B------:R-:W2:Y:S01]  /*cf40*/  S2R R7, SR_CgaCtaId ;  /* 0x0000000000077919 */ /* 0x000ea20000008800 */
[----:B------:R-:W-:-:S04]  /*cf50*/  MOV R6, 0x400 ;  /* 0x0000040000067802 */ /* 0x000fc80000000f00 */
[----:B--2---:R-:W-:Y:S02]  /*cf60*/  LEA R6, R7, R6, 0x18 ;  /* 0x0000000607067211 */ /* 0x004fe400078ec0ff */
[----:B------:R-:W-:Y:S02]  /*cf70*/  SHF.L.U32 R7, R17, 0x1f, RZ ;  /* 0x0000001f11077819 */ /* 0x000fe400000006ff */
[----:B------:R-:W-:-:S04]  /*cf80*/  LEA R6, R16, R6, 0x3 ;  /* 0x0000000610067211 */ /* 0x000fc800078e18ff */
[----:B------:R-:W2:Y:S02]  /*cf90*/  SYNCS.PHASECHK.TRANS64.TRYWAIT P1, [R6+URZ+0x36840], R7 ;  /* 0x03684007060075a7 */ /* 0x000ea4000802017f */
[----:B--2---:R-:W-:Y:S05]  /*cfa0*/  @!P1 BRA `(.L_x_43) ;  /* 0x00000028001c9947 */ /* 0x004fea0003800000 */
.L_x_96:
[----:B------:R-:W3:Y:S02]  /*cfb0*/  S2R R9, SR_TID.X ;  /* 0x0000000000097919 */ /* 0x000ee40000002100 */
[----:B---3--:R-:W-:-:S04]  /*cfc0*/  LOP3.LUT R9, R9, 0x7f, RZ, 0xc0, !PT ;  /* 0x0000007f09097812 */ /* 0x008fc800078ec0ff */
[----:B------:R-:W-:-:S13]  /*cfd0*/  ISETP.NE.AND P1, PT, R9, RZ, PT ;  /* 0x000000ff0900720c */ /* 0x000fda0003f25270 */
[----:B------:R-:W-:Y:S05]  /*cfe0*/  @P1 BRA `(.L_x_44) ;  /* 0x00000000001c1947 */ /* 0x000fea0003800000 */
[----:B------:R-:W3:Y:S01]  /*cff0*/  S2R R9, SR_TID.X ;  /* 0x0000000000097919 */ /* 0x000ee20000002100 */
[----:B--2---:R-:W-:-:S04]  /*d000*/  IMAD.MOV.U32 R7, RZ, RZ, 0xa800 ;  /* 0x0000a800ff077424 */ /* 0x004fc800078e00ff */
[----:B------:R4:W-:Y:S01]  /*d010*/  SYNCS.ARRIVE.TRANS64 RZ, [R6+URZ+0x36830], R7 ;  /* 0x0368300706ff79a7 */ /* 0x0009e2000800003f */
[----:B---3--:R-:W-:-:S04]  /*d020*/  LOP3.LUT R9, R9, 0x1f, RZ, 0xc0, !PT ;  /* 0x0000001f09097812 */ /* 0x008fc800078ec0ff */
[----:B------:R-:W-:-:S13]  /*d030*/  ISETP.NE.AND P1, PT, R9, RZ, PT ;  /* 0x000000ff0900720c */ /* 0x000fda0003f25270 */
[----:B----4-:R-:W-:Y:S05]  /*d040*/  @!P1 BRA `(.L_x_44) ;  /* 0x0000000000049947 */ /* 0x010fea0003800000 */
[----:B------:R-:W-:Y:S01]  /*d050*/  BPT.TRAP 0x1 ;  /* 0x000000040000795c */ /* 0x000fe20000300000 */
.L_x_44:
[----:B------:R-:W3:Y:S01]  /*d060*/  S2R R9, SR_CgaCtaId ;  /* 0x0000000000097919 */ /* 0x000ee20000008800 */
[----:B--2---:R-:W-:Y:S01]  /*d070*/  MOV R7, 0x400 ;  /* 0x0000040000077802 */ /* 0x004fe20000000f00 */
[----:B------:R-:W-:Y:S01]  /*d080*/  UIADD3 UR4, UP0, UR36, 0x370, URZ ;  /* 0x0000037024047890 */ /* 0x000fe2000ff1e03f */
[----:B------:R-:W-:Y:S01]  /*d090*/  R2UR UR9, R6 ;  /* 0x00000000060972ca */ /* 0x000fe200000e0000 */
[----:B------:R-:W-:Y:S01]  /*d0a0*/  UMOV UR10, URZ ;  /* 0x0000003f000a7c82 */ /* 0x000fe20008000000 */
[----:B------:R-:W-:Y:S01]  /*d0b0*/  R2UR UR11, R18 ;  /* 0x00000000120b72ca */ /* 0x000fe200000e0000 */
[----:B------:R-:W-:Y:S01]  /*d0c0*/  UIADD3.X UR5, URZ, UR37, URZ, UP0, !UPT ;  /* 0x000000253f057290 */ /* 0x000fe200087fe43f */
[----:B------:R-:W-:Y:S01]  /*d0d0*/  R2UR UR12, R4 ;  /* 0x00000000040c72ca */ /* 0x000fe200000e0000 */
[----:B------:R-:W-:Y:S01]  /*d0e0*/  UMOV UR6, 0x0 ;  /* 0x0000000000067882 */ /* 0x000fe20000000000 */
[----:B-----5:R-:W-:Y:S01]  /*d0f0*/  R2UR UR13, R5 ;  /* 0x00000000050d72ca */ /* 0x020fe200000e0000 */
[----:B------:R-:W-:Y:S01]  /*d100*/  UMOV UR7, 0x14f00000 ;  /* 0x14f0000000077882 */ /* 0x000fe20000000000 */
[----:B------:R-:W-:-:S05]  /*d110*/  UMOV UR16, 0x40 ;  /* 0x0000004000107882 */ /* 0x000fca0000000000 */
[----:B------:R-:W-:Y:S02]  /*d120*/  UIADD3 UR9, UR9, 0x36830, URZ ;  /* 0x0003683009097890 */ /* 0x000fe4000fffe03f */
[----:B------:R-:W-:Y:S01]  /*d130*/  UIMAD UR11, UR11, 0x70, URZ ;  /* 0x000000700b0b78a4 */ /* 0x000fe2000f8e023f */
[----:B---3--:R-:W-:-:S05]  /*d140*/  LEA R7, R9, R7, 0x18 ;  /* 0x0000000709077211 */ /* 0x008fca00078ec0ff */
[----:B------:R-:W-:-:S05]  /*d150*/  IMAD R6, R16, 0xa800, R7 ;  /* 0x0000a80010067824 */ /* 0x000fca00078e0207 */
[----:B------:R-:W-:-:S13]  /*d160*/  R2UR UR8, R6 ;  /* 0x00000000060872ca */ /* 0x000fda00000e0000 */
[----:B------:R-:W-:Y:S02]  /*d170*/  UIADD3 UR14, UR8, 0x21400, URZ ;  /* 0x00021400080e7890 */ /* 0x000fe4000fffe03f */
[----:B------:R-:W-:Y:S02]  /*d180*/  UIADD3 UR15, UR8, 0x24c00, URZ ;  /* 0x00024c00080f7890 */ /* 0x000fe4000fffe03f */
[----:B------:R-:W-:-:S03]  /*d190*/  UIADD3 UR17, UR8, 0x28400, URZ ;  /* 0x0002840008117890 */ /* 0x000fc6000fffe03f */
[----:B------:R-:W-:Y:S01]  /*d1a0*/  UMOV UR8, UR14 ;  /* 0x0000000e00087c82 */ /* 0x000fe20008000000 */
[----:B------:R-:W-:Y:S01]  /*d1b0*/  UMOV UR14, 0x80 ;  /* 0x00000080000e7882 */ /* 0x000fe20000000000 */
[----:B------:R2:W-:Y:S02]  /*d1c0*/  UTMALDG.4D [UR8], [UR4], desc[UR6] ;  /* 0x00000608040075b4 */ /* 0x0005e40008019000 */
[----:B--2---:R-:W-:Y:S01]  /*d1d0*/  UMOV UR8, UR15 ;  /* 0x0000000f00087c82 */ /* 0x004fe20008000000 */
[----:B------:R-:W-:Y:S02]  /*d1e0*/  UMOV UR10, UR16 ;  /* 0x00000010000a7c82 */ /* 0x000fe40008000000 */
[----:B------:R2:W-:Y:S02]  /*d1f0*/  UTMALDG.4D [UR8], [UR4], desc[UR6] ;  /* 0x00000608040075b4 */ /* 0x0005e40008019000 */
[----:B--2---:R-:W-:Y:S01]  /*d200*/  UMOV UR8, UR17 ;  /* 0x0000001100087c82 */ /* 0x004fe20008000000 */
[----:B------:R-:W-:-:S02]  /*d210*/  UMOV UR10, UR14 ;  /* 0x0000000e000a7c82 */ /* 0x000fc40008000000 */
[----:B------:R2:W-:Y:S02]  /*d220*/  UTMALDG.4D [UR8], [UR4], desc[UR6] ;  /* 0x00000608040075b4 */ /* 0x0005e40008019000 */
[----:B--2---:R-:W-:Y:S01]  /*d230*/  NOP ;  /* 0x0000000000007918 */ /* 0x004fe20000000000 */
.L_x_41:
[----:B------:R-:W2:Y:S04]  /*d240*/  LDL.LU R14, [R1] ;  /* 0x00000000010e7983 */ /* 0x000ea80000300800 */
[----:B-1----:R-:W3:Y:S01]  /*d250*/  LDL R13, [R1+0x18] ;  /* 0x00001800010d7983 */ /* 0x002ee20000100800 */
[----:B------:R-:W-:-:S03]  /*d260*/  MOV R9, 0x400 ;  /* 0x0000040000097802 */ /* 0x000fc60000000f00 */
[----:B------:R-:W4:Y:S01]  /*d270*/  LDL.LU R7, [R1+0x14] ;  /* 0x0000140001077983 */ /* 0x000f220000300800 */
[----:B------:R-:W1:Y:S01]  /*d280*/  S2R R12, SR_CgaCtaId ;  /* 0x00000000000c7919 */ /* 0x000e620000008800 */
[----:B------:R-:W-:Y:S05]  /*d290*/  WARPSYNC.ALL ;  /* 0x0000000000007948 */ /* 0x000fea0003800000 */
[----:B------:R-:W-:-:S13]  /*d2a0*/  ELECT P1, URZ, PT ;  /* 0x00000000003f782f */ /* 0x000fda0003820000 */
[----:B------:R-:W-:Y:S01]  /*d2b0*/  @P1 R2UR UR13, R19 ;  /* 0x00000000130d12ca */ /* 0x000fe200000e0000 */
[----:B------:R-:W-:Y:S01]  /*d2c0*/  UIADD3 UR4, UP0, UR36, 0x270, URZ ;  /* 0x0000027024047890 */ /* 0x000fe2000ff1e03f */
[----:B------:R-:W-:-:S03]  /*d2d0*/  @P1 R2UR UR11, R8 ;  /* 0x00000000080b12ca */ /* 0x000fc600000e0000 */
[----:B------:R-:W-:Y:S01]  /*d2e0*/  UIADD3.X UR5, URZ, UR37, URZ, UP0, !UPT ;  /* 0x000000253f057290 */ /* 0x000fe200087fe43f */
[----:B-1----:R-:W-:-:S04]  /*d2f0*/  LEA R9, R12, R9, 0x18 ;  /* 0x000000090c097211 */ /* 0x002fc800078ec0ff */
[----:B------:R-:W-:Y:S02]  /*d300*/  R2UR UR24, R9 ;  /* 0x00000000091872ca */ /* 0x000fe400000e0000 */
[----:B------:R-:W-:Y:S01]  /*d310*/  @P1 MOV R6, 0xc000 ;  /* 0x0000c00000061802 */ /* 0x000fe20000000f00 */
[----:B------:R-:W-:Y:S01]  /*d320*/  BAR.SYNC.DEFER_BLOCKING 0x8, 0x120 ;  /* 0x0204800000007b1d */ /* 0x000fe20000010000 */
[----:B------:R-:W-:-:S09]  /*d330*/  @P1 R2UR UR21, R19 ;  /* 0x00000000131512ca */ /* 0x000fd200000e0000 */
[----:B------:R-:W-:Y:S02]  /*d340*/  UIADD3 UR8, UR24, 0x15400, URZ ;  /* 0x0001540018087890 */ /* 0x000fe4000fffe03f */
[----:B------:R-:W-:Y:S01]  /*d350*/  UIADD3 UR9, UR24, 0x36800, URZ ;  /* 0x0003680018097890 */ /* 0x000fe2000fffe03f */
[----:B------:R-:W-:Y:S01]  /*d360*/  UMOV UR6, 0x0 ;  /* 0x0000000000067882 */ /* 0x000fe20000000000 */
[----:B------:R-:W-:Y:S01]  /*d370*/  UMOV UR7, 0x12f00000 ;  /* 0x12f0000000077882 */ /* 0x000fe20000000000 */
[----:B------:R-:W-:Y:S01]  /*d380*/  UMOV UR10, URZ ;  /* 0x0000003f000a7c82 */ /* 0x000fe20008000000 */
[----:B------:R-:W-:Y:S01]  /*d390*/  @P1 R2UR UR19, R8 ;  /* 0x00000000081312ca */ /* 0x000fe200000e0000 */
[----:B------:R-:W-:Y:S01]  /*d3a0*/  UIADD3 UR16, UR24, 0x19400, URZ ;  /* 0x0001940018107890 */ /* 0x000fe2000fffe03f */
[----:B------:R3:W-:Y:S01]  /*d3b0*/  @P1 SYNCS.ARRIVE.TRANS64 RZ, [R9+URZ+0x36800], R6 ;  /* 0x0368000609ff19a7 */ /* 0x0007e2000800003f */
[----:B------:R-:W-:Y:S01]  /*d3c0*/  UMOV UR14, 0x0 ;  /* 0x00000000000e7882 */ /* 0x000fe20000000000 */
[----:B------:R-:W-:Y:S01]  /*d3d0*/  UMOV UR15, 0x12f00000 ;  /* 0x12f00000000f7882 */ /* 0x000fe20000000000 */
[----:B------:R-:W-:Y:S01]  /*d3e0*/  UMOV UR18, 0x40 ;  /* 0x0000004000127882 */ /* 0x000fe20000000000 */
[----:B------:R-:W-:Y:S01]  /*d3f0*/  UMOV UR17, UR9 ;  /* 0x0000000900117c82 */ /* 0x000fe20008000000 */
[----:B------:R-:W-:Y:S01]  /*d400*/  UMOV UR22, 0x0 ;  /* 0x0000000000167882 */ /* 0x000fe20000000000 */
[----:B------:R-:W-:Y:S01]  /*d410*/  UMOV UR23, 0x12f00000 ;  /* 0x12f0000000177882 */ /* 0x000fe20000000000 */
[----:B------:R-:W-:Y:S01]  /*d420*/  BSSY B0, `(.L_x_45) ;  /* 0x0000010000007945 */ /* 0x000fe20003800000 */
[----:B--2---:R-:W-:-:S02]  /*d430*/  @P1 R2UR UR12, R14 ;  /* 0x000000000e0c12ca */ /* 0x004fc400000e0000 */
[----:B------:R-:W-:Y:S02]  /*d440*/  @P1 R2UR UR20, R14 ;  /* 0x000000000e1412ca */ /* 0x000fe400000e0000 */
[----:B---3--:R-:W-:-:S09]  /*d450*/  LOP3.LUT R6, R13, 0x1, RZ, 0xc, !PT ;  /* 0x000000010d067812 */ /* 0x008fd200078e0cff */
[----:B------:R1:W-:Y:S01]  /*d460*/  UTMALDG.4D [UR8], [UR4], desc[UR6] ;  /* 0x00000608040075b4 */ /* 0x0003e20008019000 */
[----:B------:R-:W-:Y:S01]  /*d470*/  SHF.L.U32 R6, R6, 0x1f, RZ ;  /* 0x0000001f06067819 */ /* 0x000fe200000006ff */
[----:B------:R2:W-:Y:S01]  /*d480*/  UTMALDG.4D [UR16], [UR4], desc[UR14] ;  /* 0x00000e10040075b4 */ /* 0x0005e20008019000 */
[----:B-1----:R-:W-:Y:S02]  /*d490*/  @P1 R2UR UR13, R19 ;  /* 0x00000000130d12ca */ /* 0x002fe400000e0000 */
[----:B------:R-:W-:Y:S02]  /*d4a0*/  @P1 R2UR UR12, R14 ;  /* 0x000000000e0c12ca */ /* 0x000fe400000e0000 */
[----:B------:R-:W-:Y:S01]  /*d4b0*/  @P1 R2UR UR11, R8 ;  /* 0x00000000080b12ca */ /* 0x000fe200000e0000 */
[----:B------:R-:W-:Y:S01]  /*d4c0*/  UIADD3 UR8, UR24, 0x1d400, URZ ;  /* 0x0001d40018087890 */ /* 0x000fe2000fffe03f */
[----:B------:R-:W-:-:S11]  /*d4d0*/  UMOV UR10, 0x80 ;  /* 0x00000080000a7882 */ /* 0x000fd60000000000 */
[----:B------:R2:W-:Y:S01]  /*d4e0*/  UTMALDG.4D [UR8], [UR4], desc[UR22] ;  /* 0x00001608040075b4 */ /* 0x0005e20008019000 */
[----:B------:R-:W1:Y:S01]  /*d4f0*/  SYNCS.PHASECHK.TRANS64.TRYWAIT P1, [R9+URZ+0x36820], R6 ;  /* 0x03682006090075a7 */ /* 0x000e62000802017f */
[----:B----4-:R-:W-:Y:S01]  /*d500*/  ISETP.GE.AND P2, PT, R7, 0x71, PT ;  /* 0x000000710700780c */ /* 0x010fe20003f46270 */
[----:B-12---:R-:W-:-:S12]  /*d510*/  @!P1 BRA `(.L_x_46) ;  /* 0x0000002000d49947 */ /* 0x006fd80003800000 */
.L_x_97:
[----:B------:R-:W-:Y:S05]  /*d520*/  BSYNC B0 ;  /* 0x0000000000007941 */ /* 0x000fea0003800000 */
.L_x_45:
[----:B------:R-:W-:Y:S05]  /*d530*/  @!P2 BRA `(.L_x_47) ;  /* 0x000000180008a947 */ /* 0x000fea0003800000 */
[----:B------:R-:W2:Y:S01]  /*d540*/  LDL R8, [R1+0xc] ;  /* 0x00000c0001087983 */ /* 0x000ea20000100800 */
[----:B-1----:R-:W-:Y:S01]  /*d550*/  MOV R7, 0x1 ;  /* 0x0000000100077802 */ /* 0x002fe20000000f00 */
[----:B--2---:R-:W-:-:S05]  /*d560*/  IMAD.MOV R12, RZ, RZ, -R8 ;  /* 0x000000ffff0c7224 */ /* 0x004fca00078e0a08 */
[----:B------:R-:W-:-:S05]  /*d570*/  VIADDMNMX R12, R12, R7, 0xffffffff, !PT ;  /* 0xffffffff0c0c7446 */ /* 0x000fca0007800107 */
[----:B------:R-:W-:-:S05]  /*d580*/  IMAD.IADD R6, R8, 0x1, R12 ;  /* 0x0000000108067824 */ /* 0x000fca00078e020c */
[----:B------:R-:W-:-:S04]  /*d590*/  LOP3.LUT R6, R6, 0x1, RZ, 0xc0, !PT ;  /* 0x0000000106067812 */ /* 0x000fc800078ec0ff */
[----:B------:R-:W-:Y:S02]  /*d5a0*/  ISETP.NE.U32.AND P1, PT, R6, 0x1, PT ;  /* 0x000000010600780c */ /* 0x000fe40003f25070 */
[----:B------:R-:W-:-:S11]  /*d5b0*/  IADD3 R6, R8, -0x2, RZ ;  /* 0xfffffffe08067810 */ /* 0x000fd60007ffe0ff */
[----:B------:R-:W-:Y:S05]  /*d5c0*/  @P1 BRA `(.L_x_48) ;  /* 0x0000000400fc1947 */ /* 0x000fea0003800000 */
[----:B------:R-:W-:Y:S01]  /*d5d0*/  VIADD R7, R16, 0x1 ;  /* 0x0000000110077836 */ /* 0x000fe20000000000 */
[----:B------:R-:W-:Y:S04]  /*d5e0*/  BSSY B0, `(.L_x_49) ;  /* 0x0000079000007945 */ /* 0x000fe80003800000 */
[----:B------:R-:W-:-:S04]  /*d5f0*/  ISETP.NE.AND P1, PT, R7, 0x2, PT ;  /* 0x000000020700780c */ /* 0x000fc80003f25270 */
[----:B------:R-:W-:Y:S02]  /*d600*/  SEL R13, RZ, 0x1, P1 ;  /* 0x00000001ff0d7807 */ /* 0x000fe40000800000 */
[----:B------:R-:W-:Y:S02]  /*d610*/  SEL R7, R7, RZ, P1 ;  /* 0x000000ff07077207 */ /* 0x000fe40000800000 */
[----:B------:R-:W-:Y:S01]  /*d620*/  LOP3.LUT R13, R17, R13, RZ, 0x3c, !PT ;  /* 0x0000000d110d7212 */ /* 0x000fe200078e3cff */
[----:B------:R-:W-:Y:S06]  /*d630*/  @!P6 BRA `(.L_x_50) ;  /* 0x0000000400cce947 */ /* 0x000fec0003800000 */
[----:B------:R-:W-:Y:S01]  /*d640*/  MOV R8, R5 ;  /* 0x0000000500087202 */ /* 0x000fe20000000f00 */
[----:B------:R-:W-:Y:S06]  /*d650*/  @!P0 BRA `(.L_x_51) ;  /* 0x0000000000488947 */ /* 0x000fec0003800000 */
[----:B------:R-:W1:Y:S01]  /*d660*/  LDC R15, c[0x0][0x41c] ;  /* 0x00010700ff0f7b82 */ /* 0x000e620000000800 */
[----:B------:R-:W-:Y:S01]  /*d670*/  ULDC.64 UR4, c[0x0][0x408] ;  /* 0x0001020000047ab9 */ /* 0x000fe20000000a00 */
[----:B------:R-:W-:Y:S01]  /*d680*/  ULDC.64 UR6, c[0x0][0x208] ;  /* 0x0000820000067ab9 */ /* 0x000fe20000000a00 */
[----:B-1----:R-:W-:-:S13]  /*d690*/  ISETP.NE.AND P1, PT, R15, 0x1, PT ;  /* 0x000000010f00780c */ /* 0x002fda0003f25270 */
[----:B------:R-:W1:Y:S02]  /*d6a0*/  @P1 LDC.64 R8, c[0x0][0x420] ;  /* 0x00010800ff081b82 */ /* 0x000e640000000a00 */
[----:B-1----:R-:W-:-:S04]  /*d6b0*/  @P1 IMAD.HI.U32 R14, R6, R8, RZ ;  /* 0x00000008060e1227 */ /* 0x002fc800078e00ff */
[----:B------:R-:W-:Y:S01]  /*d6c0*/  IMAD.MOV.U32 R8, RZ, RZ, R6 ;  /* 0x000000ffff087224 */ /* 0x000fe200078e0006 */
[----:B------:R-:W-:Y:S01]  /*d6d0*/  @P1 SHF.R.U32.HI R8, RZ, R9, R14 ;  /* 0x00000009ff081219 */ /* 0x000fe2000001160e */
[----:B------:R-:W-:-:S03]  /*d6e0*/  IMAD R14, R11, UR4, RZ ;  /* 0x000000040b0e7c24 */ /* 0x000fc6000f8e02ff */
[----:B------:R-:W-:Y:S01]  /*d6f0*/  IADD3 R9, -R8, RZ, RZ ;  /* 0x000000ff08097210 */ /* 0x000fe20007ffe1ff */
[----:B------:R-:W-:-:S04]  /*d700*/  IMAD R14, R0, UR5, R14 ;  /* 0x00000005000e7c24 */ /* 0x000fc8000f8e020e */
[----:B------:R-:W-:Y:S01]  /*d710*/  IMAD R6, R15, R9, R6 ;  /* 0x000000090f067224 */ /* 0x000fe200078e0206 */
[----:B------:R-:W-:-:S03]  /*d720*/  SHF.R.S32.HI R9, RZ, 0x1f, R8 ;  /* 0x0000001fff097819 */ /* 0x000fc60000011408 */
[----:B------:R-:W-:-:S04]  /*d730*/  IMAD.WIDE.U32 R8, R0, UR4, R8 ;  /* 0x0000000400087c25 */ /* 0x000fc8000f8e0008 */
[----:B------:R-:W-:Y:S01]  /*d740*/  IMAD.IADD R9, R14, 0x1, R9 ;  /* 0x000000010e097824 */ /* 0x000fe200078e0209 */
[----:B------:R-:W-:-:S04]  /*d750*/  LEA R2, P1, R8, R2, 0x2 ;  /* 0x0000000208027211 */ /* 0x000fc800078210ff */
[----:B------:R-:W-:-:S05]  /*d760*/  LEA.HI.X R3, R8, R3, R9, 0x2, P1 ;  /* 0x0000000308037211 */ /* 0x000fca00008f1409 */
[----:B------:R1:W5:Y:S04]  /*d770*/  LDG.E R8, desc[UR6][R2.64] ;  /* 0x0000000602087981 */ /* 0x000368000c1e1900 */
.L_x_51:
[----:B-1----:R-:W1:Y:S01]  /*d780*/  S2R R3, SR_CgaCtaId ;  /* 0x0000000000037919 */ /* 0x002e620000008800 */
[----:B------:R-:W-:-:S04]  /*d790*/  MOV R2, 0x400 ;  /* 0x0000040000027802 */ /* 0x000fc80000000f00 */
[----:B-1----:R-:W-:Y:S02]  /*d7a0*/  LEA R2, R3, R2, 0x18 ;  /* 0x0000000203027211 */ /* 0x002fe400078ec0ff */
[----:B------:R-:W-:Y:S02]  /*d7b0*/  SHF.L.U32 R3, R13, 0x1f, RZ ;  /* 0x0000001f0d037819 */ /* 0x000fe400000006ff */
[----:B------:R-:W-:-:S04]  /*d7c0*/  LEA R2, R7, R2, 0x3 ;  /* 0x0000000207027211 */ /* 0x000fc800078e18ff */
[----:B------:R-:W1:Y:S02]  /*d7d0*/  SYNCS.PHASECHK.TRANS64.TRYWAIT P1, [R2+URZ+0x36840], R3 ;  /* 0x03684003020075a7 */ /* 0x000e64000802017f */
[----:B-1----:R-:W-:Y:S05]  /*d7e0*/  @!P1 BRA `(.L_x_52) ;  /* 0x0000002000409947 */ /* 0x002fea0003800000 */
.L_x_98:
[----:B------:R-:W2:Y:S02]  /*d7f0*/  S2R R9, SR_TID.X ;  /* 0x0000000000097919 */ /* 0x000ea40000002100 */
[----:B--2---:R-:W-:-:S04]  /*d800*/  LOP3.LUT R9, R9, 0x7f, RZ, 0xc0, !PT ;  /* 0x0000007f09097812 */ /* 0x004fc800078ec0ff */
[----:B------:R-:W-:-:S13]  /*d810*/  ISETP.NE.AND P2, PT, R9, RZ, PT ;  /* 0x000000ff0900720c */ /* 0x000fda0003f45270 */
[----:B------:R-:W-:Y:S05]  /*d820*/  @P2 BRA `(.L_x_53) ;  /* 0x00000000001c2947 */ /* 0x000fea0003800000 */
[----:B------:R-:W2:Y:S01]  /*d830*/  S2R R9, SR_TID.X ;  /* 0x0000000000097919 */ /* 0x000ea20000002100 */
[----:B-1----:R-:W-:-:S04]  /*d840*/  IMAD.MOV.U32 R3, RZ, RZ, 0xa800 ;  /* 0x0000a800ff037424 */ /* 0x002fc800078e00ff */
[----:B------:R3:W-:Y:S01]  /*d850*/  SYNCS.ARRIVE.TRANS64 RZ, [R2+URZ+0x36830], R3 ;  /* 0x0368300302ff79a7 */ /* 0x0007e2000800003f */
[----:B--2---:R-:W-:-:S04]  /*d860*/  LOP3.LUT R9, R9, 0x1f, RZ, 0xc0, !PT ;  /* 0x0000001f09097812 */ /* 0x004fc800078ec0ff */
[----:B------:R-:W-:-:S13]  /*d870*/  ISETP.NE.AND P1, PT, R9, RZ, PT ;  /* 0x000000ff0900720c */ /* 0x000fda0003f25270 */
[----:B---3--:R-:W-:Y:S05]  /*d880*/  @!P1 BRA `(.L_x_53) ;  /* 0x0000000000049947 */ /* 0x008fea0003800000 */
[----:B------:R-:W-:Y:S01]  /*d890*/  BPT.TRAP 0x1 ;  /* 0x000000040000795c */ /* 0x000fe20000300000 */
.L_x_53:
[----:B------:R-:W2:Y:S01]  /*d8a0*/  S2R R14, SR_CgaCtaId ;  /* 0x00000000000e7919 */ /* 0x000ea20000008800 */
[----:B------:R-:W-:Y:S01]  /*d8b0*/  MOV R9, 0x400 ;  /* 0x0000040000097802 */ /* 0x000fe20000000f00 */
        /* <DEDUP_REMOVED lines=9> */
[----:B------:R-:W-:Y:S01]  /*d950*/  UMOV UR16, 0x40 ;  /* 0x0000004000107882 */ /* 0x000fe20000000000 */
[----:B------:R-:W-:Y:S01]  /*d960*/  UMOV UR17, 0x80 ;  /* 0x0000008000117882 */ /* 0x000fe20000000000 */
[----:B-1----:R-:W-:-:S03]  /*d970*/  SHF.L.U32 R3, R17, 0x1f, RZ ;  /* 0x0000001f11037819 */ /* 0x002fc600000006ff */
[----:B------:R-:W-:Y:S02]  /*d980*/  UIADD3 UR9, UR9, 0x36830, URZ ;  /* 0x0003683009097890 */ /* 0x000fe4000fffe03f */
[----:B------:R-:W-:Y:S01]  /*d990*/  UIMAD UR11, UR11, 0x70, URZ ;  /* 0x000000700b0b78a4 */ /* 0x000fe2000f8e023f */
[----:B--2---:R-:W-:-:S05]  /*d9a0*/  LEA R9, R14, R9, 0x18 ;  /* 0x000000090e097211 */ /* 0x004fca00078ec0ff */
[----:B------:R-:W-:-:S05]  /*d9b0*/  IMAD R2, R7, 0xa800, R9 ;  /* 0x0000a80007027824 */ /* 0x000fca00078e0209 */
[----:B------:R-:W-:Y:S02]  /*d9c0*/  R2UR UR14, R2 ;  /* 0x00000000020e72ca */ /* 0x000fe400000e0000 */
[----:B------:R-:W-:-:S05]  /*d9d0*/  IADD3 R2, R9, 0x36800, RZ ;  /* 0x0003680009027810 */ /* 0x000fca0007ffe0ff */
[----:B------:R-:W-:-:S06]  /*d9e0*/  IMAD R2, R16, 0x8, R2 ;  /* 0x0000000810027824 */ /* 0x000fcc00078e0202 */
[----:B------:R-:W-:Y:S02]  /*d9f0*/  UIADD3 UR8, UR14, 0x21400, URZ ;  /* 0x000214000e087890 */ /* 0x000fe4000fffe03f */
[----:B------:R-:W-:Y:S02]  /*da00*/  UIADD3 UR15, UR14, 0x24c00, URZ ;  /* 0x00024c000e0f7890 */ /* 0x000fe4000fffe03f */
[----:B------:R-:W-:-:S05]  /*da10*/  UIADD3 UR14, UR14, 0x28400, URZ ;  /* 0x000284000e0e7890 */ /* 0x000fca000fffe03f */
[----:B------:R1:W-:Y:S02]  /*da20*/  UTMALDG.4D [UR8], [UR4], desc[UR6] ;  /* 0x00000608040075b4 */ /* 0x0003e40008019000 */
[----:B-1----:R-:W-:Y:S01]  /*da30*/  UMOV UR8, UR15 ;  /* 0x0000000f00087c82 */ /* 0x002fe20008000000 */
[----:B------:R-:W-:Y:S02]  /*da40*/  UMOV UR10, UR16 ;  /* 0x00000010000a7c82 */ /* 0x000fe40008000000 */
[----:B------:R1:W-:Y:S02]  /*da50*/  UTMALDG.4D [UR8], [UR4], desc[UR6] ;  /* 0x00000608040075b4 */ /* 0x0003e40008019000 */
[----:B-1----:R-:W-:Y:S01]  /*da60*/  UMOV UR8, UR14 ;  /* 0x0000000e00087c82 */ /* 0x002fe20008000000 */
[----:B------:R-:W-:Y:S02]  /*da70*/  UMOV UR10, UR17 ;  /* 0x00000011000a7c82 */ /* 0x000fe40008000000 */
[----:B------:R1:W-:Y:S01]  /*da80*/  UTMALDG.4D [UR8], [UR4], desc[UR6] ;  /* 0x00000608040075b4 */ /* 0x0003e20008019000 */
[----:B------:R-:W2:Y:S02]  /*da90*/  SYNCS.PHASECHK.TRANS64.TRYWAIT P1, [R2+URZ+0x60], R3 ;  /* 0x00006003020075a7 */ /* 0x000ea4000802017f */
[----:B-12---:R-:W-:Y:S05]  /*daa0*/  @!P1 BRA `(.L_x_54) ;  /* 0x0000001c00a49947 */ /* 0x006fea0003800000 */
.L_x_99:
[----:B------:R-:W-:Y:S05]  /*dab0*/  @P2 BRA `(.L_x_55) ;  /* 0x00000000002c2947 */ /* 0x000fea0003800000 */
[----:B------:R-:W2:Y:S01]  /*dac0*/  S2R R9, SR_TID.X ;  /* 0x0000000000097919 */ /* 0x000ea20000002100 */
[----:B------:R-:W-:Y:S01]  /*dad0*/  MOV R14, 0x400 ;  /* 0x00000400000e7802 */ /* 0x000fe20000000f00 */
[----:B-1----:R-:W-:Y:S01]  /*dae0*/  IMAD.MOV.U32 R3, RZ, RZ, 0xa800 ;  /* 0x0000a800ff037424 */ /* 0x002fe200078e00ff */
[----:B------:R-:W1:Y:S01]  /*daf0*/  S2R R15, SR_CgaCtaId ;  /* 0x00000000000f7919 */ /* 0x000e620000008800 */
[----:B--2---:R-:W-:-:S04]  /*db00*/  LOP3.LUT R9, R9, 0x1f, RZ, 0xc0, !PT ;  /* 0x0000001f09097812 */ /* 0x004fc800078ec0ff */
[----:B------:R-:W-:Y:S02]  /*db10*/  ISETP.NE.AND P1, PT, R9, RZ, PT ;  /* 0x000000ff0900720c */ /* 0x000fe40003f25270 */
[----:B-1----:R-:W-:-:S04]  /*db20*/  LEA R14, R15, R14, 0x18 ;  /* 0x0000000e0f0e7211 */ /* 0x002fc800078ec0ff */
[----:B------:R-:W-:-:S04]  /*db30*/  LEA R2, R16, R14, 0x3 ;  /* 0x0000000e10027211 */ /* 0x000fc800078e18ff */
[----:B------:R2:W-:Y:S03]  /*db40*/  SYNCS.ARRIVE.TRANS64 RZ, [R2+URZ+0x36850], R3 ;  /* 0x0368500302ff79a7 */ /* 0x0005e6000800003f */
[----:B------:R-:W-:Y:S05]  /*db50*/  @!P1 BRA `(.L_x_55) ;  /* 0x0000000000049947 */ /* 0x000fea0003800000 */
[----:B------:R-:W-:Y:S01]  /*db60*/  BPT.TRAP 0x1 ;  /* 0x000000040000795c */ /* 0x000fe20000300000 */
.L_x_55:
[----:B------:R-:W3:Y:S01]  /*db70*/  S2R R9, SR_CgaCtaId ;  /* 0x0000000000097919 */ /* 0x000ee20000008800 */
[----:B-12---:R-:W-:Y:S01]  /*db80*/  MOV R3, 0x400 ;  /* 0x0000040000037802 */ /* 0x006fe20000000f00 */
[----:B------:R-:W-:Y:S01]  /*db90*/  UIADD3 UR4, UP0, UR36, 0x470, URZ ;  /* 0x0000047024047890 */ /* 0x000fe2000ff1e03f */
[----:B------:R-:W-:Y:S01]  /*dba0*/  R2UR UR11, R18 ;  /* 0x00000000120b72ca */ /* 0x000fe200000e0000 */
[----:B------:R-:W-:Y:S01]  /*dbb0*/  UMOV UR10, URZ ;  /* 0x0000003f000a7c82 */ /* 0x000fe20008000000 */
[----:B------:R-:W-:Y:S01]  /*dbc0*/  R2UR UR13, R5 ;  /* 0x00000000050d72ca */ /* 0x000fe200000e0000 */
[----:B------:R-:W-:Y:S01]  /*dbd0*/  UIADD3.X UR5, URZ, UR37, URZ, UP0, !UPT ;  /* 0x000000253f057290 */ /* 0x000fe200087fe43f */
[----:B------:R-:W-:Y:S01]  /*dbe0*/  R2UR UR12, R4 ;  /* 0x00000000040c72ca */ /* 0x000fe200000e0000 */
[----:B------:R-:W-:Y:S01]  /*dbf0*/  UMOV UR6, 0x0 ;  /* 0x0000000000067882 */ /* 0x000fe20000000000 */
[----:B------:R-:W-:Y:S01]  /*dc00*/  UMOV UR7, 0x14f00000 ;  /* 0x14f0000000077882 */ /* 0x000fe20000000000 */
[----:B------:R-:W-:Y:S01]  /*dc10*/  UMOV UR16, 0x40 ;  /* 0x0000004000107882 */ /* 0x000fe20000000000 */
[----:B------:R-:W-:Y:S01]  /*dc20*/  IMAD.MOV.U32 R5, RZ, RZ, R8 ;  /* 0x000000ffff057224 */ /* 0x000fe200078e0008 */
[----:B------:R-:W-:-:S04]  /*dc30*/  MOV R18, R6 ;  /* 0x0000000600127202 */ /* 0x000fc80000000f00 */
[----:B------:R-:W-:Y:S01]  /*dc40*/  UIMAD UR11, UR11, 0x70, URZ ;  /* 0x000000700b0b78a4 */ /* 0x000fe2000f8e023f */
[----:B---3--:R-:W-:-:S04]  /*dc50*/  LEA R3, R9, R3, 0x18 ;  /* 0x0000000309037211 */ /* 0x008fc800078ec0ff */
[----:B------:R-:W-:-:S04]  /*dc60*/  LEA R2, R16, R3, 0x3 ;  /* 0x0000000310027211 */ /* 0x000fc800078e18ff */
[----:B------:R-:W-:Y:S01]  /*dc70*/  R2UR UR9, R2 ;  /* 0x00000000020972ca */ /* 0x000fe200000e0000 */
[----:B------:R-:W-:-:S05]  /*dc80*/  IMAD R2, R16, 0xa800, R3 ;  /* 0x0000a80010027824 */ /* 0x000fca00078e0203 */
[----:B------:R-:W-:-:S07]  /*dc90*/  R2UR UR15, R2 ;  /* 0x00000000020f72ca */ /* 0x000fce00000e0000 */
[----:B------:R-:W-:-:S06]  /*dca0*/  UIADD3 UR9, UR9, 0x36850, URZ ;  /* 0x0003685009097890 */ /* 0x000fcc000fffe03f */
[----:B------:R-:W-:Y:S02]  /*dcb0*/  UIADD3 UR8, UR15, 0x400, URZ ;  /* 0x000004000f087890 */ /* 0x000fe4000fffe03f */
[----:B------:R-:W-:Y:S02]  /*dcc0*/  UIADD3 UR14, UR15, 0x3c00, URZ ;  /* 0x00003c000f0e7890 */ /* 0x000fe4000fffe03f */
[----:B------:R-:W-:-:S05]  /*dcd0*/  UIADD3 UR15, UR15, 0x7400, URZ ;  /* 0x000074000f0f7890 */ /* 0x000fca000fffe03f */
[----:B------:R1:W-:Y:S02]  /*dce0*/  UTMALDG.4D [UR8], [UR4], desc[UR6] ;  /* 0x00000608040075b4 */ /* 0x0003e40008019000 */
[----:B-1----:R-:W-:Y:S01]  /*dcf0*/  UMOV UR8, UR14 ;  /* 0x0000000e00087c82 */ /* 0x002fe20008000000 */
[----:B------:R-:W-:Y:S01]  /*dd00*/  UMOV UR10, UR16 ;  /* 0x00000010000a7c82 */ /* 0x000fe20008000000 */
[----:B------:R-:W-:Y:S01]  /*dd10*/  UMOV UR14, 0x80 ;  /* 0x00000080000e7882 */ /* 0x000fe20000000000 */
[----:B------:R1:W-:Y:S02]  /*dd20*/  UTMALDG.4D [UR8], [UR4], desc[UR6] ;  /* 0x00000608040075b4 */ /* 0x0003e40008019000 */
[----:B-1----:R-:W-:Y:S01]  /*dd30*/  UMOV UR8, UR15 ;  /* 0x0000000f00087c82 */ /* 0x002fe20008000000 */
[----:B------:R-:W-:Y:S02]  /*dd40*/  UMOV UR10, UR14 ;  /* 0x0000000e000a7c82 */ /* 0x000fe40008000000 */
[----:B------:R1:W-:Y:S02]  /*dd50*/  UTMALDG.4D [UR8], [UR4], desc[UR6] ;  /* 0x00000608040075b4 */ /* 0x0003e40008019000 */
[----:B-1----:R-:W-:Y:S01]  /*dd60*/  NOP ;  /* 0x0000000000007918 */ /* 0x002fe20000000000 */
.L_x_50:
[----:B------:R-:W-:Y:S05]  /*dd70*/  BSYNC B0 ;  /* 0x0000000000007941 */ /* 0x000fea0003800000 */
.L_x_49:
[----:B------:R-:W2:Y:S01]  /*dd80*/  LDL.LU R2, [R1+0xc] ;  /* 0x00000c0001027983 */ /* 0x000ea20000300800 */
[----:B------:R-:W-:Y:S01]  /*dd90*/  MOV R16, R7 ;  /* 0x0000000700107202 */ /* 0x000fe20000000f00 */
[----:B------:R-:W-:Y:S02]  /*dda0*/  IMAD.MOV.U32 R17, RZ, RZ, R13 ;  /* 0x000000ffff117224 */ /* 0x000fe400078e000d */
[----:B--2---:R-:W-:-:S07]  /*ddb0*/  VIADD R6, R2, 0xfffffffd ;  /* 0xfffffffd02067836 */ /* 0x004fce0000000000 */
.L_x_48:
[----:B------:R-:W-:Y:S01]  /*ddc0*/  IADD3 R3, -R12, RZ, RZ ;  /* 0x000000ff0c037210 */ /* 0x000fe20007ffe1ff */
[----:B------:R-:W-:Y:S03]  /*ddd0*/  BSSY B0, `(.L_x_47) ;  /* 0x00000f8000007945 */ /* 0x000fe60003800000 */
[----:B------:R-:W-:-:S13]  /*dde0*/  ISETP.NE.AND P1, PT, R10, R3, PT ;  /* 0x000000030a00720c */ /* 0x000fda0003f25270 */
[----:B------:R-:W-:Y:S05]  /*ddf0*/  @!P1 BRA `(.L_x_56) ;  /* 0x0000000c00d49947 */ /* 0x000fea0003800000 */
[----:B------:R-:W-:-:S07]  /*de00*/  IMAD.MOV.U32 R8, RZ, RZ, R5 ;  /* 0x000000ffff087224 */ /* 0x000fce00078e0005 */
.L_x_71:
[----:B------:R-:W-:Y:S01]  /*de10*/  IADD3 R7, R16, 0x1, RZ ;  /* 0x0000000110077810 */ /* 0x000fe20007ffe0ff */
[----:B------:R-:W-:Y:S03]  /*de20*/  BSSY B1, `(.L_x_57) ;  /* 0x0000076000017945 */ /* 0x000fe60003800000 */
[----:B------:R-:W-:-:S04]  /*de30*/  ISETP.NE.AND P1, PT, R7, 0x2, PT ;  /* 0x000000020700780c */ /* 0x000fc80003f25270 */
[----:B------:R-:W-:Y:S02]  /*de40*/  SEL R10, RZ, 0x1, P1 ;  /* 0x00000001ff0a7807 */ /* 0x000fe40000800000 */
[----:B------:R-:W-:Y:S02]  /*de50*/  SEL R7, R7, RZ, P1 ;  /* 0x000000ff07077207 */ /* 0x000fe40000800000 */
[----:B------:R-:W-:Y:S01]  /*de60*/  LOP3.LUT R10, R17, R10, RZ, 0x3c, !PT ;  /* 0x0000000a110a7212 */ /* 0x000fe200078e3cff */
[----:B------:R-:W-:Y:S06]  /*de70*/  @!P6 BRA `(.L_x_58) ;  /* 0x0000000400c0e947 */ /* 0x000fec0003800000 */
[----:B------:R-:W-:Y:S01]  /*de80*/  IMAD.MOV.U32 R12, RZ, RZ, R6 ;  /* 0x000000ffff0c7224 */ /* 0x000fe200078e0006 */
[----:B------:R-:W-:Y:S06]  /*de90*/  @!P0 BRA `(.L_x_59) ;  /* 0x00000000004c8947 */ /* 0x000fec0003800000 */
[----:B------:R-:W1:Y:S01]  /*dea0*/  LDC R9, c[0x0][0x41c] ;  /* 0x00010700ff097b82 */ /* 0x000e620000000800 */
[----:B------:R-:W-:Y:S01]  /*deb0*/  ULDC.64 UR4, c[0x0][0x408] ;  /* 0x0001020000047ab9 */ /* 0x000fe20000000a00 */
[----:B------:R-:W-:Y:S01]  /*dec0*/  ULDC.64 UR6, c[0x0][0x208] ;  /* 0x0000820000067ab9 */ /* 0x000fe20000000a00 */
[----:B------:R-:W-:-:S04]  /*ded0*/  IMAD R13, R11, UR4, RZ ;  /* 0x000000040b0d7c24 */ /* 0x000fc8000f8e02ff */
[----:B------:R-:W-:Y:S01]  /*dee0*/  IMAD R13, R0, UR5, R13 ;  /* 0x00000005000d7c24 */ /* 0x000fe2000f8e020d */
[----:B-1----:R-:W-:-:S13]  /*def0*/  ISETP.NE.AND P1, PT, R9, 0x1, PT ;  /* 0x000000010900780c */ /* 0x002fda0003f25270 */
[----:B------:R-:W1:Y:S02]  /*df00*/  @P1 LDC.64 R2, c[0x0][0x420] ;  /* 0x00010800ff021b82 */ /* 0x000e640000000a00 */
[----:B-1----:R-:W-:Y:S01]  /*df10*/  @P1 IMAD.HI.U32 R8, R6, R2, RZ ;  /* 0x0000000206081227 */ /* 0x002fe200078e00ff */
[----:B------:R-:W-:-:S04]  /*df20*/  MOV R2, R6 ;  /* 0x0000000600027202 */ /* 0x000fc80000000f00 */
[----:B------:R-:W-:-:S04]  /*df30*/  @P1 SHF.R.U32.HI R2, RZ, R3, R8 ;  /* 0x00000003ff021219 */ /* 0x000fc80000011608 */
[--C-:B------:R-:W-:Y:S01]  /*df40*/  SHF.R.S32.HI R3, RZ, 0x1f, R2.reuse ;  /* 0x0000001fff037819 */ /* 0x100fe20000011402 */
[----:B------:R-:W-:-:S04]  /*df50*/  IMAD.MOV R12, RZ, RZ, -R2 ;  /* 0x000000ffff0c7224 */ /* 0x000fc800078e0a02 */
[----:B------:R-:W-:Y:S02]  /*df60*/  IMAD R12, R9, R12, R6 ;  /* 0x0000000c090c7224 */ /* 0x000fe400078e0206 */
[----:B------:R-:W1:Y:S01]  /*df70*/  LDC.64 R8, c[0x0][0x3f8] ;  /* 0x0000fe00ff087b82 */ /* 0x000e620000000a00 */
[----:B------:R-:W-:-:S05]  /*df80*/  IMAD.WIDE.U32 R2, R0, UR4, R2 ;  /* 0x0000000400027c25 */ /* 0x000fca000f8e0002 */
[----:B------:R-:W-:Y:S02]  /*df90*/  IADD3 R13, R13, R3, RZ ;  /* 0x000000030d0d7210 */ /* 0x000fe40007ffe0ff */
[----:B-1----:R-:W-:-:S04]  /*dfa0*/  LEA R8, P1, R2, R8, 0x2 ;  /* 0x0000000802087211 */ /* 0x002fc800078210ff */
[----:B------:R-:W-:-:S05]  /*dfb0*/  LEA.HI.X R9, R2, R9, R13, 0x2, P1 ;  /* 0x0000000902097211 */ /* 0x000fca00008f140d */
[----:B------:R1:W5:Y:S04]  /*dfc0*/  LDG.E R8, desc[UR6][R8.64] ;  /* 0x0000000608087981 */ /* 0x000368000c1e1900 */
.L_x_59:
[----:B------:R-:W2:Y:S01]  /*dfd0*/  S2R R3, SR_CgaCtaId ;  /* 0x0000000000037919 */ /* 0x000ea20000008800 */
[----:B------:R-:W-:-:S04]  /*dfe0*/  MOV R2, 0x400 ;  /* 0x0000040000027802 */ /* 0x000fc80000000f00 */
[----:B--2---:R-:W-:Y:S02]  /*dff0*/  LEA R2, R3, R2, 0x18 ;  /* 0x0000000203027211 */ /* 0x004fe400078ec0ff */
[----:B------:R-:W-:-:S03]  /*e000*/  SHF.L.U32 R3, R10, 0x1f, RZ ;  /* 0x0000001f0a037819 */ /* 0x000fc600000006ff */
[----:B------:R-:W-:-:S04]  /*e010*/  IMAD R2, R7, 0x8, R2 ;  /* 0x0000000807027824 */ /* 0x000fc800078e0202 */
[----:B------:R-:W2:Y:S02]  /*e020*/  SYNCS.PHASECHK.TRANS64.TRYWAIT P1, [R2+URZ+0x36840], R3 ;  /* 0x03684003020075a7 */ /* 0x000ea4000802017f */
[----:B--2---:R-:W-:Y:S05]  /*e030*/  @!P1 BRA `(.L_x_60) ;  /* 0x0000001800549947 */ /* 0x004fea0003800000 */
.L_x_100:
[----:B-1----:R-:W1:Y:S02]  /*e040*/  S2R R9, SR_TID.X ;  /* 0x0000000000097919 */ /* 0x002e640000002100 */
[----:B-1----:R-:W-:-:S04]  /*e050*/  LOP3.LUT R9, R9, 0x7f, RZ, 0xc0, !PT ;  /* 0x0000007f09097812 */ /* 0x002fc800078ec0ff */
[----:B------:R-:W-:-:S13]  /*e060*/  ISETP.NE.AND P2, PT, R9, RZ, PT ;  /* 0x000000ff0900720c */ /* 0x000fda0003f45270 */
[----:B------:R-:W-:Y:S05]  /*e070*/  @P2 BRA `(.L_x_61) ;  /* 0x00000000001c2947 */ /* 0x000fea0003800000 */
[----:B------:R-:W1:Y:S01]  /*e080*/  S2R R9, SR_TID.X ;  /* 0x0000000000097919 */ /* 0x000e620000002100 */
[----:B--2---:R-:W-:-:S04]  /*e090*/  MOV R3, 0xa800 ;  /* 0x0000a80000037802 */ /* 0x004fc80000000f00 */
[----:B------:R3:W-:Y:S01]  /*e0a0*/  SYNCS.ARRIVE.TRANS64 RZ, [R2+URZ+0x36830], R3 ;  /* 0x0368300302ff79a7 */ /* 0x0007e2000800003f */
[----:B-1----:R-:W-:-:S04]  /*e0b0*/  LOP3.LUT R9, R9, 0x1f, RZ, 0xc0, !PT ;  /* 0x0000001f09097812 */ /* 0x002fc800078ec0ff */
[----:B------:R-:W-:-:S13]  /*e0c0*/  ISETP.NE.AND P1, PT, R9, RZ, PT ;  /* 0x000000ff0900720c */ /* 0x000fda0003f25270 */
[----:B---3--:R-:W-:Y:S05]  /*e0d0*/  @!P1 BRA `(.L_x_61) ;  /* 0x0000000000049947 */ /* 0x008fea0003800000 */
[----:B------:R-:W-:Y:S01]  /*e0e0*/  BPT.TRAP 0x1 ;  /* 0x000000040000795c */ /* 0x000fe20000300000 */
.L_x_61:
[----:B------:R-:W1:Y:S01]  /*e0f0*/  S2R R9, SR_CgaCtaId ;  /* 0x0000000000097919 */ /* 0x000e620000008800 */
        /* <DEDUP_REMOVED lines=12> */
[----:B------:R-:W-:-:S03]  /*e1c0*/  SHF.L.U32 R17, R17, 0x1f, RZ ;  /* 0x0000001f11117819 */ /* 0x000fc600000006ff */
[----:B------:R-:W-:Y:S02]  /*e1d0*/  UIADD3 UR9, UR9, 0x36830, URZ ;  /* 0x0003683009097890 */ /* 0x000fe4000fffe03f */
[----:B------:R-:W-:Y:S01]  /*e1e0*/  UIMAD UR11, UR11, 0x70, URZ ;  /* 0x000000700b0b78a4 */ /* 0x000fe2000f8e023f */
[----:B-1----:R-:W-:-:S05]  /*e1f0*/  LEA R3, R9, R3, 0x18 ;  /* 0x0000000309037211 */ /* 0x002fca00078ec0ff */
[----:B------:R-:W-:Y:S02]  /*e200*/  IMAD R2, R7, 0xa800, R3 ;  /* 0x0000a80007027824 */ /* 0x000fe400078e0203 */
[----:B------:R-:W-:-:S03]  /*e210*/  VIADD R3, R3, 0x36800 ;  /* 0x0003680003037836 */ /* 0x000fc60000000000 */
[----:B------:R-:W-:Y:S02]  /*e220*/  R2UR UR14, R2 ;  /* 0x00000000020e72ca */ /* 0x000fe400000e0000 */
[----:B------:R-:W-:-:S11]  /*e230*/  LEA R2, R16, R3, 0x3 ;  /* 0x0000000310027211 */ /* 0x000fd600078e18ff */
        /* <DEDUP_REMOVED lines=12> */
.L_x_101:
[----:B------:R-:W-:Y:S05]  /*e300*/  @P2 BRA `(.L_x_63) ;  /* 0x00000000001c2947 */ /* 0x000fea0003800000 */
[----:B------:R-:W2:Y:S01]  /*e310*/  S2R R9, SR_TID.X ;  /* 0x0000000000097919 */ /* 0x000ea20000002100 */
[----:B------:R-:W-:-:S04]  /*e320*/  IMAD.MOV.U32 R3, RZ, RZ, 0xa800 ;  /* 0x0000a800ff037424 */ /* 0x000fc800078e00ff */
[----:B------:R3:W-:Y:S01]  /*e330*/  SYNCS.ARRIVE.TRANS64 RZ, [R2+URZ+0x50], R3 ;  /* 0x0000500302ff79a7 */ /* 0x0007e2000800003f */
[----:B--2---:R-:W-:-:S04]  /*e340*/  LOP3.LUT R9, R9, 0x1f, RZ, 0xc0, !PT ;  /* 0x0000001f09097812 */ /* 0x004fc800078ec0ff */
[----:B------:R-:W-:-:S13]  /*e350*/  ISETP.NE.AND P1, PT, R9, RZ, PT ;  /* 0x000000ff0900720c */ /* 0x000fda0003f25270 */
[----:B---3--:R-:W-:Y:S05]  /*e360*/  @!P1 BRA `(.L_x_63) ;  /* 0x0000000000049947 */ /* 0x008fea0003800000 */
[----:B------:R-:W-:Y:S01]  /*e370*/  BPT.TRAP 0x1 ;  /* 0x000000040000795c */ /* 0x000fe20000300000 */
.L_x_63:
        /* <DEDUP_REMOVED lines=9> */
[----:B------:R-:W-:Y:S01]  /*e410*/  R2UR UR12, R4 ;  /* 0x00000000040c72ca */ /* 0x000fe200000e0000 */
[----:B------:R-:W-:Y:S01]  /*e420*/  UMOV UR7, 0x14f00000 ;  /* 0x14f0000000077882 */ /* 0x000fe20000000000 */
[----:B------:R-:W-:Y:S01]  /*e430*/  UMOV UR17, 0x40 ;  /* 0x0000004000117882 */ /* 0x000fe20000000000 */
[----:B------:R-:W-:Y:S01]  /*e440*/  MOV R18, R12 ;  /* 0x0000000c00127202 */ /* 0x000fe20000000f00 */
[----:B------:R-:W-:-:S03]  /*e450*/  IMAD.MOV.U32 R5, RZ, RZ, R8 ;  /* 0x000000ffff057224 */ /* 0x000fc600078e0008 */
[----:B------:R-:W-:Y:S02]  /*e460*/  UIMAD UR11, UR11, 0x70, URZ ;  /* 0x000000700b0b78a4 */ /* 0x000fe4000f8e023f */
[----:B------:R-:W-:Y:S01]  /*e470*/  UIADD3 UR9, UR9, 0x50, URZ ;  /* 0x0000005009097890 */ /* 0x000fe2000fffe03f */
[----:B--2---:R-:W-:-:S05]  /*e480*/  LEA R3, R9, R3, 0x18 ;  /* 0x0000000309037211 */ /* 0x004fca00078ec0ff */
        /* <DEDUP_REMOVED lines=15> */
.L_x_58:
[----:B------:R-:W-:Y:S05]  /*e580*/  BSYNC B1 ;  /* 0x0000000000017941 */ /* 0x000fea0003800000 */
.L_x_57:
[----:B------:R-:W-:Y:S01]  /*e590*/  IADD3 R16, R7, 0x1, RZ ;  /* 0x0000000107107810 */ /* 0x000fe20007ffe0ff */
[----:B------:R-:W-:Y:S03]  /*e5a0*/  BSSY B1, `(.L_x_64) ;  /* 0x0000077000017945 */ /* 0x000fe60003800000 */
[----:B------:R-:W-:-:S04]  /*e5b0*/  ISETP.NE.AND P1, PT, R16, 0x2, PT ;  /* 0x000000021000780c */ /* 0x000fc80003f25270 */
[----:B-1----:R-:W-:Y:S02]  /*e5c0*/  SEL R17, RZ, 0x1, P1 ;  /* 0x00000001ff117807 */ /* 0x002fe40000800000 */
[----:B------:R-:W-:Y:S02]  /*e5d0*/  SEL R16, R16, RZ, P1 ;  /* 0x000000ff10107207 */ /* 0x000fe40000800000 */
[----:B------:R-:W-:Y:S01]  /*e5e0*/  LOP3.LUT R17, R10, R17, RZ, 0x3c, !PT ;  /* 0x000000110a117212 */ /* 0x000fe200078e3cff */
[----:B------:R-:W-:Y:S06]  /*e5f0*/  @!P6 BRA `(.L_x_65) ;  /* 0x0000000400c4e947 */ /* 0x000fec0003800000 */
[----:B------:R-:W-:Y:S01]  /*e600*/  VIADD R12, R6, 0xffffffff ;  /* 0xffffffff060c7836 */ /* 0x000fe20000000000 */
        /* <DEDUP_REMOVED lines=10> */
[----:B------:R-:W-:-:S05]  /*e6b0*/  @P1 SHF.R.U32.HI R2, RZ, R3, R9 ;  /* 0x00000003ff021219 */ /* 0x000fca0000011609 */
[----:B------:R-:W-:-:S04]  /*e6c0*/  IMAD.MOV R3, RZ, RZ, -R2 ;  /* 0x000000ffff037224 */ /* 0x000fc800078e0a02 */
[----:B------:R-:W-:Y:S01]  /*e6d0*/  IMAD R12, R8, R3, R12 ;  /* 0x00000003080c7224 */ /* 0x000fe200078e020c */
[--C-:B------:R-:W-:Y:S01]  /*e6e0*/  SHF.R.S32.HI R3, RZ, 0x1f, R2.reuse ;  /* 0x0000001fff037819 */ /* 0x100fe20000011402 */
[----:B------:R-:W1:Y:S02]  /*e6f0*/  LDC.64 R8, c[0x0][0x3f8] ;  /* 0x0000fe00ff087b82 */ /* 0x000e640000000a00 */
[----:B------:R-:W-:-:S05]  /*e700*/  IMAD.WIDE.U32 R2, R0, UR4, R2 ;  /* 0x0000000400027c25 */ /* 0x000fca000f8e0002 */
[----:B------:R-:W-:Y:S02]  /*e710*/  IADD3 R13, R13, R3, RZ ;  /* 0x000000030d0d7210 */ /* 0x000fe40007ffe0ff */
[----:B-1----:R-:W-:-:S04]  /*e720*/  LEA R8, P1, R2, R8, 0x2 ;  /* 0x0000000802087211 */ /* 0x002fc800078210ff */
[----:B------:R-:W-:-:S05]  /*e730*/  LEA.HI.X R9, R2, R9, R13, 0x2, P1 ;  /* 0x0000000902097211 */ /* 0x000fca00008f140d */
[----:B------:R1:W5:Y:S04]  /*e740*/  LDG.E R8, desc[UR6][R8.64] ;  /* 0x0000000608087981 */ /* 0x000368000c1e1900 */
.L_x_66:
[----:B------:R-:W2:Y:S01]  /*e750*/  S2R R3, SR_CgaCtaId ;  /* 0x0000000000037919 */ /* 0x000ea20000008800 */
[----:B------:R-:W-:-:S04]  /*e760*/  MOV R2, 0x400 ;  /* 0x0000040000027802 */ /* 0x000fc80000000f00 */
[----:B--2---:R-:W-:Y:S02]  /*e770*/  LEA R2, R3, R2, 0x18 ;  /* 0x0000000203027211 */ /* 0x004fe400078ec0ff */
[----:B------:R-:W-:-:S03]  /*e780*/  SHF.L.U32 R3, R17, 0x1f, RZ ;  /* 0x0000001f11037819 */ /* 0x000fc600000006ff */
[----:B------:R-:W-:-:S04]  /*e790*/  IMAD R2, R16, 0x8, R2 ;  /* 0x0000000810027824 */ /* 0x000fc800078e0202 */
[----:B------:R-:W2:Y:S02]  /*e7a0*/  SYNCS.PHASECHK.TRANS64.TRYWAIT P1, [R2+URZ+0x36840], R3 ;  /* 0x03684003020075a7 */ /* 0x000ea4000802017f */
[----:B--2---:R-:W-:Y:S05]  /*e7b0*/  @!P1 BRA `(.L_x_67) ;  /* 0x00000010009c9947 */ /* 0x004fea0003800000 */
.L_x_102:
        /* <DEDUP_REMOVED lines=11> */
.L_x_68:
[----:B------:R-:W1:Y:S01]  /*e870*/  S2R R13, SR_CgaCtaId ;  /* 0x00000000000d7919 */ /* 0x000e620000008800 */
[----:B------:R-:W-:Y:S01]  /*e880*/  MOV R9, 0x400 ;  /* 0x0000040000097802 */ /* 0x000fe20000000f00 */
[----:B------:R-:W-:Y:S01]  /*e890*/  UIADD3 UR4, UP0, UR36, 0x370, URZ ;  /* 0x0000037024047890 */ /* 0x000fe2000ff1e03f */
[----:B------:R-:W-:Y:S01]  /*e8a0*/  R2UR UR11, R12 ;  /* 0x000000000c0b72ca */ /* 0x000fe200000e0000 */
[----:B------:R-:W-:Y:S01]  /*e8b0*/  UMOV UR10, URZ ;  /* 0x0000003f000a7c82 */ /* 0x000fe20008000000 */
[----:B------:R-:W-:Y:S01]  /*e8c0*/  R2UR UR12, R4 ;  /* 0x00000000040c72ca */ /* 0x000fe200000e0000 */
[----:B------:R-:W-:Y:S01]  /*e8d0*/  UIADD3.X UR5, URZ, UR37, URZ, UP0, !UPT ;  /* 0x000000253f057290 */ /* 0x000fe200087fe43f */
[----:B-----5:R-:W-:Y:S01]  /*e8e0*/  R2UR UR13, R8 ;  /* 0x00000000080d72ca */ /* 0x020fe200000e0000 */
[----:B------:R-:W-:Y:S01]  /*e8f0*/  UMOV UR6, 0x0 ;  /* 0x0000000000067882 */ /* 0x000fe20000000000 */
[----:B------:R-:W-:Y:S01]  /*e900*/  UMOV UR7, 0x14f00000 ;  /* 0x14f0000000077882 */ /* 0x000fe20000000000 */
[----:B------:R-:W-:Y:S01]  /*e910*/  UMOV UR17, 0x40 ;  /* 0x0000004000117882 */ /* 0x000fe20000000000 */
[----:B------:R-:W-:-:S05]  /*e920*/  UMOV UR18, 0x80 ;  /* 0x0000008000127882 */ /* 0x000fca0000000000 */
[----:B------:R-:W-:Y:S01]  /*e930*/  UIMAD UR11, UR11, 0x70, URZ ;  /* 0x000000700b0b78a4 */ /* 0x000fe2000f8e023f */
[----:B-1----:R-:W-:-:S05]  /*e940*/  LEA R9, R13, R9, 0x18 ;  /* 0x000000090d097211 */ /* 0x002fca00078ec0ff */
[----:B--2---:R-:W-:-:S05]  /*e950*/  VIADD R2, R9, 0x36800 ;  /* 0x0003680009027836 */ /* 0x004fca0000000000 */
[----:B------:R-:W-:Y:S01]  /*e960*/  LEA R3, R16, R2, 0x3 ;  /* 0x0000000210037211 */ /* 0x000fe200078e18ff */
[----:B------:R-:W-:-:S03]  /*e970*/  IMAD R2, R7, 0x8, R2 ;  /* 0x0000000807027824 */ /* 0x000fc600078e0202 */
[----:B------:R-:W-:Y:S01]  /*e980*/  R2UR UR9, R3 ;  /* 0x00000000030972ca */ /* 0x000fe200000e0000 */
[----:B------:R-:W-:-:S05]  /*e990*/  IMAD R3, R16, 0xa800, R9 ;  /* 0x0000a80010037824 */ /* 0x000fca00078e0209 */
[----:B------:R-:W-:Y:S02]  /*e9a0*/  R2UR UR8, R3 ;  /* 0x00000000030872ca */ /* 0x000fe400000e0000 */
[----:B------:R-:W-:-:S05]  /*e9b0*/  SHF.L.U32 R3, R10, 0x1f, RZ ;  /* 0x0000001f0a037819 */ /* 0x000fca00000006ff */
[----:B------:R-:W-:-:S06]  /*e9c0*/  UIADD3 UR9, UR9, 0x30, URZ ;  /* 0x0000003009097890 */ /* 0x000fcc000fffe03f */
[----:B------:R-:W-:Y:S02]  /*e9d0*/  UIADD3 UR14, UR8, 0x21400, URZ ;  /* 0x00021400080e7890 */ /* 0x000fe4000fffe03f */
[----:B------:R-:W-:Y:S02]  /*e9e0*/  UIADD3 UR15, UR8, 0x24c00, URZ ;  /* 0x00024c00080f7890 */ /* 0x000fe4000fffe03f */
[----:B------:R-:W-:-:S03]  /*e9f0*/  UIADD3 UR16, UR8, 0x28400, URZ ;  /* 0x0002840008107890 */ /* 0x000fc6000fffe03f */
[----:B------:R-:W-:Y:S02]  /*ea00*/  UMOV UR8, UR14 ;  /* 0x0000000e00087c82 */ /* 0x000fe40008000000 */
[----:B------:R1:W-:Y:S02]  /*ea10*/  UTMALDG.4D [UR8], [UR4], desc[UR6] ;  /* 0x00000608040075b4 */ /* 0x0003e40008019000 */
[----:B-1----:R-:W-:Y:S01]  /*ea20*/  UMOV UR8, UR15 ;  /* 0x0000000f00087c82 */ /* 0x002fe20008000000 */
[----:B------:R-:W-:Y:S02]  /*ea30*/  UMOV UR10, UR17 ;  /* 0x00000011000a7c82 */ /* 0x000fe40008000000 */
[----:B------:R1:W-:Y:S02]  /*ea40*/  UTMALDG.4D [UR8], [UR4], desc[UR6] ;  /* 0x00000608040075b4 */ /* 0x0003e40008019000 */
[----:B-1----:R-:W-:Y:S01]  /*ea50*/  UMOV UR8, UR16 ;  /* 0x0000001000087c82 */ /* 0x002fe20008000000 */
[----:B------:R-:W-:-:S02]  /*ea60*/  UMOV UR10, UR18 ;  /* 0x00000012000a7c82 */ /* 0x000fc40008000000 */
[----:B------:R1:W-:Y:S01]  /*ea70*/  UTMALDG.4D [UR8], [UR4], desc[UR6] ;  /* 0x00000608040075b4 */ /* 0x0003e20008019000 */
[----:B------:R-:W2:Y:S02]  /*ea80*/  SYNCS.PHASECHK.TRANS64.TRYWAIT P1, [R2+URZ+0x60], R3 ;  /* 0x00006003020075a7 */ /* 0x000ea4000802017f */
[----:B-12---:R-:W-:Y:S05]  /*ea90*/  @!P1 BRA `(.L_x_69) ;  /* 0x0000000c00f89947 */ /* 0x006fea0003800000 */
.L_x_103:
[----:B------:R-:W-:Y:S05]  /*eaa0*/  @P2 BRA `(.L_x_70) ;  /* 0x00000000001c2947 */ /* 0x000fea0003800000 */
[----:B------:R-:W2:Y:S01]  /*eab0*/  S2R R9, SR_TID.X ;  /* 0x0000000000097919 */ /* 0x000ea20000002100 */
[----:B-1----:R-:W-:-:S04]  /*eac0*/  MOV R3, 0xa800 ;  /* 0x0000a80000037802 */ /* 0x002fc80000000f00 */
[----:B------:R3:W-:Y:S01]  /*ead0*/  SYNCS.ARRIVE.TRANS64 RZ, [R2+URZ+0x50], R3 ;  /* 0x0000500302ff79a7 */ /* 0x0007e2000800003f */
[----:B--2---:R-:W-:-:S04]  /*eae0*/  LOP3.LUT R9, R9, 0x1f, RZ, 0xc0, !PT ;  /* 0x0000001f09097812 */ /* 0x004fc800078ec0ff */
[----:B------:R-:W-:-:S13]  /*eaf0*/  ISETP.NE.AND P1, PT, R9, RZ, PT ;  /* 0x000000ff0900720c */ /* 0x000fda0003f25270 */
[----:B---3--:R-:W-:Y:S05]  /*eb00*/  @!P1 BRA `(.L_x_70) ;  /* 0x0000000000049947 */ /* 0x008fea0003800000 */
[----:B------:R-:W-:Y:S01]  /*eb10*/  BPT.TRAP 0x1 ;  /* 0x000000040000795c */ /* 0x000fe20000300000 */
.L_x_70:
[----:B------:R-:W2:Y:S01]  /*eb20*/  S2R R9, SR_CgaCtaId ;  /* 0x0000000000097919 */ /* 0x000ea20000008800 */
[----:B-1----:R-:W-:Y:S01]  /*eb30*/  MOV R3, 0x400 ;  /* 0x0000040000037802 */ /* 0x002fe20000000f00 */
        /* <DEDUP_REMOVED lines=10> */
[----:B------:R-:W-:Y:S01]  /*ebe0*/  IMAD.MOV.U32 R18, RZ, RZ, R12 ;  /* 0x000000ffff127224 */ /* 0x000fe200078e000c */
[----:B------:R-:W-:-:S03]  /*ebf0*/  MOV R5, R8 ;  /* 0x0000000800057202 */ /* 0x000fc60000000f00 */
[----:B------:R-:W-:Y:S02]  /*ec00*/  UIMAD UR11, UR11, 0x70, URZ ;  /* 0x000000700b0b78a4 */ /* 0x000fe4000f8e023f */
[----:B------:R-:W-:Y:S01]  /*ec10*/  UIADD3 UR9, UR9, 0x50, URZ ;  /* 0x0000005009097890 */ /* 0x000fe2000fffe03f */
[----:B--2---:R-:W-:-:S05]  /*ec20*/  LEA R3, R9, R3, 0x18 ;  /* 0x0000000309037211 */ /* 0x004fca00078ec0ff */
[----:B------:R-:W-:-:S05]  /*ec30*/  IMAD R7, R7, 0xa800, R3 ;  /* 0x0000a80007077824 */ /* 0x000fca00078e0203 */
[----:B------:R-:W-:-:S13]  /*ec40*/  R2UR UR15, R7 ;  /* 0x00000000070f72ca */ /* 0x000fda00000e0000 */
        /* <DEDUP_REMOVED lines=12> */
.L_x_65:
[----:B------:R-:W-:Y:S05]  /*ed10*/  BSYNC B1 ;  /* 0x0000000000017941 */ /* 0x000fea0003800000 */
.L_x_64:
[C---:B------:R-:W-:Y:S01]  /*ed20*/  ISETP.GT.AND P1, PT, R6.reuse, 0x1, PT ;  /* 0x000000010600780c */ /* 0x040fe20003f24270 */
[----:B------:R-:W-:-:S12]  /*ed30*/  VIADD R6, R6, 0xfffffffe ;  /* 0xfffffffe06067836 */ /* 0x000fd80000000000 */
[----:B------:R-:W-:Y:S05]  /*ed40*/  @P1 BRA `(.L_x_71) ;  /* 0xfffffff000301947 */ /* 0x000fea000383ffff */
.L_x_56:
[----:B------:R-:W-:Y:S05]  /*ed50*/  BSYNC B0 ;  /* 0x0000000000007941 */ /* 0x000fea0003800000 */
.L_x_47:
[----:B------:R-:W-:Y:S04]  /*ed60*/  BSSY B0, `(.L_x_72) ;  /* 0x0000032000007945 */ /* 0x000fe80003800000 */
[----:B------:R-:W-:Y:S05]  /*ed70*/  @!P6 BRA `(.L_x_73) ;  /* 0x0000000000c0e947 */ /* 0x000fea0003800000 */
[----:B------:R-:W2:Y:S01]  /*ed80*/  S2R R3, SR_CgaCtaId ;  /* 0x0000000000037919 */ /* 0x000ea20000008800 */
[----:B------:R-:W-:Y:S01]  /*ed90*/  MOV R0, 0x400 ;  /* 0x0000040000007802 */ /* 0x000fe20000000f00 */
[----:B------:R-:W3:Y:S03]  /*eda0*/  S2R R2, SR_TID.X ;  /* 0x0000000000027919 */ /* 0x000ee60000002100 */
[----:B--2---:R-:W-:-:S04]  /*edb0*/  LEA R0, R3, R0, 0x18 ;  /* 0x0000000003007211 */ /* 0x004fc800078ec0ff */
[----:B------:R-:W-:Y:S02]  /*edc0*/  LEA R3, R16, R0, 0x3 ;  /* 0x0000000010037211 */ /* 0x000fe400078e18ff */
[----:B------:R-:W-:Y:S02]  /*edd0*/  SHF.L.U32 R0, R17, 0x1f, RZ ;  /* 0x0000001f11007819 */ /* 0x000fe400000006ff */
[----:B---3--:R-:W-:Y:S02]  /*ede0*/  LOP3.LUT R2, R2, 0x7f, RZ, 0xc0, !PT ;  /* 0x0000007f02027812 */ /* 0x008fe400078ec0ff */
[----:B------:R-:W2:Y:S02]  /*edf0*/  SYNCS.PHASECHK.TRANS64.TRYWAIT P0, [R3+URZ+0x36860], R0 ;  /* 0x03686000030075a7 */ /* 0x000ea4000800017f */
[----:B------:R-:W-:Y:S01]  /*ee00*/  ISETP.NE.AND P1, PT, R2, RZ, PT ;  /* 0x000000ff0200720c */ /* 0x000fe20003f25270 */
[----:B--2---:R-:W-:-:S12]  /*ee10*/  @!P0 BRA `(.L_x_74) ;  /* 0x0000000c002c8947 */ /* 0x004fd80003800000 */
.L_x_104:
        /* <DEDUP_REMOVED lines=8> */
.L_x_75:
        /* <DEDUP_REMOVED lines=30> */
.L_x_73:
[----:B------:R-:W-:Y:S05]  /*f080*/  BSYNC B0 ;  /* 0x0000000000007941 */ /* 0x000fea0003800000 */
.L_x_72:
[----:B------:R-:W2:Y:S01]  /*f090*/  LDL.LU R0, [R1+0x10] ;  /* 0x0000100001007983 */ /* 0x000ea20000300800 */
[----:B------:R-:W-:-:S03]  /*f0a0*/  ULDC UR4, c[0x0][0xda4] ;  /* 0x0003690000047ab9 */ /* 0x000fc60000000800 */
[----:B------:R-:W3:Y:S01]  /*f0b0*/  LDL.LU R2, [R1+0x18] ;  /* 0x0000180001027983 */ /* 0x000ee20000300800 */
[----:B------:R-:W-:-:S04]  /*f0c0*/  IADD3 R16, R16, 0x1, RZ ;  /* 0x0000000110107810 */ /* 0x000fc80007ffe0ff */
[----:B------:R-:W-:-:S04]  /*f0d0*/  ISETP.NE.AND P0, PT, R16, 0x2, PT ;  /* 0x000000021000780c */ /* 0x000fc80003f05270 */
[----:B------:R-:W-:Y:S01]  /*f0e0*/  SEL R16, R16, RZ, P0 ;  /* 0x000000ff10107207 */ /* 0x000fe20000000000 */
[----:B--2---:R-:W-:Y:S01]  /*f0f0*/  VIADD R0, R0, UR38 ;  /* 0x0000002600007c36 */ /* 0x004fe20008000000 */
[----:B---3--:R-:W-:-:S04]  /*f100*/  IADD3 R2, R2, 0x1, RZ ;  /* 0x0000000102027810 */ /* 0x008fc80007ffe0ff */
[----:B------:R2:W-:Y:S01]  /*f110*/  STL [R1+0x10], R0 ;  /* 0x0000100001007387 */ /* 0x0005e20000100800 */
[----:B------:R-:W-:-:S03]  /*f120*/  ISETP.GE.AND P1, PT, R0, UR4, PT ;  /* 0x0000000400007c0c */ /* 0x000fc6000bf26270 */
[----:B------:R3:W-:Y:S01]  /*f130*/  STL [R1+0x18], R2 ;  /* 0x0000180201007387 */ /* 0x0007e20000100800 */
[----:B--2---:R-:W-:-:S04]  /*f140*/  SEL R0, RZ, 0x1, P0 ;  /* 0x00000001ff007807 */ /* 0x004fc80000000000 */
[----:B------:R-:W-:-:S05]  /*f150*/  LOP3.LUT R17, R17, R0, RZ, 0x3c, !PT ;  /* 0x0000000011117212 */ /* 0x000fca00078e3cff */
[----:B---3--:R-:W-:Y:S05]  /*f160*/  @!P1 BRA `(.L_x_76) ;  /* 0xffffffd0006c9947 */ /* 0x008fea000383ffff */
[----:B------:R-:W-:-:S07]  /*f170*/  LOP3.LUT R2, R2, 0x1, RZ, 0xc, !PT ;  /* 0x0000000102027812 */ /* 0x000fce00078e0cff */
.L_x_32:
[----:B------:R-:W2:Y:S01]  /*f180*/  S2R R3, SR_CgaCtaId ;  /* 0x0000000000037919 */ /* 0x000ea20000008800 */
[----:B------:R-:W-:Y:S01]  /*f190*/  MOV R0, 0x400 ;  /* 0x0000040000007802 */ /* 0x000fe20000000f00 */
[----:B------:R-:W-:Y:S03]  /*f1a0*/  BSSY B0, `(.L_x_77) ;  /* 0x0000005000007945 */ /* 0x000fe60003800000 */
[----:B--2---:R-:W-:Y:S02]  /*f1b0*/  LEA R0, R3, R0, 0x18 ;  /* 0x0000000003007211 */ /* 0x004fe400078ec0ff */
[----:B------:R-:W-:-:S04]  /*f1c0*/  SHF.L.U32 R3, R2, 0x1f, RZ ;  /* 0x0000001f02037819 */ /* 0x000fc800000006ff */
[----:B------:R-:W2:Y:S02]  /*f1d0*/  SYNCS.PHASECHK.TRANS64.TRYWAIT P0, [R0+URZ+0x36820], R3 ;  /* 0x03682003000075a7 */ /* 0x000ea4000800017f */
[----:B--2---:R-:W-:Y:S05]  /*f1e0*/  @!P0 BRA `(.L_x_78) ;  /* 0x00000008004c8947 */ /* 0x004fea0003800000 */
.L_x_105:
[----:B------:R-:W-:Y:S05]  /*f1f0*/  BSYNC B0 ;  /* 0x0000000000007941 */ /* 0x000fea0003800000 */
.L_x_77:
[----:B------:R-:W-:-:S03]  /*f200*/  UMOV UR4, 0xffffffff ;  /* 0xffffffff00047882 */ /* 0x000fc60000000000 */
[----:B------:R-:W-:Y:S05]  /*f210*/  BRA.DIV UR4, `(.L_x_79) ;  /* 0x0000000a04547947 */ /* 0x000fea000b800000 */
[----:B------:R-:W3:Y:S02]  /*f220*/  S2R R2, SR_TID.X ;  /* 0x0000000000027919 */ /* 0x000ee40000002100 */
[----:B---3--:R-:W-:-:S04]  /*f230*/  SHF.R.U32.HI R2, RZ, 0x5, R2 ;  /* 0x00000005ff027819 */ /* 0x008fc80000011602 */
[----:B------:R-:W-:-:S05]  /*f240*/  LOP3.LUT R2, R2, 0x3, RZ, 0xc0, !PT ;  /* 0x0000000302027812 */ /* 0x000fca00078ec0ff */
[----:B------:R3:W4:Y:S02]  /*f250*/  SHFL.IDX PT, R14, R2, RZ, 0x1f ;  /* 0x00001fff020e7589 */ /* 0x00072400000e0000 */
.L_x_108:
[----:B----4-:R-:W-:Y:S01]  /*f260*/  ISETP.NE.AND P0, PT, R14, RZ, PT ;  /* 0x000000ff0e00720c */ /* 0x010fe20003f05270 */
[----:B------:R-:W-:-:S12]  /*f270*/  BSSY B0, `(.L_x_80) ;  /* 0x0000026000007945 */ /* 0x000fd80003800000 */
[----:B------:R-:W-:Y:S05]  /*f280*/  @P0 BRA `(.L_x_81) ;  /* 0x0000000000900947 */ /* 0x000fea0003800000 */
[----:B------:R-:W-:-:S03]  /*f290*/  UMOV UR4, 0xffffffff ;  /* 0xffffffff00047882 */ /* 0x000fc60000000000 */
[----:B------:R-:W-:Y:S05]  /*f2a0*/  BRA.DIV UR4, `(.L_x_82) ;  /* 0x0000000a04647947 */ /* 0x000fea000b800000 */
[----:B------:R-:W-:-:S13]  /*f2b0*/  ELECT P6, URZ, PT ;  /* 0x00000000003f782f */ /* 0x000fda00038c0000 */
.L_x_111:
[----:B------:R-:W-:Y:S05]  /*f2c0*/  @!P6 BRA `(.L_x_81) ;  /* 0x000000000080e947 */ /* 0x000fea0003800000 */
[----:B---3--:R-:W3:Y:S02]  /*f2d0*/  LDL R2, [R1+0x1c] ;  /* 0x00001c0001027983 */ /* 0x008ee40000100800 */
[----:B---3--:R-:W-:-:S13]  /*f2e0*/  R2UR UR4, R2 ;  /* 0x00000000020472ca */ /* 0x008fda00000e0000 */
[----:B------:R-:W-:-:S06]  /*f2f0*/  ULOP3.LUT UR4, UR4, 0x2, URZ, 0xfc, !UPT ;  /* 0x0000000204047892 */ /* 0x000fcc000f8efc3f */
[----:B------:R-:W-:-:S05]  /*f300*/  IMAD.U32 R2, RZ, RZ, UR4 ;  /* 0x00000004ff027e24 */ /* 0x000fca000f8e00ff */
[----:B------:R-:W-:-:S13]  /*f310*/  ISETP.NE.AND P2, PT, R2, 0x3, PT ;  /* 0x000000030200780c */ /* 0x000fda0003f45270 */
[----:B------:R-:W-:Y:S05]  /*f320*/  @!P2 BRA `(.L_x_83) ;  /* 0x000000000004a947 */ /* 0x000fea0003800000 */
[----:B------:R-:W-:Y:S01]  /*f330*/  BPT.TRAP 0x1 ;  /* 0x000000040000795c */ /* 0x000fe20000300000 */
.L_x_83:
[----:B--2---:R-:W-:Y:S02]  /*f340*/  IADD3 R3, R0, 0x36840, RZ ;  /* 0x0003684000037810 */ /* 0x004fe40007ffe0ff */
[----:B------:R-:W-:Y:S02]  /*f350*/  SHF.L.U32 R5, R17, 0x1f, RZ ;  /* 0x0000001f11057819 */ /* 0x000fe400000006ff */
[C---:B------:R-:W-:Y:S01]  /*f360*/  IADD3 R2, R16.reuse, 0x1, RZ ;  /* 0x0000000110027810 */ /* 0x040fe20007ffe0ff */
[----:B-1----:R-:W-:-:S03]  /*f370*/  IMAD R6, R16, 0x8, R3 ;  /* 0x0000000810067824 */ /* 0x002fc600078e0203 */
[----:B------:R-:W-:Y:S01]  /*f380*/  ISETP.NE.AND P1, PT, R2, 0x2, PT ;  /* 0x000000020200780c */ /* 0x000fe20003f25270 */
[----:B------:R-:W1:Y:S03]  /*f390*/  SYNCS.PHASECHK.TRANS64.TRYWAIT P0, [R6+URZ], R5 ;  /* 0x00000005060075a7 */ /* 0x000e66000800017f */
[----:B------:R-:W-:-:S04]  /*f3a0*/  SEL R4, RZ, 0x1, P1 ;  /* 0x00000001ff047807 */ /* 0x000fc80000800000 */
[----:B------:R-:W-:Y:S02]  /*f3b0*/  LOP3.LUT R17, R17, R4, RZ, 0x3c, !PT ;  /* 0x0000000411117212 */ /* 0x000fe400078e3cff */
[----:B------:R-:W-:Y:S02]  /*f3c0*/  SEL R4, R2, RZ, P1 ;  /* 0x000000ff02047207 */ /* 0x000fe40000800000 */
[----:B------:R-:W-:-:S03]  /*f3d0*/  SHF.L.U32 R2, R17, 0x1f, RZ ;  /* 0x0000001f11027819 */ /* 0x000fc600000006ff */
[----:B------:R-:W-:Y:S01]  /*f3e0*/  IMAD R3, R4, 0x8, R3 ;  /* 0x0000000804037824 */ /* 0x000fe200078e0203 */
[----:B-1----:R-:W-:Y:S06]  /*f3f0*/  @!P0 BRA `(.L_x_84) ;  /* 0x0000000800308947 */ /* 0x002fec0003800000 */
.L_x_112:
[----:B------:R-:W2:Y:S02]  /*f400*/  SYNCS.PHASECHK.TRANS64.TRYWAIT P0, [R3+URZ], R2 ;  /* 0x00000002030075a7 */ /* 0x000ea4000800017f */
[----:B--2---:R-:W-:Y:S05]  /*f410*/  @!P0 BRA `(.L_x_85) ;  /* 0x00000008003c8947 */ /* 0x004fea0003800000 */
.L_x_113:
[----:B------:R-:W-:Y:S05]  /*f420*/  @!P2 BRA `(.L_x_86) ;  /* 0x000000000004a947 */ /* 0x000fea0003800000 */
[----:B------:R-:W-:Y:S01]  /*f430*/  BPT.TRAP 0x1 ;  /* 0x000000040000795c */ /* 0x000fe20000300000 */
.L_x_86:
[----:B--2---:R-:W-:-:S05]  /*f440*/  IADD3 R3, R0, 0x36860, RZ ;  /* 0x0003686000037810 */ /* 0x004fca0007ffe0ff */
[----:B------:R-:W-:-:S04]  /*f450*/  IMAD R16, R16, 0x8, R3 ;  /* 0x0000000810107824 */ /* 0x000fc800078e0203 */
[----:B------:R-:W2:Y:S02]  /*f460*/  SYNCS.PHASECHK.TRANS64.TRYWAIT P0, [R16+URZ], R5 ;  /* 0x00000005100075a7 */ /* 0x000ea4000800017f */
[----:B--2---:R-:W-:Y:S05]  /*f470*/  @!P0 BRA `(.L_x_87) ;  /* 0x0000000800388947 */ /* 0x004fea0003800000 */
.L_x_114:
[----:B------:R-:W-:-:S07]  /*f480*/  LEA R3, R4, R3, 0x3 ;  /* 0x0000000304037211 */ /* 0x000fce00078e18ff */
.L_x_88:
[----:B---3--:R3:W4:Y:S02]  /*f490*/  SYNCS.PHASECHK.TRANS64.TRYWAIT P0, [R3+URZ], R2 ;  /* 0x00000002030075a7 */ /* 0x008724000800017f */
[----:B----4-:R-:W-:Y:S05]  /*f4a0*/  @!P0 NANOSLEEP.SYNCS 0x989680 ;  /* 0x009896800000895d */ /* 0x010fea0003900000 */
[----:B------:R-:W4:Y:S02]  /*f4b0*/  @!P0 SYNCS.PHASECHK.TRANS64 P0, [R3+URZ], R2 ;  /* 0x00000002030085a7 */ /* 0x000f24000800007f */
[----:B----4-:R-:W-:Y:S05]  /*f4c0*/  @!P0 BRA `(.L_x_88) ;  /* 0xfffffffc00f08947 */ /* 0x010fea000383ffff */
.L_x_81:
[----:B------:R-:W-:Y:S05]  /*f4d0*/  BSYNC B0 ;  /* 0x0000000000007941 */ /* 0x000fea0003800000 */
.L_x_80:
[----:B------:R-:W-:Y:S05]  /*f4e0*/  EXIT ;  /* 0x000000000000794d */ /* 0x000fea0003800000 */
.L_x_10:
[----:B------:R-:W-:-:S13]  /*f4f0*/  R2UR UR4, R2 ;  /* 0x00000000020472ca */ /* 0x000fda00000e0000 */
[----:B-1----:R-:W-:-:S04]  /*f500*/  IMAD.U32 R3, RZ, RZ, UR4 ;  /* 0x00000004ff037e24 */ /* 0x002fc8000f8e00ff */
[----:B------:R1:W2:Y:S03]  /*f510*/  SYNCS.PHASECHK.TRANS64.TRYWAIT P1, [R3+URZ+0x36800], R0 ;  /* 0x03680000030075a7 */ /* 0x0002a6000802017f */
[----:B--2---:R-:W-:Y:S05]  /*f520*/  @!P1 NANOSLEEP.SYNCS 0x989680 ;  /* 0x009896800000995d */ /* 0x004fea0003900000 */
[----:B------:R-:W2:Y:S02]  /*f530*/  @!P1 SYNCS.PHASECHK.TRANS64 P1, [R3+URZ+0x36800], R0 ;  /* 0x03680000030095a7 */ /* 0x000ea4000802007f */
[----:B--2---:R-:W-:Y:S05]  /*f540*/  @!P1 BRA `(.L_x_10) ;  /* 0xfffffffc00e89947 */ /* 0x004fea000383ffff */
[----:B------:R-:W-:Y:S05]  /*f550*/  BRA `(.L_x_89) ;  /* 0xffffff1c00247947 */ /* 0x000fea000383ffff */
.L_x_14:
[----:B--2---:R2:W3:Y:S02]  /*f560*/  SYNCS.PHASECHK.TRANS64.TRYWAIT P2, [R0+URZ+0x36830], R3 ;  /* 0x03683003000075a7 */ /* 0x0044e4000804017f */
[----:B---3--:R-:W-:Y:S05]  /*f570*/  @!P2 NANOSLEEP.SYNCS 0x989680 ;  /* 0x009896800000a95d */ /* 0x008fea0003900000 */
[----:B------:R-:W3:Y:S02]  /*f580*/  @!P2 SYNCS.PHASECHK.TRANS64 P2, [R0+URZ+0x36830], R3 ;  /* 0x036830030000a5a7 */ /* 0x000ee4000804007f */
[----:B---3--:R-:W-:Y:S05]  /*f590*/  @!P2 BRA `(.L_x_14) ;  /* 0xfffffffc00f0a947 */ /* 0x008fea000383ffff */
[----:B------:R-:W-:Y:S05]  /*f5a0*/  BRA `(.L_x_13) ;  /* 0xffffff1c00587947 */ /* 0x000fea000383ffff */
.L_x_19:
[----:B--2---:R-:W-:-:S04]  /*f5b0*/  MOV R9, UR60 ;  /* 0x0000003c00097c02 */ /* 0x004fc80008000f00 */
[----:B------:R2:W3:Y:S03]  /*f5c0*/  SYNCS.PHASECHK.TRANS64.TRYWAIT P2, [R9+URZ+0x36830], R6 ;  /* 0x03683006090075a7 */ /* 0x0004e6000804017f */
[----:B---3--:R-:W-:Y:S05]  /*f5d0*/  @!P2 NANOSLEEP.SYNCS 0x989680 ;  /* 0x009896800000a95d */ /* 0x008fea0003900000 */
[----:B------:R-:W3:Y:S02]  /*f5e0*/  @!P2 SYNCS.PHASECHK.TRANS64 P2, [R9+URZ+0x36830], R6 ;  /* 0x036830060900a5a7 */ /* 0x000ee4000804007f */
[----:B---3--:R-:W-:Y:S05]  /*f5f0*/  @!P2 BRA `(.L_x_19) ;  /* 0xfffffffc00eca947 */ /* 0x008fea000383ffff */
[----:B------:R-:W-:Y:S05]  /*f600*/  BRA `(.L_x_18) ;  /* 0xffffff6800b87947 */ /* 0x000fea000383ffff */
.L_x_23:
[----:B----4-:R-:W-:-:S04]  /*f610*/  IMAD.U32 R7, RZ, RZ, UR4 ;  /* 0x00000004ff077e24 */ /* 0x010fc8000f8e00ff */
[----:B------:R4:W1:Y:S03]  /*f620*/  SYNCS.PHASECHK.TRANS64.TRYWAIT P2, [R7+URZ+0x36850], R0 ;  /* 0x03685000070075a7 */ /* 0x000866000804017f */
[----:B-1----:R-:W-:Y:S05]  /*f630*/  @!P2 NANOSLEEP.SYNCS 0x989680 ;  /* 0x009896800000a95d */ /* 0x002fea0003900000 */
[----:B------:R-:W1:Y:S02]  /*f640*/  @!P2 SYNCS.PHASECHK.TRANS64 P2, [R7+URZ+0x36850], R0 ;  /* 0x036850000700a5a7 */ /* 0x000e64000804007f */
[----:B-1----:R-:W-:Y:S05]  /*f650*/  @!P2 BRA `(.L_x_23) ;  /* 0xfffffffc00eca947 */ /* 0x002fea000383ffff */
[----:B------:R-:W-:Y:S05]  /*f660*/  BRA `(.L_x_22) ;  /* 0xffffff9000187947 */ /* 0x000fea000383ffff */
.L_x_28:
[----:B--2---:R-:W-:-:S04]  /*f670*/  MOV R5, UR7 ;  /* 0x0000000700057c02 */ /* 0x004fc80008000f00 */
[----:B------:R2:W3:Y:S03]  /*f680*/  SYNCS.PHASECHK.TRANS64.TRYWAIT P0, [R5+URZ+0x36850], R0 ;  /* 0x03685000050075a7 */ /* 0x0004e6000800017f */
[----:B---3--:R-:W-:Y:S05]  /*f690*/  @!P0 NANOSLEEP.SYNCS 0x989680 ;  /* 0x009896800000895d */ /* 0x008fea0003900000 */
[----:B------:R-:W3:Y:S02]  /*f6a0*/  @!P0 SYNCS.PHASECHK.TRANS64 P0, [R5+URZ+0x36850], R0 ;  /* 0x03685000050085a7 */ /* 0x000ee4000800007f */
[----:B---3--:R-:W-:Y:S05]  /*f6b0*/  @!P0 BRA `(.L_x_28) ;  /* 0xfffffffc00ec8947 */ /* 0x008fea000383ffff */
[----:B------:R-:W-:Y:S05]  /*f6c0*/  BRA `(.L_x_27) ;  /* 0xffffffb000947947 */ /* 0x000fea000383ffff */
.L_x_39:
[----:B------:R-:W1:Y:S01]  /*f6d0*/  S2R R6, SR_TID.X ;  /* 0x0000000000067919 */ /* 0x000e620000002100 */
[----:B------:R-:W-:Y:S01]  /*f6e0*/  BSSY B0, `(.L_x_90) ;  /* 0x000000a000007945 */ /* 0x000fe20003800000 */
[----:B------:R-:W-:Y:S01]  /*f6f0*/  MOV R12, RZ ;  /* 0x000000ff000c7202 */ /* 0x000fe20000000f00 */
[----:B------:R-:W-:Y:S01]  /*f700*/  IMAD.MOV.U32 R11, RZ, RZ, 0x1f ;  /* 0x0000001fff0b7424 */ /* 0x000fe200078e00ff */
[----:B------:R-:W-:Y:S02]  /*f710*/  MOV R15, 0xffffffff ;  /* 0xffffffff000f7802 */ /* 0x000fe40000000f00 */
[----:B-1----:R-:W-:-:S04]  /*f720*/  SHF.R.U32.HI R6, RZ, 0x5, R6 ;  /* 0x00000005ff067819 */ /* 0x002fc80000011606 */
[----:B------:R-:W-:-:S05]  /*f730*/  LOP3.LUT R6, R6, 0x3, RZ, 0xc0, !PT ;  /* 0x0000000306067812 */ /* 0x000fca00078ec0ff */
[----:B------:R-:W-:-:S07]  /*f740*/  IMAD.MOV.U32 R13, RZ, RZ, R6 ;  /* 0x000000ffff0d7224 */ /* 0x000fce00078e0006 */
[----:B------:R-:W-:Y:S05]  /*f750*/  WARPSYNC.COLLECTIVE R15, `(.L_x_91) ;  /* 0x000000000f087348 */ /* 0x000fea0003c00000 */
[----:B------:R1:W2:Y:S02]  /*f760*/  SHFL.IDX P6, R14, R13, R12, R11 ;  /* 0x0000000c0d0e7389 */ /* 0x0002a400000c000b */
[----:B-12---:R-:W-:Y:S01]  /*f770*/  ENDCOLLECTIVE ;  /* 0x000000000000791b */ /* 0x006fe20003800000 */
.L_x_91:
[----:B------:R-:W-:Y:S05]  /*f780*/  BSYNC B0 ;  /* 0x0000000000007941 */ /* 0x000fea0003800000 */
.L_x_90:
[----:B------:R-:W-:Y:S05]  /*f790*/  BRA `(.L_x_92) ;  /* 0xffffffd400747947 */ /* 0x000fea000383ffff */
.L_x_40:
[----:B------:R-:W-:Y:S01]  /*f7a0*/  BSSY B0, `(.L_x_93) ;  /* 0x0000006000007945 */ /* 0x000fe20003800000 */
[----:B------:R-:W-:-:S07]  /*f7b0*/  IMAD.MOV.U32 R15, RZ, RZ, -0x1 ;  /* 0xffffffffff0f7424 */ /* 0x000fce00078e00ff */
[----:B------:R-:W-:Y:S05]  /*f7c0*/  WARPSYNC.COLLECTIVE R15, `(.L_x_94) ;  /* 0x000000000f0c7348 */ /* 0x000fea0003c00000 */
[----:B------:R-:W-:Y:S02]  /*f7d0*/  ELECT P6, UR62, PT ;  /* 0x00000000003e782f */ /* 0x000fe400038c0000 */
[----:B------:R-:W-:Y:S01]  /*f7e0*/  MOV R14, UR62 ;  /* 0x0000003e000e7c02 */ /* 0x000fe20008000f00 */
[----:B------:R-:W-:Y:S10]  /*f7f0*/  ENDCOLLECTIVE ;  /* 0x000000000000791b */ /* 0x000ff40003800000 */
.L_x_94:
[----:B------:R-:W-:Y:S05]  /*f800*/  BSYNC B0 ;  /* 0x0000000000007941 */ /* 0x000fea0003800000 */
.L_x_93:
[----:B------:R-:W-:Y:S05]  /*f810*/  BRA `(.L_x_95) ;  /* 0xffffffd4006c7947 */ /* 0x000fea000383ffff */
.L_x_43:
[----:B--2---:R2:W3:Y:S02]  /*f820*/  SYNCS.PHASECHK.TRANS64.TRYWAIT P1, [R6+URZ+0x36840], R7 ;  /* 0x03684007060075a7 */ /* 0x0044e4000802017f */
[----:B---3--:R-:W-:Y:S05]  /*f830*/  @!P1 NANOSLEEP.SYNCS 0x989680 ;  /* 0x009896800000995d */ /* 0x008fea0003900000 */
[----:B------:R-:W3:Y:S02]  /*f840*/  @!P1 SYNCS.PHASECHK.TRANS64 P1, [R6+URZ+0x36840], R7 ;  /* 0x03684007060095a7 */ /* 0x000ee4000802007f */
[----:B---3--:R-:W-:Y:S05]  /*f850*/  @!P1 BRA `(.L_x_43) ;  /* 0xfffffffc00f09947 */ /* 0x008fea000383ffff */
[----:B------:R-:W-:Y:S05]  /*f860*/  BRA `(.L_x_96) ;  /* 0xffffffd400d07947 */ /* 0x000fea000383ffff */
.L_x_46:
[----:B-1----:R-:W1:Y:S01]  /*f870*/  S2R R8, SR_CgaCtaId ;  /* 0x0000000000087919 */ /* 0x002e620000008800 */
[----:B------:R-:W-:-:S04]  /*f880*/  MOV R7, 0x400 ;  /* 0x0000040000077802 */ /* 0x000fc80000000f00 */
[----:B-1----:R-:W-:-:S04]  /*f890*/  LEA R7, R8, R7, 0x18 ;  /* 0x0000000708077211 */ /* 0x002fc800078ec0ff */
[----:B------:R1:W2:Y:S03]  /*f8a0*/  SYNCS.PHASECHK.TRANS64.TRYWAIT P1, [R7+URZ+0x36820], R6 ;  /* 0x03682006070075a7 */ /* 0x0002a6000802017f */
[----:B--2---:R-:W-:Y:S05]  /*f8b0*/  @!P1 NANOSLEEP.SYNCS 0x989680 ;  /* 0x009896800000995d */ /* 0x004fea0003900000 */
[----:B------:R-:W2:Y:S02]  /*f8c0*/  @!P1 SYNCS.PHASECHK.TRANS64 P1, [R7+URZ+0x36820], R6 ;  /* 0x03682006070095a7 */ /* 0x000ea4000802007f */
[----:B--2---:R-:W-:Y:S05]  /*f8d0*/  @!P1 BRA `(.L_x_46) ;  /* 0xfffffffc00e49947 */ /* 0x004fea000383ffff */
[----:B------:R-:W-:Y:S05]  /*f8e0*/  BRA `(.L_x_97) ;  /* 0xffffffdc000c7947 */ /* 0x000fea000383ffff */
.L_x_52:
[----:B-1----:R1:W2:Y:S02]  /*f8f0*/  SYNCS.PHASECHK.TRANS64.TRYWAIT P1, [R2+URZ+0x36840], R3 ;  /* 0x03684003020075a7 */ /* 0x0022a4000802017f */
[----:B--2---:R-:W-:Y:S05]  /*f900*/  @!P1 NANOSLEEP.SYNCS 0x989680 ;  /* 0x009896800000995d */ /* 0x004fea0003900000 */
[----:B------:R-:W2:Y:S02]  /*f910*/  @!P1 SYNCS.PHASECHK.TRANS64 P1, [R2+URZ+0x36840], R3 ;  /* 0x03684003020095a7 */ /* 0x000ea4000802007f */
[----:B--2---:R-:W-:Y:S05]  /*f920*/  @!P1 BRA `(.L_x_52) ;  /* 0xfffffffc00f09947 */ /* 0x004fea000383ffff */
[----:B------:R-:W-:Y:S05]  /*f930*/  BRA `(.L_x_98) ;  /* 0xffffffdc00ac7947 */ /* 0x000fea000383ffff */
.L_x_54:
[----:B-1----:R1:W2:Y:S02]  /*f940*/  SYNCS.PHASECHK.TRANS64.TRYWAIT P1, [R2+URZ+0x60], R3 ;  /* 0x00006003020075a7 */ /* 0x0022a4000802017f */
[----:B--2---:R-:W-:Y:S05]  /*f950*/  @!P1 NANOSLEEP.SYNCS 0x989680 ;  /* 0x009896800000995d */ /* 0x004fea0003900000 */
[----:B------:R-:W2:Y:S02]  /*f960*/  @!P1 SYNCS.PHASECHK.TRANS64 P1, [R2+URZ+0x60], R3 ;  /* 0x00006003020095a7 */ /* 0x000ea4000802007f */
[----:B--2---:R-:W-:Y:S05]  /*f970*/  @!P1 BRA `(.L_x_54) ;  /* 0xfffffffc00f09947 */ /* 0x004fea000383ffff */
[----:B------:R-:W-:Y:S05]  /*f980*/  BRA `(.L_x_99) ;  /* 0xffffffe000487947 */ /* 0x000fea000383ffff */
.L_x_60:
[----:B--2---:R2:W3:Y:S02]  /*f990*/  SYNCS.PHASECHK.TRANS64.TRYWAIT P1, [R2+URZ+0x36840], R3 ;  /* 0x03684003020075a7 */ /* 0x0044e4000802017f */
[----:B---3--:R-:W-:Y:S05]  /*f9a0*/  @!P1 NANOSLEEP.SYNCS 0x989680 ;  /* 0x009896800000995d */ /* 0x008fea0003900000 */
[----:B------:R-:W3:Y:S02]  /*f9b0*/  @!P1 SYNCS.PHASECHK.TRANS64 P1, [R2+URZ+0x36840], R3 ;  /* 0x03684003020095a7 */ /* 0x000ee4000802007f */
[----:B---3--:R-:W-:Y:S05]  /*f9c0*/  @!P1 BRA `(.L_x_60) ;  /* 0xfffffffc00f09947 */ /* 0x008fea000383ffff */
[----:B------:R-:W-:Y:S05]  /*f9d0*/  BRA `(.L_x_100) ;  /* 0xffffffe400987947 */ /* 0x000fea000383ffff */
.L_x_62:
[----:B-1----:R1:W2:Y:S02]  /*f9e0*/  SYNCS.PHASECHK.TRANS64.TRYWAIT P1, [R2+URZ+0x60], R17 ;  /* 0x00006011020075a7 */ /* 0x0022a4000802017f */
[----:B--2---:R-:W-:Y:S05]  /*f9f0*/  @!P1 NANOSLEEP.SYNCS 0x989680 ;  /* 0x009896800000995d */ /* 0x004fea0003900000 */
[----:B------:R-:W2:Y:S02]  /*fa00*/  @!P1 SYNCS.PHASECHK.TRANS64 P1, [R2+URZ+0x60], R17 ;  /* 0x00006011020095a7 */ /* 0x000ea4000802007f */
[----:B--2---:R-:W-:Y:S05]  /*fa10*/  @!P1 BRA `(.L_x_62) ;  /* 0xfffffffc00f09947 */ /* 0x004fea000383ffff */
[----:B------:R-:W-:Y:S05]  /*fa20*/  BRA `(.L_x_101) ;  /* 0xffffffe800347947 */ /* 0x000fea000383ffff */
.L_x_67:
[----:B--2---:R2:W3:Y:S02]  /*fa30*/  SYNCS.PHASECHK.TRANS64.TRYWAIT P1, [R2+URZ+0x36840], R3 ;  /* 0x03684003020075a7 */ /* 0x0044e4000802017f */
[----:B---3--:R-:W-:Y:S05]  /*fa40*/  @!P1 NANOSLEEP.SYNCS 0x989680 ;  /* 0x009896800000995d */ /* 0x008fea0003900000 */
[----:B------:R-:W3:Y:S02]  /*fa50*/  @!P1 SYNCS.PHASECHK.TRANS64 P1, [R2+URZ+0x36840], R3 ;  /* 0x03684003020095a7 */ /* 0x000ee4000802007f */
[----:B---3--:R-:W-:Y:S05]  /*fa60*/  @!P1 BRA `(.L_x_67) ;  /* 0xfffffffc00f09947 */ /* 0x008fea000383ffff */
[----:B------:R-:W-:Y:S05]  /*fa70*/  BRA `(.L_x_102) ;  /* 0xffffffec00507947 */ /* 0x000fea000383ffff */
.L_x_69:
[----:B-1----:R1:W2:Y:S02]  /*fa80*/  SYNCS.PHASECHK.TRANS64.TRYWAIT P1, [R2+URZ+0x60], R3 ;  /* 0x00006003020075a7 */ /* 0x0022a4000802017f */
[----:B--2---:R-:W-:Y:S05]  /*fa90*/  @!P1 NANOSLEEP.SYNCS 0x989680 ;  /* 0x009896800000995d */ /* 0x004fea0003900000 */
[----:B------:R-:W2:Y:S02]  /*faa0*/  @!P1 SYNCS.PHASECHK.TRANS64 P1, [R2+URZ+0x60], R3 ;  /* 0x00006003020095a7 */ /* 0x000ea4000802007f */
[----:B--2---:R-:W-:Y:S05]  /*fab0*/  @!P1 BRA `(.L_x_69) ;  /* 0xfffffffc00f09947 */ /* 0x004fea000383ffff */
[----:B------:R-:W-:Y:S05]  /*fac0*/  BRA `(.L_x_103) ;  /* 0xffffffec00f47947 */ /* 0x000fea000383ffff */
.L_x_74:
[----:B--2---:R2:W3:Y:S02]  /*fad0*/  SYNCS.PHASECHK.TRANS64.TRYWAIT P0, [R3+URZ+0x36860], R0 ;  /* 0x03686000030075a7 */ /* 0x0044e4000800017f */
[----:B---3--:R-:W-:Y:S05]  /*fae0*/  @!P0 NANOSLEEP.SYNCS 0x989680 ;  /* 0x009896800000895d */ /* 0x008fea0003900000 */
[----:B------:R-:W3:Y:S02]  /*faf0*/  @!P0 SYNCS.PHASECHK.TRANS64 P0, [R3+URZ+0x36860], R0 ;  /* 0x03686000030085a7 */ /* 0x000ee4000800007f */
[----:B---3--:R-:W-:Y:S05]  /*fb00*/  @!P0 BRA `(.L_x_74) ;  /* 0xfffffffc00f08947 */ /* 0x008fea000383ffff */
[----:B------:R-:W-:Y:S05]  /*fb10*/  BRA `(.L_x_104) ;  /* 0xfffffff000c07947 */ /* 0x000fea000383ffff */
.L_x_78:
[----:B--2---:R2:W3:Y:S02]  /*fb20*/  SYNCS.PHASECHK.TRANS64.TRYWAIT P0, [R0+URZ+0x36820], R3 ;  /* 0x03682003000075a7 */ /* 0x0044e4000800017f */
[----:B---3--:R-:W-:Y:S05]  /*fb30*/  @!P0 NANOSLEEP.SYNCS 0x989680 ;  /* 0x009896800000895d */ /* 0x008fea0003900000 */
[----:B------:R-:W3:Y:S02]  /*fb40*/  @!P0 SYNCS.PHASECHK.TRANS64 P0, [R0+URZ+0x36820], R3 ;  /* 0x03682003000085a7 */ /* 0x000ee4000800007f */
[----:B---3--:R-:W-:Y:S05]  /*fb50*/  @!P0 BRA `(.L_x_78) ;  /* 0xfffffffc00f08947 */ /* 0x008fea000383ffff */
[----:B------:R-:W-:Y:S05]  /*fb60*/  BRA `(.L_x_105) ;  /* 0xfffffff400a07947 */ /* 0x000fea000383ffff */
.L_x_79:
[----:B------:R-:W3:Y:S01]  /*fb70*/  S2R R2, SR_TID.X ;  /* 0x0000000000027919 */ /* 0x000ee20000002100 */
[----:B------:R-:W-:Y:S01]  /*fb80*/  BSSY B0, `(.L_x_106) ;  /* 0x000000a000007945 */ /* 0x000fe20003800000 */
[----:B------:R-:W-:Y:S01]  /*fb90*/  IMAD.MOV.U32 R12, RZ, RZ, RZ ;  /* 0x000000ffff0c7224 */ /* 0x000fe200078e00ff */
[----:B------:R-:W-:Y:S01]  /*fba0*/  MOV R11, 0x1f ;  /* 0x0000001f000b7802 */ /* 0x000fe20000000f00 */
[----:B------:R-:W-:Y:S01]  /*fbb0*/  IMAD.MOV.U32 R15, RZ, RZ, -0x1 ;  /* 0xffffffffff0f7424 */ /* 0x000fe200078e00ff */
[----:B---3--:R-:W-:-:S04]  /*fbc0*/  SHF.R.U32.HI R2, RZ, 0x5, R2 ;  /* 0x00000005ff027819 */ /* 0x008fc80000011602 */
[----:B------:R-:W-:-:S04]  /*fbd0*/  LOP3.LUT R2, R2, 0x3, RZ, 0xc0, !PT ;  /* 0x0000000302027812 */ /* 0x000fc800078ec0ff */
[----:B------:R-:W-:-:S07]  /*fbe0*/  MOV R13, R2 ;  /* 0x00000002000d7202 */ /* 0x000fce0000000f00 */
[----:B-12---:R-:W-:Y:S05]  /*fbf0*/  WARPSYNC.COLLECTIVE R15, `(.L_x_107) ;  /* 0x000000000f087348 */ /* 0x006fea0003c00000 */
[----:B------:R3:W4:Y:S02]  /*fc00*/  SHFL.IDX P6, R14, R13, R12, R11 ;  /* 0x0000000c0d0e7389 */ /* 0x00072400000c000b */
[----:B-1234-:R-:W-:Y:S01]  /*fc10*/  ENDCOLLECTIVE ;  /* 0x000000000000791b */ /* 0x01efe20003800000 */
.L_x_107:
[----:B------:R-:W-:Y:S05]  /*fc20*/  BSYNC B0 ;  /* 0x0000000000007941 */ /* 0x000fea0003800000 */
.L_x_106:
[----:B------:R-:W-:Y:S05]  /*fc30*/  BRA `(.L_x_108) ;  /* 0xfffffff400887947 */ /* 0x000fea000383ffff */
.L_x_82:
[----:B------:R-:W-:Y:S01]  /*fc40*/  BSSY B1, `(.L_x_109) ;  /* 0x0000006000017945 */ /* 0x000fe20003800000 */
[----:B------:R-:W-:-:S07]  /*fc50*/  MOV R15, 0xffffffff ;  /* 0xffffffff000f7802 */ /* 0x000fce0000000f00 */
[----:B-123--:R-:W-:Y:S05]  /*fc60*/  WARPSYNC.COLLECTIVE R15, `(.L_x_110) ;  /* 0x000000000f0c7348 */ /* 0x00efea0003c00000 */
[----:B------:R-:W-:Y:S02]  /*fc70*/  ELECT P6, UR62, PT ;  /* 0x00000000003e782f */ /* 0x000fe400038c0000 */
[----:B------:R-:W-:Y:S01]  /*fc80*/  MOV R14, UR62 ;  /* 0x0000003e000e7c02 */ /* 0x000fe20008000f00 */
[----:B-123--:R-:W-:Y:S10]  /*fc90*/  ENDCOLLECTIVE ;  /* 0x000000000000791b */ /* 0x00eff40003800000 */
.L_x_110:
[----:B------:R-:W-:Y:S05]  /*fca0*/  BSYNC B1 ;  /* 0x0000000000017941 */ /* 0x000fea0003800000 */
.L_x_109:
[----:B------:R-:W-:Y:S05]  /*fcb0*/  BRA `(.L_x_111) ;  /* 0xfffffff400807947 */ /* 0x000fea000383ffff */
.L_x_84:
[----:B-1----:R1:W2:Y:S02]  /*fcc0*/  SYNCS.PHASECHK.TRANS64.TRYWAIT P0, [R6+URZ], R5 ;  /* 0x00000005060075a7 */ /* 0x0022a4000800017f */
[----:B--2---:R-:W-:Y:S05]  /*fcd0*/  @!P0 NANOSLEEP.SYNCS 0x989680 ;  /* 0x009896800000895d */ /* 0x004fea0003900000 */
[----:B------:R-:W2:Y:S02]  /*fce0*/  @!P0 SYNCS.PHASECHK.TRANS64 P0, [R6+URZ], R5 ;  /* 0x00000005060085a7 */ /* 0x000ea4000800007f */
[----:B--2---:R-:W-:Y:S05]  /*fcf0*/  @!P0 BRA `(.L_x_84) ;  /* 0xfffffffc00f08947 */ /* 0x004fea000383ffff */
[----:B------:R-:W-:Y:S05]  /*fd00*/  BRA `(.L_x_112) ;  /* 0xfffffff400bc7947 */ /* 0x000fea000383ffff */
.L_x_85:
[----:B--2---:R2:W3:Y:S02]  /*fd10*/  SYNCS.PHASECHK.TRANS64.TRYWAIT P0, [R3+URZ], R2 ;  /* 0x00000002030075a7 */ /* 0x0044e4000800017f */
[----:B---3--:R-:W-:Y:S05]  /*fd20*/  @!P0 NANOSLEEP.SYNCS 0x989680 ;  /* 0x009896800000895d */ /* 0x008fea0003900000 */
[----:B------:R-:W3:Y:S02]  /*fd30*/  @!P0 SYNCS.PHASECHK.TRANS64 P0, [R3+URZ], R2 ;  /* 0x00000002030085a7 */ /* 0x000ee4000800007f */
[----:B---3--:R-:W-:Y:S05]  /*fd40*/  @!P0 BRA `(.L_x_85) ;  /* 0xfffffffc00f08947 */ /* 0x008fea000383ffff */
[----:B------:R-:W-:Y:S05]  /*fd50*/  BRA `(.L_x_113) ;  /* 0xfffffff400b07947 */ /* 0x000fea000383ffff */
.L_x_87:
[----:B--2---:R2:W3:Y:S02]  /*fd60*/  SYNCS.PHASECHK.TRANS64.TRYWAIT P0, [R16+URZ], R5 ;  /* 0x00000005100075a7 */ /* 0x0044e4000800017f */
[----:B---3--:R-:W-:Y:S05]  /*fd70*/  @!P0 NANOSLEEP.SYNCS 0x989680 ;  /* 0x009896800000895d */ /* 0x008fea0003900000 */
[----:B------:R-:W3:Y:S02]  /*fd80*/  @!P0 SYNCS.PHASECHK.TRANS64 P0, [R16+URZ], R5 ;  /* 0x00000005100085a7 */ /* 0x000ee4000800007f */
[----:B---3--:R-:W-:Y:S05]  /*fd90*/  @!P0 BRA `(.L_x_87) ;  /* 0xfffffffc00f08947 */ /* 0x008fea000383ffff */
[----:B------:R-:W-:Y:S05]  /*fda0*/  BRA `(.L_x_114) ;  /* 0xfffffff400b47947 */ /* 0x000fea000383ffff */
.L_x_115:
[----:B------:R-:W-:-:S00]  /*fdb0*/  BRA `(.L_x_115) ;  /* 0xfffffffc00fc7947 */ /* 0x000fc0000383ffff */
[----:B------:R-:W-:-:S00]  /*fdc0*/  NOP ;  /* 0x0000000000007918 */ /* 0x000fc00000000000 */
        /* <DEDUP_REMOVED lines=11> */
.L_x_2655:


//--------------------- .text._ZN7cutlass13device_kernelIN5flash11enable_sm90INS1_16FlashAttnFwdSm90INS1_25CollectiveMainloopFwdSm90ILi2EN4cute5tupleIJNS5_1CILi2EEENS7_ILi1EEES9_EEENS6_IJNS7_ILi128EEENS7_ILi112EEENS7_ILi192EEEEEELi192ENS_10bfloat16_tEfNS_4arch4Sm90ELb0ELb0ELb1ELb0ELb0ELb0ELb0ELb1ELb1ELb0ELb0ELb0EEENS1_21CollectiveEpilogueFwdINS6_IJSB_SD_SC_EEESA_SF_SH_Li256ELb0ELb0ELb0ELb0EEENS1_29StaticPersistentTileSchedulerILb0EEEEEEEEEvNT_6ParamsE --------------------------
	.section	.text._ZN7cutlass13device_kernelIN5flash11enable_sm90INS1_16FlashAttnFwdSm90INS1_25CollectiveMainloopFwdSm90ILi2EN4cute5tupleIJNS5_1CILi2EEENS7_ILi1EEES9_EEENS6_IJNS7_ILi128EEENS7_ILi112EEENS7_ILi192EEEEEELi192ENS_10bfloat16_tEfNS_4arch4Sm90ELb0ELb0ELb1ELb0ELb0ELb0ELb0ELb1ELb1ELb0ELb0ELb0EEENS1_21CollectiveEpilogueFwdINS6_IJSB_SD_SC_EEESA_SF_SH_Li256ELb0ELb0ELb0ELb0EEENS1_29StaticPersistentTileSchedulerILb0EEEEEEEEEvNT_6ParamsE,"ax",@progbits
	.align	128
.text._ZN7cutlass13device_kernelIN5flash11enable_sm90INS1_16FlashAttnFwdSm90INS1_25CollectiveMainloopFwdSm90ILi2EN4cute5tupleIJNS5_1CILi2EEENS7_ILi1EEES9_EEENS6_IJNS7_ILi128EEENS7_ILi112EEENS7_ILi192EEEEEELi192ENS_10bfloat16_tEfNS_4arch4Sm90ELb0ELb0ELb1ELb0ELb0ELb0ELb0ELb1ELb1ELb0ELb0ELb0EEENS1_21CollectiveEpilogueFwdINS6_IJSB_SD_SC_EEESA_SF_SH_Li256ELb0ELb0ELb0ELb0EEENS1_29StaticPersistentTileSchedulerILb0EEEEEEEEEvNT_6ParamsE:
        .type           _ZN7cutlass13device_kernelIN5flash11enable_sm90INS1_16FlashAttnFwdSm90INS1_25CollectiveMainloopFwdSm90ILi2EN4cute5tupleIJNS5_1CILi2EEENS7_ILi1EEES9_EEENS6_IJNS7_ILi128EEENS7_ILi112EEENS7_ILi192EEEEEELi192ENS_10bfloat16_tEfNS_4arch4Sm90ELb0ELb0ELb1ELb0ELb0ELb0ELb0ELb1ELb1ELb0ELb0ELb0EEENS1_21CollectiveEpilogueFwdINS6_IJSB_SD_SC_EEESA_SF_SH_Li256ELb0ELb0ELb0ELb0EEENS1_29StaticPersistentTileSchedulerILb0EEEEEEEEEvNT_6ParamsE,@function
        .size           _ZN7cutlass13device_kernelIN5flash11enable_sm90INS1_16FlashAttnFwdSm90INS1_25CollectiveMainloopFwdSm90ILi2EN4cute5tupleIJNS5_1CILi2EEENS7_ILi1EEES9_EEENS6_IJNS7_ILi128EEENS7_ILi112EEENS7_ILi192EEEEEELi192ENS_10bfloat16_tEfNS_4arch4Sm90ELb0ELb0ELb1ELb0ELb0ELb0ELb0ELb1ELb1ELb0ELb0ELb0EEENS1_21CollectiveEpilogueFwdINS6_IJSB_SD_SC_EEESA_SF_SH_Li256ELb0ELb0ELb0ELb0EEENS1_29StaticPersistentTileSchedulerILb0EEEEEEEEEvNT_6ParamsE,(.L_x_2656 - _ZN7cutlass13device_kernelIN5flash11enable_sm90INS1_16FlashAttnFwdSm90INS1_25CollectiveMainloopFwdSm90ILi2EN4cute5tupleIJNS5_1CILi2EEENS7_ILi1EEES9_EEENS6_IJNS7_ILi128EEENS7_ILi112EEENS7_ILi192EEEEEELi192ENS_10bfloat16_tEfNS_4arch4Sm90ELb0ELb0ELb1ELb0ELb0ELb0ELb0ELb1ELb1ELb0ELb0ELb0EEENS1_21CollectiveEpilogueFwdINS6_IJSB_SD_SC_EEESA_SF_SH_Li256ELb0ELb0ELb0ELb0EEENS1_29StaticPersistentTileSchedulerILb0EEEEEEEEEvNT_6ParamsE)
        .other          _ZN7cutlass13device_kernelIN5flash11enable_sm90INS1_16FlashAttnFwdSm90INS1_25CollectiveMainloopFwdSm90ILi2EN4cute5tupleIJNS5_1CILi2EEENS7_ILi1EEES9_EEENS6_IJNS7_ILi128EEENS7_ILi112EEENS7_ILi192EEEEEELi192ENS_10bfloat16_tEfNS_4arch4Sm90ELb0ELb0ELb1ELb0ELb0ELb0ELb0ELb1ELb1ELb0ELb0ELb0EEENS1_21CollectiveEpilogueFwdINS6_IJSB_SD_SC_EEESA_SF_SH_Li256ELb0ELb0ELb0ELb0EEENS1_29StaticPersistentTileSchedulerILb0EEEEEEEEEvNT_6ParamsE,@"STO_CUDA_ENTRY STV_DEFAULT"
_ZN7cutlass13device_kernelIN5flash11enable_sm90INS1_16FlashAttnFwdSm90INS1_25CollectiveMainloopFwdSm90ILi2EN4cute5tupleIJNS5_1CILi2EEENS7_ILi1EEES9_EEENS6_IJNS7_ILi128EEENS7_ILi112EEENS7_ILi192EEEEEELi192ENS_10bfloat16_tEfNS_4arch4Sm90ELb0ELb0ELb1ELb0ELb0ELb0ELb0ELb1ELb1ELb0ELb0ELb0EEENS1_21CollectiveEpilogueFwdINS6_IJSB_SD_SC_EEESA_SF_SH_Li256ELb0ELb0ELb0ELb0EEENS1_29StaticPersistentTileSchedulerILb0EEEEEEEEEvNT_6ParamsE:
[----:B------:R-:W1:Y:S02]  /*0000*/  LDC R1, c[0x0][0x28] ;  /* 0x00000a00ff017b82 */ /* 0x000e640000000800 */
[----:B-1----:R-:W-:Y:S01]  /*0010*/  VIADD R1, R1, 0xffffffd0 ;  /* 0xffffffd001017836 */ /* 0x002fe20000000000 */
[----:B------:R-:W1:Y:S01]  /*0020*/  S2R R11, SR_TID.X ;  /* 0x00000000000b7919 */ /* 0x000e620000002100 */
[----:B------:R-:W-:Y:S01]  /*0030*/  ELECT P0, URZ, PT ;  /* 0x00000000003f782f */ /* 0x000fe20003800000 */
[----:B------:R-:W-:Y:S01]  /*0040*/  BSSY B0, `(.L_x_116) ;  /* 0x0000013000007945 */ /* 0x000fe20003800000 */
[----:B-1----:R-:W-:-:S05]  /*0050*/  SHF.R.U32.HI R0, RZ, 0x5, R11 ;  /* 0x00000005ff007819 */ /* 0x002fca000001160b */
[----:B------:R-:W1:Y:S02]  /*0060*/  SHFL.IDX PT, R2, R0, RZ, 0x1f ;  /* 0x00001fff00027589 */ /* 0x000e6400000e0000 */
[----:B-1----:R-:W-:-:S13]  /*0070*/  ISETP.EQ.AND P0, PT, R2, RZ, P0 ;  /* 0x000000ff0200720c */ /* 0x002fda0000702270 */
        /* <DEDUP_REMOVED lines=15> */
.L_x_117:
[----:B------:R-:W-:Y:S05]  /*0170*/  BSYNC B0 ;  /* 0x0000000000007941 */ /* 0x000fea0003800000 */
.L_x_116:
[----:B------:R-:W-:Y:S01]  /*0180*/  VOTEU.ANY UP0, P0 ;  /* 0x00000000003f7886 */ /* 0x000fe20000000100 */
[----:B------:R-:W1:Y:S01]  /*0190*/  SHFL.IDX PT, R3, R0, RZ, 0x1f ;  /* 0x00001fff00037589 */ /* 0x000e6200000e0000 */
[----:B------:R-:W-:Y:S01]  /*01a0*/  UMOV UR4, 0x1 ;  /* 0x0000000100047882 */ /* 0x000fe20000000000 */
[----:B------:R-:W-:Y:S01]  /*01b0*/  UMOV UR7, 0x2 ;  /* 0x0000000200077882 */ /* 0x000fe20000000000 */
[----:B------:R-:W-:Y:S01]  /*01c0*/  SHF.R.U32.HI R2, RZ, 0x7, R11 ;  /* 0x00000007ff027819 */ /* 0x000fe2000001160b */
[----:B------:R-:W2:Y:S01]  /*01d0*/  @UP0 S2UR UR8, SR_CgaCtaId ;  /* 0x00000000000809c3 */ /* 0x000ea20000008800 */
[----:B------:R-:W-:Y:S01]  /*01e0*/  @UP0 UMOV UR6, 0x400 ;  /* 0x0000040000060882 */ /* 0x000fe20000000000 */
[----:B------:R-:W-:-:S04]  /*01f0*/  @UP0 UIADD3 UR4, -UR4, 0x100000, URZ ;  /* 0x0010000004040890 */ /* 0x000fc8000fffe13f */
[----:B------:R-:W-:Y:S02]  /*0200*/  @UP0 USHF.L.U32 UR5, UR4, 0xb, URZ ;  /* 0x0000000b04050899 */ /* 0x000fe4000800063f */
[----:B------:R-:W-:Y:S01]  /*0210*/  @UP0 USHF.L.U32 UR4, UR4, 0x1, URZ ;  /* 0x0000000104040899 */ /* 0x000fe2000800063f */
[----:B------:R-:W-:Y:S01]  /*0220*/  VOTEU.ANY UP1, P0 ;  /* 0x00000000003f7886 */ /* 0x000fe20000020100 */
[----:B------:R-:W3:Y:S01]  /*0230*/  SHFL.IDX PT, R2, R2, RZ, 0x1f ;  /* 0x00001fff02027589 */ /* 0x000ee200000e0000 */
[----:B-1----:R-:W-:Y:S01]  /*0240*/  ISETP.NE.AND P1, PT, R3, RZ, PT ;  /* 0x000000ff0300720c */ /* 0x002fe20003f25270 */
[----:B--2---:R-:W-:Y:S02]  /*0250*/  @UP0 ULEA UR8, UR8, UR6, 0x18 ;  /* 0x0000000608080291 */ /* 0x004fe4000f8ec03f */
[----:B------:R-:W-:-:S04]  /*0260*/  @UP0 UIADD3 UR6, -UR7, 0x100000, URZ ;  /* 0x0010000007060890 */ /* 0x000fc8000fffe13f */
[----:B------:R-:W-:Y:S02]  /*0270*/  @UP0 USHF.L.U32 UR7, UR6, 0xb, URZ ;  /* 0x0000000b06070899 */ /* 0x000fe4000800063f */
[----:B------:R-:W-:Y:S01]  /*0280*/  @UP0 USHF.L.U32 UR6, UR6, 0x1, URZ ;  /* 0x0000000106060899 */ /* 0x000fe2000800063f */
[----:B------:R-:W-:Y:S01]  /*0290*/  VOTEU.ANY UP0, P0 ;  /* 0x00000000003f7886 */ /* 0x000fe20000000100 */
[----:B------:R-:W1:Y:S04]  /*02a0*/  FENCE.VIEW.ASYNC.S ;  /* 0x00000000000073c6 */ /* 0x000e680000000000 */
[----:B-1----:R1:W2:Y:S06]  /*02b0*/  @UP0 SYNCS.EXCH.64 URZ, [UR8+0x36800], UR4 ;  /* 0x03680004083f05b2 */ /* 0x0022ac0008000100 */
[----:B------:R1:W4:Y:S01]  /*02c0*/  @UP1 SYNCS.EXCH.64 URZ, [UR8+0x36820], UR6 ;  /* 0x03682006083f15b2 */ /* 0x0003220008000100 */
[----:B---3--:R-:W-:Y:S05]  /*02d0*/  @P1 BRA `(.L_x_118) ;  /* 0x0000000000481947 */ /* 0x008fea0003800000 */
        /* <DEDUP_REMOVED lines=17> */
[----:B---3--:R-:W-:Y:S01]  /*03f0*/  NOP ;  /* 0x0000000000007918 */ /* 0x008fe20000000000 */
.L_x_118:
[----:B-1----:R-:W1:Y:S01]  /*0400*/  S2UR UR4, SR_CTAID.Y ;  /* 0x00000000000479c3 */ /* 0x002e620000002600 */
[----:B------:R-:W3:Y:S01]  /*0410*/  SHFL.IDX PT, R7, R0, RZ, 0x1f ;  /* 0x00001fff00077589 */ /* 0x000ee200000e0000 */
[----:B------:R-:W-:Y:S01]  /*0420*/  ULDC UR5, c[0x0][0x154] ;  /* 0x0000550000057ab9 */ /* 0x000fe20000000800 */
[----:B------:R-:W-:-:S05]  /*0430*/  NOP ;  /* 0x0000000000007918 */ /* 0x000fca0000000000 */
[----:B------:R-:W5:Y:S08]  /*0440*/  S2UR UR6, SR_CTAID.X ;  /* 0x00000000000679c3 */ /* 0x000f700000002500 */
[----:B------:R-:W2:Y:S01]  /*0450*/  LDC R8, c[0x0][0x148] ;  /* 0x00005200ff087b82 */ /* 0x000ea20000000800 */
[----:B-1----:R-:W-:Y:S02]  /*0460*/  I2FP.F32.U32 R4, UR4 ;  /* 0x0000000400047c45 */ /* 0x002fe40008201000 */
[----:B---3--:R-:W-:-:S03]  /*0470*/  ISETP.NE.AND P0, PT, R7, RZ, PT ;  /* 0x000000ff0700720c */ /* 0x008fc60003f05270 */
[----:B------:R-:W-:Y:S01]  /*0480*/  FMUL R6, R4, UR5 ;  /* 0x0000000504067c20 */ /* 0x000fe20008400000 */
[----:B------:R-:W-:Y:S02]  /*0490*/  SHF.R.S32.HI R4, RZ, 0x1f, R11 ;  /* 0x0000001fff047819 */ /* 0x000fe4000001140b */
[----:B-----5:R-:W-:Y:S02]  /*04a0*/  I2FP.F32.U32 R5, UR6 ;  /* 0x0000000600057c45 */ /* 0x020fe40008201000 */
[----:B------:R-:W-:Y:S01]  /*04b0*/  LEA.HI R4, R4, R11, RZ, 0x7 ;  /* 0x0000000b04047211 */ /* 0x000fe200078f38ff */
[----:B------:R-:W1:Y:S02]  /*04c0*/  F2I.U32.TRUNC.NTZ R6, R6 ;  /* 0x0000000600067305 */ /* 0x000e64000020f000 */
[----:B-1----:R-:W-:-:S04]  /*04d0*/  IMAD.MOV R9, RZ, RZ, -R6 ;  /* 0x000000ffff097224 */ /* 0x002fc800078e0a06 */
[----:B--2---:R-:W-:Y:S01]  /*04e0*/  IMAD R12, R8, R9, UR4 ;  /* 0x00000004080c7e24 */ /* 0x004fe2000f8e0209 */
[----:B------:R-:W-:Y:S02]  /*04f0*/  ULDC UR4, c[0x0][0x150] ;  /* 0x0000540000047ab9 */ /* 0x000fe40000000800 */
[----:B------:R-:W-:Y:S01]  /*0500*/  FMUL R9, R5, UR4 ;  /* 0x0000000405097c20 */ /* 0x000fe20008400000 */
[----:B------:R-:W-:Y:S06]  /*0510*/  @P0 BRA `(.L_x_119) ;  /* 0x0000000000480947 */ /* 0x000fec0003800000 */
[----:B------:R-:W1:Y:S01]  /*0520*/  S2UR UR5, SR_CgaCtaId ;  /* 0x00000000000579c3 */ /* 0x000e620000008800 */
        /* <DEDUP_REMOVED lines=12> */
[----:B-1----:R1:W2:Y:S08]  /*05f0*/  SYNCS.EXCH.64 URZ, [UR8+0x36850], UR4 ;  /* 0x03685004083f75b2 */ /* 0x0022b00008000100 */
[----:B------:R1:W3:Y:S01]  /*0600*/  SYNCS.EXCH.64 URZ, [UR8+0x36860], UR6 ;  /* 0x03686006083f75b2 */ /* 0x0002e20008000100 */
[----:B------:R1:W1:Y:S01]  /*0610*/  SYNCS.EXCH.64 URZ, [UR8+0x36858], UR4 ;  /* 0x03685804083f75b2 */ /* 0x0002620008000100 */
[----:B------:R1:W1:Y:S01]  /*0620*/  SYNCS.EXCH.64 URZ, [UR8+0x36868], UR6 ;  /* 0x03686806083f75b2 */ /* 0x0002620008000100 */
[----:B------:R-:W-:Y:S01]  /*0630*/  NOP ;  /* 0x0000000000007918 */ /* 0x000fe20000000000 */
.L_x_119:
[----:B------:R-:W5:Y:S01]  /*0640*/  SHFL.IDX PT, R10, R0, RZ, 0x1f ;  /* 0x00001fff000a7589 */ /* 0x000f6200000e0000 */
[----:B------:R-:W-:Y:S01]  /*0650*/  LOP3.LUT R4, R4, 0xffffff80, RZ, 0xc0, !PT ;  /* 0xffffff8004047812 */ /* 0x000fe200078ec0ff */
[----:B------:R-:W1:Y:S01]  /*0660*/  F2I.U32.TRUNC.NTZ R9, R9 ;  /* 0x0000000900097305 */ /* 0x000e62000020f000 */
[----:B------:R-:W-:Y:S01]  /*0670*/  SHF.R.S32.HI R8, RZ, 0x1f, R3 ;  /* 0x0000001fff087819 */ /* 0x000fe20000011403 */
[----:B------:R-:W-:Y:S02]  /*0680*/  NOP ;  /* 0x0000000000007918 */ /* 0x000fe40000000000 */
[----:B------:R-:W-:Y:S01]  /*0690*/  IMAD.IADD R4, R11, 0x1, -R4 ;  /* 0x000000010b047824 */ /* 0x000fe200078e0a04 */
[----:B------:R-:W-:Y:S01]  /*06a0*/  LEA.HI R8, R8, R3, RZ, 0x2 ;  /* 0x0000000308087211 */ /* 0x000fe200078f10ff */
[----:B------:R-:W1:Y:S03]  /*06b0*/  LDC R11, c[0x0][0x144] ;  /* 0x00005100ff0b7b82 */ /* 0x000e660000000800 */
[----:B------:R-:W-:-:S02]  /*06c0*/  SHF.R.S32.HI R5, RZ, 0x1f, R4 ;  /* 0x0000001fff057819 */ /* 0x000fc40000011404 */
[----:B------:R-:W-:Y:S02]  /*06d0*/  LOP3.LUT R8, R8, 0x3ffffffc, RZ, 0xc0, !PT ;  /* 0x3ffffffc08087812 */ /* 0x000fe400078ec0ff */
[----:B------:R-:W-:-:S04]  /*06e0*/  LEA.HI R5, R5, R4, RZ, 0x3 ;  /* 0x0000000405057211 */ /* 0x000fc800078f18ff */
[--C-:B------:R-:W-:Y:S02]  /*06f0*/  SHF.R.S32.HI R6, RZ, 0x3, R5.reuse ;  /* 0x00000003ff067819 */ /* 0x100fe40000011405 */
[----:B------:R-:W-:Y:S02]  /*0700*/  SHF.R.S32.HI R5, RZ, 0x1f, R5 ;  /* 0x0000001fff057819 */ /* 0x000fe40000011405 */
[----:B-----5:R-:W-:Y:S02]  /*0710*/  ISETP.NE.AND P0, PT, R10, RZ, PT ;  /* 0x000000ff0a00720c */ /* 0x020fe40003f05270 */
[----:B------:R-:W-:Y:S02]  /*0720*/  LEA.HI R5, R5, R6, RZ, 0x2 ;  /* 0x0000000605057211 */ /* 0x000fe400078f10ff */
[----:B------:R-:W-:Y:S02]  /*0730*/  SHF.R.S32.HI R10, RZ, 0x1f, R7 ;  /* 0x0000001fff0a7819 */ /* 0x000fe40000011407 */
[----:B------:R-:W-:-:S02]  /*0740*/  LOP3.LUT R5, R5, 0xfffffffc, RZ, 0xc0, !PT ;  /* 0xfffffffc05057812 */ /* 0x000fc400078ec0ff */
[----:B------:R-:W-:-:S05]  /*0750*/  LEA.HI R10, R10, R7, RZ, 0x2 ;  /* 0x000000070a0a7211 */ /* 0x000fca00078f10ff */
        /* <DEDUP_REMOVED lines=17> */
[----:B------:R1:W1:Y:S01]  /*0870*/  SYNCS.EXCH.64 URZ, [UR8+0x36888], UR6 ;  /* 0x03688806083f75b2 */ /* 0x0002620008000100 */
[----:B------:R-:W-:Y:S01]  /*0880*/  NOP ;  /* 0x0000000000007918 */ /* 0x000fe20000000000 */
.L_x_120:
[----:B------:R-:W5:Y:S01]  /*0890*/  SHFL.IDX PT, R13, R0, RZ, 0x1f ;  /* 0x00001fff000d7589 */ /* 0x000f6200000e0000 */
[----:B-1----:R-:W1:Y:S01]  /*08a0*/  S2UR UR4, SR_CTAID.X ;  /* 0x00000000000479c3 */ /* 0x002e620000002500 */
[----:B------:R-:W-:Y:S01]  /*08b0*/  LOP3.LUT R10, R10, 0x3ffffffc, RZ, 0xc0, !PT ;  /* 0x3ffffffc0a0a7812 */ /* 0x000fe200078ec0ff */
[----:B------:R-:W-:Y:S01]  /*08c0*/  IMAD.IADD R5, R6, 0x1, -R5 ;  /* 0x0000000106057824 */ /* 0x000fe200078e0a05 */
[----:B------:R-:W-:Y:S01]  /*08d0*/  IADD3 R8, R3, -R8, RZ ;  /* 0x8000000803087210 */ /* 0x000fe20007ffe0ff */
[----:B------:R-:W-:Y:S01]  /*08e0*/  NOP ;  /* 0x0000000000007918 */ /* 0x000fe20000000000 */
[----:B------:R-:W-:Y:S01]  /*08f0*/  IADD3 R6, -R9, RZ, RZ ;  /* 0x000000ff09067210 */ /* 0x000fe20007ffe1ff */
[----:B------:R-:W-:Y:S02]  /*0900*/  IMAD.IADD R10, R7, 0x1, -R10 ;  /* 0x00000001070a7824 */ /* 0x000fe400078e0a0a */
[----:B------:R-:W2:Y:S01]  /*0910*/  LDC R7, c[0x0][0x140] ;  /* 0x00005000ff077b82 */ /* 0x000ea20000000800 */
[----:B------:R-:W-:-:S02]  /*0920*/  IMAD R8, R8, 0x4, R5 ;  /* 0x0000000408087824 */ /* 0x000fc400078e0205 */
[----:B------:R-:W-:-:S03]  /*0930*/  IMAD R10, R10, 0x4, R5 ;  /* 0x000000040a0a7824 */ /* 0x000fc600078e0205 */
[----:B------:R-:W-:Y:S02]  /*0940*/  LEA.HI R3, R8, R8, RZ, 0x1 ;  /* 0x0000000808037211 */ /* 0x000fe400078f08ff */
[----:B------:R-:W-:Y:S02]  /*0950*/  LEA.HI R5, R10, R10, RZ, 0x1 ;  /* 0x0000000a0a057211 */ /* 0x000fe400078f08ff */
[----:B------:R-:W-:Y:S02]  /*0960*/  LOP3.LUT R3, R3, 0xfffffffe, RZ, 0xc0, !PT ;  /* 0xfffffffe03037812 */ /* 0x000fe400078ec0ff */
[----:B------:R-:W-:Y:S02]  /*0970*/  LOP3.LUT R5, R5, 0xfffffffe, RZ, 0xc0, !PT ;  /* 0xfffffffe05057812 */ /* 0x000fe400078ec0ff */
[----:B-----5:R-:W-:Y:S01]  /*0980*/  ISETP.NE.AND P0, PT, R13, RZ, PT ;  /* 0x000000ff0d00720c */ /* 0x020fe20003f05270 */
[----:B-1----:R-:W-:Y:S02]  /*0990*/  IMAD R6, R11, R6, UR4 ;  /* 0x000000040b067e24 */ /* 0x002fe4000f8e0206 */
[----:B------:R-:W-:-:S02]  /*09a0*/  IMAD.IADD R3, R8, 0x1, -R3 ;  /* 0x0000000108037824 */ /* 0x000fc400078e0a03 */
[----:B------:R-:W-:-:S03]  /*09b0*/  IMAD.IADD R5, R10, 0x1, -R5 ;  /* 0x000000010a057824 */ /* 0x000fc600078e0a05 */
[-C--:B------:R-:W-:Y:S02]  /*09c0*/  ISETP.NE.AND P3, PT, R3, R6.reuse, PT ;  /* 0x000000060300720c */ /* 0x080fe40003f65270 */
[----:B------:R-:W-:-:S03]  /*09d0*/  ISETP.NE.AND P5, PT, R5, R6, PT ;  /* 0x000000060500720c */ /* 0x000fc60003fa5270 */
[----:B------:R-:W-:Y:S10]  /*09e0*/  @P0 BRA `(.L_x_121) ;  /* 0x0000000000480947 */ /* 0x000ff40003800000 */
        /* <DEDUP_REMOVED lines=18> */
.L_x_121:
[----:B------:R-:W5:Y:S01]  /*0b10*/  SHFL.IDX PT, R6, R0, RZ, 0x1f ;  /* 0x00001fff00067589 */ /* 0x000f6200000e0000 */
[----:B------:R-:W-:Y:S01]  /*0b20*/  IMAD.SHL.U32 R3, R8, 0x4, RZ ;  /* 0x0000000408037824 */ /* 0x000fe200078e00ff */
[----:B------:R-:W-:Y:S01]  /*0b30*/  SHF.L.U32 R5, R10, 0x2, RZ ;  /* 0x000000020a057819 */ /* 0x000fe200000006ff */
[----:B------:R-:W-:Y:S01]  /*0b40*/  IMAD.MOV.U32 R23, RZ, RZ, 0x1 ;  /* 0x00000001ff177424 */ /* 0x000fe200078e00ff */
[----:B------:R-:W-:Y:S01]  /*0b50*/  LOP3.LUT P0, RZ, R4, 0x7, RZ, 0xc0, !PT ;  /* 0x0000000704ff7812 */ /* 0x000fe2000780c0ff */
[----:B------:R-:W-:Y:S01]  /*0b60*/  IMAD.MOV.U32 R22, RZ, RZ, 0x1 ;  /* 0x00000001ff167424 */ /* 0x000fe200078e00ff */
[----:B------:R-:W-:Y:S01]  /*0b70*/  LOP3.LUT R11, R8, 0xc, R3, 0x78, !PT ;  /* 0x0000000c080b7812 */ /* 0x000fe200078e7803 */
[----:B------:R-:W-:Y:S01]  /*0b80*/  NOP ;  /* 0x0000000000007918 */ /* 0x000fe20000000000 */
[----:B------:R-:W-:Y:S02]  /*0b90*/  LOP3.LUT R9, R10, 0xc, R5, 0x78, !PT ;  /* 0x0000000c0a097812 */ /* 0x000fe400078e7805 */
[----:B------:R-:W-:Y:S01]  /*0ba0*/  @P3 LEA.HI R3, R11, R11, RZ, 0x1 ;  /* 0x0000000b0b033211 */ /* 0x000fe200078f08ff */
[----:B------:R1:W-:Y:S01]  /*0bb0*/  STL [R1+0x4], R11 ;  /* 0x0000040b01007387 */ /* 0x0003e20000100800 */
[----:B------:R-:W-:-:S02]  /*0bc0*/  @P5 LEA.HI R5, R9, R9, RZ, 0x1 ;  /* 0x0000000909055211 */ /* 0x000fc400078f08ff */
[----:B------:R-:W-:Y:S01]  /*0bd0*/  @P3 SHF.R.S32.HI R3, RZ, 0x1, R3 ;  /* 0x00000001ff033819 */ /* 0x000fe20000011403 */
[----:B------:R1:W-:Y:S01]  /*0be0*/  STL [R1], R9 ;  /* 0x0000000901007387 */ /* 0x0003e20000100800 */
[----:B------:R-:W-:Y:S02]  /*0bf0*/  @P5 SHF.R.S32.HI R5, RZ, 0x1, R5 ;  /* 0x00000001ff055819 */ /* 0x000fe40000011405 */
[-C--:B------:R-:W-:Y:S02]  /*0c00*/  @P3 ISETP.NE.AND P6, PT, R3, R12.reuse, PT ;  /* 0x0000000c0300320c */ /* 0x080fe40003fc5270 */
[----:B------:R-:W-:Y:S02]  /*0c10*/  @P5 ISETP.NE.AND P4, PT, R5, R12, PT ;  /* 0x0000000c0500520c */ /* 0x000fe40003f85270 */
[----:B------:R-:W-:Y:S02]  /*0c20*/  @P3 SEL R23, RZ, 0x1, P6 ;  /* 0x00000001ff173807 */ /* 0x000fe40003000000 */
[----:B-----5:R-:W-:-:S02]  /*0c30*/  ISETP.NE.AND P3, PT, R6, RZ, PT ;  /* 0x000000ff0600720c */ /* 0x020fc40003f65270 */
[----:B------:R-:W-:Y:S02]  /*0c40*/  ISETP.LT.U32.AND P6, PT, R11, 0x2, !P0 ;  /* 0x000000020b00780c */ /* 0x000fe400047c1070 */
[----:B------:R-:W-:Y:S02]  /*0c50*/  ISETP.LT.U32.AND P0, PT, R9, 0x2, !P0 ;  /* 0x000000020900780c */ /* 0x000fe40004701070 */
[----:B------:R-:W-:Y:S02]  /*0c60*/  ISETP.NE.AND P2, PT, R2, RZ, PT ;  /* 0x000000ff0200720c */ /* 0x000fe40003f45270 */
[----:B--2---:R-:W-:Y:S02]  /*0c70*/  ISETP.EQ.U32.AND P1, PT, R7, 0x1, PT ;  /* 0x000000010700780c */ /* 0x004fe40003f22070 */
[----:B------:R-:W-:Y:S02]  /*0c80*/  SEL R2, RZ, 0x1, !P6 ;  /* 0x00000001ff027807 */ /* 0x000fe40007000000 */
[----:B------:R-:W-:-:S02]  /*0c90*/  SEL R3, RZ, 0x1, !P0 ;  /* 0x00000001ff037807 */ /* 0x000fc40004000000 */
[----:B------:R-:W-:Y:S01]  /*0ca0*/  @P5 SEL R22, RZ, 0x1, P4 ;  /* 0x00000001ff165807 */ /* 0x000fe20002000000 */
[----:B-1----:R-:W-:Y:S06]  /*0cb0*/  @P3 BRA `(.L_x_122) ;  /* 0x0000000000483947 */ /* 0x002fec0003800000 */
        /* <DEDUP_REMOVED lines=14> */
[----:B------:R1:W1:Y:S01]  /*0da0*/  SYNCS.EXCH.64 URZ, [UR8+0x368c0], UR6 ;  /* 0x0368c006083f75b2 */ /* 0x0002620008000100 */
[----:B------:R1:W1:Y:S01]  /*0db0*/  SYNCS.EXCH.64 URZ, [UR8+0x368b8], UR4 ;  /* 0x0368b804083f75b2 */ /* 0x0002620008000100 */
[----:B------:R1:W1:Y:S01]  /*0dc0*/  SYNCS.EXCH.64 URZ, [UR8+0x368c8], UR6 ;  /* 0x0368c806083f75b2 */ /* 0x0002620008000100 */
[----:B------:R-:W-:Y:S01]  /*0dd0*/  NOP ;  /* 0x0000000000007918 */ /* 0x000fe20000000000 */
.L_x_122:
[----:B------:R-:W-:Y:S01]  /*0de0*/  LOP3.LUT R23, R23, R2, RZ, 0xc0, !PT ;  /* 0x0000000217177212 */ /* 0x000fe200078ec0ff */
[----:B------:R-:W-:Y:S01]  /*0df0*/  NOP ;  /* 0x0000000000007918 */ /* 0x000fe20000000000 */
[----:B------:R-:W-:Y:S01]  /*0e00*/  LOP3.LUT R22, R22, R3, RZ, 0xc0, !PT ;  /* 0x0000000316167212 */ /* 0x000fe200078ec0ff */
[----:B------:R-:W-:Y:S06]  /*0e10*/  @!P1 BRA `(.L_x_123) ;  /* 0x0000000000089947 */ /* 0x000fec0003800000 */
[----:B-1234-:R-:W-:Y:S01]  /*0e20*/  UCGABAR_ARV ;  /* 0x00000000000079c7 */ /* 0x01efe20008000000 */
[----:B------:R-:W-:Y:S05]  /*0e30*/  BRA `(.L_x_124) ;  /* 0x0000000000047947 */ /* 0x000fea0003800000 */
.L_x_123:
[----:B-1234-:R-:W-:Y:S01]  /*0e40*/  NOP ;  /* 0x0000000000007918 */ /* 0x01efe20000000000 */
.L_x_124:
[----:B------:R-:W-:Y:S05]  /*0e50*/  @!P1 BRA `(.L_x_125) ;  /* 0x00000000000c9947 */ /* 0x000fea0003800000 */
[----:B------:R-:W-:Y:S01]  /*0e60*/  UCGABAR_WAIT ;  /* 0x0000000000007dc7 */ /* 0x000fe20008000000 */
[----:B------:R-:W-:Y:S01]  /*0e70*/  CCTL.IVALL ;  /* 0x00000000ff00798f */ /* 0x000fe20002000000 */
[----:B------:R-:W-:Y:S05]  /*0e80*/  BRA `(.L_x_126) ;  /* 0x0000000000047947 */ /* 0x000fea0003800000 */
.L_x_125:
[----:B------:R-:W-:Y:S06]  /*0e90*/  BAR.SYNC.DEFER_BLOCKING 0x0 ;  /* 0x0000000000007b1d */ /* 0x000fec0000010000 */
.L_x_126:
[----:B------:R-:W-:-:S05]  /*0ea0*/  IMAD.MOV.U32 R2, RZ, RZ, 0x1 ;  /* 0x00000001ff027424 */ /* 0x000fca00078e00ff */
[----:B------:R-:W-:-:S05]  /*0eb0*/  SEL R2, R2, 0x2, !P2 ;  /* 0x0000000202027807 */ /* 0x000fca0005000000 */
[----:B------:R1:W-:Y:S01]  /*0ec0*/  STL [R1+0x1c], R2 ;  /* 0x00001c0201007387 */ /* 0x0003e20000100800 */
[----:B------:R-:W-:Y:S05]  /*0ed0*/  @!P2 BRA `(.L_x_127) ;  /* 0x000000b00010a947 */ /* 0x000fea0003800000 */
.L_x_128:
        /* <DEDUP_REMOVED lines=9> */
[----:B------:R-:W2:Y:S01]  /*0f70*/  LDL.LU R10, [R1+0x1c] ;  /* 0x00001c00010a7983 */ /* 0x000ea20000300800 */
[----:B-1----:R-:W1:Y:S01]  /*0f80*/  S2R R2, SR_TID.X ;  /* 0x0000000000027919 */ /* 0x002e620000002100 */
[----:B------:R-:W3:Y:S08]  /*0f90*/  S2UR UR5, SR_CgaCtaId ;  /* 0x00000000000579c3 */ /* 0x000ef00000008800 */
[----:B------:R-:W4:Y:S01]  /*0fa0*/  S2UR UR6, SR_SWINHI ;  /* 0x00000000000679c3 */ /* 0x000f220000002f00 */
[----:B-1----:R-:W-:-:S04]  /*0fb0*/  IADD3 R0, R2, -0x80, RZ ;  /* 0xffffff8002007810 */ /* 0x002fc80007ffe0ff */
[----:B------:R-:W-:-:S04]  /*0fc0*/  SHF.R.S32.HI R3, RZ, 0x1f, R0 ;  /* 0x0000001fff037819 */ /* 0x000fc80000011400 */
[----:B------:R-:W-:-:S04]  /*0fd0*/  LEA.HI R4, R3, R0, RZ, 0x7 ;  /* 0x0000000003047211 */ /* 0x000fc800078f38ff */
[----:B------:R-:W-:Y:S02]  /*0fe0*/  LOP3.LUT R5, R4, 0xffffff80, RZ, 0xc0, !PT ;  /* 0xffffff8004057812 */ /* 0x000fe400078ec0ff */
[----:B------:R-:W-:-:S03]  /*0ff0*/  LEA.HI R2, R3, R0, RZ, 0x4 ;  /* 0x0000000003027211 */ /* 0x000fc600078f20ff */
[----:B------:R-:W-:Y:S01]  /*1000*/  IMAD.IADD R206, R0, 0x1, -R5 ;  /* 0x0000000100ce7824 */ /* 0x000fe200078e0a05 */
[----:B------:R-:W-:-:S04]  /*1010*/  LOP3.LUT R7, R2, 0x3fffff0, RZ, 0xc0, !PT ;  /* 0x03fffff002077812 */ /* 0x000fc800078ec0ff */
[----:B------:R-:W-:Y:S02]  /*1020*/  SHF.R.S32.HI R5, RZ, 0x1f, R206 ;  /* 0x0000001fff057819 */ /* 0x000fe400000114ce */
[----:B------:R-:W-:Y:S02]  /*1030*/  SHF.R.S32.HI R9, RZ, 0x4, R2 ;  /* 0x00000004ff097819 */ /* 0x000fe40000011402 */
[----:B------:R-:W-:Y:S01]  /*1040*/  LEA.HI R6, R5, R206, RZ, 0x2 ;  /* 0x000000ce05067211 */ /* 0x000fe200078f10ff */
[----:B------:R-:W-:Y:S01]  /*1050*/  IMAD.IADD R7, R0, 0x1, -R7 ;  /* 0x0000000100077824 */ /* 0x000fe200078e0a07 */
[----:B------:R-:W-:Y:S02]  /*1060*/  LEA.HI R210, R3, R0, RZ, 0x5 ;  /* 0x0000000003d27211 */ /* 0x000fe400078f28ff */
[----:B------:R-:W-:Y:S02]  /*1070*/  LEA.HI R2, R2, R9, RZ, 0x1 ;  /* 0x0000000902027211 */ /* 0x000fe400078f08ff */
[----:B------:R-:W-:-:S02]  /*1080*/  SHF.R.S32.HI R0, RZ, 0x2, R6 ;  /* 0x00000002ff007819 */ /* 0x000fc40000011406 */
[----:B------:R-:W-:Y:S02]  /*1090*/  SHF.R.S32.HI R3, RZ, 0x1f, R6 ;  /* 0x0000001fff037819 */ /* 0x000fe40000011406 */
[----:B------:R-:W-:Y:S02]  /*10a0*/  LOP3.LUT R2, R2, 0x1ffffffe, RZ, 0xc0, !PT ;  /* 0x1ffffffe02027812 */ /* 0x000fe400078ec0ff */
[----:B------:R-:W-:Y:S02]  /*10b0*/  SHF.R.S32.HI R210, RZ, 0x5, R210 ;  /* 0x00000005ffd27819 */ /* 0x000fe400000114d2 */
[----:B------:R-:W-:Y:S02]  /*10c0*/  LEA.HI R3, R3, R0, RZ, 0x3 ;  /* 0x0000000003037211 */ /* 0x000fe400078f18ff */
[----:B------:R-:W-:Y:S01]  /*10d0*/  SHF.R.S32.HI R209, RZ, 0x7, R4 ;  /* 0x00000007ffd17819 */ /* 0x000fe20000011404 */
[----:B------:R-:W-:Y:S01]  /*10e0*/  UMOV UR4, 0x400 ;  /* 0x0000040000047882 */ /* 0x000fe20000000000 */
[----:B------:R-:W-:Y:S01]  /*10f0*/  LEA R7, R210, R7, 0x4 ;  /* 0x00000007d2077211 */ /* 0x000fe200078e20ff */
[----:B------:R-:W-:Y:S01]  /*1100*/  IMAD.IADD R2, R9, 0x1, -R2 ;  /* 0x0000000109027824 */ /* 0x000fe200078e0a02 */
[----:B------:R-:W-:Y:S01]  /*1110*/  LOP3.LUT R3, R3, 0xfffffff8, RZ, 0xc0, !PT ;  /* 0xfffffff803037812 */ /* 0x000fe200078ec0ff */
[----:B---3--:R-:W-:Y:S01]  /*1120*/  ULEA UR8, UR5, UR4, 0x18 ;  /* 0x0000000405087291 */ /* 0x008fe2000f8ec03f */
[----:B------:R-:W-:-:S02]  /*1130*/  LEA.HI R5, R5, R206, RZ, 0x5 ;  /* 0x000000ce05057211 */ /* 0x000fc400078f28ff */
[----:B------:R-:W-:Y:S01]  /*1140*/  LEA.HI R4, R4, R209, RZ, 0x1 ;  /* 0x000000d104047211 */ /* 0x000fe200078f08ff */
[----:B------:R-:W-:Y:S02]  /*1150*/  IMAD R8, R7, 0x8, R2 ;  /* 0x0000000807087824 */ /* 0x000fe400078e0202 */
[----:B------:R-:W-:Y:S01]  /*1160*/  IMAD.IADD R7, R0, 0x1, -R3 ;  /* 0x0000000100077824 */ /* 0x000fe200078e0a03 */
[----:B------:R-:W-:Y:S02]  /*1170*/  LOP3.LUT R3, R6, 0x7ffffffc, RZ, 0xc0, !PT ;  /* 0x7ffffffc06037812 */ /* 0x000fe400078ec0ff */
[----:B------:R-:W-:Y:S02]  /*1180*/  SHF.R.S32.HI R0, RZ, 0x5, R5 ;  /* 0x00000005ff007819 */ /* 0x000fe40000011405 */
[----:B------:R-:W-:Y:S01]  /*1190*/  LOP3.LUT R4, R4, 0x3fffffe, RZ, 0xc0, !PT ;  /* 0x03fffffe04047812 */ /* 0x000fe200078ec0ff */
[----:B------:R-:W-:Y:S01]  /*11a0*/  UMOV UR4, UR8 ;  /* 0x0000000800047c82 */ /* 0x000fe20008000000 */
[----:B----4-:R-:W-:Y:S01]  /*11b0*/  UMOV UR5, UR6 ;  /* 0x0000000600057c82 */ /* 0x010fe20008000000 */
[----:B------:R-:W-:Y:S01]  /*11c0*/  MOV R212, 0xfffffffe ;  /* 0xfffffffe00d47802 */ /* 0x000fe20000000f00 */
[----:B------:R-:W-:Y:S01]  /*11d0*/  IMAD.U32 R18, RZ, RZ, UR4 ;  /* 0x00000004ff127e24 */ /* 0x000fe2000f8e00ff */
[----:B------:R-:W-:Y:S01]  /*11e0*/  SHF.L.U32 R5, R8, 0x3, RZ ;  /* 0x0000000308057819 */ /* 0x000fe200000006ff */
[----:B------:R-:W-:-:S02]  /*11f0*/  IMAD.U32 R19, RZ, RZ, UR5 ;  /* 0x00000005ff137e24 */ /* 0x000fc4000f8e00ff */
[----:B------:R-:W-:Y:S02]  /*1200*/  IMAD.IADD R3, R206, 0x1, -R3 ;  /* 0x00000001ce037824 */ /* 0x000fe400078e0a03 */
[----:B------:R-:W-:Y:S02]  /*1210*/  IMAD R7, R0, 0x10, R7 ;  /* 0x0000001000077824 */ /* 0x000fe400078e0207 */
[----:B------:R-:W-:Y:S01]  /*1220*/  IMAD.IADD R4, R209, 0x1, -R4 ;  /* 0x00000001d1047824 */ /* 0x000fe200078e0a04 */
[----:B------:R-:W-:Y:S01]  /*1230*/  UMOV UR4, URZ ;  /* 0x0000003f00047c82 */ /* 0x000fe20008000000 */
[----:B------:R-:W-:Y:S01]  /*1240*/  IMAD.U32 R2, RZ, RZ, UR8 ;  /* 0x00000008ff027e24 */ /* 0x000fe2000f8e00ff */
[----:B------:R-:W-:Y:S01]  /*1250*/  MOV R204, UR7 ;  /* 0x0000000700cc7c02 */ /* 0x000fe20008000f00 */
[----:B------:R-:W-:Y:S02]  /*1260*/  IMAD R212, R3, R212, 0x70 ;  /* 0x0000007003d47424 */ /* 0x000fe400078e02d4 */
[----:B------:R-:W-:Y:S01]  /*1270*/  IMAD.WIDE R18, R5, 0x2, R18 ;  /* 0x0000000205127825 */ /* 0x000fe200078e0212 */
[----:B------:R-:W-:-:S03]  /*1280*/  UMOV UR38, URZ ;  /* 0x0000003f00267c82 */ /* 0x000fc60008000000 */
[----:B------:R-:W-:Y:S02]  /*1290*/  IMAD R211, R4, 0x40, R7 ;  /* 0x0000004004d37824 */ /* 0x000fe400078e0207 */
[----:B------:R-:W-:Y:S02]  /*12a0*/  IMAD.MOV.U32 R205, RZ, RZ, RZ ;  /* 0x000000ffffcd7224 */ /* 0x000fe400078e00ff */
[----:B------:R-:W-:Y:S01]  /*12b0*/  IMAD.U32 R16, RZ, RZ, UR4 ;  /* 0x00000004ff107e24 */ /* 0x000fe2000f8e00ff */
[----:B--2---:R-:W-:-:S07]  /*12c0*/  LOP3.LUT R17, R10, 0x1, RZ, 0xfc, !PT ;  /* 0x000000010a117812 */ /* 0x004fce00078efcff */
.L_x_155:
[----:B------:R-:W1:Y:S01]  /*12d0*/  SHFL.IDX PT, R0, R209, RZ, 0x1f ;  /* 0x00001fffd1007589 */ /* 0x000e6200000e0000 */
[----:B------:R-:W2:Y:S01]  /*12e0*/  LDC R81, c[0x0][0x2e0] ;  /* 0x0000b800ff517b82 */ /* 0x000ea20000000800 */
[----:B------:R-:W-:Y:S01]  /*12f0*/  R2UR UR12, R2 ;  /* 0x00000000020c72ca */ /* 0x000fe200000e0000 */
[----:B------:R-:W-:Y:S01]  /*1300*/  ULDC UR4, c[0x0][0xda8] ;  /* 0x00036a0000047ab9 */ /* 0x000fe20000000800 */
[----:B------:R-:W-:Y:S01]  /*1310*/  ULDC.64 UR8, c[0x0][0x3f8] ;  /* 0x0000fe0000087ab9 */ /* 0x000fe20000000a00 */
[----:B------:R-:W-:Y:S01]  /*1320*/  R2UR UR10, R204 ;  /* 0x00000000cc0a72ca */ /* 0x000fe200000e0000 */
[----:B------:R-:W-:Y:S01]  /*1330*/  UISETP.NE.AND UP1, UPT, UR4, 0x1, UPT ;  /* 0x000000010400788c */ /* 0x000fe2000bf25270 */
[----:B------:R-:W-:Y:S01]  /*1340*/  IMAD.MOV.U32 R4, RZ, RZ, RZ ;  /* 0x000000ffff047224 */ /* 0x000fe200078e00ff */
[----:B------:R-:W-:Y:S01]  /*1350*/  UISETP.NE.U32.AND UP0, UPT, UR8, URZ, UPT ;  /* 0x0000003f0800728c */ /* 0x000fe2000bf05070 */
[----:B------:R-:W-:Y:S01]  /*1360*/  ULDC UR5, c[0x0][0xdb4] ;  /* 0x00036d0000057ab9 */ /* 0x000fe20000000800 */
[----:B------:R-:W-:-:S02]  /*1370*/  ULDC UR6, c[0x0][0x404] ;  /* 0x0001010000067ab9 */ /* 0x000fc40000000800 */
[----:B------:R-:W-:Y:S02]  /*1380*/  UISETP.NE.AND.EX UP0, UPT, UR9, URZ, UPT, UP0 ;  /* 0x0000003f0900728c */ /* 0x000fe4000bf05300 */
[----:B------:R-:W-:Y:S02]  /*1390*/  UISETP.NE.AND UP2, UPT, UR5, 0x1, UPT ;  /* 0x000000010500788c */ /* 0x000fe4000bf45270 */
[----:B------:R-:W-:Y:S02]  /*13a0*/  UIADD3 UR9, UR12, 0x15400, URZ ;  /* 0x000154000c097890 */ /* 0x000fe4000fffe03f */
[----:B------:R-:W-:Y:S01]  /*13b0*/  USEL UR6, UR6, 0x1, UP0 ;  /* 0x0000000106067887 */ /* 0x000fe20008000000 */
[----:B------:R-:W-:Y:S01]  /*13c0*/  @UP1 ULDC UR5, c[0x0][0xdac] ;  /* 0x00036b0000051ab9 */ /* 0x000fe20000000800 */
[----:B------:R-:W-:Y:S01]  /*13d0*/  ULOP3.LUT UP0, URZ, UR9, 0x9f, URZ, 0xc0, !UPT ;  /* 0x0000009f093f7892 */ /* 0x000fe2000f80c03f */
[----:B------:R-:W-:Y:S01]  /*13e0*/  UMOV UR11, UR10 ;  /* 0x0000000a000b7c82 */ /* 0x000fe20008000000 */
[----:B-1----:R-:W-:-:S02]  /*13f0*/  R2UR UR7, R0 ;  /* 0x00000000000772ca */ /* 0x002fc400000e0000 */
[----:B--2---:R-:W-:Y:S01]  /*1400*/  IMAD R81, R81, UR6, RZ ;  /* 0x0000000651517c24 */ /* 0x004fe2000f8e02ff */
[----:B------:R-:W-:Y:S01]  /*1410*/  @UP1 ULDC UR6, c[0x0][0xdb0] ;  /* 0x00036c0000061ab9 */ /* 0x000fe20000000800 */
[----:B------:R-:W-:Y:S02]  /*1420*/  PLOP3.LUT P0, PT, PT, PT, UP0, 0x80, 0x0 ;  /* 0x000000000000781c */ /* 0x000fe40003f0f008 */
[----:B------:R-:W-:-:S04]  /*1430*/  VIADD R5, R81, 0x6f ;  /* 0x0000006f51057836 */ /* 0x000fc80000000000 */
[----:B------:R-:W-:-:S03]  /*1440*/  IMAD.HI R4, R5, -0x6db6db6d, R4 ;  /* 0x9249249305047827 */ /* 0x000fc600078e0204 */
[----:B------:R-:W-:Y:S02]  /*1450*/  ULEA.HI UR4, UR7, UR7, URZ, 0x1 ;  /* 0x0000000707047291 */ /* 0x000fe4000f8f083f */
[----:B------:R-:W-:Y:S02]  /*1460*/  SHF.R.U32.HI R3, RZ, 0x1f, R4 ;  /* 0x0000001fff037819 */ /* 0x000fe40000011604 */
[----:B------:R-:W-:Y:S02]  /*1470*/  ULOP3.LUT UR8, UR4, 0x1e, URZ, 0xc0, !UPT ;  /* 0x0000001e04087892 */ /* 0x000fe4000f8ec03f */
[----:B------:R-:W-:Y:S01]  /*1480*/  LEA.HI.SX32 R120, R4, R3, 0x1a ;  /* 0x0000000304787211 */ /* 0x000fe200078fd2ff */
[----:B------:R-:W-:Y:S02]  /*1490*/  UIMAD.WIDE.U32 UR4, UR10, UR5, URZ ;  /* 0x000000050a0472a5 */ /* 0x000fe4000f8e003f */
[----:B------:R-:W-:Y:S02]  /*14a0*/  UIADD3 UR8, UR7, -UR8, URZ ;  /* 0x8000000807087290 */ /* 0x000fe4000fffe03f */
[----:B------:R-:W-:-:S02]  /*14b0*/  @UP1 USHF.R.U32.HI UR11, URZ, UR6, UR5 ;  /* 0x000000063f0b1299 */ /* 0x000fc40008011605 */
[----:B------:R-:W-:Y:S01]  /*14c0*/  ULEA UR8, UR8, UR9, 0xd ;  /* 0x0000000908087291 */ /* 0x000fe2000f8e683f */
[----:B------:R-:W-:Y:S02]  /*14d0*/  @UP2 ULDC.64 UR6, c[0x0][0xdb8] ;  /* 0x00036e0000062ab9 */ /* 0x000fe40000000a00 */
[----:B------:R-:W-:Y:S02]  /*14e0*/  UIMAD.WIDE.U32 UR4, UR11, UR6, URZ ;  /* 0x000000060b0472a5 */ /* 0x000fe4000f8e003f */
[----:B------:R-:W-:Y:S01]  /*14f0*/  MOV R208, UR11 ;  /* 0x0000000b00d07c02 */ /* 0x000fe20008000f00 */
[----:B------:R-:W-:Y:S01]  /*1500*/  USHF.R.U32.HI UR8, URZ, 0x4, UR8 ;  /* 0x000000043f087899 */ /* 0x000fe20008011608 */
[----:B------:R-:W-:Y:S01]  /*1510*/  UMOV UR36, UR11 ;  /* 0x0000000b00247c82 */ /* 0x000fe20008000000 */
[----:B------:R-:W-:Y:S02]  /*1520*/  @UP2 USHF.R.U32.HI UR36, URZ, UR7, UR5 ;  /* 0x000000073f242299 */ /* 0x000fe40008011605 */
[----:B------:R-:W-:Y:S01]  /*1530*/  UMOV UR4, UR10 ;  /* 0x0000000a00047c82 */ /* 0x000fe20008000000 */
[----:B------:R-:W-:Y:S01]  /*1540*/  ULOP3.LUT UR37, UR8, 0x3fff, URZ, 0xc0, !UPT ;  /* 0x00003fff08257892 */ /* 0x000fe2000f8ec03f */
[----:B------:R-:W-:Y:S01]  /*1550*/  IMAD.U32 R207, RZ, RZ, UR4 ;  /* 0x00000004ffcf7e24 */ /* 0x000fe2000f8e00ff */
[----:B------:R-:W-:Y:S10]  /*1560*/  @!P0 BRA `(.L_x_129) ;  /* 0x0000000000408947 */ /* 0x000ff40003800000 */
[----:B------:R-:W-:Y:S01]  /*1570*/  MOV R0, 0x0 ;  /* 0x0000000000007802 */ /* 0x000fe20000000f00 */
[----:B------:R-:W-:Y:S01]  /*1580*/  ULDC.64 UR4, c[0x4][0xa8] ;  /* 0x01002a0000047ab9 */ /* 0x000fe20000000a00 */
[----:B------:R-:W-:Y:S01]  /*1590*/  ULDC.64 UR6, c[0x4][0x20] ;  /* 0x0100080000067ab9 */ /* 0x000fe20000000a00 */
[----:B------:R-:W-:Y:S01]  /*15a0*/  IMAD.U32 R4, RZ, RZ, UR4 ;  /* 0x00000004ff047e24 */ /* 0x000fe2000f8e00ff */
[----:B------:R1:W2:Y:S01]  /*15b0*/  LDC.64 R14, c[0x4][R0] ;  /* 0x01000000000e7b82 */ /* 0x0002a20000000a00 */
[----:B------:R-:W-:Y:S01]  /*15c0*/  MOV R5, UR5 ;  /* 0x0000000500057c02 */ /* 0x000fe20008000f00 */
[----:B------:R-:W-:Y:S01]  /*15d0*/  ULDC.64 UR4, c[0x4][0xb0] ;  /* 0x01002c0000047ab9 */ /* 0x000fe20000000a00 */
[----:B------:R-:W-:Y:S01]  /*15e0*/  IMAD.U32 R10, RZ, RZ, UR6 ;  /* 0x00000006ff0a7e24 */ /* 0x000fe2000f8e00ff */
[----:B------:R-:W-:Y:S01]  /*15f0*/  MOV R11, UR7 ;  /* 0x00000007000b7c02 */ /* 0x000fe20008000f00 */
[----:B------:R-:W-:Y:S02]  /*1600*/  IMAD.U32 R6, RZ, RZ, UR4 ;  /* 0x00000004ff067e24 */ /* 0x000fe4000f8e00ff */
[----:B------:R-:W-:-:S02]  /*1610*/  IMAD.U32 R7, RZ, RZ, UR5 ;  /* 0x00000005ff077e24 */ /* 0x000fc4000f8e00ff */
[----:B------:R-:W-:Y:S02]  /*1620*/  IMAD.MOV.U32 R8, RZ, RZ, 0x70 ;  /* 0x00000070ff087424 */ /* 0x000fe400078e00ff */
[----:B------:R-:W-:Y:S02]  /*1630*/  IMAD.MOV.U32 R12, RZ, RZ, 0x1 ;  /* 0x00000001ff0c7424 */ /* 0x000fe400078e00ff */
[----:B-1----:R-:W-:-:S07]  /*1640*/  IMAD.MOV.U32 R13, RZ, RZ, RZ ;  /* 0x000000ffff0d7224 */ /* 0x002fce00078e00ff */
[----:B------:R-:W-:-:S07]  /*1650*/  LEPC R20, `(.L_x_129) ;  /* 0x000000001014794e */ /* 0x000fce0000000000 */
[----:B--2---:R-:W-:Y:S05]  /*1660*/  CALL.ABS.NOINC R14 ;  /* 0x000000000e007343 */ /* 0x004fea0003c00000 */
.L_x_129:
[----:B------:R-:W-:Y:S02]  /*1670*/  R2UR UR4, R2 ;  /* 0x00000000020472ca */ /* 0x000fe400000e0000 */
[----:B------:R-:W-:Y:S02]  /*1680*/  LOP3.LUT R0, R205, 0x1, RZ, 0xc0, !PT ;  /* 0x00000001cd007812 */ /* 0x000fe400078ec0ff */
[----:B------:R-:W-:Y:S02]  /*1690*/  ISETP.NE.AND P0, PT, R17, 0x3, PT ;  /* 0x000000031100780c */ /* 0x000fe40003f05270 */
[----:B------:R-:W-:-:S07]  /*16a0*/  SHF.L.U32 R0, R0, 0x1f, RZ ;  /* 0x0000001f00007819 */ /* 0x000fce00000006ff */
[----:B------:R-:W1:Y:S02]  /*16b0*/  SYNCS.PHASECHK.TRANS64.TRYWAIT P1, [UR4+0x36800], R0 ;  /* 0x03680000ff0075a7 */ /* 0x000e640008020144 */
[----:B-1----:R-:W-:Y:S05]  /*16c0*/  @!P1 BRA `(.L_x_130) ;  /* 0x000000dc00849947 */ /* 0x002fea0003800000 */
.L_x_221:
[----:B------:R-:W-:Y:S05]  /*16d0*/  @!P0 BRA `(.L_x_131) ;  /* 0x0000000000048947 */ /* 0x000fea0003800000 */
[----:B------:R-:W-:Y:S01]  /*16e0*/  BPT.TRAP 0x1 ;  /* 0x000000040000795c */ /* 0x000fe20000300000 */
.L_x_131:
        /* <DEDUP_REMOVED lines=9> */
.L_x_132:
[----:B--2---:R-:W-:Y:S05]  /*1780*/  @P1 BRA `(.L_x_133) ;  /* 0x0000000000081947 */ /* 0x004fea0003800000 */
[----:B------:R-:W2:Y:S02]  /*1790*/  SYNCS.PHASECHK.TRANS64.TRYWAIT P1, [R0+URZ+0x36830], R3 ;  /* 0x03683003000075a7 */ /* 0x000ea4000802017f */
[----:B--2---:R-:W-:Y:S05]  /*17a0*/  @!P1 BRA `(.L_x_134) ;  /* 0x000000dc00689947 */ /* 0x004fea0003800000 */
.L_x_133:
[----:B------:R-:W-:Y:S05]  /*17b0*/  WARPSYNC.ALL ;  /* 0x0000000000007948 */ /* 0x000fea0003800000 */
[----:B------:R-:W-:Y:S01]  /*17c0*/  R2UR UR4, R2 ;  /* 0x00000000020472ca */ /* 0x000fe200000e0000 */
[----:B------:R-:W-:Y:S01]  /*17d0*/  WARPGROUP.ARRIVE ;  /* 0x00000000000079c5 */ /* 0x000fe20000000000 */
[----:B------:R-:W-:Y:S01]  /*17e0*/  UMOV UR57, 0x40000040 ;  /* 0x4000004000397882 */ /* 0x000fe20000000000 */
[----:B------:R-:W-:Y:S01]  /*17f0*/  UMOV UR59, 0x40000040 ;  /* 0x40000040003b7882 */ /* 0x000fe20000000000 */
[----:B------:R-:W-:Y:S01]  /*1800*/  UMOV UR9, UR57 ;  /* 0x0000003900097c82 */ /* 0x000fe20008000000 */
[----:B------:R-:W-:Y:S01]  /*1810*/  UMOV UR11, 0x40000040 ;  /* 0x40000040000b7882 */ /* 0x000fe20000000000 */
[----:B------:R-:W-:Y:S01]  /*1820*/  UMOV UR13, UR57 ;  /* 0x00000039000d7c82 */ /* 0x000fe20008000000 */
[----:B------:R-:W-:Y:S01]  /*1830*/  UMOV UR15, 0x40000040 ;  /* 0x40000040000f7882 */ /* 0x000fe20000000000 */
[----:B------:R-:W-:Y:S01]  /*1840*/  UMOV UR17, UR57 ;  /* 0x0000003900117c82 */ /* 0x000fe20008000000 */
[----:B------:R-:W-:Y:S01]  /*1850*/  UMOV UR19, 0x40000040 ;  /* 0x4000004000137882 */ /* 0x000fe20000000000 */
[----:B------:R-:W-:Y:S01]  /*1860*/  UMOV UR21, UR57 ;  /* 0x0000003900157c82 */ /* 0x000fe20008000000 */
[----:B------:R-:W-:Y:S01]  /*1870*/  UMOV UR23, 0x40000040 ;  /* 0x4000004000177882 */ /* 0x000fe20000000000 */
[----:B------:R-:W-:Y:S01]  /*1880*/  UMOV UR27, 0x40000040 ;  /* 0x40000040001b7882 */ /* 0x000fe20000000000 */
[----:B------:R-:W-:Y:S01]  /*1890*/  UIADD3 UR4, UR4, 0x21400, URZ ;  /* 0x0002140004047890 */ /* 0x000fe2000fffe03f */
[----:B------:R-:W-:Y:S01]  /*18a0*/  MOV R6, UR38 ;  /* 0x0000002600067c02 */ /* 0x000fe20008000f00 */
[----:B------:R-:W-:Y:S01]  /*18b0*/  UMOV UR31, 0x40000040 ;  /* 0x40000040001f7882 */ /* 0x000fe20000000000 */
[----:B------:R-:W-:Y:S01]  /*18c0*/  UMOV UR35, 0x40000040 ;  /* 0x4000004000237882 */ /* 0x000fe20000000000 */
[----:B------:R-:W-:Y:S01]  /*18d0*/  USHF.R.U32.HI UR5, URZ, 0x4, UR4 ;  /* 0x000000043f057899 */ /* 0x000fe20008011604 */
[----:B------:R-:W-:Y:S01]  /*18e0*/  MOV R7, UR36 ;  /* 0x0000002400077c02 */ /* 0x000fe20008000f00 */
[----:B------:R-:W-:Y:S01]  /*18f0*/  ULOP3.LUT UR4, UR37, 0x10000, URZ, 0xfc, !UPT ;  /* 0x0001000025047892 */ /* 0x000fe2000f8efc3f */
[----:B-12---:R-:W-:Y:S01]  /*1900*/  MOV R3, UR57 ;  /* 0x0000003900037c02 */ /* 0x006fe20008000f00 */
[----:B------:R-:W-:Y:S01]  /*1910*/  ULOP3.LUT UR5, UR5, 0x3fff, URZ, 0xc0, !UPT ;  /* 0x00003fff05057892 */ /* 0x000fe2000f8ec03f */
[----:B------:R-:W-:Y:S01]  /*1920*/  UMOV UR43, 0x40000040 ;  /* 0x40000040002b7882 */ /* 0x000fe20000000000 */
[----:B------:R-:W-:-:S02]  /*1930*/  UMOV UR47, 0x40000040 ;  /* 0x40000040002f7882 */ /* 0x000fc40000000000 */
[----:B------:R-:W-:Y:S01]  /*1940*/  ULOP3.LUT UR6, UR5, 0x10000, URZ, 0xfc, !UPT ;  /* 0x0001000005067892 */ /* 0x000fe2000f8efc3f */
[----:B------:R-:W-:Y:S01]  /*1950*/  UMOV UR56, UR4 ;  /* 0x0000000400387c82 */ /* 0x000fe20008000000 */
[----:B------:R-:W-:Y:S01]  /*1960*/  UMOV UR51, 0x40000040 ;  /* 0x4000004000337882 */ /* 0x000fe20000000000 */
[----:B------:R-:W-:Y:S01]  /*1970*/  UMOV UR8, UR56 ;  /* 0x0000003800087c82 */ /* 0x000fe20008000000 */
[----:B------:R-:W-:Y:S02]  /*1980*/  UMOV UR12, UR56 ;  /* 0x00000038000c7c82 */ /* 0x000fe40008000000 */
[----:B------:R-:W-:Y:S01]  /*1990*/  IMAD.U32 R5, RZ, RZ, UR6 ;  /* 0x00000006ff057e24 */ /* 0x000fe2000f8e00ff */
[----:B------:R-:W-:Y:S01]  /*19a0*/  UIMAD UR6, UR38, 0xa80, UR6 ;  /* 0x00000a80260678a4 */ /* 0x000fe2000f8e0206 */
[----:B------:R-:W-:Y:S01]  /*19b0*/  MOV R4, UR56 ;  /* 0x0000003800047c02 */ /* 0x000fe20008000f00 */
[----:B------:R-:W-:Y:S01]  /*19c0*/  UMOV UR16, UR56 ;  /* 0x0000003800107c82 */ /* 0x000fe20008000000 */
[----:B------:R-:W-:Y:S01]  /*19d0*/  UMOV UR20, UR56 ;  /* 0x0000003800147c82 */ /* 0x000fe20008000000 */
[----:B------:R-:W-:-:S02]  /*19e0*/  UIADD3 UR10, UR6, 0x80, URZ ;  /* 0x00000080060a7890 */ /* 0x000fc4000fffe03f */
[----:B------:R-:W-:Y:S02]  /*19f0*/  UIADD3 UR14, UR6, 0x100, URZ ;  /* 0x00000100060e7890 */ /* 0x000fe4000fffe03f */
[----:B------:R-:W-:Y:S01]  /*1a00*/  UMOV UR58, UR6 ;  /* 0x00000006003a7c82 */ /* 0x000fe20008000000 */
[----:B------:R-:W-:Y:S01]  /*1a10*/  UIADD3 UR18, UR6, 0x180, URZ ;  /* 0x0000018006127890 */ /* 0x000fe2000fffe03f */
[----:B------:R-:W-:Y:S01]  /*1a20*/  HGMMA.64x16x16.F32.BF16 R72, gdesc[UR56], RZ, !UPT, gsb0 ;  /* 0x00200000384879f0 */ /* 0x000fe2000c0018ff */
[----:B------:R-:W-:Y:S02]  /*1a30*/  UIADD3 UR22, UR6, 0x200, URZ ;  /* 0x0000020006167890 */ /* 0x000fe4000fffe03f */
[----:B------:R-:W-:Y:S01]  /*1a40*/  UIADD3 UR58, UR6, 0x280, URZ ;  /* 0x00000280063a7890 */ /* 0x000fe2000fffe03f */
[----:B------:R-:W-:Y:S01]  /*1a50*/  UMOV UR59, 0x40000040 ;  /* 0x40000040003b7882 */ /* 0x000fe20000000000 */
[----:B------:R-:W-:Y:S02]  /*1a60*/  UIADD3 UR5, UR6, 0x300, URZ ;  /* 0x0000030006057890 */ /* 0x000fe4000fffe03f */
[----:B------:R-:W-:-:S02]  /*1a70*/  UIADD3 UR26, UR6, 0x204, URZ ;  /* 0x00000204061a7890 */ /* 0x000fc4000fffe03f */
[----:B------:R-:W-:Y:S02]  /*1a80*/  UIADD3 UR30, UR6, 0x206, URZ ;  /* 0x00000206061e7890 */ /* 0x000fe4000fffe03f */
[----:B------:R-:W-:Y:S02]  /*1a90*/  UIADD3 UR34, UR6, 0x580, URZ ;  /* 0x0000058006227890 */ /* 0x000fe4000fffe03f */
[----:B------:R-:W-:Y:S02]  /*1aa0*/  UIADD3 UR42, UR6, 0x582, URZ ;  /* 0x00000582062a7890 */ /* 0x000fe4000fffe03f */
[----:B------:R-:W-:Y:S02]  /*1ab0*/  UIADD3 UR46, UR6, 0x584, URZ ;  /* 0x00000584062e7890 */ /* 0x000fe4000fffe03f */
[----:B------:R-:W-:Y:S02]  /*1ac0*/  UIADD3 UR50, UR6, 0x586, URZ ;  /* 0x0000058606327890 */ /* 0x000fe4000fffe03f */
[----:B------:R-:W-:Y:S01]  /*1ad0*/  UIADD3 UR54, UR6, 0x780, URZ ;  /* 0x0000078006367890 */ /* 0x000fe2000fffe03f */
[----:B------:R-:W-:Y:S01]  /*1ae0*/  UMOV UR55, 0x40000040 ;  /* 0x4000004000377882 */ /* 0x000fe20000000000 */
[----:B------:R-:W-:Y:S01]  /*1af0*/  UMOV UR39, 0x40000040 ;  /* 0x4000004000277882 */ /* 0x000fe20000000000 */
[----:B------:R-:W-:Y:S01]  /*1b00*/  UIADD3 UR7, UR6, 0xa02, URZ ;  /* 0x00000a0206077890 */ /* 0x000fe2000fffe03f */
[----:B------:R-:W-:-:S02]  /*1b10*/  WARPGROUP.DEPBAR.LE gsb0, 0x0 ;  /* 0x00008000000079c5 */ /* 0x000fc40000010000 */
[----:B------:R-:W-:-:S06]  /*1b20*/  WARPGROUP.ARRIVE ;  /* 0x00000000000079c5 */ /* 0x000fcc0000000000 */
[----:B------:R-:W-:Y:S01]  /*1b30*/  HGMMA.64x16x16.F32.BF16 R64, gdesc[UR8], RZ, !UPT, gsb0 ;  /* 0x00200000084079f0 */ /* 0x000fe2000c0018ff */
[----:B------:R-:W-:Y:S02]  /*1b40*/  UIADD3 UR8, UR4, 0x2, URZ ;  /* 0x0000000204087890 */ /* 0x000fe4000fffe03f */
[----:B------:R-:W-:Y:S01]  /*1b50*/  UIADD3 UR10, UR6, 0x2, URZ ;  /* 0x00000002060a7890 */ /* 0x000fe2000fffe03f */
[----:B------:R-:W-:Y:S01]  /*1b60*/  UMOV UR9, 0x40000040 ;  /* 0x4000004000097882 */ /* 0x000fe20000000000 */
        /* <DEDUP_REMOVED lines=31> */
[----:B------:R-:W-:Y:S02]  /*1d60*/  UMOV UR59, 0x40000040 ;  /* 0x40000040003b7882 */ /* 0x000fe40000000000 */
        /* <DEDUP_REMOVED lines=14> */
[----:B------:R-:W-:Y:S02]  /*1e50*/  UIADD3 UR12, UR4, 0x4, URZ ;  /* 0x00000004040c7890 */ /* 0x000fe4000fffe03f */
[----:B------:R-:W-:Y:S01]  /*1e60*/  UIADD3 UR14, UR6, 0x4, URZ ;  /* 0x00000004060e7890 */ /* 0x000fe2000fffe03f */
[----:B------:R-:W-:Y:S01]  /*1e70*/  UMOV UR13, 0x40000040 ;  /* 0x40000040000d7882 */ /* 0x000fe20000000000 */
[----:B------:R-:W-:Y:S01]  /*1e80*/  UMOV UR15, 0x40000040 ;  /* 0x40000040000f7882 */ /* 0x000fe20000000000 */
[----:B------:R-:W-:Y:S02]  /*1e90*/  UMOV UR25, UR13 ;  /* 0x0000000d00197c82 */ /* 0x000fe40008000000 */
[----:B------:R-:W-:Y:S01]  /*1ea0*/  UMOV UR24, UR12 ;  /* 0x0000000c00187c82 */ /* 0x000fe20008000000 */
        /* <DEDUP_REMOVED lines=309> */
[----:B------:R-:W-:Y:S01]  /*3200*/  UMOV UR52, UR44 ;  /* 0x0000002c00347c82 */ /* 0x000fe20008000000 */
[----:B------:R-:W-:Y:S01]  /*3210*/  UMOV UR53, UR45 ;  /* 0x0000002d00357c82 */ /* 0x000fe20008000000 */
        /* <DEDUP_REMOVED lines=12> */
[----:B------:R-:W-:-:S07]  /*32e0*/  UIADD3 UR5, UR6, 0x782, URZ ;  /* 0x0000078206057890 */ /* 0x000fce000fffe03f */
[----:B------:R-:W-:Y:S01]  /*32f0*/  UMOV UR38, UR5 ;  /* 0x0000000500267c82 */ /* 0x000fe20008000000 */
[----:B------:R-:W-:Y:S01]  /*3300*/  UIADD3 UR5, UR6, 0x982, URZ ;  /* 0x0000098206057890 */ /* 0x000fe2000fffe03f */
[----:B------:R-:W-:Y:S02]  /*3310*/  WARPGROUP.DEPBAR.LE gsb0, 0x0 ;  /* 0x00008000000079c5 */ /* 0x000fe40000010000 */
[----:B------:R-:W-:-:S06]  /*3320*/  WARPGROUP.ARRIVE ;  /* 0x00000000000079c5 */ /* 0x000fcc0000000000 */
[----:B------:R-:W-:Y:S03]  /*3330*/  HGMMA.64x16x16.F32.BF16 R24, gdesc[UR40], R24, gsb0 ;  /* 0x00200000281879f0 */ /* 0x000fe60008001818 */
        /* <DEDUP_REMOVED lines=33> */
[----:B------:R-:W-:Y:S01]  /*3550*/  UMOV UR52, UR48 ;  /* 0x0000003000347c82 */ /* 0x000fe20008000000 */
[----:B------:R-:W-:Y:S01]  /*3560*/  UMOV UR53, UR49 ;  /* 0x0000003100357c82 */ /* 0x000fe20008000000 */
[----:B------:R-:W-:-:S02]  /*3570*/  WARPGROUP.DEPBAR.LE gsb0, 0x0 ;  /* 0x00008000000079c5 */ /* 0x000fc40000010000 */
        /* <DEDUP_REMOVED lines=48> */
[----:B------:R-:W-:-:S07]  /*3880*/  UIADD3 UR7, UR6, 0x786, URZ ;  /* 0x0000078606077890 */ /* 0x000fce000fffe03f */
        /* <DEDUP_REMOVED lines=9> */
[----:B------:R-:W-:Y:S02]  /*3920*/  UMOV UR55, 0x40000040 ;  /* 0x4000004000377882 */ /* 0x000fe40000000000 */
[----:B------:R-:W-:Y:S01]  /*3930*/  UMOV UR6, UR11 ;  /* 0x0000000b00067c82 */ /* 0x000fe20008000000 */
        /* <DEDUP_REMOVED lines=33> */
.L_x_135:
[----:B------:R-:W-:Y:S01]  /*3b50*/  ULDC UR4, c[0x0][0x9d8] ;  /* 0x0002760000047ab9 */ /* 0x000fe20000000800 */
[----:B------:R-:W2:Y:S01]  /*3b60*/  LDL R82, [R1+0x4] ;  /* 0x0000040001527983 */ /* 0x000ea20000100800 */
        /* <DEDUP_REMOVED lines=18> */
[----:B------:R-:W-:Y:S01]  /*3c90*/  FMUL.FTZ R57, R57, UR4 ;  /* 0x0000000439397c20 */ /* 0x000fe20008410000 */
[----:B------:R-:W-:Y:S01]  /*3ca0*/  FMUL.FTZ R60, R60, UR4 ;  /* 0x000000043c3c7c20 */ /* 0x000fe20008410000 */
[----:B------:R-:W-:Y:S01]  /*3cb0*/  FMUL.FTZ R70, R70, UR4 ;  /* 0x0000000446467c20 */ /* 0x000fe20008410000 */
[----:B------:R-:W-:Y:S01]  /*3cc0*/  FMUL.FTZ R61, R61, UR4 ;  /* 0x000000043d3d7c20 */ /* 0x000fe20008410000 */
[----:B------:R3:W-:Y:S01]  /*3cd0*/  MUFU.TANH R6, R41 ;  /* 0x0000002900067308 */ /* 0x0007e20000002400 */
[----:B------:R-:W-:Y:S01]  /*3ce0*/  FMUL.FTZ R71, R71, UR4 ;  /* 0x0000000447477c20 */ /* 0x000fe20008410000 */
[----:B------:R-:W-:Y:S01]  /*3cf0*/  FMUL.FTZ R48, R48, UR4 ;  /* 0x0000000430307c20 */ /* 0x000fe20008410000 */
[----:B------:R-:W-:Y:S01]  /*3d00*/  FMUL.FTZ R58, R58, UR4 ;  /* 0x000000043a3a7c20 */ /* 0x000fe20008410000 */
[----:B------:R-:W-:Y:S01]  /*3d10*/  FMUL.FTZ R49, R49, UR4 ;  /* 0x0000000431317c20 */ /* 0x000fe20008410000 */
[----:B------:R-:W-:Y:S01]  /*3d20*/  FMUL.FTZ R59, R59, UR4 ;  /* 0x000000043b3b7c20 */ /* 0x000fe20008410000 */
[----:B------:R-:W-:Y:S01]  /*3d30*/  FMUL.FTZ R52, R52, UR4 ;  /* 0x0000000434347c20 */ /* 0x000fe20008410000 */
[----:B------:R-:W-:Y:S01]  /*3d40*/  FMUL.FTZ R62, R62, UR4 ;  /* 0x000000043e3e7c20 */ /* 0x000fe20008410000 */
[----:B------:R-:W-:Y:S01]  /*3d50*/  MUFU.TANH R76, R76 ;  /* 0x0000004c004c7308 */ /* 0x000fe20000002400 */
[----:B---3--:R-:W-:-:S02]  /*3d60*/  IMAD.IADD R41, R212, 0x1, R81 ;  /* 0x00000001d4297824 */ /* 0x008fc400078e0251 */
        /* <DEDUP_REMOVED lines=14> */
[----:B------:R-:W4:Y:S01]  /*3e50*/  MUFU.TANH R77, R77 ;  /* 0x0000004d004d7308 */ /* 0x000f220000002400 */
[----:B---3--:R-:W-:-:S02]  /*3e60*/  IMAD R67, R120, -0x70, R41 ;  /* 0xffffff9078437824 */ /* 0x008fc400078e0229 */
[----:B------:R-:W-:Y:S01]  /*3e70*/  FMUL.FTZ R55, R55, UR4 ;  /* 0x0000000437377c20 */ /* 0x000fe20008410000 */
[----:B------:R-:W-:Y:S01]  /*3e80*/  FMUL.FTZ R32, R32, UR4 ;  /* 0x0000000420207c20 */ /* 0x000fe20008410000 */
[----:B------:R-:W-:Y:S01]  /*3e90*/  FMUL.FTZ R42, R42, UR4 ;  /* 0x000000042a2a7c20 */ /* 0x000fe20008410000 */
[----:B------:R-:W-:Y:S01]  /*3ea0*/  FMUL.FTZ R43, R43, UR4 ;  /* 0x000000042b2b7c20 */ /* 0x000fe20008410000 */
[C---:B------:R-:W-:Y:S01]  /*3eb0*/  ISETP.GT.AND P4, PT, R67.reuse, RZ, PT ;  /* 0x000000ff4300720c */ /* 0x040fe20003f84270 */
[----:B------:R-:W-:Y:S01]  /*3ec0*/  FMUL.FTZ R36, R36, UR4 ;  /* 0x0000000424247c20 */ /* 0x000fe20008410000 */
[----:B------:R-:W3:Y:S01]  /*3ed0*/  MUFU.TANH R64, R64 ;  /* 0x0000004000407308 */ /* 0x000ee20000002400 */
[C---:B------:R-:W-:Y:S01]  /*3ee0*/  ISETP.GT.AND P3, PT, R67.reuse, 0x1, PT ;  /* 0x000000014300780c */ /* 0x040fe20003f64270 */
[----:B------:R-:W-:Y:S01]  /*3ef0*/  FMUL.FTZ R46, R46, UR4 ;  /* 0x000000042e2e7c20 */ /* 0x000fe20008410000 */
[----:B------:R-:W-:Y:S01]  /*3f00*/  ISETP.GT.AND P2, PT, R67, 0x8, PT ;  /* 0x000000084300780c */ /* 0x000fe20003f44270 */
[----:B------:R-:W-:Y:S01]  /*3f10*/  FMUL.FTZ R47, R47, UR4 ;  /* 0x000000042f2f7c20 */ /* 0x000fe20008410000 */
[----:B-1----:R-:W-:Y:S01]  /*3f20*/  FSEL R73, R73, -INF , P3 ;  /* 0xff80000049497808 */ /* 0x002fe20001800000 */
[----:B------:R-:W-:Y:S01]  /*3f30*/  FMUL.FTZ R24, R24, UR4 ;  /* 0x0000000418187c20 */ /* 0x000fe20008410000 */
[C---:B------:R-:W-:Y:S01]  /*3f40*/  ISETP.GT.AND P1, PT, R67.reuse, 0x9, PT ;  /* 0x000000094300780c */ /* 0x040fe20003f24270 */
[----:B------:R-:W1:Y:S01]  /*3f50*/  MUFU.TANH R3, R74 ;  /* 0x0000004a00037308 */ /* 0x000e620000002400 */
[----:B------:R-:W-:Y:S01]  /*3f60*/  ISETP.GT.AND P6, PT, R67, 0x10, PT ;  /* 0x000000104300780c */ /* 0x000fe20003fc4270 */
[----:B------:R-:W-:Y:S01]  /*3f70*/  FMUL.FTZ R34, R34, UR4 ;  /* 0x0000000422227c20 */ /* 0x000fe20008410000 */
[----:B----4-:R-:W-:Y:S01]  /*3f80*/  FSEL R77, R77, -INF , P1 ;  /* 0xff8000004d4d7808 */ /* 0x010fe20000800000 */
[----:B------:R-:W-:Y:S01]  /*3f90*/  FMUL.FTZ R28, R28, UR4 ;  /* 0x000000041c1c7c20 */ /* 0x000fe20008410000 */
[----:B------:R-:W-:Y:S01]  /*3fa0*/  ISETP.GT.AND P5, PT, R67, 0x11, PT ;  /* 0x000000114300780c */ /* 0x000fe20003fa4270 */
[----:B------:R-:W-:Y:S01]  /*3fb0*/  ULDC UR5, c[0x0][0x988] ;  /* 0x0002620000057ab9 */ /* 0x000fe20000000800 */
[----:B------:R-:W-:Y:S01]  /*3fc0*/  FMUL.FTZ R38, R38, UR4 ;  /* 0x0000000426267c20 */ /* 0x000fe20008410000 */
[----:B------:R4:W5:Y:S01]  /*3fd0*/  MUFU.TANH R4, R75 ;  /* 0x0000004b00047308 */ /* 0x0009620000002400 */
[----:B---3--:R-:W-:Y:S01]  /*3fe0*/  FSEL R83, R64, -INF , P6 ;  /* 0xff80000040537808 */ /* 0x008fe20003000000 */
[----:B------:R-:W-:Y:S01]  /*3ff0*/  FMUL.FTZ R39, R39, UR4 ;  /* 0x0000000427277c20 */ /* 0x000fe20008410000 */
[----:B------:R-:W-:Y:S01]  /*4000*/  FSEL R21, R21, -INF , P5 ;  /* 0xff80000015157808 */ /* 0x000fe20002800000 */
[----:B------:R-:W-:Y:S01]  /*4010*/  FMUL.FTZ R26, R26, UR4 ;  /* 0x000000041a1a7c20 */ /* 0x000fe20008410000 */
[----:B------:R-:W-:Y:S01]  /*4020*/  P2R R80, PR, RZ, 0x1 ;  /* 0x00000001ff507803 */ /* 0x000fe20000000000 */
[----:B------:R-:W-:Y:S01]  /*4030*/  FMUL.FTZ R30, R30, UR4 ;  /* 0x000000041e1e7c20 */ /* 0x000fe20008410000 */
[----:B------:R-:W-:Y:S01]  /*4040*/  FMUL.FTZ R31, R31, UR4 ;  /* 0x000000041f1f7c20 */ /* 0x000fe20008410000 */
[----:B------:R-:W3:Y:S01]  /*4050*/  MUFU.TANH R65, R65 ;  /* 0x0000004100417308 */ /* 0x000ee20000002400 */
[----:B----4-:R-:W-:-:S02]  /*4060*/  FSEL R75, R72, -INF , P4 ;  /* 0xff800000484b7808 */ /* 0x010fc40002000000 */
[----:B-1----:R-:W-:Y:S02]  /*4070*/  FSEL R3, R3, -INF , P4 ;  /* 0xff80000003037808 */ /* 0x002fe40002000000 */
[----:B------:R-:W-:-:S03]  /*4080*/  ISETP.GT.AND P4, PT, R67, 0x18, PT ;  /* 0x000000184300780c */ /* 0x000fc60003f84270 */
[----:B------:R1:W4:Y:S01]  /*4090*/  MUFU.TANH R13, R79 ;  /* 0x0000004f000d7308 */ /* 0x0003220000002400 */
[----:B-----5:R-:W-:Y:S02]  /*40a0*/  FSEL R4, R4, -INF , P3 ;  /* 0xff80000004047808 */ /* 0x020fe40001800000 */
[----:B------:R-:W-:-:S05]  /*40b0*/  ISETP.GT.AND P3, PT, R67, 0x19, PT ;  /* 0x000000194300780c */ /* 0x000fca0003f64270 */
[----:B------:R5:W4:Y:S01]  /*40c0*/  MUFU.TANH R15, R66 ;  /* 0x00000042000f7308 */ /* 0x000b220000002400 */
[----:B-1----:R-:W-:Y:S02]  /*40d0*/  FSEL R79, R76, -INF , P2 ;  /* 0xff8000004c4f7808 */ /* 0x002fe40001000000 */
[----:B---3--:R-:W-:Y:S02]  /*40e0*/  FSEL R65, R65, -INF , P5 ;  /* 0xff80000041417808 */ /* 0x008fe40002800000 */
[----:B------:R-:W-:-:S03]  /*40f0*/  ISETP.GT.AND P5, PT, R67, 0x29, PT ;  /* 0x000000294300780c */ /* 0x000fc60003fa4270 */
[----:B------:R-:W1:Y:S01]  /*4100*/  MUFU.TANH R68, R68 ;  /* 0x0000004400447308 */ /* 0x000e620000002400 */
[----:B-----5:R-:W-:Y:S02]  /*4110*/  FMNMX.FTZ R66, R75, R73, !PT ;  /* 0x000000494b427209 */ /* 0x020fe40007810000 */
[----:B----4-:R-:W-:Y:S02]  /*4120*/  FSEL R13, R13, -INF , P1 ;  /* 0xff8000000d0d7808 */ /* 0x010fe40000800000 */
[----:B------:R-:W-:Y:S02]  /*4130*/  FMNMX.FTZ R72, R79, R66, !PT ;  /* 0x000000424f487209 */ /* 0x000fe40007810000 */
[----:B------:R-:W-:Y:S01]  /*4140*/  ISETP.GT.AND P1, PT, R67, 0x21, PT ;  /* 0x000000214300780c */ /* 0x000fe20003f24270 */
[----:B------:R-:W3:Y:S01]  /*4150*/  MUFU.TANH R11, R78 ;  /* 0x0000004e000b7308 */ /* 0x000ee20000002400 */
[----:B------:R-:W-:Y:S02]  /*4160*/  FMNMX.FTZ R72, R77, R72, !PT ;  /* 0x000000484d487209 */ /* 0x000fe40007810000 */
[----:B------:R-:W-:-:S02]  /*4170*/  FSEL R15, R15, -INF , P6 ;  /* 0xff8000000f0f7808 */ /* 0x000fc40003000000 */
[----:B------:R-:W-:Y:S02]  /*4180*/  FMNMX.FTZ R72, R83, R72, !PT ;  /* 0x0000004853487209 */ /* 0x000fe40007810000 */
[----:B------:R-:W-:Y:S01]  /*4190*/  ISETP.GT.AND P6, PT, R67, 0x28, PT ;  /* 0x000000284300780c */ /* 0x000fe20003fc4270 */
[----:B------:R-:W4:Y:S01]  /*41a0*/  MUFU.TANH R69, R69 ;  /* 0x0000004500457308 */ /* 0x000f220000002400 */
[----:B-1----:R-:W-:Y:S02]  /*41b0*/  FSEL R85, R68, -INF , P4 ;  /* 0xff80000044557808 */ /* 0x002fe40002000000 */
[----:B------:R-:W-:-:S04]  /*41c0*/  FMNMX.FTZ R72, R65, R72, !PT ;  /* 0x0000004841487209 */ /* 0x000fc80007810000 */
[----:B------:R-:W-:Y:S01]  /*41d0*/  FMNMX.FTZ R72, R85, R72, !PT ;  /* 0x0000004855487209 */ /* 0x000fe20007810000 */
[----:B------:R-:W1:Y:S01]  /*41e0*/  MUFU.TANH R56, R56 ;  /* 0x0000003800387308 */ /* 0x000e620000002400 */
[----:B---3--:R-:W-:Y:S02]  /*41f0*/  FSEL R11, R11, -INF , P2 ;  /* 0xff8000000b0b7808 */ /* 0x008fe40001000000 */
[----:B------:R-:W-:-:S05]  /*4200*/  ISETP.GT.AND P2, PT, R67, 0x20, PT ;  /* 0x000000204300780c */ /* 0x000fca0003f44270 */
[----:B------:R-:W3:Y:S01]  /*4210*/  MUFU.TANH R57, R57 ;  /* 0x0000003900397308 */ /* 0x000ee20000002400 */
[----:B----4-:R-:W-:-:S04]  /*4220*/  FSEL R69, R69, -INF , P3 ;  /* 0xff80000045457808 */ /* 0x010fc80001800000 */
[----:B------:R-:W-:-:S03]  /*4230*/  FMNMX.FTZ R72, R69, R72, !PT ;  /* 0x0000004845487209 */ /* 0x000fc60007810000 */
[----:B------:R-:W4:Y:S01]  /*4240*/  MUFU.TANH R60, R60 ;  /* 0x0000003c003c7308 */ /* 0x000f220000002400 */
[----:B-1----:R-:W-:-:S04]  /*4250*/  FSEL R87, R56, -INF , P2 ;  /* 0xff80000038577808 */ /* 0x002fc80001000000 */
[----:B------:R-:W-:-:S03]  /*4260*/  FMNMX.FTZ R72, R87, R72, !PT ;  /* 0x0000004857487209 */ /* 0x000fc60007810000 */
[----:B------:R-:W-:Y:S01]  /*4270*/  MUFU.TANH R70, R70 ;  /* 0x0000004600467308 */ /* 0x000fe20000002400 */
[----:B---3--:R-:W-:-:S04]  /*4280*/  FSEL R89, R57, -INF , P1 ;  /* 0xff80000039597808 */ /* 0x008fc80000800000 */
[----:B------:R-:W-:-:S03]  /*4290*/  FMNMX.FTZ R72, R89, R72, !PT ;  /* 0x0000004859487209 */ /* 0x000fc60007810000 */
[----:B------:R-:W1:Y:S01]  /*42a0*/  MUFU.TANH R61, R61 ;  /* 0x0000003d003d7308 */ /* 0x000e620000002400 */
[----:B----4-:R-:W-:-:S04]  /*42b0*/  FSEL R91, R60, -INF , P6 ;  /* 0xff8000003c5b7808 */ /* 0x010fc80003000000 */
[----:B------:R-:W-:-:S03]  /*42c0*/  FMNMX.FTZ R72, R91, R72, !PT ;  /* 0x000000485b487209 */ /* 0x000fc60007810000 */
[----:B------:R-:W3:Y:S08]  /*42d0*/  MUFU.TANH R71, R71 ;  /* 0x0000004700477308 */ /* 0x000ef00000002400 */
[----:B------:R-:W4:Y:S01]  /*42e0*/  MUFU.TANH R48, R48 ;  /* 0x0000003000307308 */ /* 0x000f220000002400 */
[----:B-1----:R-:W-:-:S04]  /*42f0*/  FSEL R93, R61, -INF , P5 ;  /* 0xff8000003d5d7808 */ /* 0x002fc80002800000 */
[----:B------:R-:W-:-:S03]  /*4300*/  FMNMX.FTZ R72, R93, R72, !PT ;  /* 0x000000485d487209 */ /* 0x000fc60007810000 */
[----:B------:R-:W-:Y:S08]  /*4310*/  MUFU.TANH R58, R58 ;  /* 0x0000003a003a7308 */ /* 0x000ff00000002400 */
[----:B------:R-:W1:Y:S08]  /*4320*/  MUFU.TANH R49, R49 ;  /* 0x0000003100317308 */ /* 0x000e700000002400 */
[----:B------:R-:W-:Y:S08]  /*4330*/  MUFU.TANH R59, R59 ;  /* 0x0000003b003b7308 */ /* 0x000ff00000002400 */
[----:B------:R-:W-:Y:S08]  /*4340*/  MUFU.TANH R52, R52 ;  /* 0x0000003400347308 */ /* 0x000ff00000002400 */
[----:B------:R-:W-:Y:S08]  /*4350*/  MUFU.TANH R62, R62 ;  /* 0x0000003e003e7308 */ /* 0x000ff00000002400 */
[----:B------:R5:W-:Y:S08]  /*4360*/  MUFU.TANH R20, R25 ;  /* 0x0000001900147308 */ /* 0x000bf00000002400 */
[----:B------:R-:W-:Y:S01]  /*4370*/  MUFU.TANH R53, R53 ;  /* 0x0000003500357308 */ /* 0x000fe20000002400 */
[----:B-----5:R-:W-:-:S02]  /*4380*/  FSEL R25, R70, -INF , P4 ;  /* 0xff80000046197808 */ /* 0x020fc40002000000 */
[----:B------:R-:W-:-:S05]  /*4390*/  ISETP.GT.AND P4, PT, R67, 0x30, PT ;  /* 0x000000304300780c */ /* 0x000fca0003f84270 */
[----:B------:R-:W5:Y:S08]  /*43a0*/  MUFU.TANH R63, R63 ;  /* 0x0000003f003f7308 */ /* 0x000f700000002400 */
[----:B------:R3:W-:Y:S08]  /*43b0*/  MUFU.TANH R66, R29 ;  /* 0x0000001d00427308 */ /* 0x0007f00000002400 */
[----:B------:R-:W2:Y:S01]  /*43c0*/  MUFU.TANH R40, R40 ;  /* 0x0000002800287308 */ /* 0x000ea20000002400 */
[----:B---3--:R-:W-:-:S02]  /*43d0*/  FSEL R29, R71, -INF , P3 ;  /* 0xff800000471d7808 */ /* 0x008fc40001800000 */
[----:B------:R-:W-:Y:S02]  /*43e0*/  ISETP.GT.AND P3, PT, R67, 0x31, PT ;  /* 0x000000314300780c */ /* 0x000fe40003f64270 */
[----:B----4-:R-:W-:Y:S02]  /*43f0*/  FSEL R71, R48, -INF , P4 ;  /* 0xff80000030477808 */ /* 0x010fe40002000000 */
[----:B-1----:R-:W-:Y:S01]  /*4400*/  FSEL R95, R49, -INF , P3 ;  /* 0xff800000315f7808 */ /* 0x002fe20001800000 */
[----:B------:R-:W-:Y:S01]  /*4410*/  MUFU.TANH R50, R50 ;  /* 0x0000003200327308 */ /* 0x000fe20000002400 */
[----:B------:R-:W-:Y:S02]  /*4420*/  FMNMX.FTZ R72, R71, R72, !PT ;  /* 0x0000004847487209 */ /* 0x000fe40007810000 */
[----:B-----5:R-:W-:Y:S02]  /*4430*/  FSEL R41, R63, -INF , P5 ;  /* 0xff8000003f297808 */ /* 0x020fe40002800000 */
[----:B------:R-:W-:-:S02]  /*4440*/  FMNMX.FTZ R72, R95, R72, !PT ;  /* 0x000000485f487209 */ /* 0x000fc40007810000 */
[----:B------:R-:W-:Y:S01]  /*4450*/  ISETP.GT.AND P5, PT, R67, 0x41, PT ;  /* 0x000000414300780c */ /* 0x000fe20003fa4270 */
[----:B------:R1:W-:Y:S03]  /*4460*/  MUFU.TANH R10, R33 ;  /* 0x00000021000a7308 */ /* 0x0003e60000002400 */
[----:B------:R-:W-:-:S05]  /*4470*/  FSEL R103, R6, -INF , P5 ;  /* 0xff80000006677808 */ /* 0x000fca0002800000 */
[----:B------:R-:W3:Y:S01]  /*4480*/  MUFU.TANH R51, R51 ;  /* 0x0000003300337308 */ /* 0x000ee20000002400 */
[----:B-1----:R-:W-:Y:S02]  /*4490*/  FSEL R33, R58, -INF , P2 ;  /* 0xff8000003a217808 */ /* 0x002fe40001000000 */
[----:B------:R-:W-:-:S04]  /*44a0*/  ISETP.GT.AND P2, PT, R67, 0x38, PT ;  /* 0x000000384300780c */ /* 0x000fc80003f44270 */
[----:B------:R-:W-:Y:S01]  /*44b0*/  FSEL R97, R52, -INF , P2 ;  /* 0xff80000034617808 */ /* 0x000fe20001000000 */
[----:B------:R1:W-:Y:S03]  /*44c0*/  MUFU.TANH R12, R35 ;  /* 0x00000023000c7308 */ /* 0x0003e60000002400 */
[----:B------:R-:W-:-:S05]  /*44d0*/  FMNMX.FTZ R72, R97, R72, !PT ;  /* 0x0000004861487209 */ /* 0x000fca0007810000 */
[----:B------:R-:W-:Y:S01]  /*44e0*/  MUFU.TANH R44, R44 ;  /* 0x0000002c002c7308 */ /* 0x000fe20000002400 */
[----:B-1----:R-:W-:Y:S02]  /*44f0*/  FSEL R35, R59, -INF , P1 ;  /* 0xff8000003b237808 */ /* 0x002fe40000800000 */
[----:B------:R-:W-:-:S04]  /*4500*/  ISETP.GT.AND P1, PT, R67, 0x39, PT ;  /* 0x000000394300780c */ /* 0x000fc80003f24270 */
[----:B------:R-:W-:Y:S01]  /*4510*/  FSEL R99, R53, -INF , P1 ;  /* 0xff80000035637808 */ /* 0x000fe20000800000 */
[----:B------:R-:W-:Y:S03]  /*4520*/  MUFU.TANH R54, R54 ;  /* 0x0000003600367308 */ /* 0x000fe60000002400 */
[----:B------:R-:W-:-:S05]  /*4530*/  FMNMX.FTZ R72, R99, R72, !PT ;  /* 0x0000004863487209 */ /* 0x000fca0007810000 */
[----:B------:R1:W-:Y:S08]  /*4540*/  MUFU.TANH R14, R37 ;  /* 0x00000025000e7308 */ /* 0x0003f00000002400 */
[----:B------:R3:W4:Y:S01]  /*4550*/  MUFU.TANH R8, R45 ;  /* 0x0000002d00087308 */ /* 0x0007220000002400 */
[----:B-1----:R-:W-:Y:S02]  /*4560*/  FSEL R37, R62, -INF , P6 ;  /* 0xff8000003e257808 */ /* 0x002fe40003000000 */
[----:B------:R-:W-:-:S04]  /*4570*/  ISETP.GT.AND P6, PT, R67, 0x40, PT ;  /* 0x000000404300780c */ /* 0x000fc80003fc4270 */
[----:B--2---:R-:W-:Y:S01]  /*4580*/  FSEL R101, R40, -INF , P6 ;  /* 0xff80000028657808 */ /* 0x004fe20003000000 */
[----:B------:R-:W1:Y:S01]  /*4590*/  MUFU.TANH R55, R55 ;  /* 0x0000003700377308 */ /* 0x000e620000002400 */
[----:B---3--:R-:W-:Y:S02]  /*45a0*/  FSEL R45, R51, -INF , P3 ;  /* 0xff800000332d7808 */ /* 0x008fe40001800000 */
[----:B------:R-:W-:Y:S02]  /*45b0*/  FMNMX.FTZ R72, R101, R72, !PT ;  /* 0x0000004865487209 */ /* 0x000fe40007810000 */
[----:B------:R-:W-:Y:S02]  /*45c0*/  ISETP.GT.AND P3, PT, R67, 0x49, PT ;  /* 0x000000494300780c */ /* 0x000fe40003f64270 */
[----:B------:R-:W-:Y:S01]  /*45d0*/  FMNMX.FTZ R72, R103, R72, !PT ;  /* 0x0000004867487209 */ /* 0x000fe20007810000 */
[----:B------:R-:W-:Y:S01]  /*45e0*/  MUFU.TANH R32, R32 ;  /* 0x0000002000207308 */ /* 0x000fe20000002400 */
[----:B----4-:R-:W-:-:S02]  /*45f0*/  FSEL R107, R8, -INF , P3 ;  /* 0xff800000086b7808 */ /* 0x010fc40001800000 */
[----:B------:R-:W-:-:S05]  /*4600*/  MOV R8, UR5 ;  /* 0x0000000500087c02 */ /* 0x000fca0008000f00 */
[----:B------:R-:W2:Y:S01]  /*4610*/  MUFU.TANH R42, R42 ;  /* 0x0000002a002a7308 */ /* 0x000ea20000002400 */
[----:B-1----:R-:W-:Y:S02]  /*4620*/  FSEL R49, R55, -INF , P1 ;  /* 0xff80000037317808 */ /* 0x002fe40000800000 */
[----:B------:R-:W-:-:S04]  /*4630*/  ISETP.GT.AND P1, PT, R67, 0x51, PT ;  /* 0x000000514300780c */ /* 0x000fc80003f24270 */
[----:B------:R-:W-:Y:S01]  /*4640*/  FSEL R111, R10, -INF , P1 ;  /* 0xff8000000a6f7808 */ /* 0x000fe20000800000 */
[----:B------:R1:W3:Y:S01]  /*4650*/  MUFU.TANH R7, R43 ;  /* 0x0000002b00077308 */ /* 0x0002e20000002400 */
[----:B------:R-:W-:Y:S02]  /*4660*/  FSEL R61, R12, -INF , P1 ;  /* 0xff8000000c3d7808 */ /* 0x000fe40000800000 */
[----:B------:R-:W-:Y:S02]  /*4670*/  ISETP.GT.AND P1, PT, R67, 0x69, PT ;  /* 0x000000694300780c */ /* 0x000fe40003f24270 */
[----:B------:R-:W-:Y:S02]  /*4680*/  FMNMX.FTZ R12, R3, R4, !PT ;  /* 0x00000004030c7209 */ /* 0x000fe40007810000 */
[----:B------:R-:W-:Y:S01]  /*4690*/  FSEL R123, R66, -INF , P1 ;  /* 0xff800000427b7808 */ /* 0x000fe20000800000 */
[----:B------:R-:W4:Y:S01]  /*46a0*/  MUFU.TANH R36, R36 ;  /* 0x0000002400247308 */ /* 0x000f220000002400 */
[----:B-1----:R-:W-:-:S02]  /*46b0*/  FSEL R43, R50, -INF , P4 ;  /* 0xff800000322b7808 */ /* 0x002fc40002000000 */
[C---:B------:R-:W-:Y:S02]  /*46c0*/  ISETP.GT.AND P4, PT, R67.reuse, 0x48, PT ;  /* 0x000000484300780c */ /* 0x040fe40003f84270 */
[----:B--2---:R-:W-:Y:S02]  /*46d0*/  FSEL R51, R42, -INF , P6 ;  /* 0xff8000002a337808 */ /* 0x004fe40003000000 */
[----:B------:R-:W-:Y:S01]  /*46e0*/  FSEL R105, R44, -INF , P4 ;  /* 0xff8000002c697808 */ /* 0x000fe20002000000 */
[----:B------:R-:W1:Y:S01]  /*46f0*/  MUFU.TANH R46, R46 ;  /* 0x0000002e002e7308 */ /* 0x000e620000002400 */
[----:B------:R-:W-:Y:S02]  /*4700*/  ISETP.GT.AND P6, PT, R67, 0x58, PT ;  /* 0x000000584300780c */ /* 0x000fe40003fc4270 */
[----:B------:R-:W-:Y:S02]  /*4710*/  FMNMX.FTZ R72, R105, R72, !PT ;  /* 0x0000004869487209 */ /* 0x000fe40007810000 */
[----:B---3--:R-:W-:-:S02]  /*4720*/  FSEL R53, R7, -INF , P5 ;  /* 0xff80000007357808 */ /* 0x008fc40002800000 */
[----:B------:R-:W-:Y:S01]  /*4730*/  FMNMX.FTZ R72, R107, R72, !PT ;  /* 0x000000486b487209 */ /* 0x000fe20007810000 */
[----:B------:R2:W3:Y:S01]  /*4740*/  MUFU.TANH R9, R47 ;  /* 0x0000002f00097308 */ /* 0x0004e20000002400 */
[----:B------:R-:W-:Y:S02]  /*4750*/  ISETP.GT.AND P5, PT, R67, 0x59, PT ;  /* 0x000000594300780c */ /* 0x000fe40003fa4270 */
[----:B----4-:R-:W-:Y:S02]  /*4760*/  FSEL R113, R36, -INF , P6 ;  /* 0xff80000024717808 */ /* 0x010fe40003000000 */
[----:B------:R-:W-:Y:S02]  /*4770*/  FSEL R115, R14, -INF , P5 ;  /* 0xff8000000e737808 */ /* 0x000fe40002800000 */
[----:B------:R-:W-:Y:S01]  /*4780*/  FMNMX.FTZ R12, R11, R12, !PT ;  /* 0x0000000c0b0c7209 */ /* 0x000fe20007810000 */
[----:B------:R-:W4:Y:S01]  /*4790*/  MUFU.TANH R24, R24 ;  /* 0x0000001800187308 */ /* 0x000f220000002400 */
[----:B--2---:R-:W-:-:S02]  /*47a0*/  FSEL R47, R54, -INF , P2 ;  /* 0xff800000362f7808 */ /* 0x004fc40001000000 */
[C---:B------:R-:W-:Y:S02]  /*47b0*/  ISETP.GT.AND P2, PT, R67.reuse, 0x50, PT ;  /* 0x000000504300780c */ /* 0x040fe40003f44270 */
[----:B-1----:R-:W-:Y:S02]  /*47c0*/  FSEL R55, R46, -INF , P4 ;  /* 0xff8000002e377808 */ /* 0x002fe40002000000 */
[----:B------:R-:W-:Y:S01]  /*47d0*/  FSEL R109, R32, -INF , P2 ;  /* 0xff800000206d7808 */ /* 0x000fe20001000000 */
[----:B------:R-:W1:Y:S01]  /*47e0*/  MUFU.TANH R34, R34 ;  /* 0x0000002200227308 */ /* 0x000e620000002400 */
[----:B------:R-:W-:Y:S02]  /*47f0*/  ISETP.GT.AND P4, PT, R67, 0x60, PT ;  /* 0x000000604300780c */ /* 0x000fe40003f84270 */
[----:B------:R-:W-:Y:S02]  /*4800*/  FMNMX.FTZ R72, R109, R72, !PT ;  /* 0x000000486d487209 */ /* 0x000fe40007810000 */
[----:B---3--:R-:W-:-:S02]  /*4810*/  FSEL R57, R9, -INF , P3 ;  /* 0xff80000009397808 */ /* 0x008fc40001800000 */
[----:B------:R-:W-:Y:S01]  /*4820*/  FMNMX.FTZ R72, R111, R72, !PT ;  /* 0x000000486f487209 */ /* 0x000fe20007810000 */
[----:B------:R-:W2:Y:S01]  /*4830*/  MUFU.TANH R28, R28 ;  /* 0x0000001c001c7308 */ /* 0x000ea20000002400 */
[----:B------:R-:W-:Y:S02]  /*4840*/  ISETP.GT.AND P3, PT, R67, 0x61, PT ;  /* 0x000000614300780c */ /* 0x000fe40003f64270 */
[----:B------:R-:W-:Y:S02]  /*4850*/  FMNMX.FTZ R72, R113, R72, !PT ;  /* 0x0000004871487209 */ /* 0x000fe40007810000 */
[----:B----4-:R-:W-:Y:S02]  /*4860*/  FSEL R117, R24, -INF , P4 ;  /* 0xff80000018757808 */ /* 0x010fe40002000000 */
[----:B------:R-:W-:Y:S01]  /*4870*/  FMNMX.FTZ R72, R115, R72, !PT ;  /* 0x0000004873487209 */ /* 0x000fe20007810000 */
[----:B------:R-:W-:Y:S01]  /*4880*/  MUFU.TANH R38, R38 ;  /* 0x0000002600267308 */ /* 0x000fe20000002400 */
[----:B-1----:R-:W-:-:S02]  /*4890*/  FSEL R59, R34, -INF , P2 ;  /* 0xff800000223b7808 */ /* 0x002fc40001000000 */
[----:B------:R-:W-:Y:S02]  /*48a0*/  ISETP.GT.AND P2, PT, R67, 0x68, PT ;  /* 0x000000684300780c */ /* 0x000fe40003f44270 */
[----:B------:R-:W-:Y:S02]  /*48b0*/  FSEL R119, R20, -INF , P3 ;  /* 0xff80000014777808 */ /* 0x000fe40001800000 */
[----:B------:R-:W-:Y:S01]  /*48c0*/  FMNMX.FTZ R72, R117, R72, !PT ;  /* 0x0000004875487209 */ /* 0x000fe20007810000 */
[----:B------:R-:W1:Y:S01]  /*48d0*/  MUFU.TANH R26, R26 ;  /* 0x0000001a001a7308 */ /* 0x000e620000002400 */
[----:B--2---:R-:W-:Y:S02]  /*48e0*/  FSEL R121, R28, -INF , P2 ;  /* 0xff8000001c797808 */ /* 0x004fe40001000000 */
[----:B------:R-:W-:Y:S02]  /*48f0*/  FMNMX.FTZ R72, R119, R72, !PT ;  /* 0x0000004877487209 */ /* 0x000fe40007810000 */
[----:B------:R-:W-:-:S02]  /*4900*/  FMNMX.FTZ R12, R13, R12, !PT ;  /* 0x0000000c0d0c7209 */ /* 0x000fc40007810000 */
[----:B------:R-:W-:Y:S01]  /*4910*/  FMNMX.FTZ R72, R121, R72, !PT ;  /* 0x0000004879487209 */ /* 0x000fe20007810000 */
[----:B------:R-:W2:Y:S01]  /*4920*/  MUFU.TANH R30, R30 ;  /* 0x0000001e001e7308 */ /* 0x000ea20000002400 */
[----:B------:R-:W-:Y:S02]  /*4930*/  FMNMX.FTZ R12, R15, R12, !PT ;  /* 0x0000000c0f0c7209 */ /* 0x000fe40007810000 */
[----:B------:R-:W-:Y:S02]  /*4940*/  FMNMX.FTZ R72, R123, R72, !PT ;  /* 0x000000487b487209 */ /* 0x000fe40007810000 */
[----:B------:R-:W-:-:S03]  /*4950*/  FMNMX.FTZ R12, R21, R12, !PT ;  /* 0x0000000c150c7209 */ /* 0x000fc60007810000 */
[----:B------:R-:W3:Y:S01]  /*4960*/  SHFL.BFLY PT, R7, R72, 0x2, 0x1f ;  /* 0x0c401f0048077f89 */ /* 0x000ee200000e0000 */
[----:B------:R-:W-:Y:S01]  /*4970*/  FMNMX.FTZ R12, R25, R12, !PT ;  /* 0x0000000c190c7209 */ /* 0x000fe20007810000 */
[----:B------:R-:W4:Y:S03]  /*4980*/  MUFU.TANH R10, R31 ;  /* 0x0000001f000a7308 */ /* 0x000f260000002400 */
[----:B------:R-:W-:-:S04]  /*4990*/  FMNMX.FTZ R12, R29, R12, !PT ;  /* 0x0000000c1d0c7209 */ /* 0x000fc80007810000 */
[----:B------:R-:W-:-:S04]  /*49a0*/  FMNMX.FTZ R12, R33, R12, !PT ;  /* 0x0000000c210c7209 */ /* 0x000fc80007810000 */
[----:B------:R-:W-:-:S04]  /*49b0*/  FMNMX.FTZ R12, R35, R12, !PT ;  /* 0x0000000c230c7209 */ /* 0x000fc80007810000 */
[----:B------:R-:W-:-:S04]  /*49c0*/  FMNMX.FTZ R12, R37, R12, !PT ;  /* 0x0000000c250c7209 */ /* 0x000fc80007810000 */
[----:B------:R-:W-:Y:S02]  /*49d0*/  FMNMX.FTZ R12, R41, R12, !PT ;  /* 0x0000000c290c7209 */ /* 0x000fe40007810000 */
[----:B---3--:R-:W-:Y:S02]  /*49e0*/  FMNMX.FTZ R9, R72, R7, !PT ;  /* 0x0000000748097209 */ /* 0x008fe40007810000 */
        /* <DEDUP_REMOVED lines=12> */
[----:B------:R-:W-:Y:S01]  /*4ab0*/  FMUL.FTZ R6, R7, R8 ;  /* 0x0000000807067220 */ /* 0x000fe20000410000 */
[----:B------:R-:W-:Y:S01]  /*4ac0*/  FMNMX.FTZ R12, R59, R12, !PT ;  /* 0x0000000c3b0c7209 */ /* 0x000fe20007810000 */
[----:B------:R-:W-:Y:S03]  /*4ad0*/  MUFU.TANH R9, R9 ;  /* 0x0000000900097308 */ /* 0x000fe60000002400 */
[----:B------:R-:W-:-:S02]  /*4ae0*/  FSEL R14, R6, RZ, P0 ;  /* 0x000000ff060e7208 */ /* 0x000fc40000000000 */
[----:B------:R-:W-:Y:S02]  /*4af0*/  FMNMX.FTZ R12, R61, R12, !PT ;  /* 0x0000000c3d0c7209 */ /* 0x000fe40007810000 */
[----:B------:R-:W-:Y:S01]  /*4b00*/  ISETP.NE.AND P0, PT, R80, RZ, PT ;  /* 0x000000ff5000720c */ /* 0x000fe20003f05270 */
[----:B------:R3:W5:Y:S01]  /*4b10*/  MUFU.TANH R6, R39 ;  /* 0x0000002700067308 */ /* 0x0007620000002400 */
[-CC-:B------:R-:W-:Y:S01]  /*4b20*/  FFMA.FTZ R63, R69, R8.reuse, -R14.reuse ;  /* 0x00000008453f7223 */ /* 0x180fe2000001080e */
[----:B-1----:R-:W-:Y:S01]  /*4b30*/  FSEL R69, R26, -INF , P4 ;  /* 0xff8000001a457808 */ /* 0x002fe20002000000 */
[-CC-:B------:R-:W-:Y:S01]  /*4b40*/  FFMA.FTZ R27, R73, R8.reuse, -R14.reuse ;  /* 0x00000008491b7223 */ /* 0x180fe2000001080e */
[----:B--2---:R-:W-:Y:S01]  /*4b50*/  FSEL R73, R30, -INF , P2 ;  /* 0xff8000001e497808 */ /* 0x004fe20001000000 */
[-CC-:B------:R-:W-:Y:S01]  /*4b60*/  FFMA.FTZ R200, R75, R8.reuse, -R14.reuse ;  /* 0x000000084bc87223 */ /* 0x180fe2000001080e */
[----:B----4-:R-:W-:Y:S01]  /*4b70*/  FSEL R75, R10, -INF , P1 ;  /* 0xff8000000a4b7808 */ /* 0x010fe20000800000 */
[-CC-:B------:R-:W-:Y:S01]  /*4b80*/  FFMA.FTZ R202, R79, R8.reuse, -R14.reuse ;  /* 0x000000084fca7223 */ /* 0x180fe2000001080e */
[-CC-:B------:R-:W-:Y:S01]  /*4b90*/  FFMA.FTZ R31, R77, R8.reuse, -R14.reuse ;  /* 0x000000084d1f7223 */ /* 0x180fe2000001080e */
[-CC-:B---3--:R-:W-:Y:S01]  /*4ba0*/  FFMA.FTZ R39, R65, R8.reuse, -R14.reuse ;  /* 0x0000000841277223 */ /* 0x188fe2000001080e */
[----:B------:R-:W-:Y:S01]  /*4bb0*/  FSEL R65, R38, -INF , P6 ;  /* 0xff80000026417808 */ /* 0x000fe20003000000 */
[----:B------:R-:W-:Y:S01]  /*4bc0*/  MUFU.EX2 R200, R200 ;  /* 0x000000c800c87308 */ /* 0x000fe20000000800 */
[-CC-:B------:R-:W-:Y:S01]  /*4bd0*/  FFMA.FTZ R196, R83, R8.reuse, -R14.reuse ;  /* 0x0000000853c47223 */ /* 0x180fe2000001080e */
[--C-:B------:R-:W-:Y:S01]  /*4be0*/  FFMA.FTZ R198, R85, R8, -R14.reuse ;  /* 0x0000000855c67223 */ /* 0x100fe2000001080e */
[----:B------:R-:W-:Y:S01]  /*4bf0*/  FMNMX.FTZ R12, R65, R12, !PT ;  /* 0x0000000c410c7209 */ /* 0x000fe20007810000 */
[-CC-:B------:R-:W-:Y:S01]  /*4c00*/  FFMA.FTZ R192, R87, R8.reuse, -R14.reuse ;  /* 0x0000000857c07223 */ /* 0x180fe2000001080e */
[-CC-:B------:R-:W-:Y:S01]  /*4c10*/  FFMA.FTZ R89, R89, R8.reuse, -R14.reuse ;  /* 0x0000000859597223 */ /* 0x180fe2000001080e */
[----:B-----5:R-:W-:Y:S01]  /*4c20*/  FSEL R67, R6, -INF , P5 ;  /* 0xff80000006437808 */ /* 0x020fe20002800000 */
[--C-:B------:R-:W-:Y:S01]  /*4c30*/  FFMA.FTZ R6, R71, R8, -R14.reuse ;  /* 0x0000000847067223 */ /* 0x100fe2000001080e */
[----:B------:R-:W-:Y:S01]  /*4c40*/  FSEL R71, R9, -INF , P3 ;  /* 0xff80000009477808 */ /* 0x000fe20001800000 */
[----:B------:R-:W1:Y:S01]  /*4c50*/  MUFU.EX2 R27, R27 ;  /* 0x0000001b001b7308 */ /* 0x000e620000000800 */
[----:B------:R-:W-:Y:S01]  /*4c60*/  FMNMX.FTZ R12, R67, R12, !PT ;  /* 0x0000000c430c7209 */ /* 0x000fe20007810000 */
[-CC-:B------:R-:W-:Y:S01]  /*4c70*/  FFMA.FTZ R91, R91, R8.reuse, -R14.reuse ;  /* 0x000000085b5b7223 */ /* 0x180fe2000001080e */
[-CC-:B------:R-:W-:Y:S01]  /*4c80*/  FFMA.FTZ R93, R93, R8.reuse, -R14.reuse ;  /* 0x000000085d5d7223 */ /* 0x180fe2000001080e */
[--C-:B------:R-:W-:Y:S01]  /*4c90*/  FFMA.FTZ R95, R95, R8, -R14.reuse ;  /* 0x000000085f5f7223 */ /* 0x100fe2000001080e */
[----:B------:R-:W-:Y:S01]  /*4ca0*/  FMNMX.FTZ R12, R69, R12, !PT ;  /* 0x0000000c450c7209 */ /* 0x000fe20007810000 */
[-CC-:B------:R-:W-:Y:S01]  /*4cb0*/  FFMA.FTZ R97, R97, R8.reuse, -R14.reuse ;  /* 0x0000000861617223 */ /* 0x180fe2000001080e */
[--C-:B------:R-:W-:Y:S01]  /*4cc0*/  FFMA.FTZ R99, R99, R8, -R14.reuse ;  /* 0x0000000863637223 */ /* 0x100fe2000001080e */
[----:B------:R2:W-:Y:S01]  /*4cd0*/  MUFU.EX2 R188, R6 ;  /* 0x0000000600bc7308 */ /* 0x0005e20000000800 */
[----:B------:R-:W-:Y:S01]  /*4ce0*/  FMNMX.FTZ R12, R71, R12, !PT ;  /* 0x0000000c470c7209 */ /* 0x000fe20007810000 */
[-CC-:B------:R-:W-:Y:S01]  /*4cf0*/  FFMA.FTZ R101, R101, R8.reuse, -R14.reuse ;  /* 0x0000000865657223 */ /* 0x180fe2000001080e */
[-CC-:B------:R-:W-:Y:S01]  /*4d00*/  FFMA.FTZ R103, R103, R8.reuse, -R14.reuse ;  /* 0x0000000867677223 */ /* 0x180fe2000001080e */
[--C-:B------:R-:W-:Y:S01]  /*4d10*/  FFMA.FTZ R105, R105, R8, -R14.reuse ;  /* 0x0000000869697223 */ /* 0x100fe2000001080e */
[----:B------:R-:W-:Y:S01]  /*4d20*/  FMNMX.FTZ R12, R73, R12, !PT ;  /* 0x0000000c490c7209 */ /* 0x000fe20007810000 */
[-CC-:B------:R-:W-:Y:S01]  /*4d30*/  FFMA.FTZ R107, R107, R8.reuse, -R14.reuse ;  /* 0x000000086b6b7223 */ /* 0x180fe2000001080e */
[--C-:B------:R-:W-:Y:S01]  /*4d40*/  FFMA.FTZ R109, R109, R8, -R14.reuse ;  /* 0x000000086d6d7223 */ /* 0x100fe2000001080e */
[----:B------:R-:W3:Y:S01]  /*4d50*/  MUFU.EX2 R202, R202 ;  /* 0x000000ca00ca7308 */ /* 0x000ee20000000800 */
[----:B------:R-:W-:Y:S01]  /*4d60*/  FMNMX.FTZ R12, R75, R12, !PT ;  /* 0x0000000c4b0c7209 */ /* 0x000fe20007810000 */
[-CC-:B------:R-:W-:Y:S01]  /*4d70*/  FFMA.FTZ R111, R111, R8.reuse, -R14.reuse ;  /* 0x000000086f6f7223 */ /* 0x180fe2000001080e */
[-CC-:B------:R-:W-:Y:S01]  /*4d80*/  FFMA.FTZ R113, R113, R8.reuse, -R14.reuse ;  /* 0x0000000871717223 */ /* 0x180fe2000001080e */
[-CC-:B------:R-:W-:Y:S01]  /*4d90*/  FFMA.FTZ R115, R115, R8.reuse, -R14.reuse ;  /* 0x0000000873737223 */ /* 0x180fe2000001080e */
[-CC-:B------:R-:W-:Y:S01]  /*4da0*/  FFMA.FTZ R117, R117, R8.reuse, -R14.reuse ;  /* 0x0000000875757223 */ /* 0x180fe2000001080e */
[----:B------:R-:W2:Y:S01]  /*4db0*/  SHFL.BFLY PT, R9, R12, 0x2, 0x1f ;  /* 0x0c401f000c097f89 */ /* 0x000ea200000e0000 */
[-CC-:B------:R-:W-:Y:S01]  /*4dc0*/  FFMA.FTZ R119, R119, R8.reuse, -R14.reuse ;  /* 0x0000000877777223 */ /* 0x180fe2000001080e */
[----:B------:R-:W4:Y:S01]  /*4dd0*/  MUFU.EX2 R31, R31 ;  /* 0x0000001f001f7308 */ /* 0x000f220000000800 */
[-CC-:B------:R-:W-:Y:S01]  /*4de0*/  FFMA.FTZ R121, R121, R8.reuse, -R14.reuse ;  /* 0x0000000879797223 */ /* 0x180fe2000001080e */
[----:B------:R-:W-:Y:S01]  /*4df0*/  FFMA.FTZ R14, R123, R8, -R14 ;  /* 0x000000087b0e7223 */ /* 0x000fe2000001080e */
[----:B------:R-:W-:-:S02]  /*4e00*/  ISETP.GE.AND P2, PT, R81, 0x71, PT ;  /* 0x000000715100780c */ /* 0x000fc40003f46270 */
[----:B------:R-:W-:Y:S02]  /*4e10*/  CS2R R86, SRZ ;  /* 0x0000000000567805 */ /* 0x000fe4000001ff00 */
[----:B------:R-:W-:Y:S02]  /*4e20*/  CS2R R84, SRZ ;  /* 0x0000000000547805 */ /* 0x000fe4000001ff00 */
[----:B------:R-:W-:Y:S02]  /*4e30*/  CS2R R80, SRZ ;  /* 0x0000000000507805 */ /* 0x000fe4000001ff00 */
[----:B------:R-:W-:Y:S01]  /*4e40*/  CS2R R78, SRZ ;  /* 0x00000000004e7805 */ /* 0x000fe2000001ff00 */
[----:B------:R-:W5:Y:S01]  /*4e50*/  MUFU.EX2 R196, R196 ;  /* 0x000000c400c47308 */ /* 0x000f620000000800 */
[----:B------:R-:W-:-:S07]  /*4e60*/  CS2R R76, SRZ ;  /* 0x00000000004c7805 */ /* 0x000fce000001ff00 */
[----:B------:R-:W-:Y:S01]  /*4e70*/  MUFU.EX2 R39, R39 ;  /* 0x0000002700277308 */ /* 0x000fe20000000800 */
[----:B--2---:R-:W-:-:S07]  /*4e80*/  FMNMX.FTZ R6, R12, R9, !PT ;  /* 0x000000090c067209 */ /* 0x004fce0007810000 */
[----:B------:R-:W-:Y:S01]  /*4e90*/  MUFU.EX2 R198, R198 ;  /* 0x000000c600c67308 */ /* 0x000fe20000000800 */
[----:B------:R-:W2:Y:S07]  /*4ea0*/  SHFL.BFLY PT, R9, R6, 0x1, 0x1f ;  /* 0x0c201f0006097f89 */ /* 0x000eae00000e0000 */
[----:B------:R-:W-:Y:S08]  /*4eb0*/  MUFU.EX2 R63, R63 ;  /* 0x0000003f003f7308 */ /* 0x000ff00000000800 */
[----:B------:R-:W-:Y:S08]  /*4ec0*/  MUFU.EX2 R192, R192 ;  /* 0x000000c000c07308 */ /* 0x000ff00000000800 */
[----:B------:R-:W-:Y:S01]  /*4ed0*/  MUFU.EX2 R89, R89 ;  /* 0x0000005900597308 */ /* 0x000fe20000000800 */
[----:B--2---:R-:W-:-:S04]  /*4ee0*/  FMNMX.FTZ R9, R6, R9, !PT ;  /* 0x0000000906097209 */ /* 0x004fc80007810000 */
[C---:B------:R-:W-:Y:S01]  /*4ef0*/  FSETP.NEU.FTZ.AND P1, PT, R9.reuse, -INF , PT ;  /* 0xff8000000900780b */ /* 0x040fe20003f3d000 */
[----:B------:R-:W-:Y:S02]  /*4f00*/  FMUL.FTZ R6, R9, R8 ;  /* 0x0000000809067220 */ /* 0x000fe40000410000 */
[----:B------:R-:W-:Y:S03]  /*4f10*/  MUFU.EX2 R91, R91 ;  /* 0x0000005b005b7308 */ /* 0x000fe60000000800 */
[----:B------:R-:W-:Y:S02]  /*4f20*/  FSEL R6, R6, RZ, P1 ;  /* 0x000000ff06067208 */ /* 0x000fe40000800000 */
[----:B------:R-:W-:-:S03]  /*4f30*/  ISETP.NE.AND P1, PT, R23, RZ, PT ;  /* 0x000000ff1700720c */ /* 0x000fc60003f25270 */
        /* <DEDUP_REMOVED lines=15> */
[----:B------:R-:W-:Y:S01]  /*5030*/  @P1 VIADD R0, R0, 0x36840 ;  /* 0x0003684000001836 */ /* 0x000fe20000000000 */
[----:B------:R-:W-:Y:S01]  /*5040*/  MUFU.EX2 R3, R3 ;  /* 0x0000000300037308 */ /* 0x000fe20000000800 */
[----:B-1----:R-:W-:Y:S01]  /*5050*/  FADD.FTZ R13, R200, R27 ;  /* 0x0000001bc80d7221 */ /* 0x002fe20000010000 */
[-CC-:B------:R-:W-:Y:S01]  /*5060*/  FFMA.FTZ R45, R45, R8.reuse, -R6.reuse ;  /* 0x000000082d2d7223 */ /* 0x180fe20000010806 */
[-C--:B------:R-:W-:Y:S01]  /*5070*/  FFMA.FTZ R47, R47, R8.reuse, -R6 ;  /* 0x000000082f2f7223 */ /* 0x080fe20000010806 */
[----:B------:R-:W-:Y:S01]  /*5080*/  @P1 PRMT R0, R82, 0x654, R0 ;  /* 0x0000065452001816 */ /* 0x000fe20000000000 */
[-CC-:B------:R-:W-:Y:S01]  /*5090*/  FFMA.FTZ R49, R49, R8.reuse, -R6.reuse ;  /* 0x0000000831317223 */ /* 0x180fe20000010806 */
[-CC-:B------:R-:W-:Y:S01]  /*50a0*/  FFMA.FTZ R51, R51, R8.reuse, -R6.reuse ;  /* 0x0000000833337223 */ /* 0x180fe20000010806 */
[-CC-:B------:R-:W-:Y:S01]  /*50b0*/  FFMA.FTZ R53, R53, R8.reuse, -R6.reuse ;  /* 0x0000000835357223 */ /* 0x180fe20000010806 */
[----:B------:R3:W1:Y:S01]  /*50c0*/  MUFU.EX2 R10, R4 ;  /* 0x00000004000a7308 */ /* 0x0006620000000800 */
[----:B------:R2:W-:Y:S01]  /*50d0*/  @P1 SYNCS.ARRIVE.TRANS64.RED.A1T0 RZ, [R0+URZ], RZ ;  /* 0x000000ff00ff19a7 */ /* 0x0005e2000810043f */
[-CC-:B------:R-:W-:Y:S01]  /*50e0*/  FFMA.FTZ R55, R55, R8.reuse, -R6.reuse ;  /* 0x0000000837377223 */ /* 0x180fe20000010806 */
[-CC-:B------:R-:W-:Y:S01]  /*50f0*/  FFMA.FTZ R57, R57, R8.reuse, -R6.reuse ;  /* 0x0000000839397223 */ /* 0x180fe20000010806 */
[-CC-:B------:R-:W-:Y:S01]  /*5100*/  FFMA.FTZ R59, R59, R8.reuse, -R6.reuse ;  /* 0x000000083b3b7223 */ /* 0x180fe20000010806 */
[-CC-:B------:R-:W-:Y:S01]  /*5110*/  FFMA.FTZ R61, R61, R8.reuse, -R6.reuse ;  /* 0x000000083d3d7223 */ /* 0x180fe20000010806 */
[-CC-:B------:R-:W-:Y:S01]  /*5120*/  FFMA.FTZ R65, R65, R8.reuse, -R6.reuse ;  /* 0x0000000841417223 */ /* 0x180fe20000010806 */
[-CC-:B------:R-:W-:Y:S01]  /*5130*/  FFMA.FTZ R67, R67, R8.reuse, -R6.reuse ;  /* 0x0000000843437223 */ /* 0x180fe20000010806 */
[----:B------:R-:W2:Y:S01]  /*5140*/  MUFU.EX2 R11, R11 ;  /* 0x0000000b000b7308 */ /* 0x000ea20000000800 */
[----:B---3--:R-:W-:Y:S01]  /*5150*/  FADD.FTZ R4, R202, R13 ;  /* 0x0000000dca047221 */ /* 0x008fe20000010000 */
[-CC-:B------:R-:W-:Y:S01]  /*5160*/  FFMA.FTZ R69, R69, R8.reuse, -R6.reuse ;  /* 0x0000000845457223 */ /* 0x180fe20000010806 */
[-CC-:B------:R-:W-:Y:S01]  /*5170*/  FFMA.FTZ R71, R71, R8.reuse, -R6.reuse ;  /* 0x0000000847477223 */ /* 0x180fe20000010806 */
[-C--:B------:R-:W-:Y:S01]  /*5180*/  FFMA.FTZ R73, R73, R8.reuse, -R6 ;  /* 0x0000000849497223 */ /* 0x080fe20000010806 */
[----:B----4-:R-:W-:Y:S01]  /*5190*/  FADD.FTZ R13, R31, R4 ;  /* 0x000000041f0d7221 */ /* 0x010fe20000010000 */
[----:B------:R-:W-:Y:S01]  /*51a0*/  FFMA.FTZ R75, R75, R8, -R6 ;  /* 0x000000084b4b7223 */ /* 0x000fe20000010806 */
[----:B------:R-:W-:Y:S01]  /*51b0*/  F2FP.BF16.F32.PACK_AB R200, R27, R200 ;  /* 0x000000c81bc8723e */ /* 0x000fe200000010ff */
[----:B------:R-:W3:Y:S01]  /*51c0*/  MUFU.EX2 R15, R15 ;  /* 0x0000000f000f7308 */ /* 0x000ee20000000800 */
[----:B-----5:R-:W-:Y:S01]  /*51d0*/  FADD.FTZ R4, R196, R13 ;  /* 0x0000000dc4047221 */ /* 0x020fe20000010000 */
[----:B-1----:R-:W-:-:S02]  /*51e0*/  F2FP.BF16.F32.PACK_AB R201, R10, R3 ;  /* 0x000000030ac9723e */ /* 0x002fc400000010ff */
[----:B------:R-:W-:Y:S02]  /*51f0*/  CS2R R92, SRZ ;  /* 0x00000000005c7805 */ /* 0x000fe4000001ff00 */
[----:B------:R-:W-:Y:S01]  /*5200*/  F2FP.BF16.F32.PACK_AB R202, R31, R202 ;  /* 0x000000ca1fca723e */ /* 0x000fe200000010ff */
[----:B------:R-:W-:Y:S01]  /*5210*/  FADD.FTZ R13, R39, R4 ;  /* 0x00000004270d7221 */ /* 0x000fe20000010000 */
[----:B------:R-:W-:Y:S01]  /*5220*/  FADD.FTZ R4, R3, R10 ;  /* 0x0000000a03047221 */ /* 0x000fe20000010000 */
[----:B------:R-:W-:Y:S01]  /*5230*/  F2FP.BF16.F32.PACK_AB R196, R39, R196 ;  /* 0x000000c427c4723e */ /* 0x000fe200000010ff */
[----:B------:R1:W4:Y:S01]  /*5240*/  MUFU.EX2 R20, R21 ;  /* 0x0000001500147308 */ /* 0x0003220000000800 */
[----:B------:R-:W-:Y:S01]  /*5250*/  FADD.FTZ R34, R198, R13 ;  /* 0x0000000dc6227221 */ /* 0x000fe20000010000 */
[----:B--2---:R-:W-:Y:S01]  /*5260*/  FADD.FTZ R13, R11, R4 ;  /* 0x000000040b0d7221 */ /* 0x004fe20000010000 */
[----:B------:R-:W-:Y:S02]  /*5270*/  F2FP.BF16.F32.PACK_AB R203, R12, R11 ;  /* 0x0000000b0ccb723e */ /* 0x000fe400000010ff */
[----:B------:R-:W-:-:S02]  /*5280*/  CS2R R82, SRZ ;  /* 0x0000000000527805 */ /* 0x000fc4000001ff00 */
[C---:B------:R-:W-:Y:S01]  /*5290*/  F2FP.BF16.F32.PACK_AB R198, R63.reuse, R198 ;  /* 0x000000c63fc6723e */ /* 0x040fe200000010ff */
[----:B------:R-:W-:Y:S01]  /*52a0*/  FADD.FTZ R4, R12, R13 ;  /* 0x0000000d0c047221 */ /* 0x000fe20000010000 */
[----:B------:R-:W2:Y:S01]  /*52b0*/  MUFU.EX2 R25, R25 ;  /* 0x0000001900197308 */ /* 0x000ea20000000800 */
[----:B-1----:R-:W-:Y:S02]  /*52c0*/  FADD.FTZ R21, R63, R34 ;  /* 0x000000223f157221 */ /* 0x002fe40000010000 */
[----:B---3--:R-:W-:Y:S01]  /*52d0*/  FADD.FTZ R13, R15, R4 ;  /* 0x000000040f0d7221 */ /* 0x008fe20000010000 */
[----:B------:R-:W-:Y:S01]  /*52e0*/  CS2R R62, SRZ ;  /* 0x00000000003e7805 */ /* 0x000fe2000001ff00 */
[----:B------:R-:W-:Y:S01]  /*52f0*/  FADD.FTZ R36, R192, R21 ;  /* 0x00000015c0247221 */ /* 0x000fe20000010000 */
[C---:B------:R-:W-:Y:S02]  /*5300*/  F2FP.BF16.F32.PACK_AB R192, R89.reuse, R192 ;  /* 0x000000c059c0723e */ /* 0x040fe400000010ff */
[----:B------:R-:W1:Y:S01]  /*5310*/  MUFU.EX2 R24, R29 ;  /* 0x0000001d00187308 */ /* 0x000e620000000800 */
[----:B------:R-:W-:Y:S01]  /*5320*/  FADD.FTZ R36, R89, R36 ;  /* 0x0000002459247221 */ /* 0x000fe20000010000 */
[C---:B----4-:R-:W-:Y:S01]  /*5330*/  FADD.FTZ R4, R20.reuse, R13 ;  /* 0x0000000d14047221 */ /* 0x050fe20000010000 */
[----:B------:R-:W-:-:S02]  /*5340*/  F2FP.BF16.F32.PACK_AB R197, R20, R15 ;  /* 0x0000000f14c5723e */ /* 0x000fc400000010ff */
[----:B------:R-:W-:Y:S01]  /*5350*/  CS2R R88, SRZ ;  /* 0x0000000000587805 */ /* 0x000fe2000001ff00 */
[----:B------:R-:W-:Y:S02]  /*5360*/  FADD.FTZ R21, R91, R36 ;  /* 0x000000245b157221 */ /* 0x000fe40000010000 */
[----:B------:R-:W3:Y:S01]  /*5370*/  MUFU.EX2 R33, R33 ;  /* 0x0000002100217308 */ /* 0x000ee20000000800 */
[----:B--2---:R-:W-:Y:S01]  /*5380*/  FADD.FTZ R13, R25, R4 ;  /* 0x00000004190d7221 */ /* 0x004fe20000010000 */
[C---:B------:R-:W-:Y:S01]  /*5390*/  FADD.FTZ R21, R194.reuse, R21 ;  /* 0x00000015c2157221 */ /* 0x040fe20000010000 */
[----:B------:R-:W-:Y:S02]  /*53a0*/  F2FP.BF16.F32.PACK_AB R194, R194, R91 ;  /* 0x0000005bc2c2723e */ /* 0x000fe400000010ff */
[----:B------:R-:W-:Y:S01]  /*53b0*/  CS2R R90, SRZ ;  /* 0x00000000005a7805 */ /* 0x000fe2000001ff00 */
[----:B------:R-:W-:Y:S02]  /*53c0*/  FADD.FTZ R38, R188, R21 ;  /* 0x00000015bc267221 */ /* 0x000fe40000010000 */
[----:B------:R-:W2:Y:S01]  /*53d0*/  MUFU.EX2 R95, R95 ;  /* 0x0000005f005f7308 */ /* 0x000ea20000000800 */
[C---:B-1----:R-:W-:Y:S01]  /*53e0*/  FADD.FTZ R4, R24.reuse, R13 ;  /* 0x0000000d18047221 */ /* 0x042fe20000010000 */
[----:B------:R-:W-:-:S02]  /*53f0*/  F2FP.BF16.F32.PACK_AB R199, R24, R25 ;  /* 0x0000001918c7723e */ /* 0x000fc400000010ff */
[----:B------:R-:W-:-:S04]  /*5400*/  CS2R R24, SRZ ;  /* 0x0000000000187805 */ /* 0x000fc8000001ff00 */
[----:B------:R-:W1:Y:S01]  /*5410*/  MUFU.EX2 R26, R35 ;  /* 0x00000023001a7308 */ /* 0x000e620000000800 */
[----:B---3--:R-:W-:-:S07]  /*5420*/  FADD.FTZ R13, R33, R4 ;  /* 0x00000004210d7221 */ /* 0x008fce0000010000 */
[----:B------:R-:W3:Y:S01]  /*5430*/  MUFU.EX2 R97, R97 ;  /* 0x0000006100617308 */ /* 0x000ee20000000800 */
[C---:B--2---:R-:W-:Y:S01]  /*5440*/  FADD.FTZ R38, R95.reuse, R38 ;  /* 0x000000265f267221 */ /* 0x044fe20000010000 */
[----:B------:R-:W-:Y:S02]  /*5450*/  F2FP.BF16.F32.PACK_AB R188, R95, R188 ;  /* 0x000000bc5fbc723e */ /* 0x000fe400000010ff */
[----:B------:R-:W-:-:S04]  /*5460*/  CS2R R94, SRZ ;  /* 0x00000000005e7805 */ /* 0x000fc8000001ff00 */
[----:B------:R-:W2:Y:S01]  /*5470*/  MUFU.EX2 R37, R37 ;  /* 0x0000002500257308 */ /* 0x000ea20000000800 */
[C---:B-1----:R-:W-:Y:S01]  /*5480*/  FADD.FTZ R0, R26.reuse, R13 ;  /* 0x0000000d1a007221 */ /* 0x042fe20000010000 */
[----:B------:R-:W-:Y:S02]  /*5490*/  F2FP.BF16.F32.PACK_AB R193, R26, R33 ;  /* 0x000000211ac1723e */ /* 0x000fe400000010ff */
[----:B------:R-:W-:-:S04]  /*54a0*/  CS2R R26, SRZ ;  /* 0x00000000001a7805 */ /* 0x000fc8000001ff00 */
[----:B------:R1:W4:Y:S01]  /*54b0*/  MUFU.EX2 R190, R99 ;  /* 0x0000006300be7308 */ /* 0x0003220000000800 */
[----:B---3--:R-:W-:-:S07]  /*54c0*/  FADD.FTZ R21, R97, R38 ;  /* 0x0000002661157221 */ /* 0x008fce0000010000 */
[----:B------:R-:W3:Y:S01]  /*54d0*/  MUFU.EX2 R28, R41 ;  /* 0x00000029001c7308 */ /* 0x000ee20000000800 */
[----:B--2---:R-:W-:Y:S01]  /*54e0*/  FADD.FTZ R13, R37, R0 ;  /* 0x00000000250d7221 */ /* 0x004fe20000010000 */
[----:B-1----:R-:W-:-:S06]  /*54f0*/  CS2R R98, SRZ ;  /* 0x0000000000627805 */ /* 0x002fcc000001ff00 */
[----:B------:R-:W1:Y:S01]  /*5500*/  MUFU.EX2 R101, R101 ;  /* 0x0000006500657308 */ /* 0x000e620000000800 */
[C---:B----4-:R-:W-:Y:S01]  /*5510*/  FADD.FTZ R38, R190.reuse, R21 ;  /* 0x00000015be267221 */ /* 0x050fe20000010000 */
[----:B------:R-:W-:Y:S02]  /*5520*/  F2FP.BF16.F32.PACK_AB R190, R190, R97 ;  /* 0x00000061bebe723e */ /* 0x000fe400000010ff */
[----:B------:R-:W-:-:S04]  /*5530*/  CS2R R96, SRZ ;  /* 0x0000000000607805 */ /* 0x000fc8000001ff00 */
[----:B------:R-:W2:Y:S01]  /*5540*/  MUFU.EX2 R43, R43 ;  /* 0x0000002b002b7308 */ /* 0x000ea20000000800 */
[C---:B---3--:R-:W-:Y:S01]  /*5550*/  FADD.FTZ R4, R28.reuse, R13 ;  /* 0x0000000d1c047221 */ /* 0x048fe20000010000 */
[----:B------:R-:W-:Y:S02]  /*5560*/  F2FP.BF16.F32.PACK_AB R195, R28, R37 ;  /* 0x000000251cc3723e */ /* 0x000fe400000010ff */
[----:B------:R-:W-:-:S04]  /*5570*/  CS2R R28, SRZ ;  /* 0x00000000001c7805 */ /* 0x000fc8000001ff00 */
[----:B------:R3:W4:Y:S01]  /*5580*/  MUFU.EX2 R184, R103 ;  /* 0x0000006700b87308 */ /* 0x0007220000000800 */
[----:B-1----:R-:W-:-:S07]  /*5590*/  FADD.FTZ R21, R101, R38 ;  /* 0x0000002665157221 */ /* 0x002fce0000010000 */
[----:B------:R1:W5:Y:S01]  /*55a0*/  MUFU.EX2 R30, R45 ;  /* 0x0000002d001e7308 */ /* 0x0003620000000800 */
[----:B--2---:R-:W-:Y:S01]  /*55b0*/  FADD.FTZ R13, R43, R4 ;  /* 0x000000042b0d7221 */ /* 0x004fe20000010000 */
[----:B---3--:R-:W-:-:S06]  /*55c0*/  CS2R R102, SRZ ;  /* 0x0000000000667805 */ /* 0x008fcc000001ff00 */
[----:B------:R-:W2:Y:S01]  /*55d0*/  MUFU.EX2 R105, R105 ;  /* 0x0000006900697308 */ /* 0x000ea20000000800 */
[C---:B----4-:R-:W-:Y:S01]  /*55e0*/  FADD.FTZ R38, R184.reuse, R21 ;  /* 0x00000015b8267221 */ /* 0x050fe20000010000 */
[----:B------:R-:W-:Y:S02]  /*55f0*/  F2FP.BF16.F32.PACK_AB R184, R184, R101 ;  /* 0x00000065b8b8723e */ /* 0x000fe400000010ff */
[----:B------:R-:W-:Y:S02]  /*5600*/  CS2R R100, SRZ ;  /* 0x0000000000647805 */ /* 0x000fe4000001ff00 */
[----:B-1----:R-:W-:Y:S02]  /*5610*/  CS2R R44, SRZ ;  /* 0x00000000002c7805 */ /* 0x002fe4000001ff00 */
[----:B------:R-:W1:Y:S01]  /*5620*/  MUFU.EX2 R47, R47 ;  /* 0x0000002f002f7308 */ /* 0x000e620000000800 */
[C---:B-----5:R-:W-:Y:S01]  /*5630*/  FADD.FTZ R4, R30.reuse, R13 ;  /* 0x0000000d1e047221 */ /* 0x060fe20000010000 */
[----:B------:R-:W-:-:S02]  /*5640*/  F2FP.BF16.F32.PACK_AB R189, R30, R43 ;  /* 0x0000002b1ebd723e */ /* 0x000fc400000010ff */
[----:B------:R-:W-:Y:S02]  /*5650*/  CS2R R42, SRZ ;  /* 0x00000000002a7805 */ /* 0x000fe4000001ff00 */
[----:B------:R-:W-:Y:S02]  /*5660*/  CS2R R30, SRZ ;  /* 0x00000000001e7805 */ /* 0x000fe4000001ff00 */
[----:B------:R3:W4:Y:S01]  /*5670*/  MUFU.EX2 R186, R107 ;  /* 0x0000006b00ba7308 */ /* 0x0007220000000800 */
[----:B--2---:R-:W-:-:S07]  /*5680*/  FADD.FTZ R21, R105, R38 ;  /* 0x0000002669157221 */ /* 0x004fce0000010000 */
[----:B------:R2:W5:Y:S01]  /*5690*/  MUFU.EX2 R32, R49 ;  /* 0x0000003100207308 */ /* 0x0005620000000800 */
[----:B-1----:R-:W-:Y:S01]  /*56a0*/  FADD.FTZ R13, R47, R4 ;  /* 0x000000042f0d7221 */ /* 0x002fe20000010000 */
[----:B---3--:R-:W-:-:S06]  /*56b0*/  CS2R R106, SRZ ;  /* 0x00000000006a7805 */ /* 0x008fcc000001ff00 */
[----:B------:R-:W1:Y:S01]  /*56c0*/  MUFU.EX2 R109, R109 ;  /* 0x0000006d006d7308 */ /* 0x000e620000000800 */
[C---:B----4-:R-:W-:Y:S01]  /*56d0*/  FADD.FTZ R38, R186.reuse, R21 ;  /* 0x00000015ba267221 */ /* 0x050fe20000010000 */
[----:B------:R-:W-:Y:S02]  /*56e0*/  F2FP.BF16.F32.PACK_AB R186, R186, R105 ;  /* 0x00000069baba723e */ /* 0x000fe400000010ff */
[----:B------:R-:W-:Y:S02]  /*56f0*/  CS2R R104, SRZ ;  /* 0x0000000000687805 */ /* 0x000fe4000001ff00 */
[----:B--2---:R-:W-:Y:S02]  /*5700*/  CS2R R48, SRZ ;  /* 0x0000000000307805 */ /* 0x004fe4000001ff00 */
[----:B------:R-:W2:Y:S01]  /*5710*/  MUFU.EX2 R51, R51 ;  /* 0x0000003300337308 */ /* 0x000ea20000000800 */
[C---:B-----5:R-:W-:Y:S01]  /*5720*/  FADD.FTZ R4, R32.reuse, R13 ;  /* 0x0000000d20047221 */ /* 0x060fe20000010000 */
[----:B------:R-:W-:-:S02]  /*5730*/  F2FP.BF16.F32.PACK_AB R191, R32, R47 ;  /* 0x0000002f20bf723e */ /* 0x000fc400000010ff */
[----:B------:R-:W-:Y:S02]  /*5740*/  CS2R R46, SRZ ;  /* 0x00000000002e7805 */ /* 0x000fe4000001ff00 */
[----:B------:R-:W-:Y:S02]  /*5750*/  CS2R R32, SRZ ;  /* 0x0000000000207805 */ /* 0x000fe4000001ff00 */
        /* <DEDUP_REMOVED lines=42> */
[----:B------:R-:W-:Y:S01]  /*5a00*/  F2FP.BF16.F32.PACK_AB R181, R0, R59 ;  /* 0x0000003b00b5723e */ /* 0x000fe200000010ff */
[----:B------:R-:W-:Y:S01]  /*5a10*/  IMAD.MOV.U32 R0, RZ, RZ, 0x3f800000 ;  /* 0x3f800000ff007424 */ /* 0x000fe200078e00ff */
[----:B------:R-:W-:-:S04]  /*5a20*/  CS2R R58, SRZ ;  /* 0x00000000003a7805 */ /* 0x000fc8000001ff00 */
[----:B------:R-:W3:Y:S01]  /*5a30*/  MUFU.EX2 R14, R14 ;  /* 0x0000000e000e7308 */ /* 0x000ee20000000800 */
[----:B--2---:R-:W-:Y:S01]  /*5a40*/  FADD.FTZ R21, R121, R40 ;  /* 0x0000002879157221 */ /* 0x004fe20000010000 */
[----:B------:R-:W-:-:S06]  /*5a50*/  CS2R R40, SRZ ;  /* 0x0000000000287805 */ /* 0x000fcc000001ff00 */
[----:B------:R2:W4:Y:S01]  /*5a60*/  MUFU.EX2 R6, R67 ;  /* 0x0000004300067308 */ /* 0x0005220000000800 */
[----:B-1----:R-:W-:-:S07]  /*5a70*/  FADD.FTZ R13, R65, R4 ;  /* 0x00000004410d7221 */ /* 0x002fce0000010000 */
[----:B------:R-:W1:Y:S01]  /*5a80*/  MUFU.EX2 R69, R69 ;  /* 0x0000004500457308 */ /* 0x000e620000000800 */
[C---:B---3--:R-:W-:Y:S01]  /*5a90*/  FADD.FTZ R4, R14.reuse, R21 ;  /* 0x000000150e047221 */ /* 0x048fe20000010000 */
[----:B------:R-:W-:Y:S02]  /*5aa0*/  F2FP.BF16.F32.PACK_AB R178, R14, R121 ;  /* 0x000000790eb2723e */ /* 0x000fe400000010ff */
[----:B--2---:R-:W-:-:S04]  /*5ab0*/  CS2R R66, SRZ ;  /* 0x0000000000427805 */ /* 0x004fc8000001ff00 */
[----:B------:R2:W3:Y:S01]  /*5ac0*/  MUFU.EX2 R38, R71 ;  /* 0x0000004700267308 */ /* 0x0004e20000000800 */
[C---:B----4-:R-:W-:Y:S01]  /*5ad0*/  FADD.FTZ R14, R6.reuse, R13 ;  /* 0x0000000d060e7221 */ /* 0x050fe20000010000 */
[----:B------:R-:W-:Y:S01]  /*5ae0*/  F2FP.BF16.F32.PACK_AB R183, R6, R65 ;  /* 0x0000004106b7723e */ /* 0x000fe200000010ff */
[----:B------:R-:W-:Y:S01]  /*5af0*/  IMAD.MOV.U32 R6, RZ, RZ, 0x3f800000 ;  /* 0x3f800000ff067424 */ /* 0x000fe200078e00ff */
[----:B------:R-:W-:-:S04]  /*5b00*/  CS2R R64, SRZ ;  /* 0x0000000000407805 */ /* 0x000fc8000001ff00 */
[----:B------:R-:W4:Y:S01]  /*5b10*/  MUFU.EX2 R73, R73 ;  /* 0x0000004900497308 */ /* 0x000f220000000800 */
[----:B-1----:R-:W-:Y:S01]  /*5b20*/  FADD.FTZ R3, R69, R14 ;  /* 0x0000000e45037221 */ /* 0x002fe20000010000 */
[----:B--2---:R-:W-:-:S06]  /*5b30*/  CS2R R70, SRZ ;  /* 0x0000000000467805 */ /* 0x004fcc000001ff00 */
[----:B------:R1:W2:Y:S01]  /*5b40*/  MUFU.EX2 R10, R75 ;  /* 0x0000004b000a7308 */ /* 0x0002a20000000800 */
[C---:B---3--:R-:W-:Y:S01]  /*5b50*/  FADD.FTZ R12, R38.reuse, R3 ;  /* 0x00000003260c7221 */ /* 0x048fe20000010000 */
[----:B------:R-:W-:Y:S02]  /*5b60*/  F2FP.BF16.F32.PACK_AB R177, R38, R69 ;  /* 0x0000004526b1723e */ /* 0x000fe400000010ff */
[----:B------:R-:W-:Y:S02]  /*5b70*/  CS2R R68, SRZ ;  /* 0x0000000000447805 */ /* 0x000fe4000001ff00 */
[----:B------:R-:W-:Y:S01]  /*5b80*/  CS2R R38, SRZ ;  /* 0x0000000000267805 */ /* 0x000fe2000001ff00 */
[----:B----4-:R-:W-:Y:S01]  /*5b90*/  FADD.FTZ R3, R73, R12 ;  /* 0x0000000c49037221 */ /* 0x010fe20000010000 */
[----:B-1----:R-:W-:Y:S02]  /*5ba0*/  CS2R R74, SRZ ;  /* 0x00000000004a7805 */ /* 0x002fe4000001ff00 */
[C---:B--2---:R-:W-:Y:S01]  /*5bb0*/  F2FP.BF16.F32.PACK_AB R179, R10.reuse, R73 ;  /* 0x000000490ab3723e */ /* 0x044fe200000010ff */
[----:B------:R-:W-:Y:S01]  /*5bc0*/  FADD.FTZ R3, R10, R3 ;  /* 0x000000030a037221 */ /* 0x000fe20000010000 */
[----:B------:R-:W-:Y:S01]  /*5bd0*/  CS2R R72, SRZ ;  /* 0x0000000000487805 */ /* 0x000fe2000001ff00 */
[----:B------:R-:W-:Y:S06]  /*5be0*/  @!P2 BRA `(.L_x_136) ;  /* 0x0000004000dca947 */ /* 0x000fec0003800000 */
[----:B------:R-:W-:Y:S01]  /*5bf0*/  R2UR UR61, R16 ;  /* 0x00000000103d72ca */ /* 0x000fe200000e0000 */
[----:B------:R-:W-:Y:S01]  /*5c00*/  IMAD.MOV.U32 R12, RZ, RZ, R9 ;  /* 0x000000ffff0c7224 */ /* 0x000fe200078e0009 */
[----:B------:R-:W-:Y:S01]  /*5c10*/  IADD3 R11, R120, -0x2, RZ ;  /* 0xfffffffe780b7810 */ /* 0x000fe20007ffe0ff */
[----:B------:R-:W-:Y:S01]  /*5c20*/  IMAD.MOV.U32 R10, RZ, RZ, R7 ;  /* 0x000000ffff0a7224 */ /* 0x000fe200078e0007 */
[----:B------:R-:W-:Y:S01]  /*5c30*/  MOV R119, RZ ;  /* 0x000000ff00777202 */ /* 0x000fe20000000f00 */
[----:B------:R-:W-:Y:S01]  /*5c40*/  IMAD.MOV.U32 R0, RZ, RZ, 0x3f800000 ;  /* 0x3f800000ff007424 */ /* 0x000fe200078e00ff */
[----:B------:R-:W-:Y:S01]  /*5c50*/  UMOV UR39, UR38 ;  /* 0x0000002600277c82 */ /* 0x000fe20008000000 */
[----:B------:R-:W-:-:S08]  /*5c60*/  ULDC UR37, c[0x0][0x9d8] ;  /* 0x0002760000257ab9 */ /* 0x000fd00000000800 */
.L_x_147:
        /* <DEDUP_REMOVED lines=8> */
.L_x_137:
        /* <DEDUP_REMOVED lines=8> */
.L_x_138:
[----:B--2---:R-:W-:Y:S05]  /*5d70*/  @P1 BRA `(.L_x_139) ;  /* 0x0000000000081947 */ /* 0x004fea0003800000 */
[----:B------:R-:W2:Y:S02]  /*5d80*/  SYNCS.PHASECHK.TRANS64.TRYWAIT P1, [UR60+0x36830], R7 ;  /* 0x03683007ff0075a7 */ /* 0x000ea4000802017c */
[----:B--2---:R-:W-:Y:S05]  /*5d90*/  @!P1 BRA `(.L_x_140) ;  /* 0x0000009800009947 */ /* 0x004fea0003800000 */
.L_x_139:
        /* <DEDUP_REMOVED lines=596> */
.L_x_141:
[----:B------:R-:W-:Y:S01]  /*82e0*/  R2UR UR4, R2 ;  /* 0x00000000020472ca */ /* 0x000fe200000e0000 */
[----:B------:R-:W-:-:S05]  /*82f0*/  IMAD.U32 R0, RZ, RZ, UR61 ;  /* 0x0000003dff007e24 */ /* 0x000fca000f8e00ff */
[----:B------:R-:W-:-:S07]  /*8300*/  SHF.L.U32 R0, R0, 0x1f, RZ ;  /* 0x0000001f00007819 */ /* 0x000fce00000006ff */
[----:B------:R-:W-:-:S09]  /*8310*/  ULEA UR5, UR39, UR4, 0x3 ;  /* 0x0000000427057291 */ /* 0x000fd2000f8e183f */
[----:B------:R3:W4:Y:S01]  /*8320*/  SYNCS.PHASECHK.TRANS64.TRYWAIT P1, [UR5+0x36850], R0 ;  /* 0x03685000ff0075a7 */ /* 0x0007220008020145 */
[----:B------:R-:W-:Y:S05]  /*8330*/  @!P0 BRA `(.L_x_142) ;  /* 0x0000000000048947 */ /* 0x000fea0003800000 */
[----:B------:R-:W-:Y:S01]  /*8340*/  BPT.TRAP 0x1 ;  /* 0x000000040000795c */ /* 0x000fe20000300000 */
.L_x_142:
[----:B----4-:R-:W-:Y:S05]  /*8350*/  @P1 BRA `(.L_x_143) ;  /* 0x0000000000081947 */ /* 0x010fea0003800000 */
[----:B------:R-:W4:Y:S02]  /*8360*/  SYNCS.PHASECHK.TRANS64.TRYWAIT P1, [UR5+0x36850], R0 ;  /* 0x03685000ff0075a7 */ /* 0x000f240008020145 */
[----:B----4-:R-:W-:Y:S05]  /*8370*/  @!P1 BRA `(.L_x_144) ;  /* 0x0000007000a09947 */ /* 0x010fea0003800000 */
.L_x_143:
[----:B------:R-:W-:Y:S01]  /*8380*/  R2UR UR4, R2 ;  /* 0x00000000020472ca */ /* 0x000fe200000e0000 */
[----:B------:R-:W-:Y:S01]  /*8390*/  WARPGROUP.ARRIVE ;  /* 0x00000000000079c5 */ /* 0x000fe20000000000 */
[----:B------:R-:W-:-:S11]  /*83a0*/  UMOV UR7, 0x40000040 ;  /* 0x4000004000077882 */ /* 0x000fd60000000000 */
[----:B------:R-:W-:-:S04]  /*83b0*/  UIADD3 UR4, UR4, 0x400, URZ ;  /* 0x0000040004047890 */ /* 0x000fc8000fffe03f */
[----:B------:R-:W-:-:S04]  /*83c0*/  USHF.R.U32.HI UR4, URZ, 0x4, UR4 ;  /* 0x000000043f047899 */ /* 0x000fc80008011604 */
[----:B------:R-:W-:-:S04]  /*83d0*/  ULOP3.LUT UR4, UR4, 0x3fff, URZ, 0xc0, !UPT ;  /* 0x00003fff04047892 */ /* 0x000fc8000f8ec03f */
[----:B------:R-:W-:-:S04]  /*83e0*/  ULOP3.LUT UR4, UR4, 0x3800000, URZ, 0xfc, !UPT ;  /* 0x0380000004047892 */ /* 0x000fc8000f8efc3f */
[----:B------:R-:W-:-:S07]  /*83f0*/  UIMAD UR4, UR39, 0xa80, UR4 ;  /* 0x00000a80270478a4 */ /* 0x000fce000f8e0204 */
[----:B------:R-:W-:Y:S02]  /*8400*/  UMOV UR6, UR4 ;  /* 0x0000000400067c82 */ /* 0x000fe40008000000 */
[----:B------:R-:W-:Y:S01]  /*8410*/  HGMMA.64x192x16.F32.BF16 R24, R200, gdesc[UR4].tnspB, R24, gsb0 ;  /* 0x42e00004c8187df0 */ /* 0x000fe20008001818 */
[----:B------:R-:W-:Y:S01]  /*8420*/  UIADD3 UR6, UR4, 0x80, URZ ;  /* 0x0000008004067890 */ /* 0x000fe2000fffe03f */
[----:B------:R-:W-:Y:S01]  /*8430*/  UMOV UR7, 0x40000040 ;  /* 0x4000004000077882 */ /* 0x000fe20000000000 */
[----:B------:R-:W-:Y:S02]  /*8440*/  WARPGROUP.DEPBAR.LE gsb0, 0x0 ;  /* 0x00008000000079c5 */ /* 0x000fe40000010000 */
[----:B------:R-:W-:-:S15]  /*8450*/  WARPGROUP.ARRIVE ;  /* 0x00000000000079c5 */ /* 0x000fde0000000000 */
        /* <DEDUP_REMOVED lines=18> */
[----:B------:R-:W-:Y:S01]  /*8580*/  UIADD3 UR4, UR4, 0x300, URZ ;  /* 0x0000030004047890 */ /* 0x000fe2000fffe03f */
[----:B------:R-:W-:Y:S02]  /*8590*/  WARPGROUP.DEPBAR.LE gsb0, 0x0 ;  /* 0x00008000000079c5 */ /* 0x000fe40000010000 */
[----:B------:R-:W-:-:S14]  /*85a0*/  WARPGROUP.ARRIVE ;  /* 0x00000000000079c5 */ /* 0x000fdc0000000000 */
[----:B------:R-:W-:Y:S01]  /*85b0*/  HGMMA.64x192x16.F32.BF16 R24, R180, gdesc[UR4].tnspB, R24, gsb0 ;  /* 0x42e00004b4187df0 */ /* 0x000fe20008001818 */
[----:B------:R-:W-:Y:S01]  /*85c0*/  UMOV UR6, UR4 ;  /* 0x0000000400067c82 */ /* 0x000fe20008000000 */
[----:B------:R-:W-:Y:S01]  /*85d0*/  UMOV UR7, 0x40000040 ;  /* 0x4000004000077882 */ /* 0x000fe20000000000 */
[----:B------:R-:W-:Y:S02]  /*85e0*/  WARPGROUP.DEPBAR.LE gsb0, 0x0 ;  /* 0x00008000000079c5 */ /* 0x000fe40000010000 */
[----:B------:R-:W-:-:S15]  /*85f0*/  WARPGROUP.ARRIVE ;  /* 0x00000000000079c5 */ /* 0x000fde0000000000 */
[----:B------:R-:W-:Y:S03]  /*8600*/  HGMMA.64x192x16.F32.BF16 R24, R176, gdesc[UR4].tnspB, R24, gsb0 ;  /* 0x42e00004b0187df0 */ /* 0x000fe60008001818 */
[----:B------:R-:W-:Y:S02]  /*8610*/  WARPGROUP.DEPBAR.LE gsb0, 0x0 ;  /* 0x00008000000079c5 */ /* 0x000fe40000010000 */
[----:B------:R-:W-:Y:S05]  /*8620*/  @!P0 BRA `(.L_x_145) ;  /* 0x0000000000048947 */ /* 0x000fea0003800000 */
[----:B------:R-:W-:Y:S01]  /*8630*/  BPT.TRAP 0x1 ;  /* 0x000000040000795c */ /* 0x000fe20000300000 */
.L_x_145:
        /* <DEDUP_REMOVED lines=9> */
[----:B------:R-:W4:Y:S01]  /*86d0*/  LDL R214, [R1+0x4] ;  /* 0x0000040001d67983 */ /* 0x000f220000100800 */
[----:B------:R-:W-:Y:S01]  /*86e0*/  FMUL.FTZ R21, R174, UR37 ;  /* 0x00000025ae157c20 */ /* 0x000fe20008410000 */
[----:B------:R-:W-:Y:S01]  /*86f0*/  FMUL.FTZ R181, R161, UR37 ;  /* 0x00000025a1b57c20 */ /* 0x000fe20008410000 */
[----:B------:R-:W-:Y:S01]  /*8700*/  FMUL.FTZ R183, R164, UR37 ;  /* 0x00000025a4b77c20 */ /* 0x000fe20008410000 */
[----:B------:R-:W-:Y:S01]  /*8710*/  FMUL.FTZ R161, R162, UR37 ;  /* 0x00000025a2a17c20 */ /* 0x000fe20008410000 */
[----:B------:R-:W5:Y:S01]  /*8720*/  MUFU.TANH R179, R179 ;  /* 0x000000b300b37308 */ /* 0x000f620000002400 */
[----:B------:R-:W-:Y:S01]  /*8730*/  FMUL.FTZ R185, R165, UR37 ;  /* 0x00000025a5b97c20 */ /* 0x000fe20008410000 */
[----:B------:R-:W-:Y:S01]  /*8740*/  FMUL.FTZ R163, R163, UR37 ;  /* 0x00000025a3a37c20 */ /* 0x000fe20008410000 */
[----:B------:R-:W-:Y:S01]  /*8750*/  FMUL.FTZ R187, R152, UR37 ;  /* 0x0000002598bb7c20 */ /* 0x000fe20008410000 */
[----:B------:R-:W-:Y:S01]  /*8760*/  FMUL.FTZ R165, R166, UR37 ;  /* 0x00000025a6a57c20 */ /* 0x000fe20008410000 */
[----:B------:R-:W-:Y:S01]  /*8770*/  FMUL.FTZ R189, R153, UR37 ;  /* 0x0000002599bd7c20 */ /* 0x000fe20008410000 */
[----:B------:R-:W-:Y:S01]  /*8780*/  FMUL.FTZ R167, R167, UR37 ;  /* 0x00000025a7a77c20 */ /* 0x000fe20008410000 */
[----:B------:R-:W-:Y:S01]  /*8790*/  FMUL.FTZ R191, R156, UR37 ;  /* 0x000000259cbf7c20 */ /* 0x000fe20008410000 */
[----:B------:R-:W2:Y:S01]  /*87a0*/  MUFU.TANH R171, R171 ;  /* 0x000000ab00ab7308 */ /* 0x000ea20000002400 */
[----:B-1-3--:R-:W-:Y:S01]  /*87b0*/  FMNMX.FTZ R0, R177, R10, !PT ;  /* 0x0000000ab1007209 */ /* 0x00afe20007810000 */
[----:B------:R-:W-:Y:S01]  /*87c0*/  FMUL.FTZ R153, R154, UR37 ;  /* 0x000000259a997c20 */ /* 0x000fe20008410000 */
[----:B------:R-:W-:Y:S01]  /*87d0*/  FMUL.FTZ R193, R157, UR37 ;  /* 0x000000259dc17c20 */ /* 0x000fe20008410000 */
[----:B------:R-:W-:Y:S01]  /*87e0*/  FMUL.FTZ R155, R155, UR37 ;  /* 0x000000259b9b7c20 */ /* 0x000fe20008410000 */
[----:B------:R-:W-:Y:S01]  /*87f0*/  FMUL.FTZ R195, R144, UR37 ;  /* 0x0000002590c37c20 */ /* 0x000fe20008410000 */
[----:B------:R-:W-:Y:S01]  /*8800*/  FMUL.FTZ R157, R158, UR37 ;  /* 0x000000259e9d7c20 */ /* 0x000fe20008410000 */
[----:B------:R-:W-:Y:S01]  /*8810*/  FMUL.FTZ R197, R145, UR37 ;  /* 0x0000002591c57c20 */ /* 0x000fe20008410000 */
[----:B------:R-:W1:Y:S01]  /*8820*/  MUFU.TANH R13, R13 ;  /* 0x0000000d000d7308 */ /* 0x000e620000002400 */
[----:B-----5:R-:W-:Y:S01]  /*8830*/  FMNMX.FTZ R0, R179, R0, !PT ;  /* 0x00000000b3007209 */ /* 0x020fe20007810000 */
[----:B------:R-:W-:Y:S01]  /*8840*/  FMUL.FTZ R159, R159, UR37 ;  /* 0x000000259f9f7c20 */ /* 0x000fe20008410000 */
[----:B------:R-:W-:Y:S01]  /*8850*/  FMUL.FTZ R199, R148, UR37 ;  /* 0x0000002594c77c20 */ /* 0x000fe20008410000 */
[----:B------:R-:W-:Y:S01]  /*8860*/  FMUL.FTZ R145, R146, UR37 ;  /* 0x0000002592917c20 */ /* 0x000fe20008410000 */
[----:B------:R-:W-:Y:S01]  /*8870*/  FMUL.FTZ R201, R149, UR37 ;  /* 0x0000002595c97c20 */ /* 0x000fe20008410000 */
[----:B------:R-:W-:Y:S01]  /*8880*/  FMUL.FTZ R147, R147, UR37 ;  /* 0x0000002593937c20 */ /* 0x000fe20008410000 */
[----:B------:R-:W-:Y:S01]  /*8890*/  FMUL.FTZ R203, R136, UR37 ;  /* 0x0000002588cb7c20 */ /* 0x000fe20008410000 */
[----:B------:R-:W3:Y:S01]  /*88a0*/  MUFU.TANH R173, R173 ;  /* 0x000000ad00ad7308 */ /* 0x000ee20000002400 */
[----:B--2---:R-:W-:Y:S01]  /*88b0*/  FMNMX.FTZ R0, R171, R0, !PT ;  /* 0x00000000ab007209 */ /* 0x004fe20007810000 */
[----:B------:R-:W-:Y:S01]  /*88c0*/  FMUL.FTZ R149, R150, UR37 ;  /* 0x0000002596957c20 */ /* 0x000fe20008410000 */
[----:B------:R-:W-:Y:S01]  /*88d0*/  FMUL.FTZ R213, R137, UR37 ;  /* 0x0000002589d57c20 */ /* 0x000fe20008410000 */
[----:B------:R-:W-:Y:S01]  /*88e0*/  FMUL.FTZ R151, R151, UR37 ;  /* 0x0000002597977c20 */ /* 0x000fe20008410000 */
[----:B------:R-:W-:Y:S01]  /*88f0*/  FMUL.FTZ R215, R140, UR37 ;  /* 0x000000258cd77c20 */ /* 0x000fe20008410000 */
[----:B------:R-:W-:Y:S01]  /*8900*/  FMUL.FTZ R137, R138, UR37 ;  /* 0x000000258a897c20 */ /* 0x000fe20008410000 */
[----:B------:R-:W-:Y:S01]  /*8910*/  FMUL.FTZ R217, R141, UR37 ;  /* 0x000000258dd97c20 */ /* 0x000fe20008410000 */
[----:B------:R-:W2:Y:S01]  /*8920*/  MUFU.TANH R15, R15 ;  /* 0x0000000f000f7308 */ /* 0x000ea20000002400 */
[----:B-1----:R-:W-:Y:S01]  /*8930*/  FMNMX.FTZ R6, R13, R12, !PT ;  /* 0x0000000c0d067209 */ /* 0x002fe20007810000 */
[----:B------:R-:W-:Y:S01]  /*8940*/  FMUL.FTZ R139, R139, UR37 ;  /* 0x000000258b8b7c20 */ /* 0x000fe20008410000 */
[----:B------:R-:W-:Y:S01]  /*8950*/  FMUL.FTZ R219, R128, UR37 ;  /* 0x0000002580db7c20 */ /* 0x000fe20008410000 */
[----:B------:R-:W-:Y:S01]  /*8960*/  FMUL.FTZ R141, R142, UR37 ;  /* 0x000000258e8d7c20 */ /* 0x000fe20008410000 */
[----:B------:R-:W-:Y:S01]  /*8970*/  FMUL.FTZ R221, R129, UR37 ;  /* 0x0000002581dd7c20 */ /* 0x000fe20008410000 */
[----:B------:R-:W-:Y:S01]  /*8980*/  FMUL.FTZ R143, R143, UR37 ;  /* 0x000000258f8f7c20 */ /* 0x000fe20008410000 */
[----:B------:R-:W-:Y:S01]  /*8990*/  FMUL.FTZ R223, R132, UR37 ;  /* 0x0000002584df7c20 */ /* 0x000fe20008410000 */
[----:B------:R-:W1:Y:S01]  /*89a0*/  MUFU.TANH R175, R175 ;  /* 0x000000af00af7308 */ /* 0x000e620000002400 */
[----:B---3--:R-:W-:Y:S01]  /*89b0*/  FMNMX.FTZ R0, R173, R0, !PT ;  /* 0x00000000ad007209 */ /* 0x008fe20007810000 */
        /* <DEDUP_REMOVED lines=17> */
[----:B------:R-:W1:Y:S01]  /*8ad0*/  LDC R8, c[0x0][0x988] ;  /* 0x00026200ff087b82 */ /* 0x000e620000000800 */
[----:B------:R-:W-:-:S04]  /*8ae0*/  ISETP.NE.AND P1, PT, R23, RZ, PT ;  /* 0x000000ff1700720c */ /* 0x000fc80003f25270 */
[----:B------:R-:W5:Y:S01]  /*8af0*/  MUFU.TANH R169, R169 ;  /* 0x000000a900a97308 */ /* 0x000f620000002400 */
[----:B---3--:R-:W-:-:S07]  /*8b00*/  FMNMX.FTZ R6, R21, R6, !PT ;  /* 0x0000000615067209 */ /* 0x008fce0007810000 */
[----:B------:R-:W3:Y:S01]  /*8b10*/  MUFU.TANH R183, R183 ;  /* 0x000000b700b77308 */ /* 0x000ee20000002400 */
[----:B--2---:R-:W-:-:S07]  /*8b20*/  FMNMX.FTZ R0, R181, R0, !PT ;  /* 0x00000000b5007209 */ /* 0x004fce0007810000 */
[----:B------:R-:W2:Y:S01]  /*8b30*/  MUFU.TANH R161, R161 ;  /* 0x000000a100a17308 */ /* 0x000ea20000002400 */
[----:B-----5:R-:W-:-:S07]  /*8b40*/  FMNMX.FTZ R6, R169, R6, !PT ;  /* 0x00000006a9067209 */ /* 0x020fce0007810000 */
        /* <DEDUP_REMOVED lines=85> */
[----:B---3--:R-:W-:-:S05]  /*90a0*/  FMNMX.FTZ R0, R233, R0, !PT ;  /* 0x00000000e9007209 */ /* 0x008fca0007810000 */
[----:B------:R-:W3:Y:S02]  /*90b0*/  SHFL.BFLY PT, R7, R0, 0x2, 0x1f ;  /* 0x0c401f0000077f89 */ /* 0x000ee400000e0000 */
[----:B------:R-:W1:Y:S01]  /*90c0*/  MUFU.TANH R127, R127 ;  /* 0x0000007f007f7308 */ /* 0x000e620000002400 */
[----:B--2---:R-:W-:-:S04]  /*90d0*/  FMNMX.FTZ R6, R123, R6, !PT ;  /* 0x000000067b067209 */ /* 0x004fc80007810000 */
[----:B-----5:R-:W-:-:S04]  /*90e0*/  FMNMX.FTZ R6, R125, R6, !PT ;  /* 0x000000067d067209 */ /* 0x020fc80007810000 */
[----:B-1----:R-:W-:-:S05]  /*90f0*/  FMNMX.FTZ R6, R127, R6, !PT ;  /* 0x000000067f067209 */ /* 0x002fca0007810000 */
[----:B------:R-:W1:Y:S01]  /*9100*/  SHFL.BFLY PT, R9, R6, 0x2, 0x1f ;  /* 0x0c401f0006097f89 */ /* 0x000e6200000e0000 */
[----:B---3--:R-:W-:-:S05]  /*9110*/  FMNMX.FTZ R14, R0, R7, !PT ;  /* 0x00000007000e7209 */ /* 0x008fca0007810000 */
[----:B------:R-:W2:Y:S01]  /*9120*/  SHFL.BFLY PT, R7, R14, 0x1, 0x1f ;  /* 0x0c201f000e077f89 */ /* 0x000ea200000e0000 */
[----:B-1----:R-:W-:-:S05]  /*9130*/  FMNMX.FTZ R20, R6, R9, !PT ;  /* 0x0000000906147209 */ /* 0x002fca0007810000 */
[----:B------:R-:W1:Y:S01]  /*9140*/  SHFL.BFLY PT, R9, R20, 0x1, 0x1f ;  /* 0x0c201f0014097f89 */ /* 0x000e6200000e0000 */
[----:B--2---:R-:W-:-:S05]  /*9150*/  FMNMX.FTZ R7, R14, R7, !PT ;  /* 0x000000070e077209 */ /* 0x004fca0007810000 */
[C---:B------:R-:W-:Y:S01]  /*9160*/  FADD.FTZ R235, -R7.reuse, R10 ;  /* 0x0000000a07eb7221 */ /* 0x040fe20000010100 */
[----:B------:R-:W-:-:S03]  /*9170*/  FMUL.FTZ R10, R7, R8 ;  /* 0x00000008070a7220 */ /* 0x000fc60000410000 */
[-C--:B------:R-:W-:Y:S01]  /*9180*/  FMUL.FTZ R235, R235, R8.reuse ;  /* 0x00000008ebeb7220 */ /* 0x080fe20000410000 */
[-CC-:B------:R-:W-:Y:S01]  /*9190*/  FFMA.FTZ R202, R171, R8.reuse, -R10.reuse ;  /* 0x00000008abca7223 */ /* 0x180fe2000001080a */
        /* <DEDUP_REMOVED lines=12> */
[----:B-1----:R-:W-:Y:S01]  /*9260*/  FMNMX.FTZ R9, R20, R9, !PT ;  /* 0x0000000914097209 */ /* 0x002fe20007810000 */
        /* <DEDUP_REMOVED lines=14> */
[-C--:B------:R-:W-:Y:S01]  /*9350*/  FFMA.FTZ R221, R233, R8.reuse, -R10 ;  /* 0x00000008e9dd7223 */ /* 0x080fe2000001080a */
[CC--:B------:R-:W-:Y:S01]  /*9360*/  FMUL.FTZ R10, R9.reuse, R8.reuse ;  /* 0x00000008090a7220 */ /* 0x0c0fe20000410000 */
[----:B------:R-:W-:Y:S01]  /*9370*/  FADD.FTZ R237, -R9, R12 ;  /* 0x0000000c09ed7221 */ /* 0x000fe20000010100 */
[----:B------:R-:W-:Y:S02]  /*9380*/  MUFU.EX2 R6, R235 ;  /* 0x000000eb00067308 */ /* 0x000fe40000000800 */
[-CC-:B------:R-:W-:Y:S01]  /*9390*/  FFMA.FTZ R201, R13, R8.reuse, -R10.reuse ;  /* 0x000000080dc97223 */ /* 0x180fe2000001080a */
[-C--:B------:R-:W-:Y:S01]  /*93a0*/  FMUL.FTZ R237, R237, R8.reuse ;  /* 0x00000008eded7220 */ /* 0x080fe20000410000 */
        /* <DEDUP_REMOVED lines=12> */
[----:B------:R-:W1:Y:S01]  /*9470*/  MUFU.EX2 R177, R177 ;  /* 0x000000b100b17308 */ /* 0x000e620000000800 */
[-CC-:B------:R-:W-:Y:S01]  /*9480*/  FFMA.FTZ R189, R145, R8.reuse, -R10.reuse ;  /* 0x0000000891bd7223 */ /* 0x180fe2000001080a */
[-CC-:B------:R-:W-:Y:S01]  /*9490*/  FFMA.FTZ R13, R137, R8.reuse, -R10.reuse ;  /* 0x00000008890d7223 */ /* 0x180fe2000001080a */
[-CC-:B------:R-:W-:Y:S01]  /*94a0*/  FFMA.FTZ R126, R147, R8.reuse, -R10.reuse ;  /* 0x00000008937e7223 */ /* 0x180fe2000001080a */
[-CC-:B------:R-:W-:Y:S01]  /*94b0*/  FFMA.FTZ R191, R149, R8.reuse, -R10.reuse ;  /* 0x0000000895bf7223 */ /* 0x180fe2000001080a */
[-CC-:B------:R-:W-:Y:S01]  /*94c0*/  FFMA.FTZ R128, R151, R8.reuse, -R10.reuse ;  /* 0x0000000897807223 */ /* 0x180fe2000001080a */
[-CC-:B------:R-:W-:Y:S01]  /*94d0*/  FFMA.FTZ R130, R139, R8.reuse, -R10.reuse ;  /* 0x000000088b827223 */ /* 0x180fe2000001080a */
[-CC-:B------:R-:W-:Y:S01]  /*94e0*/  FFMA.FTZ R121, R121, R8.reuse, -R10.reuse ;  /* 0x0000000879797223 */ /* 0x180fe2000001080a */
[----:B------:R-:W2:Y:S01]  /*94f0*/  MUFU.EX2 R201, R201 ;  /* 0x000000c900c97308 */ /* 0x000ea20000000800 */
[-CC-:B------:R-:W-:Y:S01]  /*9500*/  FFMA.FTZ R123, R123, R8.reuse, -R10.reuse ;  /* 0x000000087b7b7223 */ /* 0x180fe2000001080a */
[----:B------:R-:W-:-:S06]  /*9510*/  FFMA.FTZ R125, R125, R8, -R10 ;  /* 0x000000087d7d7223 */ /* 0x000fcc000001080a */
[----:B------:R-:W3:Y:S01]  /*9520*/  MUFU.EX2 R200, R200 ;  /* 0x000000c800c87308 */ /* 0x000ee20000000800 */
[----:B-1----:R-:W-:-:S07]  /*9530*/  FFMA.FTZ R15, R6, R4, R177 ;  /* 0x00000004060f7223 */ /* 0x002fce00000100b1 */
[----:B------:R-:W1:Y:S01]  /*9540*/  MUFU.EX2 R12, R12 ;  /* 0x0000000c000c7308 */ /* 0x000e620000000800 */
[----:B--2---:R-:W-:-:S07]  /*9550*/  FFMA.FTZ R3, R0, R3, R201 ;  /* 0x0000000300037223 */ /* 0x004fce00000100c9 */
[----:B------:R-:W2:Y:S01]  /*9560*/  MUFU.EX2 R202, R202 ;  /* 0x000000ca00ca7308 */ /* 0x000ea20000000800 */
[----:B---3--:R-:W-:-:S07]  /*9570*/  FADD.FTZ R15, R200, R15 ;  /* 0x0000000fc80f7221 */ /* 0x008fce0000010000 */
[----:B------:R-:W3:Y:S01]  /*9580*/  MUFU.EX2 R203, R203 ;  /* 0x000000cb00cb7308 */ /* 0x000ee20000000800 */
[----:B-1----:R-:W-:-:S07]  /*9590*/  FADD.FTZ R4, R12, R3 ;  /* 0x000000030c047221 */ /* 0x002fce0000010000 */
[----:B------:R-:W1:Y:S01]  /*95a0*/  MUFU.EX2 R171, R171 ;  /* 0x000000ab00ab7308 */ /* 0x000e620000000800 */
[----:B--2---:R-:W-:Y:S01]  /*95b0*/  FADD.FTZ R132, R202, R15 ;  /* 0x0000000fca847221 */ /* 0x004fe20000010000 */
[----:B------:R-:W-:-:S06]  /*95c0*/  FFMA.FTZ R15, R141, R8, -R10 ;  /* 0x000000088d0f7223 */ /* 0x000fcc000001080a */
[----:B------:R-:W2:Y:S01]  /*95d0*/  MUFU.EX2 R14, R14 ;  /* 0x0000000e000e7308 */ /* 0x000ea20000000800 */
[----:B---3--:R-:W-:-:S07]  /*95e0*/  FADD.FTZ R3, R203, R4 ;  /* 0x00000004cb037221 */ /* 0x008fce0000010000 */
[----:B------:R-:W3:Y:S01]  /*95f0*/  MUFU.EX2 R196, R196 ;  /* 0x000000c400c47308 */ /* 0x000ee20000000800 */
[----:B-1----:R-:W-:-:S07]  /*9600*/  FADD.FTZ R21, R171, R132 ;  /* 0x00000084ab157221 */ /* 0x002fce0000010000 */
[----:B------:R-:W1:Y:S01]  /*9610*/  MUFU.EX2 R197, R197 ;  /* 0x000000c500c57308 */ /* 0x000e620000000800 */
[----:B--2---:R-:W-:-:S07]  /*9620*/  FADD.FTZ R4, R14, R3 ;  /* 0x000000030e047221 */ /* 0x004fce0000010000 */
        /* <DEDUP_REMOVED lines=10> */
[----:B-1----:R-:W-:Y:S01]  /*96d0*/  FADD.FTZ R134, R198, R21 ;  /* 0x00000015c6867221 */ /* 0x002fe20000010000 */
[----:B------:R-:W-:-:S06]  /*96e0*/  FFMA.FTZ R21, R129, R8, -R10 ;  /* 0x0000000881157223 */ /* 0x000fcc000001080a */
[----:B------:R-:W1:Y:S01]  /*96f0*/  MUFU.EX2 R120, R120 ;  /* 0x0000007800787308 */ /* 0x000e620000000800 */
[----:B--2---:R-:W-:-:S07]  /*9700*/  FADD.FTZ R3, R199, R4 ;  /* 0x00000004c7037221 */ /* 0x004fce0000010000 */
        /* <DEDUP_REMOVED lines=14> */
[----:B---3--:R-:W-:Y:S01]  /*97f0*/  FADD.FTZ R136, R194, R129 ;  /* 0x00000081c2887221 */ /* 0x008fe20000010000 */
[----:B------:R-:W-:-:S06]  /*9800*/  FFMA.FTZ R129, R133, R8, -R10 ;  /* 0x0000000885817223 */ /* 0x000fcc000001080a */
        /* <DEDUP_REMOVED lines=11> */
[----:B---3--:R-:W-:Y:S01]  /*98c0*/  FADD.FTZ R131, R183, R136 ;  /* 0x00000088b7837221 */ /* 0x008fe20000010000 */
[-CC-:B------:R-:W-:Y:S01]  /*98d0*/  FFMA.FTZ R136, R135, R8.reuse, -R10.reuse ;  /* 0x0000000887887223 */ /* 0x180fe2000001080a */
[----:B------:R-:W-:-:S05]  /*98e0*/  FFMA.FTZ R10, R127, R8, -R10 ;  /* 0x000000087f0a7223 */ /* 0x000fca000001080a */
        /* <DEDUP_REMOVED lines=26> */
[----:B------:R-:W-:-:S05]  /*9a90*/  MOV R3, UR60 ;  /* 0x0000003c00037c02 */ /* 0x000fca0008000f00 */
[----:B------:R-:W-:Y:S01]  /*9aa0*/  @P1 VIADD R3, R3, 0x36840 ;  /* 0x0003684003031836 */ /* 0x000fe20000000000 */
[----:B------:R-:W1:Y:S01]  /*9ab0*/  MUFU.EX2 R215, R215 ;  /* 0x000000d700d77308 */ /* 0x000e620000000800 */
[----:B--2---:R-:W-:-:S03]  /*9ac0*/  FADD.FTZ R138, R180, R131 ;  /* 0x00000083b48a7221 */ /* 0x004fc60000010000 */
[----:B----4-:R-:W-:-:S04]  /*9ad0*/  @P1 PRMT R3, R214, 0x654, R3 ;  /* 0x00000654d6031816 */ /* 0x010fc80000000003 */
[----:B------:R-:W2:Y:S01]  /*9ae0*/  MUFU.EX2 R134, R134 ;  /* 0x0000008600867308 */ /* 0x000ea20000000800 */
[----:B---3--:R-:W-:Y:S01]  /*9af0*/  FADD.FTZ R131, R21, R4 ;  /* 0x0000000415837221 */ /* 0x008fe20000010000 */
[----:B------:R3:W-:Y:S06]  /*9b00*/  @P1 SYNCS.ARRIVE.TRANS64.RED.A1T0 RZ, [R3+URZ], RZ ;  /* 0x000000ff03ff19a7 */ /* 0x0007ec000810043f */
[----:B------:R-:W4:Y:S01]  /*9b10*/  MUFU.EX2 R182, R182 ;  /* 0x000000b600b67308 */ /* 0x000f220000000800 */
[----:B-1----:R-:W-:-:S07]  /*9b20*/  FADD.FTZ R133, R215, R138 ;  /* 0x0000008ad7857221 */ /* 0x002fce0000010000 */
[----:B------:R-:W-:Y:S01]  /*9b30*/  MUFU.EX2 R129, R129 ;  /* 0x0000008100817308 */ /* 0x000fe20000000800 */
[----:B--2---:R-:W-:-:S07]  /*9b40*/  FADD.FTZ R4, R134, R131 ;  /* 0x0000008386047221 */ /* 0x004fce0000010000 */
[----:B------:R-:W3:Y:S01]  /*9b50*/  MUFU.EX2 R217, R217 ;  /* 0x000000d900d97308 */ /* 0x000ee20000000800 */
[----:B----4-:R-:W-:-:S07]  /*9b60*/  FADD.FTZ R138, R182, R133 ;  /* 0x00000085b68a7221 */ /* 0x010fce0000010000 */
[----:B------:R-:W-:Y:S08]  /*9b70*/  MUFU.EX2 R136, R136 ;  /* 0x0000008800887308 */ /* 0x000ff00000000800 */
[----:B------:R-:W1:Y:S01]  /*9b80*/  MUFU.EX2 R176, R176 ;  /* 0x000000b000b07308 */ /* 0x000e620000000800 */
[----:B---3--:R-:W-:-:S07]  /*9b90*/  FADD.FTZ R3, R217, R138 ;  /* 0x0000008ad9037221 */ /* 0x008fce0000010000 */
[----:B------:R-:W-:Y:S08]  /*9ba0*/  MUFU.EX2 R121, R121 ;  /* 0x0000007900797308 */ /* 0x000ff00000000800 */
[----:B------:R-:W2:Y:S01]  /*9bb0*/  MUFU.EX2 R219, R219 ;  /* 0x000000db00db7308 */ /* 0x000ea20000000800 */
[----:B-1----:R-:W-:-:S07]  /*9bc0*/  FADD.FTZ R138, R176, R3 ;  /* 0x00000003b08a7221 */ /* 0x002fce0000010000 */
[----:B------:R1:W3:Y:S08]  /*9bd0*/  MUFU.EX2 R135, R123 ;  /* 0x0000007b00877308 */ /* 0x0002f00000000800 */
[----:B------:R-:W4:Y:S01]  /*9be0*/  MUFU.EX2 R178, R178 ;  /* 0x000000b200b27308 */ /* 0x000f220000000800 */
[----:B-1----:R-:W-:Y:S01]  /*9bf0*/  FADD.FTZ R123, R129, R4 ;  /* 0x00000004817b7221 */ /* 0x002fe20000010000 */
[----:B--2---:R-:W-:-:S03]  /*9c00*/  FADD.FTZ R3, R219, R138 ;  /* 0x0000008adb037221 */ /* 0x004fc60000010000 */
[----:B------:R-:W-:-:S03]  /*9c10*/  FADD.FTZ R4, R136, R123 ;  /* 0x0000007b88047221 */ /* 0x000fc60000010000 */
[----:B------:R-:W1:Y:S01]  /*9c20*/  MUFU.EX2 R125, R125 ;  /* 0x0000007d007d7308 */ /* 0x000e620000000800 */
[----:B------:R-:W-:-:S04]  /*9c30*/  FADD.FTZ R4, R121, R4 ;  /* 0x0000000479047221 */ /* 0x000fc80000010000 */
[----:B---3--:R-:W-:-:S03]  /*9c40*/  FADD.FTZ R4, R135, R4 ;  /* 0x0000000487047221 */ /* 0x008fc60000010000 */
[----:B------:R-:W2:Y:S01]  /*9c50*/  MUFU.EX2 R221, R221 ;  /* 0x000000dd00dd7308 */ /* 0x000ea20000000800 */
[----:B----4-:R-:W-:-:S07]  /*9c60*/  FADD.FTZ R138, R178, R3 ;  /* 0x00000003b28a7221 */ /* 0x010fce0000010000 */
[----:B------:R-:W3:Y:S01]  /*9c70*/  MUFU.EX2 R140, R10 ;  /* 0x0000000a008c7308 */ /* 0x000ee20000000800 */
[----:B-1----:R-:W-:Y:S01]  /*9c80*/  FADD.FTZ R3, R125, R4 ;  /* 0x000000047d037221 */ /* 0x002fe20000010000 */
[----:B--2---:R-:W-:-:S03]  /*9c90*/  FADD.FTZ R4, R221, R138 ;  /* 0x0000008add047221 */ /* 0x004fc60000010000 */
[----:B---3--:R-:W-:Y:S01]  /*9ca0*/  FADD.FTZ R3, R140, R3 ;  /* 0x000000038c037221 */ /* 0x008fe20000010000 */
[----:B------:R-:W-:Y:S06]  /*9cb0*/  @!P0 BRA `(.L_x_146) ;  /* 0x0000000000048947 */ /* 0x000fec0003800000 */
[----:B------:R-:W-:Y:S01]  /*9cc0*/  BPT.TRAP 0x1 ;  /* 0x000000040000795c */ /* 0x000fe20000300000 */
.L_x_146:
[----:B------:R-:W2:Y:S01]  /*9cd0*/  LDL R123, [R1] ;  /* 0x00000000017b7983 */ /* 0x000ea20000100800 */
[----:B------:R-:W-:Y:S01]  /*9ce0*/  ISETP.NE.AND P1, PT, R22, RZ, PT ;  /* 0x000000ff1600720c */ /* 0x000fe20003f25270 */
[----:B------:R-:W-:Y:S01]  /*9cf0*/  IMAD.U32 R10, RZ, RZ, UR5 ;  /* 0x00000005ff0a7e24 */ /* 0x000fe2000f8e00ff */
[----:B------:R-:W-:Y:S01]  /*9d00*/  R2UR UR61, R16 ;  /* 0x00000000103d72ca */ /* 0x000fe200000e0000 */
[----:B------:R-:W-:Y:S01]  /*9d10*/  UMOV UR39, UR38 ;  /* 0x0000002600277c82 */ /* 0x000fe20008000000 */
[----:B------:R-:W-:Y:S02]  /*9d20*/  F2FP.BF16.F32.PACK_AB R200, R200, R177 ;  /* 0x000000b1c8c8723e */ /* 0x000fe400000010ff */
[----:B------:R-:W-:Y:S01]  /*9d30*/  F2FP.BF16.F32.PACK_AB R201, R12, R201 ;  /* 0x000000c90cc9723e */ /* 0x000fe200000010ff */
[----:B------:R-:W-:Y:S01]  /*9d40*/  IMAD.MOV.U32 R12, RZ, RZ, R9 ;  /* 0x000000ffff0c7224 */ /* 0x000fe200078e0009 */
[----:B------:R-:W-:Y:S02]  /*9d50*/  F2FP.BF16.F32.PACK_AB R192, R179, R192 ;  /* 0x000000c0b3c0723e */ /* 0x000fe400000010ff */
[----:B------:R-:W-:-:S02]  /*9d60*/  F2FP.BF16.F32.PACK_AB R194, R181, R194 ;  /* 0x000000c2b5c2723e */ /* 0x000fc400000010ff */
[----:B------:R-:W-:Y:S01]  /*9d70*/  F2FP.BF16.F32.PACK_AB R188, R183, R188 ;  /* 0x000000bcb7bc723e */ /* 0x000fe200000010ff */
[----:B------:R-:W-:Y:S01]  /*9d80*/  @P1 VIADD R10, R10, 0x36860 ;  /* 0x000368600a0a1836 */ /* 0x000fe20000000000 */
[----:B------:R-:W-:Y:S02]  /*9d90*/  F2FP.BF16.F32.PACK_AB R190, R185, R190 ;  /* 0x000000beb9be723e */ /* 0x000fe400000010ff */
[----:B------:R-:W-:Y:S02]  /*9da0*/  F2FP.BF16.F32.PACK_AB R184, R187, R184 ;  /* 0x000000b8bbb8723e */ /* 0x000fe400000010ff */
[----:B------:R-:W-:Y:S02]  /*9db0*/  F2FP.BF16.F32.PACK_AB R202, R171, R202 ;  /* 0x000000caabca723e */ /* 0x000fe400000010ff */
[----:B------:R-:W-:Y:S02]  /*9dc0*/  F2FP.BF16.F32.PACK_AB R203, R14, R203 ;  /* 0x000000cb0ecb723e */ /* 0x000fe400000010ff */
[----:B------:R-:W-:-:S02]  /*9dd0*/  F2FP.BF16.F32.PACK_AB R196, R173, R196 ;  /* 0x000000c4adc4723e */ /* 0x000fc400000010ff */
[----:B------:R-:W-:Y:S02]  /*9de0*/  F2FP.BF16.F32.PACK_AB R197, R20, R197 ;  /* 0x000000c514c5723e */ /* 0x000fe400000010ff */
        /* <DEDUP_REMOVED lines=17> */
[----:B--2---:R-:W-:-:S04]  /*9f00*/  @P1 PRMT R10, R123, 0x654, R10 ;  /* 0x000006547b0a1816 */ /* 0x004fc8000000000a */
[----:B------:R1:W-:Y:S01]  /*9f10*/  @P1 SYNCS.ARRIVE.TRANS64.RED.A1T0 RZ, [R10+URZ], RZ ;  /* 0x000000ff0aff19a7 */ /* 0x0003e2000810043f */
[C---:B------:R-:W-:Y:S02]  /*9f20*/  ISETP.GT.AND P1, PT, R11.reuse, RZ, PT ;  /* 0x000000ff0b00720c */ /* 0x040fe40003f24270 */
[----:B------:R-:W-:Y:S01]  /*9f30*/  IADD3 R11, R11, -0x1, RZ ;  /* 0xffffffff0b0b7810 */ /* 0x000fe20007ffe0ff */
[----:B-1----:R-:W-:-:S10]  /*9f40*/  IMAD.MOV.U32 R10, RZ, RZ, R7 ;  /* 0x000000ffff0a7224 */ /* 0x002fd400078e0007 */
[----:B------:R-:W-:Y:S05]  /*9f50*/  @P1 BRA `(.L_x_147) ;  /* 0xffffffbc00441947 */ /* 0x000fea000383ffff */
.L_x_136:
        /* <DEDUP_REMOVED lines=99> */
.L_x_148:
        /* <DEDUP_REMOVED lines=8> */
.L_x_149:
[----:B--2---:R-:W-:Y:S05]  /*a610*/  @P1 BRA `(.L_x_150) ;  /* 0x0000000000081947 */ /* 0x004fea0003800000 */
[----:B------:R-:W2:Y:S02]  /*a620*/  SYNCS.PHASECHK.TRANS64.TRYWAIT P1, [UR5+0x36850], R0 ;  /* 0x03685000ff0075a7 */ /* 0x000ea40008020145 */
[----:B--2---:R-:W-:Y:S05]  /*a630*/  @!P1 BRA `(.L_x_151) ;  /* 0x0000005000089947 */ /* 0x004fea0003800000 */
.L_x_150:
[----:B------:R-:W-:Y:S01]  /*a640*/  R2UR UR4, R2 ;  /* 0x00000000020472ca */ /* 0x000fe200000e0000 */
[----:B------:R-:W-:Y:S01]  /*a650*/  WARPGROUP.ARRIVE ;  /* 0x00000000000079c5 */ /* 0x000fe20000000000 */
[----:B------:R-:W-:Y:S01]  /*a660*/  UMOV UR7, 0x40000040 ;  /* 0x4000004000077882 */ /* 0x000fe20000000000 */
[----:B--2---:R-:W2:Y:S04]  /*a670*/  SHFL.BFLY PT, R5, R4, 0x2, 0x1f ;  /* 0x0c401f0004057f89 */ /* 0x004ea800000e0000 */
[----:B-1----:R-:W1:Y:S06]  /*a680*/  SHFL.BFLY PT, R0, R3, 0x2, 0x1f ;  /* 0x0c401f0003007f89 */ /* 0x002e6c00000e0000 */
[----:B------:R-:W-:-:S04]  /*a690*/  UIADD3 UR4, UR4, 0x400, URZ ;  /* 0x0000040004047890 */ /* 0x000fc8000fffe03f */
[----:B------:R-:W-:-:S04]  /*a6a0*/  USHF.R.U32.HI UR4, URZ, 0x4, UR4 ;  /* 0x000000043f047899 */ /* 0x000fc80008011604 */
[----:B------:R-:W-:-:S04]  /*a6b0*/  ULOP3.LUT UR4, UR4, 0x3fff, URZ, 0xc0, !UPT ;  /* 0x00003fff04047892 */ /* 0x000fc8000f8ec03f */
[----:B------:R-:W-:Y:S01]  /*a6c0*/  ULOP3.LUT UR4, UR4, 0x3800000, URZ, 0xfc, !UPT ;  /* 0x0380000004047892 */ /* 0x000fe2000f8efc3f */
[----:B--2---:R-:W-:Y:S01]  /*a6d0*/  FADD.FTZ R5, R5, R4 ;  /* 0x0000000405057221 */ /* 0x004fe20000010000 */
[----:B------:R-:W-:Y:S02]  /*a6e0*/  MOV R4, RZ ;  /* 0x000000ff00047202 */ /* 0x000fe40000000f00 */
[----:B------:R-:W-:Y:S01]  /*a6f0*/  UIMAD UR4, UR38, 0xa80, UR4 ;  /* 0x00000a80260478a4 */ /* 0x000fe2000f8e0204 */
[----:B-1----:R-:W-:Y:S01]  /*a700*/  FADD.FTZ R6, R0, R3 ;  /* 0x0000000300067221 */ /* 0x002fe20000010000 */
[----:B------:R-:W-:Y:S01]  /*a710*/  IMAD.MOV.U32 R3, RZ, RZ, -0x800000 ;  /* 0xff800000ff037424 */ /* 0x000fe200078e00ff */
[----:B------:R-:W1:Y:S04]  /*a720*/  SHFL.BFLY PT, R0, R5, 0x1, 0x1f ;  /* 0x0c201f0005007f89 */ /* 0x000e6800000e0000 */
[----:B------:R-:W-:Y:S01]  /*a730*/  UMOV UR6, UR4 ;  /* 0x0000000400067c82 */ /* 0x000fe20008000000 */
[----:B------:R-:W2:Y:S01]  /*a740*/  SHFL.BFLY PT, R11, R6, 0x1, 0x1f ;  /* 0x0c201f00060b7f89 */ /* 0x000ea200000e0000 */
[----:B------:R-:W-:Y:S01]  /*a750*/  HGMMA.64x192x16.F32.BF16 R24, R200, gdesc[UR4].tnspB, R24, gsb0 ;  /* 0x42e00004c8187df0 */ /* 0x000fe20008001818 */
[----:B------:R-:W-:Y:S01]  /*a760*/  UIADD3 UR6, UR4, 0x80, URZ ;  /* 0x0000008004067890 */ /* 0x000fe2000fffe03f */
[----:B------:R-:W-:Y:S01]  /*a770*/  UMOV UR7, 0x40000040 ;  /* 0x4000004000077882 */ /* 0x000fe20000000000 */
[----:B-1----:R-:W-:Y:S01]  /*a780*/  FADD.FTZ R13, R5, R0 ;  /* 0x00000000050d7221 */ /* 0x002fe20000010000 */
[----:B------:R-:W-:-:S02]  /*a790*/  IMAD.MOV.U32 R0, RZ, RZ, -0x800000 ;  /* 0xff800000ff007424 */ /* 0x000fc400078e00ff */
[----:B--2---:R-:W-:Y:S02]  /*a7a0*/  FADD.FTZ R14, R6, R11 ;  /* 0x0000000b060e7221 */ /* 0x004fe40000010000 */
[----:B------:R-:W-:Y:S01]  /*a7b0*/  FSETP.NE.FTZ.AND P1, PT, R13, RZ, PT ;  /* 0x000000ff0d00720b */ /* 0x000fe20003f35000 */
[----:B------:R-:W-:Y:S02]  /*a7c0*/  IMAD.MOV.U32 R11, RZ, RZ, RZ ;  /* 0x000000ffff0b7224 */ /* 0x000fe400078e00ff */
[----:B------:R-:W-:-:S10]  /*a7d0*/  FSETP.NE.FTZ.AND P2, PT, R14, RZ, PT ;  /* 0x000000ff0e00720b */ /* 0x000fd40003f55000 */
[----:B------:R-:W1:Y:S01]  /*a7e0*/  @P1 MUFU.LG2 R10, R13 ;  /* 0x0000000d000a1308 */ /* 0x000e620000000c00 */
[C---:B------:R-:W-:Y:S02]  /*a7f0*/  @P1 FMUL.FTZ R6, R8.reuse, 0.69314718246459960938 ;  /* 0x3f31721808061820 */ /* 0x040fe40000410000 */
[----:B------:R-:W-:-:S05]  /*a800*/  @P2 FMUL.FTZ R15, R8, 0.69314718246459960938 ;  /* 0x3f317218080f2820 */ /* 0x000fca0000410000 */
[----:B------:R-:W2:Y:S08]  /*a810*/  @P2 MUFU.LG2 R12, R14 ;  /* 0x0000000e000c2308 */ /* 0x000eb00000000c00 */
[----:B------:R3:W4:Y:S01]  /*a820*/  @P1 MUFU.RCP R4, R13 ;  /* 0x0000000d00041308 */ /* 0x0007220000001000 */
[----:B-1----:R-:W-:-:S04]  /*a830*/  @P1 FMUL.FTZ R5, R10, 0.69314718246459960938 ;  /* 0x3f3172180a051820 */ /* 0x002fc80000410000 */
[----:B------:R-:W-:-:S03]  /*a840*/  @P1 FFMA.FTZ R3, R6, R7, R5 ;  /* 0x0000000706031223 */ /* 0x000fc60000010005 */
[----:B------:R3:W1:Y:S01]  /*a850*/  @P2 MUFU.RCP R11, R14 ;  /* 0x0000000e000b2308 */ /* 0x0006620000001000 */
[----:B--2---:R-:W-:-:S04]  /*a860*/  @P2 FMUL.FTZ R12, R12, 0.69314718246459960938 ;  /* 0x3f3172180c0c2820 */ /* 0x004fc80000410000 */
[----:B------:R-:W-:Y:S01]  /*a870*/  @P2 FFMA.FTZ R0, R15, R9, R12 ;  /* 0x000000090f002223 */ /* 0x000fe2000001000c */
[----:B------:R-:W-:Y:S02]  /*a880*/  WARPGROUP.DEPBAR.LE gsb0, 0x0 ;  /* 0x00008000000079c5 */ /* 0x000fe40000010000 */
[----:B------:R-:W-:-:S06]  /*a890*/  WARPGROUP.ARRIVE ;  /* 0x00000000000079c5 */ /* 0x000fcc0000000000 */
        /* <DEDUP_REMOVED lines=28> */
[----:B-1-34-:R-:W-:Y:S05]  /*aa60*/  @!P0 BRA `(.L_x_152) ;  /* 0x0000000000048947 */ /* 0x01afea0003800000 */
[----:B------:R-:W-:Y:S01]  /*aa70*/  BPT.TRAP 0x1 ;  /* 0x000000040000795c */ /* 0x000fe20000300000 */
.L_x_152:
[----:B------:R-:W2:Y:S01]  /*aa80*/  LDL R5, [R1] ;  /* 0x0000000001057983 */ /* 0x000ea20000100800 */
[----:B------:R-:W-:Y:S01]  /*aa90*/  ISETP.NE.AND P0, PT, R22, RZ, PT ;  /* 0x000000ff1600720c */ /* 0x000fe20003f05270 */
        /* <DEDUP_REMOVED lines=48> */
[----:B------:R-:W-:Y:S01]  /*ada0*/  MOV R4, UR5 ;  /* 0x0000000500047c02 */ /* 0x000fe20008000f00 */
[-C--:B------:R-:W-:Y:S01]  /*adb0*/  FMUL.FTZ R27, R27, R11.reuse ;  /* 0x0000000b1b1b7220 */ /* 0x080fe20000410000 */
[----:B------:R-:W-:Y:S01]  /*adc0*/  IADD3 R13, P6, R18, 0x60, RZ ;  /* 0x00000060120d7810 */ /* 0x000fe20007fde0ff */
[-C--:B------:R-:W-:Y:S01]  /*add0*/  FMUL.FTZ R122, R26, R11.reuse ;  /* 0x0000000b1a7a7220 */ /* 0x080fe20000410000 */
[----:B------:R-:W-:Y:S01]  /*ade0*/  R2UR UR6, R208 ;  /* 0x00000000d00672ca */ /* 0x000fe200000e0000 */
[----:B------:R-:W-:Y:S01]  /*adf0*/  @P0 VIADD R4, R4, 0x36860 ;  /* 0x0003686004040836 */ /* 0x000fe20000000000 */
[----:B------:R-:W-:Y:S01]  /*ae00*/  LOP3.LUT R12, R13, 0x380, RZ, 0xc0, !PT ;  /* 0x000003800d0c7812 */ /* 0x000fe200078ec0ff */
        /* <DEDUP_REMOVED lines=46> */
[C---:B------:R-:W-:Y:S01]  /*b0f0*/  IADD3 R11, P1, R18.reuse, 0x40, RZ ;  /* 0x00000040120b7810 */ /* 0x040fe20007f3e0ff */
[----:B------:R-:W-:Y:S01]  /*b100*/  UIADD3 UR34, -UR6, URZ, URZ ;  /* 0x0000003f06227290 */ /* 0x000fe2000fffe13f */
[----:B------:R-:W-:Y:S01]  /*b110*/  IADD3 R15, P5, R18, 0x4000, RZ ;  /* 0x00004000120f7810 */ /* 0x000fe20007fbe0ff */
[----:B------:R-:W-:Y:S01]  /*b120*/  ULDC UR4, c[0x0][0xda8] ;  /* 0x00036a0000047ab9 */ /* 0x000fe20000000800 */
[----:B------:R-:W-:Y:S01]  /*b130*/  SHF.R.U64 R12, R12, 0x3, RZ ;  /* 0x000000030c0c7819 */ /* 0x000fe200000012ff */
[----:B------:R-:W-:Y:S01]  /*b140*/  UIADD3 UR35, -UR36, URZ, URZ ;  /* 0x0000003f24237290 */ /* 0x000fe2000fffe13f */
[----:B------:R-:W-:Y:S01]  /*b150*/  R2UR UR7, R207 ;  /* 0x00000000cf0772ca */ /* 0x000fe200000e0000 */
[----:B------:R-:W-:Y:S01]  /*b160*/  ULDC.64 UR8, c[0x0][0xb70] ;  /* 0x0002dc0000087ab9 */ /* 0x000fe20000000a00 */
[----:B------:R-:W-:Y:S01]  /*b170*/  LOP3.LUT R10, R11, 0x380, RZ, 0xc0, !PT ;  /* 0x000003800b0a7812 */ /* 0x000fe200078ec0ff */
[----:B------:R-:W-:Y:S01]  /*b180*/  ULDC UR10, c[0x0][0xa88] ;  /* 0x0002a200000a7ab9 */ /* 0x000fe20000000800 */
[----:B------:R-:W-:Y:S01]  /*b190*/  LOP3.LUT R14, R15, 0x380, RZ, 0xc0, !PT ;  /* 0x000003800f0e7812 */ /* 0x000fe200078ec0ff */
[----:B------:R-:W-:Y:S01]  /*b1a0*/  ULDC.64 UR12, c[0x0][0x208] ;  /* 0x00008200000c7ab9 */ /* 0x000fe20000000a00 */
[----:B------:R-:W-:-:S02]  /*b1b0*/  LOP3.LUT R12, R12, R13, RZ, 0x3c, !PT ;  /* 0x0000000d0c0c7212 */ /* 0x000fc400078e3cff */
[----:B------:R-:W-:Y:S02]  /*b1c0*/  IADD3 R13, P3, R18, 0x4060, RZ ;  /* 0x00004060120d7810 */ /* 0x000fe40007f7e0ff */
[----:B------:R-:W-:Y:S02]  /*b1d0*/  SHF.R.U64 R10, R10, 0x3, RZ ;  /* 0x000000030a0a7819 */ /* 0x000fe400000012ff */
[----:B------:R-:W-:Y:S01]  /*b1e0*/  SHF.R.U64 R14, R14, 0x3, RZ ;  /* 0x000000030e0e7819 */ /* 0x000fe200000012ff */
[----:B------:R-:W-:Y:S01]  /*b1f0*/  UIMAD UR34, UR4, UR34, UR7 ;  /* 0x00000022042272a4 */ /* 0x000fe2000f8e0207 */
[----:B------:R-:W-:Y:S01]  /*b200*/  F2FP.BF16.F32.PACK_AB R6, R6, R7 ;  /* 0x000000070606723e */ /* 0x000fe200000010ff */
[----:B------:R-:W-:Y:S01]  /*b210*/  USHF.R.S32.HI UR7, URZ, 0x1f, UR36 ;  /* 0x0000001f3f077899 */ /* 0x000fe20008011424 */
[----:B------:R-:W-:Y:S01]  /*b220*/  LOP3.LUT R26, R13, 0x380, RZ, 0xc0, !PT ;  /* 0x000003800d1a7812 */ /* 0x000fe200078ec0ff */
[----:B------:R-:W-:Y:S01]  /*b230*/  ULDC UR4, c[0x0][0xdb4] ;  /* 0x00036d0000047ab9 */ /* 0x000fe20000000800 */
[----:B------:R-:W-:Y:S01]  /*b240*/  F2FP.BF16.F32.PACK_AB R7, R31, R30 ;  /* 0x0000001e1f07723e */ /* 0x000fe200000010ff */
[----:B------:R-:W-:Y:S01]  /*b250*/  UIMAD UR35, UR4, UR35, UR6 ;  /* 0x00000023042372a4 */ /* 0x000fe2000f8e0206 */
[----:B------:R-:W-:Y:S01]  /*b260*/  LOP3.LUT R10, R10, R11, RZ, 0x3c, !PT ;  /* 0x0000000b0a0a7212 */ /* 0x000fe200078e3cff */
[----:B------:R-:W-:Y:S01]  /*b270*/  USHF.L.U32 UR34, UR34, 0x7, URZ ;  /* 0x0000000722227899 */ /* 0x000fe2000800063f */
[----:B------:R-:W-:Y:S01]  /*b280*/  IADD3 R9, P2, R18, 0x20, RZ ;  /* 0x0000002012097810 */ /* 0x000fe20007f5e0ff */
[----:B------:R-:W-:Y:S01]  /*b290*/  USHF.R.S32.HI UR4, URZ, 0x1f, UR35 ;  /* 0x0000001f3f047899 */ /* 0x000fe20008011423 */
[----:B------:R-:W-:Y:S01]  /*b2a0*/  LOP3.LUT R14, R14, R15, RZ, 0x3c, !PT ;  /* 0x0000000f0e0e7212 */ /* 0x000fe200078e3cff */
[----:B------:R-:W-:Y:S01]  /*b2b0*/  IMAD.X R15, RZ, RZ, R19, P5 ;  /* 0x000000ffff0f7224 */ /* 0x000fe200028e0613 */
[----:B------:R-:W-:Y:S01]  /*b2c0*/  IADD3 R11, P4, R18, 0x4040, RZ ;  /* 0x00004040120b7810 */ /* 0x000fe20007f9e0ff */
[----:B------:R-:W-:Y:S01]  /*b2d0*/  UIMAD UR6, UR4, UR8, URZ ;  /* 0x00000008040672a4 */ /* 0x000fe2000f8e023f */
[----:B------:R-:W-:Y:S01]  /*b2e0*/  SHF.R.U64 R26, R26, 0x3, RZ ;  /* 0x000000031a1a7819 */ /* 0x000fe200000012ff */
[----:B------:R-:W-:Y:S01]  /*b2f0*/  UIMAD.WIDE.U32 UR4, UR35, UR8, URZ ;  /* 0x00000008230472a5 */ /* 0x000fe2000f8e003f */
[----:B------:R-:W-:Y:S01]  /*b300*/  LOP3.LUT R8, R9, 0x380, RZ, 0xc0, !PT ;  /* 0x0000038009087812 */ /* 0x000fe200078ec0ff */
[----:B------:R-:W-:Y:S01]  /*b310*/  UIMAD UR6, UR35, UR9, UR6 ;  /* 0x00000009230672a4 */ /* 0x000fe2000f8e0206 */
[----:B------:R-:W-:-:S02]  /*b320*/  LOP3.LUT R24, R11, 0x380, RZ, 0xc0, !PT ;  /* 0x000003800b187812 */ /* 0x000fc400078ec0ff */
[----:B------:R-:W-:Y:S01]  /*b330*/  LOP3.LUT R26, R26, R13, RZ, 0x3c, !PT ;  /* 0x0000000d1a1a7212 */ /* 0x000fe200078e3cff */
[--C-:B------:R-:W-:Y:S01]  /*b340*/  IMAD.X R13, RZ, RZ, R19.reuse, P6 ;  /* 0x000000ffff0d7224 */ /* 0x100fe200030e0613 */
[----:B------:R-:W-:Y:S01]  /*b350*/  SHF.R.U64 R8, R8, 0x3, RZ ;  /* 0x0000000308087819 */ /* 0x000fe200000012ff */
[----:B------:R-:W-:Y:S01]  /*b360*/  UIADD3 UR6, UR5, UR6, URZ ;  /* 0x0000000605067290 */ /* 0x000fe2000fffe03f */
[----:B------:R-:W-:Y:S02]  /*b370*/  SHF.R.U64 R24, R24, 0x3, RZ ;  /* 0x0000000318187819 */ /* 0x000fe400000012ff */
[----:B------:R-:W-:Y:S01]  /*b380*/  LOP3.LUT R8, R8, R9, RZ, 0x3c, !PT ;  /* 0x0000000908087212 */ /* 0x000fe200078e3cff */
[----:B------:R-:W-:Y:S01]  /*b390*/  IMAD.X R9, RZ, RZ, R19, P2 ;  /* 0x000000ffff097224 */ /* 0x000fe200010e0613 */
[----:B------:R-:W-:Y:S02]  /*b3a0*/  LOP3.LUT R24, R24, R11, RZ, 0x3c, !PT ;  /* 0x0000000b18187212 */ /* 0x000fe400078e3cff */
[----:B------:R-:W-:-:S02]  /*b3b0*/  IADD3.X R11, RZ, R19, RZ, P1, !PT ;  /* 0x00000013ff0b7210 */ /* 0x000fc40000ffe4ff */
[C---:B------:R-:W-:Y:S02]  /*b3c0*/  IADD3 R29, P2, R18.reuse, 0x8000, RZ ;  /* 0x00008000121d7810 */ /* 0x040fe40007f5e0ff */
[----:B------:R-:W-:Y:S02]  /*b3d0*/  IADD3 R39, P1, R18, 0x8020, RZ ;  /* 0x0000802012277810 */ /* 0x000fe40007f3e0ff */
[----:B------:R-:W-:Y:S02]  /*b3e0*/  LOP3.LUT R28, R29, 0x380, RZ, 0xc0, !PT ;  /* 0x000003801d1c7812 */ /* 0x000fe400078ec0ff */
[----:B------:R-:W-:Y:S02]  /*b3f0*/  LOP3.LUT R38, R39, 0x380, RZ, 0xc0, !PT ;  /* 0x0000038027267812 */ /* 0x000fe400078ec0ff */
[----:B------:R-:W-:Y:S02]  /*b400*/  SHF.R.U64 R28, R28, 0x3, RZ ;  /* 0x000000031c1c7819 */ /* 0x000fe400000012ff */
[----:B------:R-:W-:-:S02]  /*b410*/  SHF.R.U64 R38, R38, 0x3, RZ ;  /* 0x0000000326267819 */ /* 0x000fc400000012ff */
[----:B------:R-:W-:Y:S02]  /*b420*/  MOV R130, R8 ;  /* 0x0000000800827202 */ /* 0x000fe40000000f00 */
[----:B------:R-:W-:Y:S02]  /*b430*/  MOV R129, R10 ;  /* 0x0000000a00817202 */ /* 0x000fe40000000f00 */
[----:B------:R-:W-:Y:S02]  /*b440*/  MOV R128, R12 ;  /* 0x0000000c00807202 */ /* 0x000fe40000000f00 */
[----:B------:R-:W-:Y:S02]  /*b450*/  F2FP.BF16.F32.PACK_AB R8, R41, R40 ;  /* 0x000000282908723e */ /* 0x000fe400000010ff */
[----:B------:R-:W-:Y:S02]  /*b460*/  F2FP.BF16.F32.PACK_AB R9, R43, R42 ;  /* 0x0000002a2b09723e */ /* 0x000fe400000010ff */
[----:B------:R-:W-:-:S02]  /*b470*/  F2FP.BF16.F32.PACK_AB R10, R45, R44 ;  /* 0x0000002c2d0a723e */ /* 0x000fc400000010ff */
[----:B------:R-:W-:Y:S02]  /*b480*/  F2FP.BF16.F32.PACK_AB R11, R47, R46 ;  /* 0x0000002e2f0b723e */ /* 0x000fe400000010ff */
[----:B------:R-:W-:Y:S01]  /*b490*/  LOP3.LUT R28, R28, R29, RZ, 0x3c, !PT ;  /* 0x0000001d1c1c7212 */ /* 0x000fe200078e3cff */
[--C-:B------:R-:W-:Y:S01]  /*b4a0*/  IMAD.X R29, RZ, RZ, R19.reuse, P2 ;  /* 0x000000ffff1d7224 */ /* 0x100fe200010e0613 */
[----:B------:R-:W-:Y:S01]  /*b4b0*/  LOP3.LUT R38, R38, R39, RZ, 0x3c, !PT ;  /* 0x0000002726267212 */ /* 0x000fe200078e3cff */
[----:B------:R-:W-:Y:S01]  /*b4c0*/  IMAD.X R39, RZ, RZ, R19, P1 ;  /* 0x000000ffff277224 */ /* 0x000fe200008e0613 */
[----:B------:R-:W-:Y:S02]  /*b4d0*/  MOV R127, R14 ;  /* 0x0000000e007f7202 */ /* 0x000fe40000000f00 */
[----:B------:R-:W-:Y:S02]  /*b4e0*/  F2FP.BF16.F32.PACK_AB R13, R51, R50 ;  /* 0x00000032330d723e */ /* 0x000fe400000010ff */
[----:B------:R-:W-:-:S02]  /*b4f0*/  F2FP.BF16.F32.PACK_AB R14, R53, R52 ;  /* 0x00000034350e723e */ /* 0x000fc400000010ff */
[----:B------:R-:W-:Y:S02]  /*b500*/  F2FP.BF16.F32.PACK_AB R15, R55, R54 ;  /* 0x00000036370f723e */ /* 0x000fe400000010ff */
[----:B------:R-:W-:Y:S02]  /*b510*/  MOV R28, R28 ;  /* 0x0000001c001c7202 */ /* 0x000fe40000000f00 */
        /* <DEDUP_REMOVED lines=21> */
[----:B------:R-:W-:-:S02]  /*b670*/  R2UR UR11, R204 ;  /* 0x00000000cc0b72ca */ /* 0x000fc400000e0000 */
[----:B--2---:R-:W-:Y:S02]  /*b680*/  @P0 PRMT R4, R5, 0x654, R4 ;  /* 0x0000065405040816 */ /* 0x004fe40000000004 */
[C---:B------:R-:W-:Y:S02]  /*b690*/  LOP3.LUT R5, R18.reuse, 0x380, RZ, 0xc0, !PT ;  /* 0x0000038012057812 */ /* 0x040fe400078ec0ff */
[----:B------:R1:W-:Y:S01]  /*b6a0*/  @P0 SYNCS.ARRIVE.TRANS64.RED.A1T0 RZ, [R4+URZ], RZ ;  /* 0x000000ff04ff09a7 */ /* 0x0003e2000810043f */
[----:B------:R-:W-:Y:S01]  /*b6b0*/  BAR.SYNC.DEFER_BLOCKING 0x1, 0x100 ;  /* 0x0044000000007b1d */ /* 0x000fe20000010000 */
[----:B------:R-:W-:Y:S02]  /*b6c0*/  SHF.R.U64 R5, R5, 0x3, RZ ;  /* 0x0000000305057819 */ /* 0x000fe400000012ff */
[----:B------:R-:W-:Y:S02]  /*b6d0*/  IADD3 R21, P0, R18, 0x4020, RZ ;  /* 0x0000402012157810 */ /* 0x000fe40007f1e0ff */
[----:B-1----:R-:W-:Y:S01]  /*b6e0*/  LOP3.LUT R4, R5, R18, RZ, 0x3c, !PT ;  /* 0x0000001205047212 */ /* 0x002fe200078e3cff */
[----:B------:R-:W-:Y:S01]  /*b6f0*/  IMAD.MOV.U32 R5, RZ, RZ, R19 ;  /* 0x000000ffff057224 */ /* 0x000fe200078e0013 */
[----:B------:R-:W-:-:S04]  /*b700*/  LOP3.LUT R20, R21, 0x380, RZ, 0xc0, !PT ;  /* 0x0000038015147812 */ /* 0x000fc800078ec0ff */
[----:B------:R-:W-:Y:S02]  /*b710*/  MOV R35, R4 ;  /* 0x0000000400237202 */ /* 0x000fe40000000f00 */
[----:B------:R-:W-:Y:S02]  /*b720*/  F2FP.BF16.F32.PACK_AB R4, R25, R120 ;  /* 0x000000781904723e */ /* 0x000fe400000010ff */
[----:B------:R-:W-:Y:S01]  /*b730*/  F2FP.BF16.F32.PACK_AB R5, R27, R122 ;  /* 0x0000007a1b05723e */ /* 0x000fe200000010ff */
[--C-:B------:R-:W-:Y:S01]  /*b740*/  IMAD.X R27, RZ, RZ, R19.reuse, P3 ;  /* 0x000000ffff1b7224 */ /* 0x100fe200018e0613 */
[----:B------:R-:W-:Y:S02]  /*b750*/  IADD3 R120, P5, R18, 0x8060, RZ ;  /* 0x0000806012787810 */ /* 0x000fe40007fbe0ff */
[----:B------:R-:W-:Y:S02]  /*b760*/  SHF.R.U64 R20, R20, 0x3, RZ ;  /* 0x0000000314147819 */ /* 0x000fe400000012ff */
[----:B------:R-:W-:Y:S01]  /*b770*/  LOP3.LUT R25, R120, 0x380, RZ, 0xc0, !PT ;  /* 0x0000038078197812 */ /* 0x000fe200078ec0ff */
[----:B------:R1:W-:Y:S01]  /*b780*/  STSM.16.M88.4 [R35], R4 ;  /* 0x0000000423007844 */ /* 0x0003e20000000200 */
[----:B------:R-:W-:Y:S01]  /*b790*/  LOP3.LUT R20, R20, R21, RZ, 0x3c, !PT ;  /* 0x0000001514147212 */ /* 0x000fe200078e3cff */
[----:B------:R-:W-:Y:S01]  /*b7a0*/  IMAD.X R31, RZ, RZ, R19, P5 ;  /* 0x000000ffff1f7224 */ /* 0x000fe200028e0613 */
[----:B------:R-:W-:-:S02]  /*b7b0*/  IADD3 R21, P6, R18, 0x8040, RZ ;  /* 0x0000804012157810 */ /* 0x000fc40007fde0ff */
[----:B------:R-:W-:Y:S02]  /*b7c0*/  SHF.R.U64 R25, R25, 0x3, RZ ;  /* 0x0000000319197819 */ /* 0x000fe400000012ff */
[----:B------:R-:W-:Y:S02]  /*b7d0*/  LOP3.LUT R34, R21, 0x380, RZ, 0xc0, !PT ;  /* 0x0000038015227812 */ /* 0x000fe400078ec0ff */
[----:B------:R-:W-:Y:S02]  /*b7e0*/  LOP3.LUT R30, R25, R120, RZ, 0x3c, !PT ;  /* 0x00000078191e7212 */ /* 0x000fe400078e3cff */
[----:B------:R-:W-:Y:S02]  /*b7f0*/  SHF.R.U64 R34, R34, 0x3, RZ ;  /* 0x0000000322227819 */ /* 0x000fe400000012ff */
[----:B------:R-:W-:Y:S01]  /*b800*/  MOV R30, R30 ;  /* 0x0000001e001e7202 */ /* 0x000fe20000000f00 */
[----:B------:R-:W-:Y:S01]  /*b810*/  VIADD R31, R211, UR34 ;  /* 0x00000022d31f7c36 */ /* 0x000fe20008000000 */
[----:B------:R-:W-:Y:S01]  /*b820*/  LOP3.LUT R34, R34, R21, RZ, 0x3c, !PT ;  /* 0x0000001522227212 */ /* 0x000fe200078e3cff */
[----:B------:R-:W-:Y:S01]  /*b830*/  IMAD.X R21, RZ, RZ, R19, P0 ;  /* 0x000000ffff157224 */ /* 0x000fe200000e0613 */
[----:B-1----:R-:W-:Y:S01]  /*b840*/  F2FP.BF16.F32.PACK_AB R4, R33, R32 ;  /* 0x000000202104723e */ /* 0x002fe200000010ff */
[----:B------:R-:W-:Y:S01]  /*b850*/  VIADD R12, R31, 0x8 ;  /* 0x000000081f0c7836 */ /* 0x000fe20000000000 */
[----:B------:R-:W1:Y:S01]  /*b860*/  LDC.64 R32, c[0x0][0xb78] ;  /* 0x0002de00ff207b82 */ /* 0x000e620000000a00 */
[----:B------:R-:W-:-:S02]  /*b870*/  F2FP.BF16.F32.PACK_AB R5, R121, R124 ;  /* 0x0000007c7905723e */ /* 0x000fc400000010ff */
[----:B------:R-:W-:Y:S02]  /*b880*/  F2FP.BF16.F32.PACK_AB R6, R37, R36 ;  /* 0x000000242506723e */ /* 0x000fe400000010ff */
[----:B------:R-:W-:Y:S02]  /*b890*/  F2FP.BF16.F32.PACK_AB R7, R123, R126 ;  /* 0x0000007e7b07723e */ /* 0x000fe400000010ff */
[----:B------:R-:W-:Y:S02]  /*b8a0*/  LOP3.LUT P0, RZ, R206, 0x3, RZ, 0xc0, !PT ;  /* 0x00000003ceff7812 */ /* 0x000fe4000780c0ff */
[----:B------:R-:W-:Y:S01]  /*b8b0*/  IADD3.X R25, RZ, R19, RZ, P4, !PT ;  /* 0x00000013ff197210 */ /* 0x000fe200027fe4ff */
[----:B------:R-:W-:Y:S01]  /*b8c0*/  STSM.16.M88.4 [R130], R4 ;  /* 0x0000000482007844 */ /* 0x000fe20000000200 */
[----:B------:R-:W-:Y:S01]  /*b8d0*/  MOV R125, R20 ;  /* 0x00000014007d7202 */ /* 0x000fe20000000f00 */
[----:B------:R-:W-:Y:S01]  /*b8e0*/  IMAD.U32 R21, RZ, RZ, UR5 ;  /* 0x00000005ff157e24 */ /* 0x000fe2000f8e00ff */
[----:B------:R-:W-:Y:S01]  /*b8f0*/  MOV R20, UR4 ;  /* 0x0000000400147c02 */ /* 0x000fe20008000f00 */
[----:B------:R2:W-:Y:S01]  /*b900*/  STSM.16.M88.4 [R129], R8 ;  /* 0x0000000881007844 */ /* 0x0005e20000000200 */
[----:B------:R-:W-:Y:S01]  /*b910*/  ISETP.GE.OR P1, PT, R12, UR10, P0 ;  /* 0x0000000a0c007c0c */ /* 0x000fe20008726670 */
[----:B------:R-:W-:Y:S01]  /*b920*/  IMAD.U32 R21, RZ, RZ, UR6 ;  /* 0x00000006ff157e24 */ /* 0x000fe2000f8e00ff */
[----:B------:R-:W-:Y:S01]  /*b930*/  MOV R122, R24 ;  /* 0x00000018007a7202 */ /* 0x000fe20000000f00 */
[----:B------:R-:W-:Y:S01]  /*b940*/  ULDC.64 UR4, c[0x0][0xb40] ;  /* 0x0002d00000047ab9 */ /* 0x000fe20000000a00 */
[----:B------:R-:W-:-:S02]  /*b950*/  MOV R120, R26 ;  /* 0x0000001a00787202 */ /* 0x000fc40000000f00 */
[----:B------:R-:W-:Y:S02]  /*b960*/  F2FP.BF16.F32.PACK_AB R12, R49, R48 ;  /* 0x00000030310c723e */ /* 0x000fe400000010ff */
[----:B------:R-:W-:Y:S01]  /*b970*/  F2FP.BF16.F32.PACK_AB R24, R57, R56 ;  /* 0x000000383918723e */ /* 0x000fe200000010ff */
[C---:B-1----:R-:W-:Y:S01]  /*b980*/  IMAD.WIDE.U32 R20, R32.reuse, UR36, R20 ;  /* 0x0000002420147c25 */ /* 0x042fe2000f8e0014 */
[----:B------:R-:W-:Y:S01]  /*b990*/  F2FP.BF16.F32.PACK_AB R25, R59, R58 ;  /* 0x0000003a3b19723e */ /* 0x000fe200000010ff */
[----:B------:R-:W-:Y:S01]  /*b9a0*/  STSM.16.M88.4 [R128], R12 ;  /* 0x0000000c80007844 */ /* 0x000fe20000000200 */
[----:B------:R-:W-:Y:S02]  /*b9b0*/  F2FP.BF16.F32.PACK_AB R26, R61, R60 ;  /* 0x0000003c3d1a723e */ /* 0x000fe400000010ff */
[----:B------:R-:W-:Y:S01]  /*b9c0*/  F2FP.BF16.F32.PACK_AB R27, R63, R62 ;  /* 0x0000003e3f1b723e */ /* 0x000fe200000010ff */
[----:B--2---:R-:W-:Y:S01]  /*b9d0*/  IMAD R8, R32, UR7, RZ ;  /* 0x0000000720087c24 */ /* 0x004fe2000f8e02ff */
[----:B------:R-:W-:-:S02]  /*b9e0*/  F2FP.BF16.F32.PACK_AB R4, R65, R64 ;  /* 0x000000404104723e */ /* 0x000fc400000010ff */
[----:B------:R-:W-:Y:S01]  /*b9f0*/  F2FP.BF16.F32.PACK_AB R5, R67, R66 ;  /* 0x000000424305723e */ /* 0x000fe200000010ff */
[----:B------:R-:W-:Y:S01]  /*ba00*/  IMAD R29, R33, UR36, R8 ;  /* 0x00000024211d7c24 */ /* 0x000fe2000f8e0208 */
[----:B------:R-:W-:Y:S01]  /*ba10*/  F2FP.BF16.F32.PACK_AB R6, R69, R68 ;  /* 0x000000444506723e */ /* 0x000fe200000010ff */
[----:B------:R-:W-:Y:S01]  /*ba20*/  STSM.16.M88.4 [R127], R24 ;  /* 0x000000187f007844 */ /* 0x000fe20000000200 */
[----:B------:R-:W-:Y:S02]  /*ba30*/  F2FP.BF16.F32.PACK_AB R7, R71, R70 ;  /* 0x000000464707723e */ /* 0x000fe400000010ff */
[----:B------:R-:W-:Y:S02]  /*ba40*/  IADD3.X R35, RZ, R19, RZ, P6, !PT ;  /* 0x00000013ff237210 */ /* 0x000fe400037fe4ff */
[----:B------:R-:W-:Y:S01]  /*ba50*/  F2FP.BF16.F32.PACK_AB R8, R73, R72 ;  /* 0x000000484908723e */ /* 0x000fe200000010ff */
[----:B------:R1:W-:Y:S01]  /*ba60*/  STSM.16.M88.4 [R125], R4 ;  /* 0x000000047d007844 */ /* 0x0003e20000000200 */
[----:B------:R-:W-:-:S02]  /*ba70*/  F2FP.BF16.F32.PACK_AB R9, R75, R74 ;  /* 0x0000004a4b09723e */ /* 0x000fc400000010ff */
[----:B------:R-:W-:Y:S02]  /*ba80*/  F2FP.BF16.F32.PACK_AB R10, R77, R76 ;  /* 0x0000004c4d0a723e */ /* 0x000fe400000010ff */
[----:B------:R-:W-:Y:S02]  /*ba90*/  F2FP.BF16.F32.PACK_AB R11, R79, R78 ;  /* 0x0000004e4f0b723e */ /* 0x000fe400000010ff */
[----:B------:R-:W-:Y:S02]  /*baa0*/  MOV R34, R34 ;  /* 0x0000002200227202 */ /* 0x000fe40000000f00 */
[----:B------:R-:W-:Y:S01]  /*bab0*/  ISETP.GE.OR P0, PT, R31, UR10, P0 ;  /* 0x0000000a1f007c0c */ /* 0x000fe20008706670 */
[----:B------:R-:W-:Y:S04]  /*bac0*/  STSM.16.M88.4 [R122], R8 ;  /* 0x000000087a007844 */ /* 0x000fe80000000200 */
[----:B------:R-:W-:Y:S01]  /*bad0*/  STSM.16.M88.4 [R120], R80 ;  /* 0x0000005078007844 */ /* 0x000fe20000000200 */
[----:B-1----:R-:W-:-:S02]  /*bae0*/  SHF.R.S32.HI R5, RZ, 0x1f, R31 ;  /* 0x0000001fff057819 */ /* 0x002fc4000001141f */
[----:B------:R-:W-:Y:S01]  /*baf0*/  IADD3 R6, P2, R31, R20, RZ ;  /* 0x000000141f067210 */ /* 0x000fe20007f5e0ff */
[----:B------:R-:W-:Y:S03]  /*bb00*/  STSM.16.M88.4 [R28], R88 ;  /* 0x000000581c007844 */ /* 0x000fe60000000200 */
[----:B------:R-:W-:Y:S01]  /*bb10*/  IADD3.X R5, R5, R21, R29, P2, !PT ;  /* 0x0000001505057210 */ /* 0x000fe200017fe41d */
[----:B------:R-:W-:Y:S01]  /*bb20*/  STSM.16.M88.4 [R38], R96 ;  /* 0x0000006026007844 */ /* 0x000fe20000000200 */
[C---:B------:R-:W-:Y:S01]  /*bb30*/  LEA R4, P2, R6.reuse, UR4, 0x2 ;  /* 0x0000000406047c11 */ /* 0x040fe2000f8410ff */
[----:B------:R-:W-:Y:S02]  /*bb40*/  ULDC UR4, c[0x0][0xc] ;  /* 0x0000030000047ab9 */ /* 0x000fe40000000800 */
[----:B------:R-:W-:Y:S01]  /*bb50*/  STSM.16.M88.4 [R34], R104 ;  /* 0x0000006822007844 */ /* 0x000fe20000000200 */
[----:B------:R-:W-:Y:S01]  /*bb60*/  LEA.HI.X R5, R6, UR5, R5, 0x2, P2 ;  /* 0x0000000506057c11 */ /* 0x000fe200090f1405 */
[----:B------:R-:W-:-:S02]  /*bb70*/  UIADD3 UR11, UR4, UR11, URZ ;  /* 0x0000000b040b7290 */ /* 0x000fc4000fffe03f */
[----:B------:R-:W-:Y:S01]  /*bb80*/  STSM.16.M88.4 [R30], R112 ;  /* 0x000000701e007844 */ /* 0x000fe20000000200 */
[----:B------:R-:W-:Y:S01]  /*bb90*/  @!PT LDS RZ, [RZ] ;  /* 0x00000000fffff984 */ /* 0x000fe20000000800 */
[----:B------:R-:W-:Y:S01]  /*bba0*/  @!PT LDS RZ, [RZ] ;  /* 0x00000000fffff984 */ /* 0x000fe20000000800 */
[----:B------:R-:W-:Y:S01]  /*bbb0*/  @!PT LDS RZ, [RZ] ;  /* 0x00000000fffff984 */ /* 0x000fe20000000800 */
[----:B------:R-:W-:Y:S01]  /*bbc0*/  @!PT LDS RZ, [RZ] ;  /* 0x00000000fffff984 */ /* 0x000fe20000000800 */
[----:B------:R1:W-:Y:S06]  /*bbd0*/  MEMBAR.ALL.CTA ;  /* 0x0000000000007992 */ /* 0x0003ec0000008000 */
[----:B-1----:R-:W1:Y:S01]  /*bbe0*/  FENCE.VIEW.ASYNC.S ;  /* 0x00000000000073c6 */ /* 0x002e620000000000 */
[----:B------:R-:W-:-:S03]  /*bbf0*/  IMAD.U32 R204, RZ, RZ, UR11 ;  /* 0x0000000bffcc7e24 */ /* 0x000fc6000f8e00ff */
[----:B-1----:R-:W1:Y:S01]  /*bc00*/  SHFL.IDX PT, R6, R210, RZ, 0x1f ;  /* 0x00001fffd2067589 */ /* 0x002e6200000e0000 */
[----:B------:R-:W-:Y:S06]  /*bc10*/  BAR.ARV 0x1, 0x120 ;  /* 0x0044800000007b1d */ /* 0x000fec0000002000 */
[----:B------:R2:W-:Y:S01]  /*bc20*/  @!P0 STG.E desc[UR12][R4.64], R3 ;  /* 0x0000000304008986 */ /* 0x0005e2000c10190c */
[----:B-1----:R-:W-:-:S03]  /*bc30*/  ISETP.NE.AND P0, PT, R6, 0x7, PT ;  /* 0x000000070600780c */ /* 0x002fc60003f05270 */
[----:B------:R2:W-:Y:S10]  /*bc40*/  @!P1 STG.E desc[UR12][R4.64+0x20], R0 ;  /* 0x0000200004009986 */ /* 0x0005f4000c10190c */
        /* <DEDUP_REMOVED lines=23> */
[----:B------:R1:W-:Y:S01]  /*bdc0*/  UTMASTG.5D [UR32], [UR4] ;  /* 0x00000020040073b5 */ /* 0x0003e20008020000 */
[----:B------:R-:W-:-:S02]  /*bdd0*/  UMOV UR8, 0x1 ;  /* 0x0000000100087882 */ /* 0x000fc40000000000 */
[----:B------:R-:W-:Y:S02]  /*bde0*/  UPRMT UR7, URZ, 0x654, UR6 ;  /* 0x000006543f077896 */ /* 0x000fe40008000006 */
[----:B------:R-:W-:Y:S01]  /*bdf0*/  UPRMT UR6, UR8, 0x654, UR6 ;  /* 0x0000065408067896 */ /* 0x000fe20008000006 */
[----:B------:R0:W-:Y:S01]  /*be00*/  UTMACMDFLUSH ;  /* 0x00000000000079b7 */ /* 0x0001e20000000000 */
[----:B------:R-:W-:-:S05]  /*be10*/  DEPBAR.LE SB0, 0x0 ;  /* 0x000080000000791a */ /* 0x000fca0000000000 */
[----:B------:R-:W-:Y:S02]  /*be20*/  SYNCS.ARRIVE.TRANS64.RED.A1T0 RZ, [UR7], RZ ;  /* 0x000000ffffff79a7 */ /* 0x000fe40008100407 */
[----:B-1----:R-:W-:Y:S03]  /*be30*/  SYNCS.ARRIVE.TRANS64.RED.A1T0 RZ, [UR6], RZ ;  /* 0x000000ffffff79a7 */ /* 0x002fe60008100406 */
.L_x_154:
[----:B------:R-:W-:Y:S05]  /*be40*/  BSYNC B0 ;  /* 0x0000000000007941 */ /* 0x000fea0003800000 */
.L_x_153:
[----:B--2---:R-:W1:Y:S01]  /*be50*/  LDC R0, c[0x0][0xda4] ;  /* 0x00036900ff007b82 */ /* 0x004e620000000800 */
[----:B------:R-:W-:Y:S01]  /*be60*/  R2UR UR6, R204 ;  /* 0x00000000cc0672ca */ /* 0x000fe200000e0000 */
[----:B------:R-:W-:Y:S01]  /*be70*/  UIADD3 UR38, UR38, 0x1, URZ ;  /* 0x0000000126267890 */ /* 0x000fe2000fffe03f */
[----:B------:R-:W-:Y:S02]  /*be80*/  R2UR UR5, R16 ;  /* 0x00000000100572ca */ /* 0x000fe400000e0000 */
[----:B------:R-:W-:Y:S01]  /*be90*/  IADD3 R205, R205, 0x1, RZ ;  /* 0x00000001cdcd7810 */ /* 0x000fe20007ffe0ff */
[----:B------:R-:W-:-:S04]  /*bea0*/  UISETP.NE.AND UP0, UPT, UR38, 0x2, UPT ;  /* 0x000000022600788c */ /* 0x000fc8000bf05270 */
[----:B------:R-:W-:Y:S02]  /*beb0*/  USEL UR4, URZ, 0x1, UP0 ;  /* 0x000000013f047887 */ /* 0x000fe40008000000 */
[----:B------:R-:W-:-:S04]  /*bec0*/  USEL UR38, UR38, URZ, UP0 ;  /* 0x0000003f26267287 */ /* 0x000fc80008000000 */
[----:B------:R-:W-:-:S06]  /*bed0*/  ULOP3.LUT UR5, UR5, UR4, URZ, 0x3c, !UPT ;  /* 0x0000000405057292 */ /* 0x000fcc000f8e3c3f */
[----:B------:R-:W-:Y:S01]  /*bee0*/  IMAD.U32 R16, RZ, RZ, UR5 ;  /* 0x00000005ff107e24 */ /* 0x000fe2000f8e00ff */
[----:B-1----:R-:W-:-:S13]  /*bef0*/  ISETP.LE.AND P0, PT, R0, UR6, PT ;  /* 0x0000000600007c0c */ /* 0x002fda000bf03270 */
[----:B------:R-:W-:Y:S05]  /*bf00*/  @!P0 BRA `(.L_x_155) ;  /* 0xffffff5000f08947 */ /* 0x000fea000383ffff */
[----:B------:R-:W-:Y:S05]  /*bf10*/  EXIT ;  /* 0x000000000000794d */ /* 0x000fea0003800000 */
.L_x_127:
[----:B------:R-:W-:-:S08]  /*bf20*/  NOP ;  /* 0x0000000000007918 */ /* 0x000fd00000000000 */
[----:B-1----:R-:W1:-:S00]  /*bf30*/  USETMAXREG.DEALLOC.CTAPOOL 0x18 ;  /* 0x00000018000079c8 */ /* 0x002e4000080e0500 */
[----:B-1----:R-:W-:-:S06]  /*bf40*/  LOP3.LUT R0, R0, 0x3, RZ, 0xc0, !PT ;  /* 0x0000000300007812 */ /* 0x002fcc00078ec0ff */
[----:B------:R-:W1:Y:S02]  /*bf50*/  SHFL.IDX PT, R0, R0, RZ, 0x1f ;  /* 0x00001fff00007589 */ /* 0x000e6400000e0000 */
[----:B-1----:R-:W-:-:S13]  /*bf60*/  ISETP.NE.AND P0, PT, R0, RZ, PT ;  /* 0x000000ff0000720c */ /* 0x002fda0003f05270 */
[----:B------:R-:W-:Y:S05]  /*bf70*/  @P0 EXIT ;  /* 0x000000000000094d */ /* 0x000fea0003800000 */
[----:B------:R-:W1:Y:S01]  /*bf80*/  S2UR UR4, SR_CTAID.X ;  /* 0x00000000000479c3 */ /* 0x000e620000002500 */
[----:B------:R-:W-:Y:S01]  /*bf90*/  IMAD.MOV.U32 R16, RZ, RZ, RZ ;  /* 0x000000ffff107224 */ /* 0x000fe200078e00ff */
[----:B------:R-:W-:Y:S01]  /*bfa0*/  MOV R17, 0x1 ;  /* 0x0000000100117802 */ /* 0x000fe20000000f00 */
[----:B------:R-:W-:-:S05]  /*bfb0*/  IMAD.MOV.U32 R2, RZ, RZ, 0x1 ;  /* 0x00000001ff027424 */ /* 0x000fca00078e00ff */
[----:B------:R-:W1:Y:S02]  /*bfc0*/  LDC R0, c[0x0][0xda4] ;  /* 0x00036900ff007b82 */ /* 0x000e640000000800 */
[----:B-1----:R-:W-:-:S13]  /*bfd0*/  ISETP.LE.AND P0, PT, R0, UR4, PT ;  /* 0x0000000400007c0c */ /* 0x002fda000bf03270 */
[----:B------:R-:W-:Y:S05]  /*bfe0*/  @P0 BRA `(.L_x_156) ;  /* 0x0000003000680947 */ /* 0x000fea0003800000 */
[----:B------:R-:W2:Y:S01]  /*bff0*/  LDL R3, [R1+0x1c] ;  /* 0x00001c0001037983 */ /* 0x000ea20000100800 */
[----:B------:R-:W1:Y:S01]  /*c000*/  S2R R4, SR_TID.X ;  /* 0x0000000000047919 */ /* 0x000e620000002100 */
[----:B------:R-:W3:Y:S02]  /*c010*/  S2UR UR4, SR_CTAID.X ;  /* 0x00000000000479c3 */ /* 0x000ee40000002500 */
[----:B---3--:R-:W-:Y:S01]  /*c020*/  IMAD.U32 R2, RZ, RZ, UR4 ;  /* 0x00000004ff027e24 */ /* 0x008fe2000f8e00ff */
[----:B-1----:R-:W-:-:S05]  /*c030*/  LOP3.LUT P0, R0, R4, 0x1f, RZ, 0xc0, !PT ;  /* 0x0000001f04007812 */ /* 0x002fca000780c0ff */
[----:B------:R2:W-:Y:S04]  /*c040*/  STL [R1+0x28], R0 ;  /* 0x0000280001007387 */ /* 0x0005e80000100800 */
[----:B------:R1:W-:Y:S01]  /*c050*/  STL [R1+0x18], R2 ;  /* 0x0000180201007387 */ /* 0x0003e20000100800 */
[----:B------:R-:W-:-:S04]  /*c060*/  LOP3.LUT P1, RZ, R4, 0x7f, RZ, 0xc0, !PT ;  /* 0x0000007f04ff7812 */ /* 0x000fc8000782c0ff */
[----:B------:R-:W-:Y:S01]  /*c070*/  PLOP3.LUT P0, PT, P0, P1, PT, 0x8a, 0x0 ;  /* 0x000000000000781c */ /* 0x000fe20000703172 */
[----:B------:R-:W-:Y:S02]  /*c080*/  IMAD.MOV.U32 R16, RZ, RZ, RZ ;  /* 0x000000ffff107224 */ /* 0x000fe400078e00ff */
[----:B------:R-:W-:Y:S01]  /*c090*/  IMAD.MOV.U32 R17, RZ, RZ, 0x1 ;  /* 0x00000001ff117424 */ /* 0x000fe200078e00ff */
[----:B------:R-:W-:Y:S01]  /*c0a0*/  P2R R19, PR, RZ, 0x1 ;  /* 0x00000001ff137803 */ /* 0x000fe20000000000 */
[----:B------:R-:W-:Y:S01]  /*c0b0*/  ULDC.64 UR36, c[0x0][0x198] ;  /* 0x0000660000247ab9 */ /* 0x000fe20000000a00 */
[----:B------:R-:W-:Y:S01]  /*c0c0*/  ULDC UR38, c[0x0][0xc] ;  /* 0x0000030000267ab9 */ /* 0x000fe20000000800 */
[----:B--2---:R-:W-:-:S05]  /*c0d0*/  LOP3.LUT R0, R3, 0x2, RZ, 0xfc, !PT ;  /* 0x0000000203007812 */ /* 0x004fca00078efcff */
[----:B------:R1:W-:Y:S04]  /*c0e0*/  STL [R1+0xc], R0 ;  /* 0x00000c0001007387 */ /* 0x0003e80000100800 */
[----:B------:R1:W-:Y:S02]  /*c0f0*/  STL [R1+0x24], RZ ;  /* 0x000024ff01007387 */ /* 0x0003e40000100800 */
.L_x_208:
        /* <DEDUP_REMOVED lines=21> */
[----:B-1----:R-:W-:Y:S02]  /*c250*/  IMAD R9, R4, UR4, RZ ;  /* 0x0000000404097c24 */ /* 0x002fe4000f8e02ff */
[----:B--2---:R-:W-:-:S05]  /*c260*/  @P1 IMAD.HI.U32 R2, R6, R2, RZ ;  /* 0x0000000206021227 */ /* 0x004fca00078e00ff */
[----:B------:R-:W-:Y:S01]  /*c270*/  @P1 SHF.R.U32.HI R7, RZ, R3, R2 ;  /* 0x00000003ff071219 */ /* 0x000fe20000011602 */
[----:B------:R-:W-:Y:S01]  /*c280*/  VIADD R3, R9, 0x6f ;  /* 0x0000006f09037836 */ /* 0x000fe20000000000 */
[----:B------:R-:W-:-:S03]  /*c290*/  MOV R2, 0x400 ;  /* 0x0000040000027802 */ /* 0x000fc60000000f00 */
[----:B------:R4:W-:Y:S01]  /*c2a0*/  STL [R1], R7 ;  /* 0x0000000701007387 */ /* 0x0009e20000100800 */
[----:B---3--:R-:W-:Y:S01]  /*c2b0*/  LEA R8, R5, R2, 0x18 ;  /* 0x0000000205087211 */ /* 0x008fe200078ec0ff */
[----:B------:R-:W-:Y:S02]  /*c2c0*/  IMAD.MOV.U32 R2, RZ, RZ, RZ ;  /* 0x000000ffff027224 */ /* 0x000fe400078e00ff */
[----:B------:R4:W-:Y:S01]  /*c2d0*/  STL [R1+0x20], R9 ;  /* 0x0000200901007387 */ /* 0x0009e20000100800 */
[----:B------:R-:W-:Y:S01]  /*c2e0*/  IADD3 R4, R8, 0x21400, RZ ;  /* 0x0002140008047810 */ /* 0x000fe20007ffe0ff */
[----:B------:R-:W-:Y:S02]  /*c2f0*/  IMAD.HI R2, R3, -0x6db6db6d, R2 ;  /* 0x9249249303027827 */ /* 0x000fe400078e0202 */
[----:B------:R4:W-:Y:S01]  /*c300*/  STL [R1+0x8], R8 ;  /* 0x0000080801007387 */ /* 0x0009e20000100800 */
[----:B------:R-:W-:Y:S01]  /*c310*/  LOP3.LUT P0, RZ, R4, 0x3ff, RZ, 0xc0, !PT ;  /* 0x000003ff04ff7812 */ /* 0x000fe2000780c0ff */
[----:B------:R-:W-:-:S04]  /*c320*/  IMAD.MOV R3, RZ, RZ, -R7 ;  /* 0x000000ffff037224 */ /* 0x000fc800078e0a07 */
[----:B------:R-:W-:Y:S01]  /*c330*/  IMAD R4, R0, R3, R6 ;  /* 0x0000000300047224 */ /* 0x000fe200078e0206 */
[----:B------:R-:W-:-:S04]  /*c340*/  SHF.R.U32.HI R3, RZ, 0x1f, R2 ;  /* 0x0000001fff037819 */ /* 0x000fc80000011602 */
[----:B------:R-:W-:Y:S01]  /*c350*/  LEA.HI.SX32 R0, R2, R3, 0x1a ;  /* 0x0000000302007211 */ /* 0x000fe200078fd2ff */
[----:B------:R4:W-:Y:S04]  /*c360*/  STL [R1+0x4], R4 ;  /* 0x0000040401007387 */ /* 0x0009e80000100800 */
[----:B------:R4:W-:Y:S01]  /*c370*/  STL [R1+0x14], R0 ;  /* 0x0000140001007387 */ /* 0x0009e20000100800 */
[----:B------:R-:W-:Y:S05]  /*c380*/  @!P0 BRA `(.L_x_157) ;  /* 0x0000000000408947 */ /* 0x000fea0003800000 */
[----:B------:R-:W-:Y:S01]  /*c390*/  MOV R2, 0x0 ;  /* 0x0000000000027802 */ /* 0x000fe20000000f00 */
[----:B------:R-:W-:Y:S01]  /*c3a0*/  ULDC.64 UR6, c[0x4][0xa8] ;  /* 0x01002a0000067ab9 */ /* 0x000fe20000000a00 */
[----:B------:R-:W-:Y:S01]  /*c3b0*/  ULDC.64 UR8, c[0x4][0xb0] ;  /* 0x01002c0000087ab9 */ /* 0x000fe20000000a00 */
[----:B------:R-:W-:Y:S01]  /*c3c0*/  ULDC.64 UR4, c[0x4][0x8] ;  /* 0x0100020000047ab9 */ /* 0x000fe20000000a00 */
[----:B----4-:R-:W-:Y:S01]  /*c3d0*/  IMAD.U32 R4, RZ, RZ, UR6 ;  /* 0x00000006ff047e24 */ /* 0x010fe2000f8e00ff */
[----:B------:R-:W-:Y:S01]  /*c3e0*/  MOV R6, UR8 ;  /* 0x0000000800067c02 */ /* 0x000fe20008000f00 */
[----:B------:R-:W1:Y:S01]  /*c3f0*/  LDC.64 R2, c[0x4][R2] ;  /* 0x0100000002027b82 */ /* 0x000e620000000a00 */
[----:B------:R-:W-:Y:S01]  /*c400*/  IMAD.U32 R5, RZ, RZ, UR7 ;  /* 0x00000007ff057e24 */ /* 0x000fe2000f8e00ff */
[----:B------:R-:W-:Y:S01]  /*c410*/  MOV R8, 0x70 ;  /* 0x0000007000087802 */ /* 0x000fe20000000f00 */
[----:B------:R-:W-:Y:S02]  /*c420*/  IMAD.U32 R7, RZ, RZ, UR9 ;  /* 0x00000009ff077e24 */ /* 0x000fe4000f8e00ff */
[----:B------:R-:W-:-:S02]  /*c430*/  IMAD.U32 R10, RZ, RZ, UR4 ;  /* 0x00000004ff0a7e24 */ /* 0x000fc4000f8e00ff */
[----:B------:R-:W-:Y:S02]  /*c440*/  IMAD.U32 R11, RZ, RZ, UR5 ;  /* 0x00000005ff0b7e24 */ /* 0x000fe4000f8e00ff */
[----:B------:R-:W-:Y:S02]  /*c450*/  IMAD.MOV.U32 R12, RZ, RZ, 0x1 ;  /* 0x00000001ff0c7424 */ /* 0x000fe400078e00ff */
[----:B------:R-:W-:-:S07]  /*c460*/  IMAD.MOV.U32 R13, RZ, RZ, RZ ;  /* 0x000000ffff0d7224 */ /* 0x000fce00078e00ff */
[----:B------:R-:W-:-:S07]  /*c470*/  LEPC R20, `(.L_x_157) ;  /* 0x000000001014794e */ /* 0x000fce0000000000 */
[----:B-1----:R-:W-:Y:S05]  /*c480*/  CALL.ABS.NOINC R2 ;  /* 0x0000000002007343 */ /* 0x002fea0003c00000 */
.L_x_157:
[----:B------:R-:W4:Y:S02]  /*c490*/  LDL R2, [R1+0x8] ;  /* 0x0000080001027983 */ /* 0x000f240000100800 */
[----:B----4-:R-:W-:-:S05]  /*c4a0*/  VIADD R0, R2, 0x400 ;  /* 0x0000040002007836 */ /* 0x010fca0000000000 */
[----:B------:R-:W-:-:S13]  /*c4b0*/  LOP3.LUT P0, RZ, R0, 0x3ff, RZ, 0xc0, !PT ;  /* 0x000003ff00ff7812 */ /* 0x000fda000780c0ff */
[----:B------:R-:W-:Y:S05]  /*c4c0*/  @!P0 BRA `(.L_x_158) ;  /* 0x0000000000808947 */ /* 0x000fea0003800000 */
[----:B------:R-:W-:Y:S01]  /*c4d0*/  MOV R0, 0x0 ;  /* 0x0000000000007802 */ /* 0x000fe20000000f00 */
[----:B------:R-:W-:Y:S01]  /*c4e0*/  ULDC.64 UR6, c[0x4][0xa8] ;  /* 0x01002a0000067ab9 */ /* 0x000fe20000000a00 */
[----:B------:R-:W-:Y:S01]  /*c4f0*/  ULDC.64 UR8, c[0x4][0xb0] ;  /* 0x01002c0000087ab9 */ /* 0x000fe20000000a00 */
[----:B------:R-:W-:Y:S01]  /*c500*/  ULDC.64 UR4, c[0x4][0x10] ;  /* 0x0100040000047ab9 */ /* 0x000fe20000000a00 */
[----:B------:R1:W2:Y:S01]  /*c510*/  LDC.64 R2, c[0x4][R0] ;  /* 0x0100000000027b82 */ /* 0x0002a20000000a00 */
[----:B------:R-:W-:Y:S01]  /*c520*/  MOV R4, UR6 ;  /* 0x0000000600047c02 */ /* 0x000fe20008000f00 */
[----:B------:R-:W-:Y:S01]  /*c530*/  IMAD.U32 R5, RZ, RZ, UR7 ;  /* 0x00000007ff057e24 */ /* 0x000fe2000f8e00ff */
[----:B------:R-:W-:Y:S01]  /*c540*/  MOV R10, UR4 ;  /* 0x00000004000a7c02 */ /* 0x000fe20008000f00 */
[----:B------:R-:W-:Y:S01]  /*c550*/  IMAD.U32 R6, RZ, RZ, UR8 ;  /* 0x00000008ff067e24 */ /* 0x000fe2000f8e00ff */
[----:B------:R-:W-:Y:S01]  /*c560*/  MOV R13, RZ ;  /* 0x000000ff000d7202 */ /* 0x000fe20000000f00 */
[----:B------:R-:W-:-:S02]  /*c570*/  IMAD.U32 R7, RZ, RZ, UR9 ;  /* 0x00000009ff077e24 */ /* 0x000fc4000f8e00ff */
[----:B------:R-:W-:Y:S02]  /*c580*/  IMAD.U32 R11, RZ, RZ, UR5 ;  /* 0x00000005ff0b7e24 */ /* 0x000fe4000f8e00ff */
[----:B------:R-:W-:Y:S02]  /*c590*/  IMAD.MOV.U32 R8, RZ, RZ, 0x70 ;  /* 0x00000070ff087424 */ /* 0x000fe400078e00ff */
[----:B-1----:R-:W-:-:S07]  /*c5a0*/  IMAD.MOV.U32 R12, RZ, RZ, 0x1 ;  /* 0x00000001ff0c7424 */ /* 0x002fce00078e00ff */
[----:B------:R-:W-:-:S07]  /*c5b0*/  LEPC R20, `(.L_x_159) ;  /* 0x000000001014794e */ /* 0x000fce0000000000 */
[----:B--2---:R-:W-:Y:S05]  /*c5c0*/  CALL.ABS.NOINC R2 ;  /* 0x0000000002007343 */ /* 0x004fea0003c00000 */
.L_x_159:
        /* <DEDUP_REMOVED lines=16> */
.L_x_158:
[----:B------:R-:W2:Y:S01]  /*c6d0*/  LDL R8, [R1+0x4] ;  /* 0x0000040001087983 */ /* 0x000ea20000100800 */
[----:B------:R-:W1:Y:S01]  /*c6e0*/  LDC R0, c[0x0][0x428] ;  /* 0x00010a00ff007b82 */ /* 0x000e620000000800 */
[----:B------:R-:W-:Y:S02]  /*c6f0*/  ULDC.64 UR4, c[0x0][0x9f8] ;  /* 0x00027e0000047ab9 */ /* 0x000fe40000000a00 */
[----:B------:R-:W3:Y:S04]  /*c700*/  LDL R6, [R1] ;  /* 0x0000000001067983 */ /* 0x000ee80000100800 */
[----:B------:R-:W4:Y:S01]  /*c710*/  LDL R7, [R1+0x28] ;  /* 0x0000280001077983 */ /* 0x000f220000100800 */
[----:B-1----:R-:W-:-:S03]  /*c720*/  ISETP.NE.AND P1, PT, R0, 0x1, PT ;  /* 0x000000010000780c */ /* 0x002fc60003f25270 */
[----:B------:R-:W4:Y:S01]  /*c730*/  LDL.LU R5, [R1+0x10] ;  /* 0x0000100001057983 */ /* 0x000f220000300800 */
[----:B------:R-:W-:Y:S01]  /*c740*/  ISETP.NE.U32.AND P0, PT, RZ, UR4, PT ;  /* 0x00000004ff007c0c */ /* 0x000fe2000bf05070 */
[----:B------:R-:W-:Y:S01]  /*c750*/  ULDC.64 UR6, c[0x0][0x208] ;  /* 0x0000820000067ab9 */ /* 0x000fe20000000a00 */
[----:B------:R-:W-:Y:S01]  /*c760*/  ULDC UR4, c[0x0][0xda8] ;  /* 0x00036a0000047ab9 */ /* 0x000fe20000000800 */
[----:B------:R-:W4:Y:S01]  /*c770*/  LDL R4, [R1+0x18] ;  /* 0x0000180001047983 */ /* 0x000f220000100800 */
[----:B------:R-:W-:-:S05]  /*c780*/  ISETP.NE.AND.EX P0, PT, RZ, UR5, PT, P0 ;  /* 0x00000005ff007c0c */ /* 0x000fca000bf05300 */
[----:B------:R-:W2:Y:S08]  /*c790*/  @P1 LDC R2, c[0x0][0x42c] ;  /* 0x00010b00ff021b82 */ /* 0x000eb00000000800 */
[----:B------:R-:W1:Y:S01]  /*c7a0*/  @P1 LDC R3, c[0x0][0x430] ;  /* 0x00010c00ff031b82 */ /* 0x000e620000000800 */
[----:B--2---:R-:W-:-:S04]  /*c7b0*/  @P1 IMAD.HI.U32 R2, R8, R2, RZ ;  /* 0x0000000208021227 */ /* 0x004fc800078e00ff */
[----:B------:R-:W-:Y:S01]  /*c7c0*/  IMAD.MOV.U32 R0, RZ, RZ, R8 ;  /* 0x000000ffff007224 */ /* 0x000fe200078e0008 */
[----:B-1----:R-:W-:Y:S02]  /*c7d0*/  @P1 SHF.R.U32.HI R0, RZ, R3, R2 ;  /* 0x00000003ff001219 */ /* 0x002fe40000011602 */
[----:B------:R-:W3:Y:S02]  /*c7e0*/  @P0 LDC.64 R2, c[0x0][0x9f8] ;  /* 0x00027e00ff020b82 */ /* 0x000ee40000000a00 */
[----:B---3--:R-:W-:-:S05]  /*c7f0*/  @P0 IMAD.WIDE R2, R6, 0x4, R2 ;  /* 0x0000000406020825 */ /* 0x008fca00078e0202 */
[----:B------:R1:W5:Y:S01]  /*c800*/  @P0 LDG.E R6, desc[UR6][R2.64] ;  /* 0x0000000602060981 */ /* 0x000362000c1e1900 */
[----:B----4-:R-:W-:Y:S01]  /*c810*/  ISETP.NE.AND P1, PT, R7, RZ, PT ;  /* 0x000000ff0700720c */ /* 0x010fe20003f25270 */
[----:B------:R-:W-:Y:S01]  /*c820*/  IMAD.MOV R7, RZ, RZ, -R5 ;  /* 0x000000ffff077224 */ /* 0x000fe200078e0a05 */
[----:B------:R-:W2:Y:S02]  /*c830*/  S2R R21, SR_CgaCtaId ;  /* 0x0000000000157919 */ /* 0x000ea40000008800 */
[----:B------:R-:W-:Y:S01]  /*c840*/  PLOP3.LUT P2, PT, P1, PT, PT, 0x8, 0x0 ;  /* 0x000000000000781c */ /* 0x000fe20000f4e170 */
[----:B------:R-:W-:-:S05]  /*c850*/  IMAD R7, R7, UR4, R4 ;  /* 0x0000000407077c24 */ /* 0x000fca000f8e0204 */
[----:B------:R-:W-:-:S03]  /*c860*/  SHF.L.U32 R7, R7, 0x7, RZ ;  /* 0x0000000707077819 */ /* 0x000fc600000006ff */
[----:B------:R-:W-:-:S05]  /*c870*/  VOTEU.ALL UP1, P1 ;  /* 0x00000000003f7886 */ /* 0x000fca0000820000 */
[----:B------:R-:W-:-:S04]  /*c880*/  @!UP1 UIADD3 UR8, UP0, UR36, 0x270, URZ ;  /* 0x0000027024089890 */ /* 0x000fc8000ff1e03f */
[----:B------:R-:W-:-:S03]  /*c890*/  @!UP1 UIADD3.X UR9, URZ, UR37, URZ, UP0, !UPT ;  /* 0x000000253f099290 */ /* 0x000fc600087fe43f */
[----:B-1----:R-:W-:-:S09]  /*c8a0*/  VOTEU.ALL UP0, P1 ;  /* 0x00000000003f7886 */ /* 0x002fd20000800000 */
.L_x_160:
[----:B------:R-:W3:Y:S04]  /*c8b0*/  LDL R3, [R1] ;  /* 0x0000000001037983 */ /* 0x000ee80000100800 */
[----:B------:R-:W4:Y:S01]  /*c8c0*/  LDL R2, [R1+0x4] ;  /* 0x0000040001027983 */ /* 0x000f220000100800 */
[----:B------:R-:W-:Y:S01]  /*c8d0*/  UMOV UR4, URZ ;  /* 0x0000003f00047c82 */ /* 0x000fe20008000000 */
[----:B------:R-:W-:Y:S02]  /*c8e0*/  PLOP3.LUT P0, PT, P0, P2, PT, 0xa2, 0x0 ;  /* 0x000000000000781c */ /* 0x000fe40000705472 */
[----:B---3--:R-:W-:-:S08]  /*c8f0*/  @P2 R2UR P0, UR7, R3 ;  /* 0x00000000030722ca */ /* 0x008fd00000000000 */
[----:B------:R-:W-:Y:S02]  /*c900*/  PLOP3.LUT P0, PT, P0, P2, PT, 0xa2, 0x0 ;  /* 0x000000000000781c */ /* 0x000fe40000705472 */
[----:B----4-:R-:W-:-:S08]  /*c910*/  @P2 R2UR.OR P0, UR6, R2 ;  /* 0x00000000020622ca */ /* 0x010fd00000100000 */
        /* <DEDUP_REMOVED lines=8> */
.L_x_161:
[----:B------:R-:W3:Y:S04]  /*c9a0*/  LDL R3, [R1] ;  /* 0x0000000001037983 */ /* 0x000ee80000100800 */
[----:B------:R-:W4:Y:S01]  /*c9b0*/  LDL R2, [R1+0x4] ;  /* 0x0000040001027983 */ /* 0x000f220000100800 */
        /* <DEDUP_REMOVED lines=12> */
.L_x_162:
        /* <DEDUP_REMOVED lines=11> */
[----:B------:R-:W1:Y:S01]  /*cb30*/  LDC.64 R2, c[0x0][0x3f8] ;  /* 0x0000fe00ff027b82 */ /* 0x000e620000000a00 */
[----:B--2---:R-:W-:Y:S01]  /*cb40*/  LOP3.LUT R21, R21, 0x1, RZ, 0xc0, !PT ;  /* 0x0000000115157812 */ /* 0x004fe200078ec0ff */
[----:B------:R-:W-:-:S04]  /*cb50*/  UMOV UR4, 0xffffffff ;  /* 0xffffffff00047882 */ /* 0x000fc80000000000 */
[C---:B------:R-:W-:Y:S02]  /*cb60*/  IMAD R20, R21.reuse, 0x38, RZ ;  /* 0x0000003815147824 */ /* 0x040fe400078e02ff */
[----:B------:R-:W-:Y:S01]  /*cb70*/  IMAD R21, R21, 0xe00, RZ ;  /* 0x00000e0015157824 */ /* 0x000fe200078e02ff */
[----:B-1----:R-:W-:-:S04]  /*cb80*/  ISETP.NE.U32.AND P0, PT, R2, RZ, PT ;  /* 0x000000ff0200720c */ /* 0x002fc80003f05070 */
[----:B------:R-:W-:-:S04]  /*cb90*/  ISETP.NE.AND.EX P0, PT, R3, RZ, PT, P0 ;  /* 0x000000ff0300720c */ /* 0x000fc80003f05300 */
[----:B-----5:R-:W-:Y:S01]  /*cba0*/  SEL R5, R6, RZ, !P0 ;  /* 0x000000ff06057207 */ /* 0x020fe20004000000 */
[----:B------:R-:W-:Y:S08]  /*cbb0*/  BRA.DIV UR4, `(.L_x_163) ;  /* 0x0000002a04c07947 */ /* 0x000ff0000b800000 */
.L_x_224:
[----:B------:R-:W2:Y:S01]  /*cbc0*/  LDL R8, [R1+0x14] ;  /* 0x0000140001087983 */ /* 0x000ea20000100800 */
[----:B------:R-:W-:Y:S01]  /*cbd0*/  UMOV UR4, 0xffffffff ;  /* 0xffffffff00047882 */ /* 0x000fe20000000000 */
[--C-:B------:R-:W-:Y:S01]  /*cbe0*/  SHF.R.S32.HI R12, RZ, 0x1f, R6.reuse ;  /* 0x0000001fff0c7819 */ /* 0x100fe20000011406 */
[----:B------:R-:W-:Y:S02]  /*cbf0*/  IMAD.MOV.U32 R4, RZ, RZ, R6 ;  /* 0x000000ffff047224 */ /* 0x000fe400078e0006 */
[----:B--2---:R-:W-:Y:S01]  /*cc00*/  VIADD R8, R8, 0xffffffff ;  /* 0xffffffff08087836 */ /* 0x004fe20000000000 */
[----:B------:R-:W-:Y:S06]  /*cc10*/  BRA.DIV UR4, `(.L_x_164) ;  /* 0x0000002a04dc7947 */ /* 0x000fec000b800000 */
[----:B------:R-:W-:-:S13]  /*cc20*/  ELECT P6, URZ, PT ;  /* 0x00000000003f782f */ /* 0x000fda00038c0000 */
.L_x_227:
[----:B------:R-:W-:Y:S05]  /*cc30*/  @!P6 BRA `(.L_x_165) ;  /* 0x000000040028e947 */ /* 0x000fea0003800000 */
        /* <DEDUP_REMOVED lines=9> */
[----:B------:R-:W-:-:S04]  /*ccd0*/  @P1 SHF.R.U32.HI R5, RZ, R11, R10 ;  /* 0x0000000bff051219 */ /* 0x000fc8000001160a */
[--C-:B------:R-:W-:Y:S01]  /*cce0*/  SHF.R.S32.HI R11, RZ, 0x1f, R5.reuse ;  /* 0x0000001fff0b7819 */ /* 0x100fe20000011405 */
[--C-:B------:R-:W-:Y:S02]  /*ccf0*/  IMAD.MOV R18, RZ, RZ, -R5.reuse ;  /* 0x000000ffff127224 */ /* 0x100fe400078e0a05 */
[----:B------:R-:W-:Y:S02]  /*cd00*/  IMAD.MOV.U32 R10, RZ, RZ, R5 ;  /* 0x000000ffff0a7224 */ /* 0x000fe400078e0005 */
[----:B------:R-:W-:Y:S02]  /*cd10*/  IMAD R18, R9, R18, R8 ;  /* 0x0000001209127224 */ /* 0x000fe400078e0208 */
[----:B------:R-:W-:Y:S02]  /*cd20*/  IMAD R9, R12, UR4, RZ ;  /* 0x000000040c097c24 */ /* 0x000fe4000f8e02ff */
[----:B------:R-:W-:-:S04]  /*cd30*/  IMAD.WIDE.U32 R10, R6, UR4, R10 ;  /* 0x00000004060a7c25 */ /* 0x000fc8000f8e000a */
[----:B------:R-:W-:Y:S01]  /*cd40*/  IMAD R5, R6, UR5, R9 ;  /* 0x0000000506057c24 */ /* 0x000fe2000f8e0209 */
[----:B------:R-:W-:-:S03]  /*cd50*/  LEA R14, P1, R10, R2, 0x2 ;  /* 0x000000020a0e7211 */ /* 0x000fc600078210ff */
[----:B------:R-:W-:-:S05]  /*cd60*/  IMAD.IADD R5, R11, 0x1, R5 ;  /* 0x000000010b057824 */ /* 0x000fca00078e0205 */
[----:B------:R-:W-:-:S05]  /*cd70*/  LEA.HI.X R15, R10, R3, R5, 0x2, P1 ;  /* 0x000000030a0f7211 */ /* 0x000fca00008f1405 */
[----:B------:R1:W5:Y:S02]  /*cd80*/  LDG.E R6, desc[UR6][R14.64] ;  /* 0x000000060e067981 */ /* 0x000364000c1e1900 */
.L_x_166:
[----:B------:R-:W2:Y:S01]  /*cd90*/  S2R R9, SR_CgaCtaId ;  /* 0x0000000000097919 */ /* 0x000ea20000008800 */
[----:B------:R-:W-:-:S04]  /*cda0*/  MOV R5, 0x400 ;  /* 0x0000040000057802 */ /* 0x000fc80000000f00 */
[----:B--2---:R-:W-:Y:S02]  /*cdb0*/  LEA R5, R9, R5, 0x18 ;  /* 0x0000000509057211 */ /* 0x004fe400078ec0ff */
[----:B------:R-:W-:Y:S02]  /*cdc0*/  SHF.L.U32 R9, R17, 0x1f, RZ ;  /* 0x0000001f11097819 */ /* 0x000fe400000006ff */
[----:B------:R-:W-:-:S04]  /*cdd0*/  LEA R5, R16, R5, 0x3 ;  /* 0x0000000510057211 */ /* 0x000fc800078e18ff */
[----:B------:R-:W2:Y:S02]  /*cde0*/  SYNCS.PHASECHK.TRANS64.TRYWAIT P1, [R5+URZ+0x36840], R9 ;  /* 0x03684009050075a7 */ /* 0x000ea4000802017f */
[----:B--2---:R-:W-:Y:S05]  /*cdf0*/  @!P1 BRA `(.L_x_167) ;  /* 0x0000002800849947 */ /* 0x004fea0003800000 */
.L_x_228:
[----:B------:R-:W3:Y:S01]  /*ce00*/  LDL R10, [R1+0xc] ;  /* 0x00000c00010a7983 */ /* 0x000ee20000100800 */
[----:B------:R-:W4:Y:S02]  /*ce10*/  S2R R11, SR_TID.X ;  /* 0x00000000000b7919 */ /* 0x000f240000002100 */
[----:B----4-:R-:W-:-:S13]  /*ce20*/  LOP3.LUT P1, RZ, R11, 0x7f, RZ, 0xc0, !PT ;  /* 0x0000007f0bff7812 */ /* 0x010fda000782c0ff */
[----:B--2---:R-:W-:-:S04]  /*ce30*/  @!P1 IMAD.MOV.U32 R9, RZ, RZ, 0xa800 ;  /* 0x0000a800ff099424 */ /* 0x004fc800078e00ff */
[----:B------:R3:W-:Y:S02]  /*ce40*/  @!P1 SYNCS.ARRIVE.TRANS64 RZ, [R5+URZ+0x36830], R9 ;  /* 0x0368300905ff99a7 */ /* 0x0007e4000800003f */
[----:B---3--:R-:W-:-:S04]  /*ce50*/  PRMT R9, R10, 0x9910, RZ ;  /* 0x000099100a097816 */ /* 0x008fc800000000ff */
[----:B------:R-:W-:-:S13]  /*ce60*/  ISETP.NE.AND P1, PT, R9, 0x2, PT ;  /* 0x000000020900780c */ /* 0x000fda0003f25270 */
[----:B------:R-:W-:Y:S05]  /*ce70*/  @P1 BRA `(.L_x_168) ;  /* 0x0000000000041947 */ /* 0x000fea0003800000 */
[----:B------:R-:W-:Y:S01]  /*ce80*/  BPT.TRAP 0x1 ;  /* 0x000000040000795c */ /* 0x000fe20000300000 */
.L_x_168:
[----:B------:R-:W-:-:S13]  /*ce90*/  ISETP.NE.AND P1, PT, R19, RZ, PT ;  /* 0x000000ff1300720c */ /* 0x000fda0003f25270 */
[----:B------:R-:W-:Y:S05]  /*cea0*/  @P1 BRA `(.L_x_169) ;  /* 0x0000000000041947 */ /* 0x000fea0003800000 */
[----:B------:R-:W-:Y:S01]  /*ceb0*/  BPT.TRAP 0x1 ;  /* 0x000000040000795c */ /* 0x000fe20000300000 */
.L_x_169:
[----:B------:R-:W2:Y:S01]  /*cec0*/  S2R R10, SR_CgaCtaId ;  /* 0x00000000000a7919 */ /* 0x000ea20000008800 */
[----:B------:R-:W-:Y:S01]  /*ced0*/  MOV R9, 0x400 ;  /* 0x0000040000097802 */ /* 0x000fe20000000f00 */
[----:B------:R-:W-:Y:S01]  /*cee0*/  UIADD3 UR4, UP0, UR36, 0x370, URZ ;  /* 0x0000037024047890 */ /* 0x000fe2000ff1e03f */
[----:B------:R-:W-:Y:S01]  /*cef0*/  R2UR UR9, R5 ;  /* 0x00000000050972ca */ /* 0x000fe200000e0000 */
[----:B------:R-:W-:Y:S01]  /*cf00*/  IMAD R5, R16, 0x5400, R21 ;  /* 0x0000540010057824 */ /* 0x000fe200078e0215 */
[----:B------:R-:W-:Y:S01]  /*cf10*/  R2UR UR11, R18 ;  /* 0x00000000120b72ca */ /* 0x000fe200000e0000 */
[----:B------:R-:W-:Y:S01]  /*cf20*/  UMOV UR10, URZ ;  /* 0x0000003f000a7c82 */ /* 0x000fe20008000000 */
[----:B------:R-:W-:Y:S01]  /*cf30*/  R2UR UR5, R20 ;  /* 0x00000000140572ca */ /* 0x000fe200000e0000 */
[----:B------:R-:W-:Y:S01]  /*cf40*/  UMOV UR18, 0x30000 ;  /* 0x0003000000127882 */ /* 0x000fe20000000000 */
[----:B------:R-:W-:Y:S01]  /*cf50*/  R2UR UR12, R0 ;  /* 0x00000000000c72ca */ /* 0x000fe200000e0000 */
[----:B------:R-:W-:Y:S01]  /*cf60*/  UMOV UR6, 0x0 ;  /* 0x0000000000067882 */ /* 0x000fe20000000000 */
[----:B-----5:R-:W-:Y:S01]  /*cf70*/  R2UR UR13, R6 ;  /* 0x00000000060d72ca */ /* 0x020fe200000e0000 */
[----:B------:R-:W-:Y:S01]  /*cf80*/  UMOV UR7, 0x14f00000 ;  /* 0x14f0000000077882 */ /* 0x000fe20000000000 */
[----:B------:R-:W-:-:S03]  /*cf90*/  UMOV UR16, 0x40 ;  /* 0x0000004000107882 */ /* 0x000fc60000000000 */
[----:B------:R-:W-:-:S04]  /*cfa0*/  UIADD3 UR9, UR9, 0x36830, URZ ;  /* 0x0003683009097890 */ /* 0x000fc8000fffe03f */
[----:B------:R-:W-:Y:S02]  /*cfb0*/  UIMAD UR11, UR11, 0x70, UR5 ;  /* 0x000000700b0b78a4 */ /* 0x000fe4000f8e0205 */
[----:B------:R-:W-:Y:S01]  /*cfc0*/  UIADD3.X UR5, URZ, UR37, URZ, UP0, !UPT ;  /* 0x000000253f057290 */ /* 0x000fe200087fe43f */
[----:B--2---:R-:W-:-:S05]  /*cfd0*/  LEA R9, R10, R9, 0x18 ;  /* 0x000000090a097211 */ /* 0x004fca00078ec0ff */
[----:B------:R-:W-:-:S05]  /*cfe0*/  IMAD R5, R5, 0x2, R9 ;  /* 0x0000000205057824 */ /* 0x000fca00078e0209 */
[----:B------:R-:W-:Y:S01]  /*cff0*/  R2UR UR8, R5 ;  /* 0x00000000050872ca */ /* 0x000fe200000e0000 */
[----:B------:R-:W-:-:S12]  /*d000*/  IMAD.MOV.U32 R5, RZ, RZ, R6 ;  /* 0x000000ffff057224 */ /* 0x000fd800078e0006 */
[----:B------:R-:W-:Y:S02]  /*d010*/  UIADD3 UR14, UR8, 0x21400, URZ ;  /* 0x00021400080e7890 */ /* 0x000fe4000fffe03f */
[----:B------:R-:W-:Y:S02]  /*d020*/  UIADD3 UR15, UR8, 0x24c00, URZ ;  /* 0x00024c00080f7890 */ /* 0x000fe4000fffe03f */
[----:B------:R-:W-:-:S03]  /*d030*/  UIADD3 UR17, UR8, 0x28400, URZ ;  /* 0x0002840008117890 */ /* 0x000fc6000fffe03f */
[----:B------:R-:W-:Y:S01]  /*d040*/  UMOV UR8, UR14 ;  /* 0x0000000e00087c82 */ /* 0x000fe20008000000 */
[----:B------:R-:W-:Y:S01]  /*d050*/  UMOV UR14, 0x80 ;  /* 0x00000080000e7882 */ /* 0x000fe20000000000 */
[----:B------:R2:W-:Y:S02]  /*d060*/  UTMALDG.4D.MULTICAST [UR8], [UR4], UR18, desc[UR6] ;  /* 0x00000608040073b4 */ /* 0x0005e40008019812 */
[----:B--2---:R-:W-:Y:S01]  /*d070*/  UMOV UR8, UR15 ;  /* 0x0000000f00087c82 */ /* 0x004fe20008000000 */
[----:B------:R-:W-:Y:S02]  /*d080*/  UMOV UR10, UR16 ;  /* 0x00000010000a7c82 */ /* 0x000fe40008000000 */
[----:B------:R2:W-:Y:S02]  /*d090*/  UTMALDG.4D.MULTICAST [UR8], [UR4], UR18, desc[UR6] ;  /* 0x00000608040073b4 */ /* 0x0005e40008019812 */
[----:B--2---:R-:W-:Y:S01]  /*d0a0*/  UMOV UR8, UR17 ;  /* 0x0000001100087c82 */ /* 0x004fe20008000000 */
[----:B------:R-:W-:-:S02]  /*d0b0*/  UMOV UR10, UR14 ;  /* 0x0000000e000a7c82 */ /* 0x000fc40008000000 */
[----:B------:R2:W-:Y:S02]  /*d0c0*/  UTMALDG.4D.MULTICAST [UR8], [UR4], UR18, desc[UR6] ;  /* 0x00000608040073b4 */ /* 0x0005e40008019812 */
[----:B--2---:R-:W-:Y:S01]  /*d0d0*/  NOP ;  /* 0x0000000000007918 */ /* 0x004fe20000000000 */
.L_x_165:
[----:B-1----:R-:W2:Y:S04]  /*d0e0*/  LDL.LU R15, [R1] ;  /* 0x00000000010f7983 */ /* 0x002ea80000300800 */
[----:B------:R-:W3:Y:S04]  /*d0f0*/  LDL.LU R14, [R1+0x4] ;  /* 0x00000400010e7983 */ /* 0x000ee80000300800 */
[----:B------:R-:W4:Y:S01]  /*d100*/  LDL R13, [R1+0x24] ;  /* 0x00002400010d7983 */ /* 0x000f220000100800 */
[----:B------:R-:W-:-:S03]  /*d110*/  MOV R10, 0x400 ;  /* 0x00000400000a7802 */ /* 0x000fc60000000f00 */
[----:B------:R-:W5:Y:S01]  /*d120*/  LDL.LU R9, [R1+0x20] ;  /* 0x0000200001097983 */ /* 0x000f620000300800 */
[----:B------:R-:W1:Y:S01]  /*d130*/  S2R R11, SR_CgaCtaId ;  /* 0x00000000000b7919 */ /* 0x000e620000008800 */
[----:B------:R-:W-:Y:S05]  /*d140*/  WARPSYNC.ALL ;  /* 0x0000000000007948 */ /* 0x000fea0003800000 */
[----:B------:R-:W-:-:S13]  /*d150*/  ELECT P1, URZ, PT ;  /* 0x00000000003f782f */ /* 0x000fda0003820000 */
[----:B------:R-:W-:Y:S01]  /*d160*/  @P1 R2UR UR11, R7 ;  /* 0x00000000070b12ca */ /* 0x000fe200000e0000 */
[----:B------:R-:W-:-:S04]  /*d170*/  UIADD3 UR4, UP0, UR36, 0x270, URZ ;  /* 0x0000027024047890 */ /* 0x000fc8000ff1e03f */
        /* <DEDUP_REMOVED lines=21> */
[C---:B---3--:R-:W-:Y:S02]  /*d2d0*/  @P1 R2UR UR12, R14.reuse ;  /* 0x000000000e0c12ca */ /* 0x048fe400000e0000 */
[----:B------:R-:W-:Y:S02]  /*d2e0*/  @P1 R2UR UR21, R15 ;  /* 0x000000000f1512ca */ /* 0x000fe400000e0000 */
[----:B------:R-:W-:Y:S02]  /*d2f0*/  @P1 R2UR UR20, R14 ;  /* 0x000000000e1412ca */ /* 0x000fe400000e0000 */
[----:B----4-:R-:W-:-:S07]  /*d300*/  LOP3.LUT R6, R13, 0x1, RZ, 0xc, !PT ;  /* 0x000000010d067812 */ /* 0x010fce00078e0cff */
[----:B------:R1:W-:Y:S01]  /*d310*/  UTMALDG.4D [UR8], [UR4], desc[UR6] ;  /* 0x00000608040075b4 */ /* 0x0003e20008019000 */
[----:B------:R-:W-:-:S03]  /*d320*/  SHF.L.U32 R6, R6, 0x1f, RZ ;  /* 0x0000001f06067819 */ /* 0x000fc600000006ff */
        /* <DEDUP_REMOVED lines=8> */
[----:B-----5:R-:W-:Y:S01]  /*d3b0*/  ISETP.GE.AND P2, PT, R9, 0x71, PT ;  /* 0x000000710900780c */ /* 0x020fe20003f46270 */
[----:B-12---:R-:W-:-:S12]  /*d3c0*/  @!P1 BRA `(.L_x_171) ;  /* 0x0000002400249947 */ /* 0x006fd80003800000 */
.L_x_229:
[----:B------:R-:W-:Y:S05]  /*d3d0*/  BSYNC B0 ;  /* 0x0000000000007941 */ /* 0x000fea0003800000 */
.L_x_170:
[----:B------:R-:W-:Y:S05]  /*d3e0*/  @!P2 BRA `(.L_x_172) ;  /* 0x000000180050a947 */ /* 0x000fea0003800000 */
[----:B-1----:R-:W2:Y:S01]  /*d3f0*/  LDL R7, [R1+0x14] ;  /* 0x0000140001077983 */ /* 0x002ea20000100800 */
[----:B------:R-:W-:Y:S02]  /*d400*/  IMAD.MOV.U32 R6, RZ, RZ, 0x1 ;  /* 0x00000001ff067424 */ /* 0x000fe400078e00ff */
        /* <DEDUP_REMOVED lines=17> */
[----:B------:R-:W-:Y:S01]  /*d520*/  IMAD.MOV.U32 R7, RZ, RZ, R6 ;  /* 0x000000ffff077224 */ /* 0x000fe200078e0006 */
[----:B------:R-:W-:Y:S01]  /*d530*/  ULDC.64 UR4, c[0x0][0x408] ;  /* 0x0001020000047ab9 */ /* 0x000fe20000000a00 */
[----:B------:R-:W-:Y:S01]  /*d540*/  ULDC.64 UR6, c[0x0][0x208] ;  /* 0x0000820000067ab9 */ /* 0x000fe20000000a00 */
[----:B-1----:R-:W-:-:S13]  /*d550*/  ISETP.NE.AND P1, PT, R15, 0x1, PT ;  /* 0x000000010f00780c */ /* 0x002fda0003f25270 */
[----:B------:R-:W1:Y:S02]  /*d560*/  @P1 LDC.64 R10, c[0x0][0x420] ;  /* 0x00010800ff0a1b82 */ /* 0x000e640000000a00 */
[----:B-1----:R-:W-:-:S05]  /*d570*/  @P1 IMAD.HI.U32 R10, R6, R10, RZ ;  /* 0x0000000a060a1227 */ /* 0x002fca00078e00ff */
[----:B------:R-:W-:-:S04]  /*d580*/  @P1 SHF.R.U32.HI R7, RZ, R11, R10 ;  /* 0x0000000bff071219 */ /* 0x000fc8000001160a */
[----:B------:R-:W-:Y:S02]  /*d590*/  IADD3 R10, -R7, RZ, RZ ;  /* 0x000000ff070a7210 */ /* 0x000fe40007ffe1ff */
[----:B------:R-:W-:-:S03]  /*d5a0*/  SHF.R.S32.HI R11, RZ, 0x1f, R7 ;  /* 0x0000001fff0b7819 */ /* 0x000fc60000011407 */
[----:B------:R-:W-:Y:S02]  /*d5b0*/  IMAD R6, R15, R10, R6 ;  /* 0x0000000a0f067224 */ /* 0x000fe400078e0206 */
[----:B------:R-:W-:Y:S02]  /*d5c0*/  IMAD R15, R12, UR4, RZ ;  /* 0x000000040c0f7c24 */ /* 0x000fe4000f8e02ff */
[----:B------:R-:W-:Y:S02]  /*d5d0*/  IMAD.MOV.U32 R10, RZ, RZ, R7 ;  /* 0x000000ffff0a7224 */ /* 0x000fe400078e0007 */
[C---:B------:R-:W-:Y:S02]  /*d5e0*/  IMAD R7, R4.reuse, UR5, R15 ;  /* 0x0000000504077c24 */ /* 0x040fe4000f8e020f */
[----:B------:R-:W-:-:S04]  /*d5f0*/  IMAD.WIDE.U32 R10, R4, UR4, R10 ;  /* 0x00000004040a7c25 */ /* 0x000fc8000f8e000a */
[----:B------:R-:W-:Y:S01]  /*d600*/  IMAD.IADD R7, R7, 0x1, R11 ;  /* 0x0000000107077824 */ /* 0x000fe200078e020b */
[----:B------:R-:W-:-:S04]  /*d610*/  LEA R2, P1, R10, R2, 0x2 ;  /* 0x000000020a027211 */ /* 0x000fc800078210ff */
[----:B------:R-:W-:-:S05]  /*d620*/  LEA.HI.X R3, R10, R3, R7, 0x2, P1 ;  /* 0x000000030a037211 */ /* 0x000fca00008f1407 */
[----:B------:R1:W5:Y:S04]  /*d630*/  LDG.E R7, desc[UR6][R2.64] ;  /* 0x0000000602077981 */ /* 0x000368000c1e1900 */
.L_x_176:
[----:B-1----:R-:W1:Y:S01]  /*d640*/  S2R R3, SR_CgaCtaId ;  /* 0x0000000000037919 */ /* 0x002e620000008800 */
[----:B------:R-:W-:-:S04]  /*d650*/  MOV R2, 0x400 ;  /* 0x0000040000027802 */ /* 0x000fc80000000f00 */
[----:B-1----:R-:W-:Y:S02]  /*d660*/  LEA R2, R3, R2, 0x18 ;  /* 0x0000000203027211 */ /* 0x002fe400078ec0ff */
[----:B------:R-:W-:-:S03]  /*d670*/  SHF.L.U32 R3, R14, 0x1f, RZ ;  /* 0x0000001f0e037819 */ /* 0x000fc600000006ff */
[----:B------:R-:W-:-:S04]  /*d680*/  IMAD R2, R9, 0x8, R2 ;  /* 0x0000000809027824 */ /* 0x000fc800078e0202 */
[----:B------:R-:W1:Y:S02]  /*d690*/  SYNCS.PHASECHK.TRANS64.TRYWAIT P1, [R2+URZ+0x36840], R3 ;  /* 0x03684003020075a7 */ /* 0x000e64000802017f */
[----:B-1----:R-:W-:Y:S05]  /*d6a0*/  @!P1 BRA `(.L_x_177) ;  /* 0x00000020008c9947 */ /* 0x002fea0003800000 */
.L_x_230:
[----:B------:R-:W2:Y:S01]  /*d6b0*/  LDL R10, [R1+0xc] ;  /* 0x00000c00010a7983 */ /* 0x000ea20000100800 */
[----:B------:R-:W3:Y:S02]  /*d6c0*/  S2R R11, SR_TID.X ;  /* 0x00000000000b7919 */ /* 0x000ee40000002100 */
[----:B---3--:R-:W-:-:S13]  /*d6d0*/  LOP3.LUT P1, RZ, R11, 0x7f, RZ, 0xc0, !PT ;  /* 0x0000007f0bff7812 */ /* 0x008fda000782c0ff */
[----:B-1----:R-:W-:-:S04]  /*d6e0*/  @!P1 MOV R3, 0xa800 ;  /* 0x0000a80000039802 */ /* 0x002fc80000000f00 */
[----:B------:R2:W-:Y:S02]  /*d6f0*/  @!P1 SYNCS.ARRIVE.TRANS64 RZ, [R2+URZ+0x36830], R3 ;  /* 0x0368300302ff99a7 */ /* 0x0005e4000800003f */
[----:B--2---:R-:W-:-:S04]  /*d700*/  PRMT R3, R10, 0x9910, RZ ;  /* 0x000099100a037816 */ /* 0x004fc800000000ff */
[----:B------:R-:W-:-:S13]  /*d710*/  ISETP.NE.AND P2, PT, R3, 0x2, PT ;  /* 0x000000020300780c */ /* 0x000fda0003f45270 */
[----:B------:R-:W-:Y:S05]  /*d720*/  @P2 BRA `(.L_x_178) ;  /* 0x0000000000042947 */ /* 0x000fea0003800000 */
[----:B------:R-:W-:Y:S01]  /*d730*/  BPT.TRAP 0x1 ;  /* 0x000000040000795c */ /* 0x000fe20000300000 */
.L_x_178:
[----:B------:R-:W-:-:S13]  /*d740*/  ISETP.NE.AND P1, PT, R19, RZ, PT ;  /* 0x000000ff1300720c */ /* 0x000fda0003f25270 */
[----:B------:R-:W-:Y:S05]  /*d750*/  @P1 BRA `(.L_x_179) ;  /* 0x0000000000041947 */ /* 0x000fea0003800000 */
[----:B------:R-:W-:Y:S01]  /*d760*/  BPT.TRAP 0x1 ;  /* 0x000000040000795c */ /* 0x000fe20000300000 */
.L_x_179:
[----:B------:R-:W1:Y:S01]  /*d770*/  S2R R11, SR_CgaCtaId ;  /* 0x00000000000b7919 */ /* 0x000e620000008800 */
        /* <DEDUP_REMOVED lines=12> */
[----:B------:R-:W-:Y:S01]  /*d840*/  UMOV UR17, 0x40 ;  /* 0x0000004000117882 */ /* 0x000fe20000000000 */
[----:B------:R-:W-:Y:S01]  /*d850*/  UMOV UR18, 0x80 ;  /* 0x0000008000127882 */ /* 0x000fe20000000000 */
[----:B------:R-:W-:Y:S01]  /*d860*/  SHF.L.U32 R3, R17, 0x1f, RZ ;  /* 0x0000001f11037819 */ /* 0x000fe200000006ff */
[----:B------:R-:W-:-:S04]  /*d870*/  UIADD3 UR9, UR9, 0x36830, URZ ;  /* 0x0003683009097890 */ /* 0x000fc8000fffe03f */
[----:B------:R-:W-:Y:S02]  /*d880*/  UIMAD UR11, UR11, 0x70, UR5 ;  /* 0x000000700b0b78a4 */ /* 0x000fe4000f8e0205 */
[----:B------:R-:W-:Y:S01]  /*d890*/  UIADD3.X UR5, URZ, UR37, URZ, UP0, !UPT ;  /* 0x000000253f057290 */ /* 0x000fe200087fe43f */
[----:B-1----:R-:W-:-:S05]  /*d8a0*/  LEA R10, R11, R10, 0x18 ;  /* 0x0000000a0b0a7211 */ /* 0x002fca00078ec0ff */
[----:B------:R-:W-:-:S05]  /*d8b0*/  IMAD R2, R2, 0x2, R10 ;  /* 0x0000000202027824 */ /* 0x000fca00078e020a */
[----:B------:R-:W-:Y:S01]  /*d8c0*/  R2UR UR8, R2 ;  /* 0x00000000020872ca */ /* 0x000fe200000e0000 */
[----:B------:R-:W-:-:S12]  /*d8d0*/  IMAD R2, R16, 0x8, R10 ;  /* 0x0000000810027824 */ /* 0x000fd800078e020a */
[----:B------:R-:W-:Y:S02]  /*d8e0*/  UIADD3 UR14, UR8, 0x21400, URZ ;  /* 0x00021400080e7890 */ /* 0x000fe4000fffe03f */
[----:B------:R-:W-:Y:S02]  /*d8f0*/  UIADD3 UR15, UR8, 0x24c00, URZ ;  /* 0x00024c00080f7890 */ /* 0x000fe4000fffe03f */
[----:B------:R-:W-:-:S03]  /*d900*/  UIADD3 UR16, UR8, 0x28400, URZ ;  /* 0x0002840008107890 */ /* 0x000fc6000fffe03f */
[----:B------:R-:W-:Y:S02]  /*d910*/  UMOV UR8, UR14 ;  /* 0x0000000e00087c82 */ /* 0x000fe40008000000 */
[----:B------:R1:W-:Y:S02]  /*d920*/  UTMALDG.4D.MULTICAST [UR8], [UR4], UR19, desc[UR6] ;  /* 0x00000608040073b4 */ /* 0x0003e40008019813 */
[----:B-1----:R-:W-:Y:S01]  /*d930*/  UMOV UR8, UR15 ;  /* 0x0000000f00087c82 */ /* 0x002fe20008000000 */
[----:B------:R-:W-:Y:S02]  /*d940*/  UMOV UR10, UR17 ;  /* 0x00000011000a7c82 */ /* 0x000fe40008000000 */
[----:B------:R1:W-:Y:S02]  /*d950*/  UTMALDG.4D.MULTICAST [UR8], [UR4], UR19, desc[UR6] ;  /* 0x00000608040073b4 */ /* 0x0003e40008019813 */
[----:B-1----:R-:W-:Y:S01]  /*d960*/  UMOV UR8, UR16 ;  /* 0x0000001000087c82 */ /* 0x002fe20008000000 */
[----:B------:R-:W-:-:S02]  /*d970*/  UMOV UR10, UR18 ;  /* 0x00000012000a7c82 */ /* 0x000fc40008000000 */
[----:B------:R1:W-:Y:S01]  /*d980*/  UTMALDG.4D.MULTICAST [UR8], [UR4], UR19, desc[UR6] ;  /* 0x00000608040073b4 */ /* 0x0003e20008019813 */
[----:B------:R-:W2:Y:S02]  /*d990*/  SYNCS.PHASECHK.TRANS64.TRYWAIT P1, [R2+URZ+0x36860], R3 ;  /* 0x03686003020075a7 */ /* 0x000ea4000802017f */
[----:B-12---:R-:W-:Y:S05]  /*d9a0*/  @!P1 BRA `(.L_x_180) ;  /* 0x0000001c00e09947 */ /* 0x006fea0003800000 */
.L_x_231:
[----:B------:R-:W2:Y:S02]  /*d9b0*/  S2R R10, SR_TID.X ;  /* 0x00000000000a7919 */ /* 0x000ea40000002100 */
[----:B--2---:R-:W-:-:S13]  /*d9c0*/  LOP3.LUT P1, RZ, R10, 0x7f, RZ, 0xc0, !PT ;  /* 0x0000007f0aff7812 */ /* 0x004fda000782c0ff */
[----:B-1----:R-:W-:-:S04]  /*d9d0*/  @!P1 IMAD.MOV.U32 R3, RZ, RZ, 0xa800 ;  /* 0x0000a800ff039424 */ /* 0x002fc800078e00ff */
[----:B------:R1:W-:Y:S01]  /*d9e0*/  @!P1 SYNCS.ARRIVE.TRANS64 RZ, [R2+URZ+0x36850], R3 ;  /* 0x0368500302ff99a7 */ /* 0x0003e2000800003f */
[----:B------:R-:W-:Y:S05]  /*d9f0*/  @P2 BRA `(.L_x_181) ;  /* 0x0000000000042947 */ /* 0x000fea0003800000 */
[----:B------:R-:W-:Y:S01]  /*da00*/  BPT.TRAP 0x1 ;  /* 0x000000040000795c */ /* 0x000fe20000300000 */
.L_x_181:
[----:B------:R-:W-:-:S13]  /*da10*/  ISETP.NE.AND P1, PT, R19, RZ, PT ;  /* 0x000000ff1300720c */ /* 0x000fda0003f25270 */
[----:B------:R-:W-:Y:S05]  /*da20*/  @P1 BRA `(.L_x_182) ;  /* 0x0000000000041947 */ /* 0x000fea0003800000 */
[----:B------:R-:W-:Y:S01]  /*da30*/  BPT.TRAP 0x1 ;  /* 0x000000040000795c */ /* 0x000fe20000300000 */
.L_x_182:
[----:B------:R-:W2:Y:S01]  /*da40*/  S2R R11, SR_CgaCtaId ;  /* 0x00000000000b7919 */ /* 0x000ea20000008800 */
[----:B------:R-:W-:Y:S01]  /*da50*/  MOV R10, 0x400 ;  /* 0x00000400000a7802 */ /* 0x000fe20000000f00 */
[----:B-1----:R-:W-:Y:S01]  /*da60*/  IMAD R3, R16, 0x5400, R21 ;  /* 0x0000540010037824 */ /* 0x002fe200078e0215 */
[----:B------:R-:W-:Y:S01]  /*da70*/  R2UR UR11, R18 ;  /* 0x00000000120b72ca */ /* 0x000fe200000e0000 */
[----:B------:R-:W-:Y:S01]  /*da80*/  UIADD3 UR4, UP0, UR36, 0x470, URZ ;  /* 0x0000047024047890 */ /* 0x000fe2000ff1e03f */
[----:B------:R-:W-:Y:S01]  /*da90*/  R2UR UR5, R20 ;  /* 0x00000000140572ca */ /* 0x000fe200000e0000 */
[----:B------:R-:W-:Y:S01]  /*daa0*/  UMOV UR10, URZ ;  /* 0x0000003f000a7c82 */ /* 0x000fe20008000000 */
[----:B------:R-:W-:Y:S01]  /*dab0*/  R2UR UR9, R2 ;  /* 0x00000000020972ca */ /* 0x000fe200000e0000 */
[----:B------:R-:W-:Y:S01]  /*dac0*/  UMOV UR17, 0x30000 ;  /* 0x0003000000117882 */ /* 0x000fe20000000000 */
[----:B------:R-:W-:Y:S01]  /*dad0*/  R2UR UR13, R5 ;  /* 0x00000000050d72ca */ /* 0x000fe200000e0000 */
[----:B------:R-:W-:Y:S01]  /*dae0*/  UMOV UR6, 0x0 ;  /* 0x0000000000067882 */ /* 0x000fe20000000000 */
[----:B------:R-:W-:Y:S01]  /*daf0*/  R2UR UR12, R0 ;  /* 0x00000000000c72ca */ /* 0x000fe200000e0000 */
[----:B------:R-:W-:Y:S01]  /*db00*/  UMOV UR7, 0x14f00000 ;  /* 0x14f0000000077882 */ /* 0x000fe20000000000 */
[----:B------:R-:W-:Y:S01]  /*db10*/  UMOV UR16, 0x40 ;  /* 0x0000004000107882 */ /* 0x000fe20000000000 */
[----:B------:R-:W-:-:S02]  /*db20*/  IMAD.MOV.U32 R5, RZ, RZ, R7 ;  /* 0x000000ffff057224 */ /* 0x000fc400078e0007 */
[----:B------:R-:W-:Y:S02]  /*db30*/  IMAD.MOV.U32 R18, RZ, RZ, R6 ;  /* 0x000000ffff127224 */ /* 0x000fe400078e0006 */
[----:B------:R-:W-:Y:S02]  /*db40*/  UIMAD UR11, UR11, 0x70, UR5 ;  /* 0x000000700b0b78a4 */ /* 0x000fe4000f8e0205 */
[----:B------:R-:W-:Y:S02]  /*db50*/  UIADD3 UR9, UR9, 0x36850, URZ ;  /* 0x0003685009097890 */ /* 0x000fe4000fffe03f */
[----:B------:R-:W-:Y:S01]  /*db60*/  UIADD3.X UR5, URZ, UR37, URZ, UP0, !UPT ;  /* 0x000000253f057290 */ /* 0x000fe200087fe43f */
[----:B--2---:R-:W-:-:S04]  /*db70*/  LEA R10, R11, R10, 0x18 ;  /* 0x0000000a0b0a7211 */ /* 0x004fc800078ec0ff */
[----:B------:R-:W-:-:S04]  /*db80*/  LEA R3, R3, R10, 0x1 ;  /* 0x0000000a03037211 */ /* 0x000fc800078e08ff */
[----:B------:R-:W-:-:S13]  /*db90*/  R2UR UR15, R3 ;  /* 0x00000000030f72ca */ /* 0x000fda00000e0000 */
[----:B------:R-:W-:Y:S02]  /*dba0*/  UIADD3 UR8, UR15, 0x400, URZ ;  /* 0x000004000f087890 */ /* 0x000fe4000fffe03f */
[----:B------:R-:W-:Y:S02]  /*dbb0*/  UIADD3 UR14, UR15, 0x3c00, URZ ;  /* 0x00003c000f0e7890 */ /* 0x000fe4000fffe03f */
[----:B------:R-:W-:-:S05]  /*dbc0*/  UIADD3 UR15, UR15, 0x7400, URZ ;  /* 0x000074000f0f7890 */ /* 0x000fca000fffe03f */
[----:B------:R1:W-:Y:S02]  /*dbd0*/  UTMALDG.4D.MULTICAST [UR8], [UR4], UR17, desc[UR6] ;  /* 0x00000608040073b4 */ /* 0x0003e40008019811 */
[----:B-1----:R-:W-:Y:S01]  /*dbe0*/  UMOV UR8, UR14 ;  /* 0x0000000e00087c82 */ /* 0x002fe20008000000 */
[----:B------:R-:W-:Y:S01]  /*dbf0*/  UMOV UR10, UR16 ;  /* 0x00000010000a7c82 */ /* 0x000fe20008000000 */
[----:B------:R-:W-:Y:S01]  /*dc00*/  UMOV UR14, 0x80 ;  /* 0x00000080000e7882 */ /* 0x000fe20000000000 */
[----:B------:R1:W-:Y:S02]  /*dc10*/  UTMALDG.4D.MULTICAST [UR8], [UR4], UR17, desc[UR6] ;  /* 0x00000608040073b4 */ /* 0x0003e40008019811 */
[----:B-1----:R-:W-:Y:S01]  /*dc20*/  UMOV UR8, UR15 ;  /* 0x0000000f00087c82 */ /* 0x002fe20008000000 */
[----:B------:R-:W-:Y:S02]  /*dc30*/  UMOV UR10, UR14 ;  /* 0x0000000e000a7c82 */ /* 0x000fe40008000000 */
[----:B------:R1:W-:Y:S02]  /*dc40*/  UTMALDG.4D.MULTICAST [UR8], [UR4], UR17, desc[UR6] ;  /* 0x00000608040073b4 */ /* 0x0003e40008019811 */
[----:B-1----:R-:W-:Y:S01]  /*dc50*/  NOP ;  /* 0x0000000000007918 */ /* 0x002fe20000000000 */
.L_x_175:
[----:B------:R-:W-:Y:S05]  /*dc60*/  BSYNC B0 ;  /* 0x0000000000007941 */ /* 0x000fea0003800000 */
.L_x_174:
[----:B------:R-:W2:Y:S01]  /*dc70*/  LDL.LU R2, [R1+0x14] ;  /* 0x0000140001027983 */ /* 0x000ea20000300800 */
[----:B------:R-:W-:Y:S01]  /*dc80*/  MOV R16, R9 ;  /* 0x0000000900107202 */ /* 0x000fe20000000f00 */
[----:B------:R-:W-:Y:S02]  /*dc90*/  IMAD.MOV.U32 R17, RZ, RZ, R14 ;  /* 0x000000ffff117224 */ /* 0x000fe400078e000e */
[----:B--2---:R-:W-:-:S07]  /*dca0*/  VIADD R6, R2, 0xfffffffd ;  /* 0xfffffffd02067836 */ /* 0x004fce0000000000 */
.L_x_173:
[----:B------:R-:W-:Y:S01]  /*dcb0*/  IMAD.MOV R13, RZ, RZ, -R13 ;  /* 0x000000ffff0d7224 */ /* 0x000fe200078e0a0d */
[----:B------:R-:W-:Y:S04]  /*dcc0*/  BSSY B0, `(.L_x_172) ;  /* 0x0000106000007945 */ /* 0x000fe80003800000 */
[----:B------:R-:W-:-:S13]  /*dcd0*/  ISETP.NE.AND P1, PT, R8, R13, PT ;  /* 0x0000000d0800720c */ /* 0x000fda0003f25270 */
[----:B------:R-:W-:Y:S05]  /*dce0*/  @!P1 BRA `(.L_x_183) ;  /* 0x00000010000c9947 */ /* 0x000fea0003800000 */
[----:B------:R-:W-:-:S07]  /*dcf0*/  IMAD.MOV.U32 R8, RZ, RZ, R5 ;  /* 0x000000ffff087224 */ /* 0x000fce00078e0005 */
.L_x_202:
[----:B------:R-:W-:Y:S01]  /*dd00*/  IADD3 R7, R16, 0x1, RZ ;  /* 0x0000000110077810 */ /* 0x000fe20007ffe0ff */
[----:B------:R-:W-:Y:S03]  /*dd10*/  BSSY B1, `(.L_x_184) ;  /* 0x000007e000017945 */ /* 0x000fe60003800000 */
[----:B------:R-:W-:-:S04]  /*dd20*/  ISETP.NE.AND P1, PT, R7, 0x2, PT ;  /* 0x000000020700780c */ /* 0x000fc80003f25270 */
[----:B-1----:R-:W-:Y:S02]  /*dd30*/  SEL R10, RZ, 0x1, P1 ;  /* 0x00000001ff0a7807 */ /* 0x002fe40000800000 */
        /* <DEDUP_REMOVED lines=12> */
[----:B-1----:R-:W-:-:S04]  /*de00*/  @P1 IMAD.HI.U32 R8, R6, R2, RZ ;  /* 0x0000000206081227 */ /* 0x002fc800078e00ff */
[----:B------:R-:W-:Y:S01]  /*de10*/  IMAD.MOV.U32 R2, RZ, RZ, R6 ;  /* 0x000000ffff027224 */ /* 0x000fe200078e0006 */
        /* <DEDUP_REMOVED lines=10> */
.L_x_186:
[----:B------:R-:W2:Y:S01]  /*dec0*/  S2R R3, SR_CgaCtaId ;  /* 0x0000000000037919 */ /* 0x000ea20000008800 */
[----:B------:R-:W-:-:S04]  /*ded0*/  MOV R2, 0x400 ;  /* 0x0000040000027802 */ /* 0x000fc80000000f00 */
[----:B--2---:R-:W-:Y:S02]  /*dee0*/  LEA R2, R3, R2, 0x18 ;  /* 0x0000000203027211 */ /* 0x004fe400078ec0ff */
[----:B------:R-:W-:-:S03]  /*def0*/  SHF.L.U32 R3, R10, 0x1f, RZ ;  /* 0x0000001f0a037819 */ /* 0x000fc600000006ff */
[----:B------:R-:W-:-:S04]  /*df00*/  IMAD R2, R7, 0x8, R2 ;  /* 0x0000000807027824 */ /* 0x000fc800078e0202 */
[----:B------:R-:W2:Y:S02]  /*df10*/  SYNCS.PHASECHK.TRANS64.TRYWAIT P1, [R2+URZ+0x36840], R3 ;  /* 0x03684003020075a7 */ /* 0x000ea4000802017f */
[----:B--2---:R-:W-:Y:S05]  /*df20*/  @!P1 BRA `(.L_x_187) ;  /* 0x0000001800949947 */ /* 0x004fea0003800000 */
.L_x_232:
[----:B-1----:R-:W3:Y:S01]  /*df30*/  LDL R9, [R1+0xc] ;  /* 0x00000c0001097983 */ /* 0x002ee20000100800 */
[----:B------:R-:W1:Y:S02]  /*df40*/  S2R R13, SR_TID.X ;  /* 0x00000000000d7919 */ /* 0x000e640000002100 */
[----:B-1----:R-:W-:-:S13]  /*df50*/  LOP3.LUT P1, RZ, R13, 0x7f, RZ, 0xc0, !PT ;  /* 0x0000007f0dff7812 */ /* 0x002fda000782c0ff */
[----:B--2---:R-:W-:-:S04]  /*df60*/  @!P1 IMAD.MOV.U32 R3, RZ, RZ, 0xa800 ;  /* 0x0000a800ff039424 */ /* 0x004fc800078e00ff */
[----:B------:R3:W-:Y:S02]  /*df70*/  @!P1 SYNCS.ARRIVE.TRANS64 RZ, [R2+URZ+0x36830], R3 ;  /* 0x0368300302ff99a7 */ /* 0x0007e4000800003f */
[----:B---3--:R-:W-:-:S04]  /*df80*/  PRMT R3, R9, 0x9910, RZ ;  /* 0x0000991009037816 */ /* 0x008fc800000000ff */
[----:B------:R-:W-:-:S13]  /*df90*/  ISETP.NE.AND P2, PT, R3, 0x2, PT ;  /* 0x000000020300780c */ /* 0x000fda0003f45270 */
[----:B------:R-:W-:Y:S05]  /*dfa0*/  @P2 BRA `(.L_x_188) ;  /* 0x0000000000042947 */ /* 0x000fea0003800000 */
[----:B------:R-:W-:Y:S01]  /*dfb0*/  BPT.TRAP 0x1 ;  /* 0x000000040000795c */ /* 0x000fe20000300000 */
.L_x_188:
[----:B------:R-:W-:-:S13]  /*dfc0*/  ISETP.NE.AND P1, PT, R19, RZ, PT ;  /* 0x000000ff1300720c */ /* 0x000fda0003f25270 */
[----:B------:R-:W-:Y:S05]  /*dfd0*/  @P1 BRA `(.L_x_189) ;  /* 0x0000000000041947 */ /* 0x000fea0003800000 */
[----:B------:R-:W-:Y:S01]  /*dfe0*/  BPT.TRAP 0x1 ;  /* 0x000000040000795c */ /* 0x000fe20000300000 */
.L_x_189:
        /* <DEDUP_REMOVED lines=21> */
[----:B------:R-:W-:Y:S02]  /*e140*/  R2UR UR8, R2 ;  /* 0x00000000020872ca */ /* 0x000fe400000e0000 */
[----:B------:R-:W-:-:S11]  /*e150*/  LEA R2, R16, R3, 0x3 ;  /* 0x0000000310027211 */ /* 0x000fd600078e18ff */
        /* <DEDUP_REMOVED lines=13> */
.L_x_233:
[----:B------:R-:W2:Y:S02]  /*e230*/  S2R R3, SR_TID.X ;  /* 0x0000000000037919 */ /* 0x000ea40000002100 */
[----:B--2---:R-:W-:-:S13]  /*e240*/  LOP3.LUT P1, RZ, R3, 0x7f, RZ, 0xc0, !PT ;  /* 0x0000007f03ff7812 */ /* 0x004fda000782c0ff */
[----:B------:R-:W-:-:S04]  /*e250*/  @!P1 IMAD.MOV.U32 R3, RZ, RZ, 0xa800 ;  /* 0x0000a800ff039424 */ /* 0x000fc800078e00ff */
[----:B------:R2:W-:Y:S01]  /*e260*/  @!P1 SYNCS.ARRIVE.TRANS64 RZ, [R2+URZ+0x36850], R3 ;  /* 0x0368500302ff99a7 */ /* 0x0005e2000800003f */
[----:B------:R-:W-:Y:S05]  /*e270*/  @P2 BRA `(.L_x_191) ;  /* 0x0000000000042947 */ /* 0x000fea0003800000 */
[----:B------:R-:W-:Y:S01]  /*e280*/  BPT.TRAP 0x1 ;  /* 0x000000040000795c */ /* 0x000fe20000300000 */
.L_x_191:
[----:B------:R-:W-:-:S13]  /*e290*/  ISETP.NE.AND P1, PT, R19, RZ, PT ;  /* 0x000000ff1300720c */ /* 0x000fda0003f25270 */
[----:B------:R-:W-:Y:S05]  /*e2a0*/  @P1 BRA `(.L_x_192) ;  /* 0x0000000000041947 */ /* 0x000fea0003800000 */
[----:B------:R-:W-:Y:S01]  /*e2b0*/  BPT.TRAP 0x1 ;  /* 0x000000040000795c */ /* 0x000fe20000300000 */
.L_x_192:
[----:B------:R-:W3:Y:S01]  /*e2c0*/  S2R R9, SR_CgaCtaId ;  /* 0x0000000000097919 */ /* 0x000ee20000008800 */
[----:B--2---:R-:W-:Y:S01]  /*e2d0*/  MOV R3, 0x400 ;  /* 0x0000040000037802 */ /* 0x004fe20000000f00 */
[----:B------:R-:W-:Y:S01]  /*e2e0*/  IMAD R16, R16, 0x5400, R21 ;  /* 0x0000540010107824 */ /* 0x000fe200078e0215 */
        /* <DEDUP_REMOVED lines=11> */
[----:B------:R-:W-:Y:S01]  /*e3a0*/  IMAD.MOV.U32 R18, RZ, RZ, R11 ;  /* 0x000000ffff127224 */ /* 0x000fe200078e000b */
[----:B------:R-:W-:-:S03]  /*e3b0*/  MOV R5, R8 ;  /* 0x0000000800057202 */ /* 0x000fc60000000f00 */
[----:B------:R-:W-:Y:S02]  /*e3c0*/  UIMAD UR11, UR11, 0x70, UR5 ;  /* 0x000000700b0b78a4 */ /* 0x000fe4000f8e0205 */
[----:B------:R-:W-:Y:S02]  /*e3d0*/  UIADD3 UR9, UR9, 0x36850, URZ ;  /* 0x0003685009097890 */ /* 0x000fe4000fffe03f */
[----:B------:R-:W-:Y:S01]  /*e3e0*/  UIADD3.X UR5, URZ, UR37, URZ, UP0, !UPT ;  /* 0x000000253f057290 */ /* 0x000fe200087fe43f */
        /* <DEDUP_REMOVED lines=16> */
.L_x_185:
[----:B------:R-:W-:Y:S05]  /*e4f0*/  BSYNC B1 ;  /* 0x0000000000017941 */ /* 0x000fea0003800000 */
.L_x_184:
[----:B------:R-:W-:Y:S01]  /*e500*/  VIADD R16, R7, 0x1 ;  /* 0x0000000107107836 */ /* 0x000fe20000000000 */
[----:B------:R-:W-:Y:S04]  /*e510*/  BSSY B1, `(.L_x_193) ;  /* 0x000007d000017945 */ /* 0x000fe80003800000 */
        /* <DEDUP_REMOVED lines=17> */
[----:B------:R-:W-:-:S05]  /*e630*/  IADD3 R3, -R2, RZ, RZ ;  /* 0x000000ff02037210 */ /* 0x000fca0007ffe1ff */
[----:B------:R-:W-:Y:S01]  /*e640*/  IMAD R11, R9, R3, R11 ;  /* 0x00000003090b7224 */ /* 0x000fe200078e020b */
[--C-:B------:R-:W-:Y:S01]  /*e650*/  SHF.R.S32.HI R3, RZ, 0x1f, R2.reuse ;  /* 0x0000001fff037819 */ /* 0x100fe20000011402 */
[----:B------:R-:W1:Y:S02]  /*e660*/  LDC.64 R8, c[0x0][0x3f8] ;  /* 0x0000fe00ff087b82 */ /* 0x000e640000000a00 */
[----:B------:R-:W-:-:S04]  /*e670*/  IMAD.WIDE.U32 R2, R4, UR4, R2 ;  /* 0x0000000404027c25 */ /* 0x000fc8000f8e0002 */
[----:B------:R-:W-:Y:S01]  /*e680*/  IMAD.IADD R13, R13, 0x1, R3 ;  /* 0x000000010d0d7824 */ /* 0x000fe200078e0203 */
[----:B-1----:R-:W-:-:S04]  /*e690*/  LEA R8, P1, R2, R8, 0x2 ;  /* 0x0000000802087211 */ /* 0x002fc800078210ff */
[----:B------:R-:W-:-:S05]  /*e6a0*/  LEA.HI.X R9, R2, R9, R13, 0x2, P1 ;  /* 0x0000000902097211 */ /* 0x000fca00008f140d */
[----:B------:R1:W5:Y:S04]  /*e6b0*/  LDG.E R8, desc[UR6][R8.64] ;  /* 0x0000000608087981 */ /* 0x000368000c1e1900 */
.L_x_195:
[----:B------:R-:W2:Y:S01]  /*e6c0*/  S2R R3, SR_CgaCtaId ;  /* 0x0000000000037919 */ /* 0x000ea20000008800 */
[----:B------:R-:W-:-:S04]  /*e6d0*/  MOV R2, 0x400 ;  /* 0x0000040000027802 */ /* 0x000fc80000000f00 */
[----:B--2---:R-:W-:Y:S02]  /*e6e0*/  LEA R2, R3, R2, 0x18 ;  /* 0x0000000203027211 */ /* 0x004fe400078ec0ff */
[----:B------:R-:W-:-:S03]  /*e6f0*/  SHF.L.U32 R3, R17, 0x1f, RZ ;  /* 0x0000001f11037819 */ /* 0x000fc600000006ff */
[----:B------:R-:W-:-:S04]  /*e700*/  IMAD R2, R16, 0x8, R2 ;  /* 0x0000000810027824 */ /* 0x000fc800078e0202 */
[----:B------:R-:W2:Y:S02]  /*e710*/  SYNCS.PHASECHK.TRANS64.TRYWAIT P1, [R2+URZ+0x36840], R3 ;  /* 0x03684003020075a7 */ /* 0x000ea4000802017f */
[----:B--2---:R-:W-:Y:S05]  /*e720*/  @!P1 BRA `(.L_x_196) ;  /* 0x0000001000bc9947 */ /* 0x004fea0003800000 */
.L_x_234:
        /* <DEDUP_REMOVED lines=9> */
.L_x_197:
[----:B------:R-:W-:-:S13]  /*e7c0*/  ISETP.NE.AND P1, PT, R19, RZ, PT ;  /* 0x000000ff1300720c */ /* 0x000fda0003f25270 */
[----:B------:R-:W-:Y:S05]  /*e7d0*/  @P1 BRA `(.L_x_198) ;  /* 0x0000000000041947 */ /* 0x000fea0003800000 */
[----:B------:R-:W-:Y:S01]  /*e7e0*/  BPT.TRAP 0x1 ;  /* 0x000000040000795c */ /* 0x000fe20000300000 */
.L_x_198:
        /* <DEDUP_REMOVED lines=19> */
[----:B-1----:R-:W-:-:S04]  /*e920*/  LEA R3, R9, R3, 0x18 ;  /* 0x0000000309037211 */ /* 0x002fc800078ec0ff */
[----:B------:R-:W-:-:S04]  /*e930*/  LEA R2, R2, R3, 0x1 ;  /* 0x0000000302027211 */ /* 0x000fc800078e08ff */
        /* <DEDUP_REMOVED lines=15> */
.L_x_235:
[----:B------:R-:W2:Y:S02]  /*ea30*/  S2R R3, SR_TID.X ;  /* 0x0000000000037919 */ /* 0x000ea40000002100 */
[----:B--2---:R-:W-:-:S13]  /*ea40*/  LOP3.LUT P1, RZ, R3, 0x7f, RZ, 0xc0, !PT ;  /* 0x0000007f03ff7812 */ /* 0x004fda000782c0ff */
[----:B------:R-:W-:-:S04]  /*ea50*/  @!P1 IMAD.MOV.U32 R3, RZ, RZ, 0xa800 ;  /* 0x0000a800ff039424 */ /* 0x000fc800078e00ff */
[----:B------:R2:W-:Y:S01]  /*ea60*/  @!P1 SYNCS.ARRIVE.TRANS64 RZ, [R2+URZ+0x36850], R3 ;  /* 0x0368500302ff99a7 */ /* 0x0005e2000800003f */
[----:B------:R-:W-:Y:S05]  /*ea70*/  @P2 BRA `(.L_x_200) ;  /* 0x0000000000042947 */ /* 0x000fea0003800000 */
[----:B------:R-:W-:Y:S01]  /*ea80*/  BPT.TRAP 0x1 ;  /* 0x000000040000795c */ /* 0x000fe20000300000 */
.L_x_200:
[----:B------:R-:W-:-:S13]  /*ea90*/  ISETP.NE.AND P1, PT, R19, RZ, PT ;  /* 0x000000ff1300720c */ /* 0x000fda0003f25270 */
[----:B------:R-:W-:Y:S05]  /*eaa0*/  @P1 BRA `(.L_x_201) ;  /* 0x0000000000041947 */ /* 0x000fea0003800000 */
[----:B------:R-:W-:Y:S01]  /*eab0*/  BPT.TRAP 0x1 ;  /* 0x000000040000795c */ /* 0x000fe20000300000 */
.L_x_201:
        /* <DEDUP_REMOVED lines=14> */
[----:B------:R-:W-:Y:S01]  /*eba0*/  MOV R18, R11 ;  /* 0x0000000b00127202 */ /* 0x000fe20000000f00 */
[----:B------:R-:W-:-:S03]  /*ebb0*/  IMAD.MOV.U32 R5, RZ, RZ, R8 ;  /* 0x000000ffff057224 */ /* 0x000fc600078e0008 */
        /* <DEDUP_REMOVED lines=8> */
[----:B------:R-:W-:-:S05]  /*ec40*/  UIADD3 UR15, UR15, 0x7400, URZ ;  /* 0x000074000f0f7890 */ /* 0x000fca000fffe03f */
[----:B------:R2:W-:Y:S02]  /*ec50*/  UTMALDG.4D.MULTICAST [UR8], [UR4], UR17, desc[UR6] ;  /* 0x00000608040073b4 */ /* 0x0005e40008019811 */
[----:B--2---:R-:W-:Y:S01]  /*ec60*/  UMOV UR8, UR14 ;  /* 0x0000000e00087c82 */ /* 0x004fe20008000000 */
[----:B------:R-:W-:Y:S01]  /*ec70*/  UMOV UR10, UR16 ;  /* 0x00000010000a7c82 */ /* 0x000fe20008000000 */
[----:B------:R-:W-:Y:S01]  /*ec80*/  UMOV UR14, 0x80 ;  /* 0x00000080000e7882 */ /* 0x000fe20000000000 */
[----:B------:R2:W-:Y:S02]  /*ec90*/  UTMALDG.4D.MULTICAST [UR8], [UR4], UR17, desc[UR6] ;  /* 0x00000608040073b4 */ /* 0x0005e40008019811 */
[----:B--2---:R-:W-:Y:S01]  /*eca0*/  UMOV UR8, UR15 ;  /* 0x0000000f00087c82 */ /* 0x004fe20008000000 */
[----:B------:R-:W-:Y:S02]  /*ecb0*/  UMOV UR10, UR14 ;  /* 0x0000000e000a7c82 */ /* 0x000fe40008000000 */
[----:B------:R2:W-:Y:S02]  /*ecc0*/  UTMALDG.4D.MULTICAST [UR8], [UR4], UR17, desc[UR6] ;  /* 0x00000608040073b4 */ /* 0x0005e40008019811 */
[----:B--2---:R-:W-:Y:S01]  /*ecd0*/  NOP ;  /* 0x0000000000007918 */ /* 0x004fe20000000000 */
.L_x_194:
[----:B------:R-:W-:Y:S05]  /*ece0*/  BSYNC B1 ;  /* 0x0000000000017941 */ /* 0x000fea0003800000 */
.L_x_193:
[C---:B------:R-:W-:Y:S01]  /*ecf0*/  ISETP.GT.AND P1, PT, R6.reuse, 0x1, PT ;  /* 0x000000010600780c */ /* 0x040fe20003f24270 */
[----:B------:R-:W-:-:S12]  /*ed00*/  VIADD R6, R6, 0xfffffffe ;  /* 0xfffffffe06067836 */ /* 0x000fd80000000000 */
[----:B------:R-:W-:Y:S05]  /*ed10*/  @P1 BRA `(.L_x_202) ;  /* 0xffffffec00f81947 */ /* 0x000fea000383ffff */
.L_x_183:
[----:B------:R-:W-:Y:S05]  /*ed20*/  BSYNC B0 ;  /* 0x0000000000007941 */ /* 0x000fea0003800000 */
.L_x_172:
[----:B------:R-:W-:Y:S04]  /*ed30*/  BSSY B0, `(.L_x_203) ;  /* 0x0000036000007945 */ /* 0x000fe80003800000 */
[----:B------:R-:W-:Y:S05]  /*ed40*/  @!P6 BRA `(.L_x_204) ;  /* 0x0000000000d0e947 */ /* 0x000fea0003800000 */
[----:B------:R-:W2:Y:S01]  /*ed50*/  S2R R3, SR_CgaCtaId ;  /* 0x0000000000037919 */ /* 0x000ea20000008800 */
[----:B-1----:R-:W-:-:S04]  /*ed60*/  MOV R2, 0x400 ;  /* 0x0000040000027802 */ /* 0x002fc80000000f00 */
[----:B--2---:R-:W-:Y:S02]  /*ed70*/  LEA R2, R3, R2, 0x18 ;  /* 0x0000000203027211 */ /* 0x004fe400078ec0ff */
[----:B------:R-:W-:-:S03]  /*ed80*/  SHF.L.U32 R3, R17, 0x1f, RZ ;  /* 0x0000001f11037819 */ /* 0x000fc600000006ff */
[----:B------:R-:W-:-:S04]  /*ed90*/  IMAD R2, R16, 0x8, R2 ;  /* 0x0000000810027824 */ /* 0x000fc800078e0202 */
[----:B------:R-:W1:Y:S02]  /*eda0*/  SYNCS.PHASECHK.TRANS64.TRYWAIT P0, [R2+URZ+0x36860], R3 ;  /* 0x03686003020075a7 */ /* 0x000e64000800017f */
[----:B-1----:R-:W-:Y:S05]  /*edb0*/  @!P0 BRA `(.L_x_205) ;  /* 0x0000000c00408947 */ /* 0x002fea0003800000 */
.L_x_236:
        /* <DEDUP_REMOVED lines=9> */
.L_x_206:
[----:B------:R-:W-:-:S13]  /*ee50*/  ISETP.NE.AND P0, PT, R19, RZ, PT ;  /* 0x000000ff1300720c */ /* 0x000fda0003f05270 */
[----:B------:R-:W-:Y:S05]  /*ee60*/  @P0 BRA `(.L_x_207) ;  /* 0x0000000000040947 */ /* 0x000fea0003800000 */
[----:B------:R-:W-:Y:S01]  /*ee70*/  BPT.TRAP 0x1 ;  /* 0x000000040000795c */ /* 0x000fe20000300000 */
.L_x_207:
[----:B------:R-:W1:Y:S01]  /*ee80*/  S2R R4, SR_CgaCtaId ;  /* 0x0000000000047919 */ /* 0x000e620000008800 */
[----:B------:R-:W-:Y:S01]  /*ee90*/  MOV R3, 0x400 ;  /* 0x0000040000037802 */ /* 0x000fe20000000f00 */
        /* <DEDUP_REMOVED lines=11> */
[----:B------:R-:W-:-:S05]  /*ef50*/  UMOV UR17, 0x40 ;  /* 0x0000004000117882 */ /* 0x000fca0000000000 */
[----:B------:R-:W-:Y:S02]  /*ef60*/  UIMAD UR11, UR11, 0x70, UR5 ;  /* 0x000000700b0b78a4 */ /* 0x000fe4000f8e0205 */
[----:B------:R-:W-:Y:S02]  /*ef70*/  UIADD3 UR9, UR9, 0x36850, URZ ;  /* 0x0003685009097890 */ /* 0x000fe4000fffe03f */
[----:B------:R-:W-:Y:S01]  /*ef80*/  UIADD3.X UR5, URZ, UR37, URZ, UP0, !UPT ;  /* 0x000000253f057290 */ /* 0x000fe200087fe43f */
[----:B-1----:R-:W-:-:S05]  /*ef90*/  LEA R3, R4, R3, 0x18 ;  /* 0x0000000304037211 */ /* 0x002fca00078ec0ff */
        /* <DEDUP_REMOVED lines=8> */
[----:B-1----:R-:W-:Y:S01]  /*f020*/  UMOV UR8, UR15 ;  /* 0x0000000f00087c82 */ /* 0x002fe20008000000 */
[----:B------:R-:W-:Y:S02]  /*f030*/  UMOV UR10, UR17 ;  /* 0x00000011000a7c82 */ /* 0x000fe40008000000 */
[----:B------:R1:W-:Y:S02]  /*f040*/  UTMALDG.4D.MULTICAST [UR8], [UR4], UR18, desc[UR6] ;  /* 0x00000608040073b4 */ /* 0x0003e40008019812 */
[----:B-1----:R-:W-:Y:S01]  /*f050*/  UMOV UR8, UR16 ;  /* 0x0000001000087c82 */ /* 0x002fe20008000000 */
[----:B------:R-:W-:-:S02]  /*f060*/  UMOV UR10, UR14 ;  /* 0x0000000e000a7c82 */ /* 0x000fc40008000000 */
[----:B------:R2:W-:Y:S02]  /*f070*/  UTMALDG.4D.MULTICAST [UR8], [UR4], UR18, desc[UR6] ;  /* 0x00000608040073b4 */ /* 0x0005e40008019812 */
[----:B--2---:R-:W-:Y:S01]  /*f080*/  NOP ;  /* 0x0000000000007918 */ /* 0x004fe20000000000 */
.L_x_204:
[----:B------:R-:W-:Y:S05]  /*f090*/  BSYNC B0 ;  /* 0x0000000000007941 */ /* 0x000fea0003800000 */
.L_x_203:
[----:B------:R-:W2:Y:S01]  /*f0a0*/  LDL.LU R0, [R1+0x18] ;  /* 0x0000180001007983 */ /* 0x000ea20000300800 */
[----:B------:R-:W-:-:S03]  /*f0b0*/  ULDC UR4, c[0x0][0xda4] ;  /* 0x0003690000047ab9 */ /* 0x000fc60000000800 */
[----:B-1----:R-:W3:Y:S01]  /*f0c0*/  LDL.LU R2, [R1+0x24] ;  /* 0x0000240001027983 */ /* 0x002ee20000300800 */
[----:B------:R-:W-:-:S05]  /*f0d0*/  VIADD R16, R16, 0x1 ;  /* 0x0000000110107836 */ /* 0x000fca0000000000 */
[----:B------:R-:W-:-:S04]  /*f0e0*/  ISETP.NE.AND P0, PT, R16, 0x2, PT ;  /* 0x000000021000780c */ /* 0x000fc80003f05270 */
[----:B------:R-:W-:Y:S01]  /*f0f0*/  SEL R16, R16, RZ, P0 ;  /* 0x000000ff10107207 */ /* 0x000fe20000000000 */
[----:B--2---:R-:W-:Y:S01]  /*f100*/  VIADD R0, R0, UR38 ;  /* 0x0000002600007c36 */ /* 0x004fe20008000000 */
[----:B---3--:R-:W-:-:S04]  /*f110*/  IADD3 R2, R2, 0x1, RZ ;  /* 0x0000000102027810 */ /* 0x008fc80007ffe0ff */
[----:B------:R1:W-:Y:S01]  /*f120*/  STL [R1+0x18], R0 ;  /* 0x0000180001007387 */ /* 0x0003e20000100800 */
[----:B------:R-:W-:-:S03]  /*f130*/  ISETP.GE.AND P1, PT, R0, UR4, PT ;  /* 0x0000000400007c0c */ /* 0x000fc6000bf26270 */
[----:B------:R2:W-:Y:S01]  /*f140*/  STL [R1+0x24], R2 ;  /* 0x0000240201007387 */ /* 0x0005e20000100800 */
[----:B-1----:R-:W-:-:S04]  /*f150*/  SEL R0, RZ, 0x1, P0 ;  /* 0x00000001ff007807 */ /* 0x002fc80000000000 */
[----:B------:R-:W-:-:S05]  /*f160*/  LOP3.LUT R17, R17, R0, RZ, 0x3c, !PT ;  /* 0x0000000011117212 */ /* 0x000fca00078e3cff */
[----:B--2---:R-:W-:Y:S05]  /*f170*/  @!P1 BRA `(.L_x_208) ;  /* 0xffffffcc00e09947 */ /* 0x004fea000383ffff */
[----:B------:R-:W-:-:S07]  /*f180*/  LOP3.LUT R2, R2, 0x1, RZ, 0xc, !PT ;  /* 0x0000000102027812 */ /* 0x000fce00078e0cff */
.L_x_156:
[----:B------:R-:W1:Y:S01]  /*f190*/  S2R R3, SR_CgaCtaId ;  /* 0x0000000000037919 */ /* 0x000e620000008800 */
[----:B------:R-:W-:Y:S01]  /*f1a0*/  MOV R0, 0x400 ;  /* 0x0000040000007802 */ /* 0x000fe20000000f00 */
[----:B------:R-:W-:Y:S03]  /*f1b0*/  BSSY B0, `(.L_x_209) ;  /* 0x0000005000007945 */ /* 0x000fe60003800000 */
[----:B-1----:R-:W-:Y:S02]  /*f1c0*/  LEA R0, R3, R0, 0x18 ;  /* 0x0000000003007211 */ /* 0x002fe400078ec0ff */
[----:B------:R-:W-:-:S04]  /*f1d0*/  SHF.L.U32 R3, R2, 0x1f, RZ ;  /* 0x0000001f02037819 */ /* 0x000fc800000006ff */
[----:B------:R-:W1:Y:S02]  /*f1e0*/  SYNCS.PHASECHK.TRANS64.TRYWAIT P0, [R0+URZ+0x36820], R3 ;  /* 0x03682003000075a7 */ /* 0x000e64000800017f */
[----:B-1----:R-:W-:Y:S05]  /*f1f0*/  @!P0 BRA `(.L_x_210) ;  /* 0x0000000800448947 */ /* 0x002fea0003800000 */
.L_x_237:
[----:B------:R-:W-:Y:S05]  /*f200*/  BSYNC B0 ;  /* 0x0000000000007941 */ /* 0x000fea0003800000 */
.L_x_209:
[----:B------:R-:W-:-:S03]  /*f210*/  UMOV UR4, 0xffffffff ;  /* 0xffffffff00047882 */ /* 0x000fc60000000000 */
[----:B------:R-:W-:Y:S05]  /*f220*/  BRA.DIV UR4, `(.L_x_211) ;  /* 0x0000000a044c7947 */ /* 0x000fea000b800000 */
[----:B------:R-:W2:Y:S02]  /*f230*/  S2R R2, SR_TID.X ;  /* 0x0000000000027919 */ /* 0x000ea40000002100 */
[----:B--2---:R-:W-:-:S04]  /*f240*/  SHF.R.U32.HI R2, RZ, 0x5, R2 ;  /* 0x00000005ff027819 */ /* 0x004fc80000011602 */
[----:B------:R-:W-:-:S05]  /*f250*/  LOP3.LUT R2, R2, 0x3, RZ, 0xc0, !PT ;  /* 0x0000000302027812 */ /* 0x000fca00078ec0ff */
[----:B------:R2:W3:Y:S02]  /*f260*/  SHFL.IDX PT, R14, R2, RZ, 0x1f ;  /* 0x00001fff020e7589 */ /* 0x0004e400000e0000 */
.L_x_240:
[----:B---3--:R-:W-:Y:S01]  /*f270*/  ISETP.NE.AND P0, PT, R14, RZ, PT ;  /* 0x000000ff0e00720c */ /* 0x008fe20003f05270 */
[----:B------:R-:W-:-:S12]  /*f280*/  BSSY B0, `(.L_x_212) ;  /* 0x0000024000007945 */ /* 0x000fd80003800000 */
[----:B------:R-:W-:Y:S05]  /*f290*/  @P0 BRA `(.L_x_213) ;  /* 0x0000000000880947 */ /* 0x000fea0003800000 */
[----:B------:R-:W-:-:S03]  /*f2a0*/  UMOV UR4, 0xffffffff ;  /* 0xffffffff00047882 */ /* 0x000fc60000000000 */
[----:B------:R-:W-:Y:S05]  /*f2b0*/  BRA.DIV UR4, `(.L_x_214) ;  /* 0x0000000a045c7947 */ /* 0x000fea000b800000 */
[----:B------:R-:W-:-:S13]  /*f2c0*/  ELECT P6, URZ, PT ;  /* 0x00000000003f782f */ /* 0x000fda00038c0000 */
.L_x_243:
[----:B------:R-:W-:Y:S05]  /*f2d0*/  @!P6 BRA `(.L_x_213) ;  /* 0x000000000078e947 */ /* 0x000fea0003800000 */
[----:B--2---:R-:W2:Y:S02]  /*f2e0*/  LDL.LU R2, [R1+0x1c] ;  /* 0x00001c0001027983 */ /* 0x004ea40000300800 */
[----:B--2---:R-:W-:-:S04]  /*f2f0*/  LOP3.LUT R2, R2, 0x2, RZ, 0xfc, !PT ;  /* 0x0000000202027812 */ /* 0x004fc800078efcff */
[----:B------:R-:W-:-:S13]  /*f300*/  ISETP.NE.AND P2, PT, R2, 0x3, PT ;  /* 0x000000030200780c */ /* 0x000fda0003f45270 */
[----:B------:R-:W-:Y:S05]  /*f310*/  @!P2 BRA `(.L_x_215) ;  /* 0x000000000004a947 */ /* 0x000fea0003800000 */
[----:B------:R-:W-:Y:S01]  /*f320*/  BPT.TRAP 0x1 ;  /* 0x000000040000795c */ /* 0x000fe20000300000 */
.L_x_215:
[----:B-1----:R-:W-:Y:S01]  /*f330*/  VIADD R3, R0, 0x36840 ;  /* 0x0003684000037836 */ /* 0x002fe20000000000 */
[----:B------:R-:W-:Y:S01]  /*f340*/  SHF.L.U32 R5, R17, 0x1f, RZ ;  /* 0x0000001f11057819 */ /* 0x000fe200000006ff */
[C---:B------:R-:W-:Y:S02]  /*f350*/  VIADD R2, R16.reuse, 0x1 ;  /* 0x0000000110027836 */ /* 0x040fe40000000000 */
[----:B------:R-:W-:-:S03]  /*f360*/  IMAD R6, R16, 0x8, R3 ;  /* 0x0000000810067824 */ /* 0x000fc600078e0203 */
[----:B------:R-:W-:Y:S01]  /*f370*/  ISETP.NE.AND P1, PT, R2, 0x2, PT ;  /* 0x000000020200780c */ /* 0x000fe20003f25270 */
[----:B------:R-:W1:Y:S03]  /*f380*/  SYNCS.PHASECHK.TRANS64.TRYWAIT P0, [R6+URZ], R5 ;  /* 0x00000005060075a7 */ /* 0x000e66000800017f */
[----:B------:R-:W-:-:S04]  /*f390*/  SEL R4, RZ, 0x1, P1 ;  /* 0x00000001ff047807 */ /* 0x000fc80000800000 */
[----:B------:R-:W-:Y:S02]  /*f3a0*/  LOP3.LUT R17, R17, R4, RZ, 0x3c, !PT ;  /* 0x0000000411117212 */ /* 0x000fe400078e3cff */
[----:B------:R-:W-:Y:S02]  /*f3b0*/  SEL R4, R2, RZ, P1 ;  /* 0x000000ff02047207 */ /* 0x000fe40000800000 */
[----:B------:R-:W-:Y:S02]  /*f3c0*/  SHF.L.U32 R2, R17, 0x1f, RZ ;  /* 0x0000001f11027819 */ /* 0x000fe400000006ff */
[----:B------:R-:W-:Y:S01]  /*f3d0*/  LEA R3, R4, R3, 0x3 ;  /* 0x0000000304037211 */ /* 0x000fe200078e18ff */
[----:B-1----:R-:W-:Y:S06]  /*f3e0*/  @!P0 BRA `(.L_x_216) ;  /* 0x0000000800308947 */ /* 0x002fec0003800000 */
.L_x_244:
[----:B------:R-:W2:Y:S02]  /*f3f0*/  SYNCS.PHASECHK.TRANS64.TRYWAIT P0, [R3+URZ], R2 ;  /* 0x00000002030075a7 */ /* 0x000ea4000800017f */
[----:B--2---:R-:W-:Y:S05]  /*f400*/  @!P0 BRA `(.L_x_217) ;  /* 0x00000008003c8947 */ /* 0x004fea0003800000 */
.L_x_245:
[----:B------:R-:W-:Y:S05]  /*f410*/  @!P2 BRA `(.L_x_218) ;  /* 0x000000000004a947 */ /* 0x000fea0003800000 */
[----:B------:R-:W-:Y:S01]  /*f420*/  BPT.TRAP 0x1 ;  /* 0x000000040000795c */ /* 0x000fe20000300000 */
.L_x_218:
[----:B--2---:R-:W-:-:S04]  /*f430*/  VIADD R3, R0, 0x36860 ;  /* 0x0003686000037836 */ /* 0x004fc80000000000 */
[----:B------:R-:W-:-:S04]  /*f440*/  IMAD R16, R16, 0x8, R3 ;  /* 0x0000000810107824 */ /* 0x000fc800078e0203 */
[----:B------:R-:W2:Y:S02]  /*f450*/  SYNCS.PHASECHK.TRANS64.TRYWAIT P0, [R16+URZ], R5 ;  /* 0x00000005100075a7 */ /* 0x000ea4000800017f */
[----:B--2---:R-:W-:Y:S05]  /*f460*/  @!P0 BRA `(.L_x_219) ;  /* 0x0000000800388947 */ /* 0x004fea0003800000 */
.L_x_246:
[----:B------:R-:W-:-:S07]  /*f470*/  IMAD R3, R4, 0x8, R3 ;  /* 0x0000000804037824 */ /* 0x000fce00078e0203 */
.L_x_220:
[----:B---3--:R3:W4:Y:S02]  /*f480*/  SYNCS.PHASECHK.TRANS64.TRYWAIT P0, [R3+URZ], R2 ;  /* 0x00000002030075a7 */ /* 0x008724000800017f */
[----:B----4-:R-:W-:Y:S05]  /*f490*/  @!P0 NANOSLEEP.SYNCS 0x989680 ;  /* 0x009896800000895d */ /* 0x010fea0003900000 */
[----:B------:R-:W4:Y:S02]  /*f4a0*/  @!P0 SYNCS.PHASECHK.TRANS64 P0, [R3+URZ], R2 ;  /* 0x00000002030085a7 */ /* 0x000f24000800007f */
[----:B----4-:R-:W-:Y:S05]  /*f4b0*/  @!P0 BRA `(.L_x_220) ;  /* 0xfffffffc00f08947 */ /* 0x010fea000383ffff */
.L_x_213:
[----:B------:R-:W-:Y:S05]  /*f4c0*/  BSYNC B0 ;  /* 0x0000000000007941 */ /* 0x000fea0003800000 */
.L_x_212:
[----:B------:R-:W-:Y:S05]  /*f4d0*/  EXIT ;  /* 0x000000000000794d */ /* 0x000fea0003800000 */
.L_x_130:
[----:B------:R-:W-:-:S13]  /*f4e0*/  R2UR UR4, R2 ;  /* 0x00000000020472ca */ /* 0x000fda00000e0000 */
[----:B-1----:R-:W-:-:S04]  /*f4f0*/  MOV R3, UR4 ;  /* 0x0000000400037c02 */ /* 0x002fc80008000f00 */
[----:B------:R1:W2:Y:S03]  /*f500*/  SYNCS.PHASECHK.TRANS64.TRYWAIT P1, [R3+URZ+0x36800], R0 ;  /* 0x03680000030075a7 */ /* 0x0002a6000802017f */
[----:B--2---:R-:W-:Y:S05]  /*f510*/  @!P1 NANOSLEEP.SYNCS 0x989680 ;  /* 0x009896800000995d */ /* 0x004fea0003900000 */
[----:B------:R-:W2:Y:S02]  /*f520*/  @!P1 SYNCS.PHASECHK.TRANS64 P1, [R3+URZ+0x36800], R0 ;  /* 0x03680000030095a7 */ /* 0x000ea4000802007f */
[----:B--2---:R-:W-:Y:S05]  /*f530*/  @!P1 BRA `(.L_x_130) ;  /* 0xfffffffc00e89947 */ /* 0x004fea000383ffff */
[----:B------:R-:W-:Y:S05]  /*f540*/  BRA `(.L_x_221) ;  /* 0xffffff2000607947 */ /* 0x000fea000383ffff */
.L_x_134:
[----:B--2---:R2:W3:Y:S02]  /*f550*/  SYNCS.PHASECHK.TRANS64.TRYWAIT P1, [R0+URZ+0x36830], R3 ;  /* 0x03683003000075a7 */ /* 0x0044e4000802017f */
[----:B---3--:R-:W-:Y:S05]  /*f560*/  @!P1 NANOSLEEP.SYNCS 0x989680 ;  /* 0x009896800000995d */ /* 0x008fea0003900000 */
[----:B------:R-:W3:Y:S02]  /*f570*/  @!P1 SYNCS.PHASECHK.TRANS64 P1, [R0+URZ+0x36830], R3 ;  /* 0x03683003000095a7 */ /* 0x000ee4000802007f */
[----:B---3--:R-:W-:Y:S05]  /*f580*/  @!P1 BRA `(.L_x_134) ;  /* 0xfffffffc00f09947 */ /* 0x008fea000383ffff */
[----:B------:R-:W-:Y:S05]  /*f590*/  BRA `(.L_x_133) ;  /* 0xffffff2000847947 */ /* 0x000fea000383ffff */
.L_x_140:
[----:B--2---:R-:W-:-:S04]  /*f5a0*/  IMAD.U32 R8, RZ, RZ, UR60 ;  /* 0x0000003cff087e24 */ /* 0x004fc8000f8e00ff */
[----:B------:R2:W3:Y:S03]  /*f5b0*/  SYNCS.PHASECHK.TRANS64.TRYWAIT P1, [R8+URZ+0x36830], R7 ;  /* 0x03683007080075a7 */ /* 0x0004e6000802017f */
[----:B---3--:R-:W-:Y:S05]  /*f5c0*/  @!P1 NANOSLEEP.SYNCS 0x989680 ;  /* 0x009896800000995d */ /* 0x008fea0003900000 */
[----:B------:R-:W3:Y:S02]  /*f5d0*/  @!P1 SYNCS.PHASECHK.TRANS64 P1, [R8+URZ+0x36830], R7 ;  /* 0x03683007080095a7 */ /* 0x000ee4000802007f */
[----:B---3--:R-:W-:Y:S05]  /*f5e0*/  @!P1 BRA `(.L_x_140) ;  /* 0xfffffffc00ec9947 */ /* 0x008fea000383ffff */
[----:B------:R-:W-:Y:S05]  /*f5f0*/  BRA `(.L_x_139) ;  /* 0xffffff6400e87947 */ /* 0x000fea000383ffff */
.L_x_144:
[----:B-12---:R-:W-:-:S04]  /*f600*/  IMAD.U32 R7, RZ, RZ, UR5 ;  /* 0x00000005ff077e24 */ /* 0x006fc8000f8e00ff */
[----:B------:R1:W2:Y:S03]  /*f610*/  SYNCS.PHASECHK.TRANS64.TRYWAIT P1, [R7+URZ+0x36850], R0 ;  /* 0x03685000070075a7 */ /* 0x0002a6000802017f */
[----:B--2---:R-:W-:Y:S05]  /*f620*/  @!P1 NANOSLEEP.SYNCS 0x989680 ;  /* 0x009896800000995d */ /* 0x004fea0003900000 */
[----:B------:R-:W2:Y:S02]  /*f630*/  @!P1 SYNCS.PHASECHK.TRANS64 P1, [R7+URZ+0x36850], R0 ;  /* 0x03685000070095a7 */ /* 0x000ea4000802007f */
[----:B--2---:R-:W-:Y:S05]  /*f640*/  @!P1 BRA `(.L_x_144) ;  /* 0xfffffffc00ec9947 */ /* 0x004fea000383ffff */
[----:B------:R-:W-:Y:S05]  /*f650*/  BRA `(.L_x_143) ;  /* 0xffffff8c00487947 */ /* 0x000fea000383ffff */
.L_x_151:
[----:B--2---:R-:W-:-:S04]  /*f660*/  IMAD.U32 R5, RZ, RZ, UR5 ;  /* 0x00000005ff057e24 */ /* 0x004fc8000f8e00ff */
[----:B------:R2:W3:Y:S03]  /*f670*/  SYNCS.PHASECHK.TRANS64.TRYWAIT P1, [R5+URZ+0x36850], R0 ;  /* 0x03685000050075a7 */ /* 0x0004e6000802017f */
[----:B---3--:R-:W-:Y:S05]  /*f680*/  @!P1 NANOSLEEP.SYNCS 0x989680 ;  /* 0x009896800000995d */ /* 0x008fea0003900000 */
[----:B------:R-:W3:Y:S02]  /*f690*/  @!P1 SYNCS.PHASECHK.TRANS64 P1, [R5+URZ+0x36850], R0 ;  /* 0x03685000050095a7 */ /* 0x000ee4000802007f */
[----:B---3--:R-:W-:Y:S05]  /*f6a0*/  @!P1 BRA `(.L_x_151) ;  /* 0xfffffffc00ec9947 */ /* 0x008fea000383ffff */
[----:B------:R-:W-:Y:S05]  /*f6b0*/  BRA `(.L_x_150) ;  /* 0xffffffac00e07947 */ /* 0x000fea000383ffff */
.L_x_163:
[----:B------:R-:W1:Y:S01]  /*f6c0*/  S2R R4, SR_TID.X ;  /* 0x0000000000047919 */ /* 0x000e620000002100 */
[----:B------:R-:W-:Y:S01]  /*f6d0*/  BSSY B0, `(.L_x_222) ;  /* 0x000000a000007945 */ /* 0x000fe20003800000 */
[----:B------:R-:W-:Y:S02]  /*f6e0*/  IMAD.MOV.U32 R12, RZ, RZ, RZ ;  /* 0x000000ffff0c7224 */ /* 0x000fe400078e00ff */
[----:B------:R-:W-:Y:S02]  /*f6f0*/  IMAD.MOV.U32 R11, RZ, RZ, 0x1f ;  /* 0x0000001fff0b7424 */ /* 0x000fe400078e00ff */
[----:B------:R-:W-:Y:S01]  /*f700*/  IMAD.MOV.U32 R15, RZ, RZ, -0x1 ;  /* 0xffffffffff0f7424 */ /* 0x000fe200078e00ff */
[----:B-1----:R-:W-:-:S04]  /*f710*/  SHF.R.U32.HI R4, RZ, 0x5, R4 ;  /* 0x00000005ff047819 */ /* 0x002fc80000011604 */
[----:B------:R-:W-:-:S04]  /*f720*/  LOP3.LUT R4, R4, 0x3, RZ, 0xc0, !PT ;  /* 0x0000000304047812 */ /* 0x000fc800078ec0ff */
[----:B------:R-:W-:-:S07]  /*f730*/  MOV R13, R4 ;  /* 0x00000004000d7202 */ /* 0x000fce0000000f00 */
[----:B------:R-:W-:Y:S05]  /*f740*/  WARPSYNC.COLLECTIVE R15, `(.L_x_223) ;  /* 0x000000000f087348 */ /* 0x000fea0003c00000 */
[----:B------:R1:W2:Y:S02]  /*f750*/  SHFL.IDX P6, R14, R13, R12, R11 ;  /* 0x0000000c0d0e7389 */ /* 0x0002a400000c000b */
[----:B-12---:R-:W-:Y:S01]  /*f760*/  ENDCOLLECTIVE ;  /* 0x000000000000791b */ /* 0x006fe20003800000 */
.L_x_223:
[----:B------:R-:W-:Y:S05]  /*f770*/  BSYNC B0 ;  /* 0x0000000000007941 */ /* 0x000fea0003800000 */
.L_x_222:
[----:B------:R-:W-:Y:S05]  /*f780*/  BRA `(.L_x_224) ;  /* 0xffffffd4000c7947 */ /* 0x000fea000383ffff */
.L_x_164:
[----:B------:R-:W-:Y:S01]  /*f790*/  BSSY B0, `(.L_x_225) ;  /* 0x0000006000007945 */ /* 0x000fe20003800000 */
[----:B------:R-:W-:-:S07]  /*f7a0*/  MOV R15, 0xffffffff ;  /* 0xffffffff000f7802 */ /* 0x000fce0000000f00 */
[----:B------:R-:W-:Y:S05]  /*f7b0*/  WARPSYNC.COLLECTIVE R15, `(.L_x_226) ;  /* 0x000000000f0c7348 */ /* 0x000fea0003c00000 */
[----:B------:R-:W-:Y:S02]  /*f7c0*/  ELECT P6, UR62, PT ;  /* 0x00000000003e782f */ /* 0x000fe400038c0000 */
[----:B------:R-:W-:Y:S01]  /*f7d0*/  MOV R14, UR62 ;  /* 0x0000003e000e7c02 */ /* 0x000fe20008000f00 */
[----:B------:R-:W-:Y:S10]  /*f7e0*/  ENDCOLLECTIVE ;  /* 0x000000000000791b */ /* 0x000ff40003800000 */
.L_x_226:
[----:B------:R-:W-:Y:S05]  /*f7f0*/  BSYNC B0 ;  /* 0x0000000000007941 */ /* 0x000fea0003800000 */
.L_x_225:
[----:B------:R-:W-:Y:S05]  /*f800*/  BRA `(.L_x_227) ;  /* 0xffffffd400087947 */ /* 0x000fea000383ffff */
.L_x_167:
[----:B--2---:R2:W3:Y:S02]  /*f810*/  SYNCS.PHASECHK.TRANS64.TRYWAIT P1, [R5+URZ+0x36840], R9 ;  /* 0x03684009050075a7 */ /* 0x0044e4000802017f */
[----:B---3--:R-:W-:Y:S05]  /*f820*/  @!P1 NANOSLEEP.SYNCS 0x989680 ;  /* 0x009896800000995d */ /* 0x008fea0003900000 */
[----:B------:R-:W3:Y:S02]  /*f830*/  @!P1 SYNCS.PHASECHK.TRANS64 P1, [R5+URZ+0x36840], R9 ;  /* 0x03684009050095a7 */ /* 0x000ee4000802007f */
[----:B---3--:R-:W-:Y:S05]  /*f840*/  @!P1 BRA `(.L_x_167) ;  /* 0xfffffffc00f09947 */ /* 0x008fea000383ffff */
[----:B------:R-:W-:Y:S05]  /*f850*/  BRA `(.L_x_228) ;  /* 0xffffffd400687947 */ /* 0x000fea000383ffff */
.L_x_171:
        /* <DEDUP_REMOVED lines=8> */
.L_x_177:
[----:B-1----:R1:W2:Y:S02]  /*f8e0*/  SYNCS.PHASECHK.TRANS64.TRYWAIT P1, [R2+URZ+0x36840], R3 ;  /* 0x03684003020075a7 */ /* 0x0022a4000802017f */
[----:B--2---:R-:W-:Y:S05]  /*f8f0*/  @!P1 NANOSLEEP.SYNCS 0x989680 ;  /* 0x009896800000995d */ /* 0x004fea0003900000 */
[----:B------:R-:W2:Y:S02]  /*f900*/  @!P1 SYNCS.PHASECHK.TRANS64 P1, [R2+URZ+0x36840], R3 ;  /* 0x03684003020095a7 */ /* 0x000ea4000802007f */
[----:B--2---:R-:W-:Y:S05]  /*f910*/  @!P1 BRA `(.L_x_177) ;  /* 0xfffffffc00f09947 */ /* 0x004fea000383ffff */
[----:B------:R-:W-:Y:S05]  /*f920*/  BRA `(.L_x_230) ;  /* 0xffffffdc00607947 */ /* 0x000fea000383ffff */
.L_x_180:
[----:B-1----:R1:W2:Y:S02]  /*f930*/  SYNCS.PHASECHK.TRANS64.TRYWAIT P1, [R2+URZ+0x36860], R3 ;  /* 0x03686003020075a7 */ /* 0x0022a4000802017f */
[----:B--2---:R-:W-:Y:S05]  /*f940*/  @!P1 NANOSLEEP.SYNCS 0x989680 ;  /* 0x009896800000995d */ /* 0x004fea0003900000 */
[----:B------:R-:W2:Y:S02]  /*f950*/  @!P1 SYNCS.PHASECHK.TRANS64 P1, [R2+URZ+0x36860], R3 ;  /* 0x03686003020095a7 */ /* 0x000ea4000802007f */
[----:B--2---:R-:W-:Y:S05]  /*f960*/  @!P1 BRA `(.L_x_180) ;  /* 0xfffffffc00f09947 */ /* 0x004fea000383ffff */
[----:B------:R-:W-:Y:S05]  /*f970*/  BRA `(.L_x_231) ;  /* 0xffffffe0000c7947 */ /* 0x000fea000383ffff */
.L_x_187:
[----:B--2---:R2:W3:Y:S02]  /*f980*/  SYNCS.PHASECHK.TRANS64.TRYWAIT P1, [R2+URZ+0x36840], R3 ;  /* 0x03684003020075a7 */ /* 0x0044e4000802017f */
[----:B---3--:R-:W-:Y:S05]  /*f990*/  @!P1 NANOSLEEP.SYNCS 0x989680 ;  /* 0x009896800000995d */ /* 0x008fea0003900000 */
[----:B------:R-:W3:Y:S02]  /*f9a0*/  @!P1 SYNCS.PHASECHK.TRANS64 P1, [R2+URZ+0x36840], R3 ;  /* 0x03684003020095a7 */ /* 0x000ee4000802007f */
[----:B---3--:R-:W-:Y:S05]  /*f9b0*/  @!P1 BRA `(.L_x_187) ;  /* 0xfffffffc00f09947 */ /* 0x008fea000383ffff */
[----:B------:R-:W-:Y:S05]  /*f9c0*/  BRA `(.L_x_232) ;  /* 0xffffffe400587947 */ /* 0x000fea000383ffff */
.L_x_190:
[----:B-1----:R1:W2:Y:S02]  /*f9d0*/  SYNCS.PHASECHK.TRANS64.TRYWAIT P1, [R2+URZ+0x36860], R17 ;  /* 0x03686011020075a7 */ /* 0x0022a4000802017f */
[----:B--2---:R-:W-:Y:S05]  /*f9e0*/  @!P1 NANOSLEEP.SYNCS 0x989680 ;  /* 0x009896800000995d */ /* 0x004fea0003900000 */
[----:B------:R-:W2:Y:S02]  /*f9f0*/  @!P1 SYNCS.PHASECHK.TRANS64 P1, [R2+URZ+0x36860], R17 ;  /* 0x03686011020095a7 */ /* 0x000ea4000802007f */
[----:B--2---:R-:W-:Y:S05]  /*fa00*/  @!P1 BRA `(.L_x_190) ;  /* 0xfffffffc00f09947 */ /* 0x004fea000383ffff */
[----:B------:R-:W-:Y:S05]  /*fa10*/  BRA `(.L_x_233) ;  /* 0xffffffe800047947 */ /* 0x000fea000383ffff */
.L_x_196:
[----:B--2---:R2:W3:Y:S02]  /*fa20*/  SYNCS.PHASECHK.TRANS64.TRYWAIT P1, [R2+URZ+0x36840], R3 ;  /* 0x03684003020075a7 */ /* 0x0044e4000802017f */
[----:B---3--:R-:W-:Y:S05]  /*fa30*/  @!P1 NANOSLEEP.SYNCS 0x989680 ;  /* 0x009896800000995d */ /* 0x008fea0003900000 */
[----:B------:R-:W3:Y:S02]  /*fa40*/  @!P1 SYNCS.PHASECHK.TRANS64 P1, [R2+URZ+0x36840], R3 ;  /* 0x03684003020095a7 */ /* 0x000ee4000802007f */
[----:B---3--:R-:W-:Y:S05]  /*fa50*/  @!P1 BRA `(.L_x_196) ;  /* 0xfffffffc00f09947 */ /* 0x008fea000383ffff */
[----:B------:R-:W-:Y:S05]  /*fa60*/  BRA `(.L_x_234) ;  /* 0xffffffec00307947 */ /* 0x000fea000383ffff */
.L_x_199:
[----:B-1----:R1:W2:Y:S02]  /*fa70*/  SYNCS.PHASECHK.TRANS64.TRYWAIT P1, [R2+URZ+0x36860], R10 ;  /* 0x0368600a020075a7 */ /* 0x0022a4000802017f */
[----:B--2---:R-:W-:Y:S05]  /*fa80*/  @!P1 NANOSLEEP.SYNCS 0x989680 ;  /* 0x009896800000995d */ /* 0x004fea0003900000 */
[----:B------:R-:W2:Y:S02]  /*fa90*/  @!P1 SYNCS.PHASECHK.TRANS64 P1, [R2+URZ+0x36860], R10 ;  /* 0x0368600a020095a7 */ /* 0x000ea4000802007f */
[----:B--2---:R-:W-:Y:S05]  /*faa0*/  @!P1 BRA `(.L_x_199) ;  /* 0xfffffffc00f09947 */ /* 0x004fea000383ffff */
[----:B------:R-:W-:Y:S05]  /*fab0*/  BRA `(.L_x_235) ;  /* 0xffffffec00dc7947 */ /* 0x000fea000383ffff */
.L_x_205:
[----:B-1----:R1:W2:Y:S02]  /*fac0*/  SYNCS.PHASECHK.TRANS64.TRYWAIT P0, [R2+URZ+0x36860], R3 ;  /* 0x03686003020075a7 */ /* 0x0022a4000800017f */
[----:B--2---:R-:W-:Y:S05]  /*fad0*/  @!P0 NANOSLEEP.SYNCS 0x989680 ;  /* 0x009896800000895d */ /* 0x004fea0003900000 */
[----:B------:R-:W2:Y:S02]  /*fae0*/  @!P0 SYNCS.PHASECHK.TRANS64 P0, [R2+URZ+0x36860], R3 ;  /* 0x03686003020085a7 */ /* 0x000ea4000800007f */
[----:B--2---:R-:W-:Y:S05]  /*faf0*/  @!P0 BRA `(.L_x_205) ;  /* 0xfffffffc00f08947 */ /* 0x004fea000383ffff */
[----:B------:R-:W-:Y:S05]  /*fb00*/  BRA `(.L_x_236) ;  /* 0xfffffff000ac7947 */ /* 0x000fea000383ffff */
.L_x_210:
[----:B-1----:R1:W2:Y:S02]  /*fb10*/  SYNCS.PHASECHK.TRANS64.TRYWAIT P0, [R0+URZ+0x36820], R3 ;  /* 0x03682003000075a7 */ /* 0x0022a4000800017f */
[----:B--2---:R-:W-:Y:S05]  /*fb20*/  @!P0 NANOSLEEP.SYNCS 0x989680 ;  /* 0x009896800000895d */ /* 0x004fea0003900000 */
[----:B------:R-:W2:Y:S02]  /*fb30*/  @!P0 SYNCS.PHASECHK.TRANS64 P0, [R0+URZ+0x36820], R3 ;  /* 0x03682003000085a7 */ /* 0x000ea4000800007f */
[----:B--2---:R-:W-:Y:S05]  /*fb40*/  @!P0 BRA `(.L_x_210) ;  /* 0xfffffffc00f08947 */ /* 0x004fea000383ffff */
[----:B------:R-:W-:Y:S05]  /*fb50*/  BRA `(.L_x_237) ;  /* 0xfffffff400a87947 */ /* 0x000fea000383ffff */
.L_x_211:
[----:B------:R-:W2:Y:S01]  /*fb60*/  S2R R2, SR_TID.X ;  /* 0x0000000000027919 */ /* 0x000ea20000002100 */
[----:B------:R-:W-:Y:S01]  /*fb70*/  BSSY B0, `(.L_x_238) ;  /* 0x000000a000007945 */ /* 0x000fe20003800000 */
[----:B------:R-:W-:Y:S01]  /*fb80*/  IMAD.MOV.U32 R12, RZ, RZ, RZ ;  /* 0x000000ffff0c7224 */ /* 0x000fe200078e00ff */
[----:B------:R-:W-:Y:S01]  /*fb90*/  MOV R15, 0xffffffff ;  /* 0xffffffff000f7802 */ /* 0x000fe20000000f00 */
[----:B------:R-:W-:Y:S01]  /*fba0*/  IMAD.MOV.U32 R11, RZ, RZ, 0x1f ;  /* 0x0000001fff0b7424 */ /* 0x000fe200078e00ff */
[----:B--2---:R-:W-:-:S04]  /*fbb0*/  SHF.R.U32.HI R2, RZ, 0x5, R2 ;  /* 0x00000005ff027819 */ /* 0x004fc80000011602 */
[----:B------:R-:W-:-:S05]  /*fbc0*/  LOP3.LUT R2, R2, 0x3, RZ, 0xc0, !PT ;  /* 0x0000000302027812 */ /* 0x000fca00078ec0ff */
[----:B------:R-:W-:-:S07]  /*fbd0*/  IMAD.MOV.U32 R13, RZ, RZ, R2 ;  /* 0x000000ffff0d7224 */ /* 0x000fce00078e0002 */
[----:B-1----:R-:W-:Y:S05]  /*fbe0*/  WARPSYNC.COLLECTIVE R15, `(.L_x_239) ;  /* 0x000000000f087348 */ /* 0x002fea0003c00000 */
[----:B------:R2:W3:Y:S02]  /*fbf0*/  SHFL.IDX P6, R14, R13, R12, R11 ;  /* 0x0000000c0d0e7389 */ /* 0x0004e400000c000b */
[----:B-123--:R-:W-:Y:S01]  /*fc00*/  ENDCOLLECTIVE ;  /* 0x000000000000791b */ /* 0x00efe20003800000 */
.L_x_239:
[----:B------:R-:W-:Y:S05]  /*fc10*/  BSYNC B0 ;  /* 0x0000000000007941 */ /* 0x000fea0003800000 */
.L_x_238:
[----:B------:R-:W-:Y:S05]  /*fc20*/  BRA `(.L_x_240) ;  /* 0xfffffff400907947 */ /* 0x000fea000383ffff */
.L_x_214:
[----:B------:R-:W-:Y:S01]  /*fc30*/  BSSY B1, `(.L_x_241) ;  /* 0x0000006000017945 */ /* 0x000fe20003800000 */
[----:B------:R-:W-:-:S07]  /*fc40*/  IMAD.MOV.U32 R15, RZ, RZ, -0x1 ;  /* 0xffffffffff0f7424 */ /* 0x000fce00078e00ff */
[----:B-12---:R-:W-:Y:S05]  /*fc50*/  WARPSYNC.COLLECTIVE R15, `(.L_x_242) ;  /* 0x000000000f0c7348 */ /* 0x006fea0003c00000 */
[----:B------:R-:W-:Y:S02]  /*fc60*/  ELECT P6, UR62, PT ;  /* 0x00000000003e782f */ /* 0x000fe400038c0000 */
[----:B------:R-:W-:Y:S01]  /*fc70*/  MOV R14, UR62 ;  /* 0x0000003e000e7c02 */ /* 0x000fe20008000f00 */
[----:B-12---:R-:W-:Y:S10]  /*fc80*/  ENDCOLLECTIVE ;  /* 0x000000000000791b */ /* 0x006ff40003800000 */
.L_x_242:
[----:B------:R-:W-:Y:S05]  /*fc90*/  BSYNC B1 ;  /* 0x0000000000017941 */ /* 0x000fea0003800000 */
.L_x_241:
[----:B------:R-:W-:Y:S05]  /*fca0*/  BRA `(.L_x_243) ;  /* 0xfffffff400887947 */ /* 0x000fea000383ffff */
.L_x_216:
[----:B-1----:R1:W2:Y:S02]  /*fcb0*/  SYNCS.PHASECHK.TRANS64.TRYWAIT P0, [R6+URZ], R5 ;  /* 0x00000005060075a7 */ /* 0x0022a4000800017f */
[----:B--2---:R-:W-:Y:S05]  /*fcc0*/  @!P0 NANOSLEEP.SYNCS 0x989680 ;  /* 0x009896800000895d */ /* 0x004fea0003900000 */
[----:B------:R-:W2:Y:S02]  /*fcd0*/  @!P0 SYNCS.PHASECHK.TRANS64 P0, [R6+URZ], R5 ;  /* 0x00000005060085a7 */ /* 0x000ea4000800007f */
[----:B--2---:R-:W-:Y:S05]  /*fce0*/  @!P0 BRA `(.L_x_216) ;  /* 0xfffffffc00f08947 */ /* 0x004fea000383ffff */
[----:B------:R-:W-:Y:S05]  /*fcf0*/  BRA `(.L_x_244) ;  /* 0xfffffff400bc7947 */ /* 0x000fea000383ffff */
.L_x_217:
[----:B--2---:R2:W3:Y:S02]  /*fd00*/  SYNCS.PHASECHK.TRANS64.TRYWAIT P0, [R3+URZ], R2 ;  /* 0x00000002030075a7 */ /* 0x0044e4000800017f */
[----:B---3--:R-:W-:Y:S05]  /*fd10*/  @!P0 NANOSLEEP.SYNCS 0x989680 ;  /* 0x009896800000895d */ /* 0x008fea0003900000 */
[----:B------:R-:W3:Y:S02]  /*fd20*/  @!P0 SYNCS.PHASECHK.TRANS64 P0, [R3+URZ], R2 ;  /* 0x00000002030085a7 */ /* 0x000ee4000800007f */
[----:B---3--:R-:W-:Y:S05]  /*fd30*/  @!P0 BRA `(.L_x_217) ;  /* 0xfffffffc00f08947 */ /* 0x008fea000383ffff */
[----:B------:R-:W-:Y:S05]  /*fd40*/  BRA `(.L_x_245) ;  /* 0xfffffff400b07947 */ /* 0x000fea000383ffff */
.L_x_219:
[----:B--2---:R2:W3:Y:S02]  /*fd50*/  SYNCS.PHASECHK.TRANS64.TRYWAIT P0, [R16+URZ], R5 ;  /* 0x00000005100075a7 */ /* 0x0044e4000800017f */
[----:B---3--:R-:W-:Y:S05]  /*fd60*/  @!P0 NANOSLEEP.SYNCS 0x989680 ;  /* 0x009896800000895d */ /* 0x008fea0003900000 */
[----:B------:R-:W3:Y:S02]  /*fd70*/  @!P0 SYNCS.PHASECHK.TRANS64 P0, [R16+URZ], R5 ;  /* 0x00000005100085a7 */ /* 0x000ee4000800007f */
[----:B---3--:R-:W-:Y:S05]  /*fd80*/  @!P0 BRA `(.L_x_219) ;  /* 0xfffffffc00f08947 */ /* 0x008fea000383ffff */
[----:B------:R-:W-:Y:S05]  /*fd90*/  BRA `(.L_x_246) ;  /* 0xfffffff400b47947 */ /* 0x000fea000383ffff */
.L_x_247:
        /* <DEDUP_REMOVED lines=14> */
.L_x_2656:


//--------------------- .text._ZN7cutlass13device_kernelIN5flash11enable_sm90INS1_16FlashAttnFwdSm90INS1_25CollectiveMainloopFwdSm90ILi2EN4cute5tupleIJNS5_1CILi1EEES8_S8_EEENS6_IJNS7_ILi128EEENS7_ILi112EEENS7_ILi192EEEEEELi192ENS_10bfloat16_tEfNS_4arch4Sm90ELb0ELb0ELb1ELb1ELb0ELb0ELb0ELb1ELb1ELb0ELb0ELb0EEENS1_21CollectiveEpilogueFwdINS6_IJSA_SC_SB_EEES9_SE_SG_Li256ELb1ELb0ELb0ELb0EEENS1_36VarlenDynamicPersistentTileSchedulerILi128ELi112ELi256ELi32ELb0ELb0ELb1ELb0ELb1ELb1EEEEEEEEEvNT_6ParamsE --------------------------
	.section	.text._ZN7cutlass13device_kernelIN5flash11enable_sm90INS1_16FlashAttnFwdSm90INS1_25CollectiveMainloopFwdSm90ILi2EN4cute5tupleIJNS5_1CILi1EEES8_S8_EEENS6_IJNS7_ILi128EEENS7_ILi112EEENS7_ILi192EEEEEELi192ENS_10bfloat16_tEfNS_4arch4Sm90ELb0ELb0ELb1ELb1ELb0ELb0ELb0ELb1ELb1ELb0ELb0ELb0EEENS1_21CollectiveEpilogueFwdINS6_IJSA_SC_SB_EEES9_SE_SG_Li256ELb1ELb0ELb0ELb0EEENS1_36VarlenDynamicPersistentTileSchedulerILi128ELi112ELi256ELi32ELb0ELb0ELb1ELb0ELb1ELb1EEEEEEEEEvNT_6ParamsE,"ax",@progbits
	.align	128
.text._ZN7cutlass13device_kernelIN5flash11enable_sm90INS1_16FlashAttnFwdSm90INS1_25CollectiveMainloopFwdSm90ILi2EN4cute5tupleIJNS5_1CILi1EEES8_S8_EEENS6_IJNS7_ILi128EEENS7_ILi112EEENS7_ILi192EEEEEELi192ENS_10bfloat16_tEfNS_4arch4Sm90ELb0ELb0ELb1ELb1ELb0ELb0ELb0ELb1ELb1ELb0ELb0ELb0EEENS1_21CollectiveEpilogueFwdINS6_IJSA_SC_SB_EEES9_SE_SG_Li256ELb1ELb0ELb0ELb0EEENS1_36VarlenDynamicPersistentTileSchedulerILi128ELi112ELi256ELi32ELb0ELb0ELb1ELb0ELb1ELb1EEEEEEEEEvNT_6ParamsE:
        .type           _ZN7cutlass13device_kernelIN5flash11enable_sm90INS1_16FlashAttnFwdSm90INS1_25CollectiveMainloopFwdSm90ILi2EN4cute5tupleIJNS5_1CILi1EEES8_S8_EEENS6_IJNS7_ILi128EEENS7_ILi112EEENS7_ILi192EEEEEELi192ENS_10bfloat16_tEfNS_4arch4Sm90ELb0ELb0ELb1ELb1ELb0ELb0ELb0ELb1ELb1ELb0ELb0ELb0EEENS1_21CollectiveEpilogueFwdINS6_IJSA_SC_SB_EEES9_SE_SG_Li256ELb1ELb0ELb0ELb0EEENS1_36VarlenDynamicPersistentTileSchedulerILi128ELi112ELi256ELi32ELb0ELb0ELb1ELb0ELb1ELb1EEEEEEEEEvNT_6ParamsE,@function
        .size           _ZN7cutlass13device_kernelIN5flash11enable_sm90INS1_16FlashAttnFwdSm90INS1_25CollectiveMainloopFwdSm90ILi2EN4cute5tupleIJNS5_1CILi1EEES8_S8_EEENS6_IJNS7_ILi128EEENS7_ILi112EEENS7_ILi192EEEEEELi192ENS_10bfloat16_tEfNS_4arch4Sm90ELb0ELb0ELb1ELb1ELb0ELb0ELb0ELb1ELb1ELb0ELb0ELb0EEENS1_21CollectiveEpilogueFwdINS6_IJSA_SC_SB_EEES9_SE_SG_Li256ELb1ELb0ELb0ELb0EEENS1_36VarlenDynamicPersistentTileSchedulerILi128ELi112ELi256ELi32ELb0ELb0ELb1ELb0ELb1ELb1EEEEEEEEEvNT_6ParamsE,(.L_x_2657 - _ZN7cutlass13device_kernelIN5flash11enable_sm90INS1_16FlashAttnFwdSm90INS1_25CollectiveMainloopFwdSm90ILi2EN4cute5tupleIJNS5_1CILi1EEES8_S8_EEENS6_IJNS7_ILi128EEENS7_ILi112EEENS7_ILi192EEEEEELi192ENS_10bfloat16_tEfNS_4arch4Sm90ELb0ELb0ELb1ELb1ELb0ELb0ELb0ELb1ELb1ELb0ELb0ELb0EEENS1_21CollectiveEpilogueFwdINS6_IJSA_SC_SB_EEES9_SE_SG_Li256ELb1ELb0ELb0ELb0EEENS1_36VarlenDynamicPersistentTileSchedulerILi128ELi112ELi256ELi32ELb0ELb0ELb1ELb0ELb1ELb1EEEEEEEEEvNT_6ParamsE)
        .other          _ZN7cutlass13device_kernelIN5flash11enable_sm90INS1_16FlashAttnFwdSm90INS1_25CollectiveMainloopFwdSm90ILi2EN4cute5tupleIJNS5_1CILi1EEES8_S8_EEENS6_IJNS7_ILi128EEENS7_ILi112EEENS7_ILi192EEEEEELi192ENS_10bfloat16_tEfNS_4arch4Sm90ELb0ELb0ELb1ELb1ELb0ELb0ELb0ELb1ELb1ELb0ELb0ELb0EEENS1_21CollectiveEpilogueFwdINS6_IJSA_SC_SB_EEES9_SE_SG_Li256ELb1ELb0ELb0ELb0EEENS1_36VarlenDynamicPersistentTileSchedulerILi128ELi112ELi256ELi32ELb0ELb0ELb1ELb0ELb1ELb1EEEEEEEEEvNT_6ParamsE,@"STO_CUDA_ENTRY STV_DEFAULT"
_ZN7cutlass13device_kernelIN5flash11enable_sm90INS1_16FlashAttnFwdSm90INS1_25CollectiveMainloopFwdSm90ILi2EN4cute5tupleIJNS5_1CILi1EEES8_S8_EEENS6_IJNS7_ILi128EEENS7_ILi112EEENS7_ILi192EEEEEELi192ENS_10bfloat16_tEfNS_4arch4Sm90ELb0ELb0ELb1ELb1ELb0ELb0ELb0ELb1ELb1ELb0ELb0ELb0EEENS1_21CollectiveEpilogueFwdINS6_IJSA_SC_SB_EEES9_SE_SG_Li256ELb1ELb0ELb0ELb0EEENS1_36VarlenDynamicPersistentTileSchedulerILi128ELi112ELi256ELi32ELb0ELb0ELb1ELb0ELb1ELb1EEEEEEEEEvNT_6ParamsE:
[----:B------:R-:W0:Y:S02]  /*0000*/  LDC R1, c[0x0][0x28] ;  /* 0x00000a00ff017b82 */ /* 0x000e240000000800 */
[----:B0-----:R-:W-:Y:S01]  /*0010*/  VIADD R1, R1, 0xffffffc8 ;  /* 0xffffffc801017836 */ /* 0x001fe20000000000 */
[----:B------:R-:W0:Y:S01]  /*0020*/  S2R R3, SR_TID.X ;  /* 0x0000000000037919 */ /* 0x000e220000002100 */
[----:B------:R-:W-:Y:S01]  /*0030*/  ELECT P0, URZ, PT ;  /* 0x00000000003f782f */ /* 0x000fe20003800000 */
[----:B------:R-:W-:Y:S01]  /*0040*/  BSSY B0, `(.L_x_248) ;  /* 0x0000010000007945 */ /* 0x000fe20003800000 */
[----:B0-----:R-:W-:-:S05]  /*0050*/  SHF.R.U32.HI R0, RZ, 0x5, R3 ;  /* 0x00000005ff007819 */ /* 0x001fca0000011603 */
[----:B------:R-:W0:Y:S02]  /*0060*/  SHFL.IDX PT, R2, R0, RZ, 0x1f ;  /* 0x00001fff00027589 */ /* 0x000e2400000e0000 */
[----:B0-----:R-:W-:-:S13]  /*0070*/  ISETP.EQ.AND P0, PT, R2, RZ, P0 ;  /* 0x000000ff0200720c */ /* 0x001fda0000702270 */
[----:B------:R-:W-:Y:S05]  /*0080*/  @!P0 BRA `(.L_x_249) ;  /* 0x00000000002c8947 */ /* 0x000fea0003800000 */
[----:B------:R-:W-:Y:S02]  /*0090*/  ULDC.64 UR4, c[0x0][0x198] ;  /* 0x0000660000047ab9 */ /* 0x000fe40000000a00 */
[----:B------:R-:W-:Y:S02]  /*00a0*/  UIADD3 UR6, UP0, UR4, 0x270, URZ ;  /* 0x0000027004067890 */ /* 0x000fe4000ff1e03f */
[----:B------:R-:W-:Y:S02]  /*00b0*/  UIADD3 UR8, UP1, UR4, 0x370, URZ ;  /* 0x0000037004087890 */ /* 0x000fe4000ff3e03f */
[----:B------:R-:W-:Y:S02]  /*00c0*/  UIADD3 UR4, UP2, UR4, 0x470, URZ ;  /* 0x0000047004047890 */ /* 0x000fe4000ff5e03f */
[----:B------:R-:W-:Y:S02]  /*00d0*/  UIADD3.X UR7, URZ, UR5, URZ, UP0, !UPT ;  /* 0x000000053f077290 */ /* 0x000fe400087fe43f */
[----:B------:R-:W-:-:S02]  /*00e0*/  UIADD3.X UR9, URZ, UR5, URZ, UP1, !UPT ;  /* 0x000000053f097290 */ /* 0x000fc40008ffe43f */
[----:B------:R-:W-:-:S05]  /*00f0*/  UIADD3.X UR5, URZ, UR5, URZ, UP2, !UPT ;  /* 0x000000053f057290 */ /* 0x000fca00097fe43f */
[----:B------:R0:W-:Y:S02]  /*0100*/  UTMACCTL.PF [UR6] ;  /* 0x00000000060079b9 */ /* 0x0001e40008040000 */
[----:B------:R0:W-:Y:S02]  /*0110*/  UTMACCTL.PF [UR8] ;  /* 0x00000000080079b9 */ /* 0x0001e40008040000 */
[----:B------:R0:W-:Y:S02]  /*0120*/  UTMACCTL.PF [UR4] ;  /* 0x00000000040079b9 */ /* 0x0001e40008040000 */
[----:B0-----:R-:W-:Y:S01]  /*0130*/  NOP ;  /* 0x0000000000007918 */ /* 0x001fe20000000000 */
.L_x_249:
[----:B------:R-:W-:Y:S05]  /*0140*/  BSYNC B0 ;  /* 0x0000000000007941 */ /* 0x000fea0003800000 */
.L_x_248:
[----:B------:R-:W-:Y:S01]  /*0150*/  VOTEU.ANY UP0, P0 ;  /* 0x00000000003f7886 */ /* 0x000fe20000000100 */
[----:B------:R-:W0:Y:S01]  /*0160*/  SHFL.IDX PT, R2, R0, RZ, 0x1f ;  /* 0x00001fff00027589 */ /* 0x000e2200000e0000 */
[----:B------:R-:W-:Y:S01]  /*0170*/  UMOV UR4, 0x1 ;  /* 0x0000000100047882 */ /* 0x000fe20000000000 */
[----:B------:R-:W-:Y:S01]  /*0180*/  UMOV UR7, 0x100 ;  /* 0x0000010000077882 */ /* 0x000fe20000000000 */
[----:B------:R-:W-:Y:S01]  /*0190*/  VOTEU.ANY UP1, P0 ;  /* 0x00000000003f7886 */ /* 0x000fe20000020100 */
[----:B------:R-:W1:Y:S01]  /*01a0*/  @UP0 S2UR UR8, SR_CgaCtaId ;  /* 0x00000000000809c3 */ /* 0x000e620000008800 */
[----:B------:R-:W-:Y:S01]  /*01b0*/  @UP0 UMOV UR6, 0x400 ;  /* 0x0000040000060882 */ /* 0x000fe20000000000 */
[----:B------:R-:W-:-:S04]  /*01c0*/  @UP0 UIADD3 UR4, -UR4, 0x100000, URZ ;  /* 0x0010000004040890 */ /* 0x000fc8000fffe13f */
[----:B------:R-:W-:Y:S02]  /*01d0*/  @UP0 USHF.L.U32 UR5, UR4, 0xb, URZ ;  /* 0x0000000b04050899 */ /* 0x000fe4000800063f */
[----:B------:R-:W-:Y:S01]  /*01e0*/  @UP0 USHF.L.U32 UR4, UR4, 0x1, URZ ;  /* 0x0000000104040899 */ /* 0x000fe2000800063f */
[----:B0-----:R-:W-:Y:S02]  /*01f0*/  ISETP.NE.AND P1, PT, R2, RZ, PT ;  /* 0x000000ff0200720c */ /* 0x001fe40003f25270 */
[----:B------:R-:W-:Y:S01]  /*0200*/  SHF.R.U32.HI R2, RZ, 0x7, R3 ;  /* 0x00000007ff027819 */ /* 0x000fe20000011603 */
[----:B-1----:R-:W-:Y:S02]  /*0210*/  @UP0 ULEA UR8, UR8, UR6, 0x18 ;  /* 0x0000000608080291 */ /* 0x002fe4000f8ec03f */
[----:B------:R-:W-:-:S04]  /*0220*/  @UP0 UIADD3 UR6, -UR7, 0x100000, URZ ;  /* 0x0010000007060890 */ /* 0x000fc8000fffe13f */
[----:B------:R-:W-:Y:S02]  /*0230*/  @UP0 USHF.L.U32 UR7, UR6, 0xb, URZ ;  /* 0x0000000b06070899 */ /* 0x000fe4000800063f */
[----:B------:R-:W-:Y:S01]  /*0240*/  @UP0 USHF.L.U32 UR6, UR6, 0x1, URZ ;  /* 0x0000000106060899 */ /* 0x000fe2000800063f */
[----:B------:R-:W-:Y:S01]  /*0250*/  VOTEU.ANY UP0, P0 ;  /* 0x00000000003f7886 */ /* 0x000fe20000000100 */
[----:B------:R-:W0:Y:S04]  /*0260*/  SHFL.IDX PT, R2, R2, RZ, 0x1f ;  /* 0x00001fff02027589 */ /* 0x000e2800000e0000 */
[----:B------:R-:W1:Y:S02]  /*0270*/  FENCE.VIEW.ASYNC.S ;  /* 0x00000000000073c6 */ /* 0x000e640000000000 */
[----:B-1----:R1:W2:Y:S04]  /*0280*/  @UP0 SYNCS.EXCH.64 URZ, [UR8+0x36800], UR4 ;  /* 0x03680004083f05b2 */ /* 0x0022a80008000100 */
[----:B------:R1:W3:Y:S01]  /*0290*/  @UP1 SYNCS.EXCH.64 URZ, [UR8+0x36820], UR6 ;  /* 0x03682006083f15b2 */ /* 0x0002e20008000100 */
[----:B------:R-:W-:Y:S05]  /*02a0*/  @P1 BRA `(.L_x_250) ;  /* 0x0000000000481947 */ /* 0x000fea0003800000 */
        /* <DEDUP_REMOVED lines=14> */
[----:B------:R4:W0:Y:S01]  /*0390*/  SYNCS.EXCH.64 URZ, [UR8+0x36840], UR4 ;  /* 0x03684004083f75b2 */ /* 0x0008220008000100 */
[----:B------:R4:W0:Y:S01]  /*03a0*/  SYNCS.EXCH.64 URZ, [UR8+0x36838], UR6 ;  /* 0x03683806083f75b2 */ /* 0x0008220008000100 */
[----:B------:R4:W0:Y:S02]  /*03b0*/  SYNCS.EXCH.64 URZ, [UR8+0x36848], UR4 ;  /* 0x03684804083f75b2 */ /* 0x0008240008000100 */
[----:B----4-:R-:W-:Y:S01]  /*03c0*/  NOP ;  /* 0x0000000000007918 */ /* 0x010fe20000000000 */
.L_x_250:
        /* <DEDUP_REMOVED lines=22> */
.L_x_251:
        /* <DEDUP_REMOVED lines=14> */
[----:B------:R4:W0:Y:S01]  /*0610*/  SYNCS.EXCH.64 URZ, [UR6+0x36880], UR4 ;  /* 0x03688004063f75b2 */ /* 0x0008220008000100 */
[----:B------:R4:W0:Y:S01]  /*0620*/  SYNCS.EXCH.64 URZ, [UR6+0x36878], UR4 ;  /* 0x03687804063f75b2 */ /* 0x0008220008000100 */
[----:B------:R4:W0:Y:S02]  /*0630*/  SYNCS.EXCH.64 URZ, [UR6+0x36888], UR4 ;  /* 0x03688804063f75b2 */ /* 0x0008240008000100 */
[----:B----4-:R-:W-:Y:S01]  /*0640*/  NOP ;  /* 0x0000000000007918 */ /* 0x010fe20000000000 */
.L_x_252:
        /* <DEDUP_REMOVED lines=22> */
.L_x_253:
        /* <DEDUP_REMOVED lines=22> */
.L_x_254:
[----:B0-----:R-:W-:Y:S01]  /*0910*/  ISETP.NE.AND P0, PT, R2, RZ, PT ;  /* 0x000000ff0200720c */ /* 0x001fe20003f05270 */
[----:B------:R-:W-:Y:S01]  /*0920*/  IMAD.MOV.U32 R2, RZ, RZ, 0x1 ;  /* 0x00000001ff027424 */ /* 0x000fe200078e00ff */
[----:B------:R-:W-:Y:S01]  /*0930*/  NOP ;  /* 0x0000000000007918 */ /* 0x000fe20000000000 */
[----:B------:R-:W-:-:S03]  /*0940*/  ULDC.64 UR60, c[0x0][0x208] ;  /* 0x00008200003c7ab9 */ /* 0x000fc60000000a00 */
[----:B------:R-:W-:-:S05]  /*0950*/  SEL R2, R2, 0x2, !P0 ;  /* 0x0000000202027807 */ /* 0x000fca0004000000 */
[----:B------:R0:W-:Y:S01]  /*0960*/  STL [R1+0x30], R2 ;  /* 0x0000300201007387 */ /* 0x0001e20000100800 */
[----:B-123--:R-:W-:Y:S06]  /*0970*/  BAR.SYNC.DEFER_BLOCKING 0x0 ;  /* 0x0000000000007b1d */ /* 0x00efec0000010000 */
[----:B------:R-:W-:Y:S05]  /*0980*/  @!P0 BRA `(.L_x_255) ;  /* 0x000000cc00f48947 */ /* 0x000fea0003800000 */
.L_x_256:
[----:B------:R-:W-:-:S08]  /*0990*/  NOP ;  /* 0x0000000000007918 */ /* 0x000fd00000000000 */
[----:B------:R-:W1:Y:S02]  /*09a0*/  USETMAXREG.TRY_ALLOC.CTAPOOL UP0, 0xf0 ;  /* 0x000000f0000079c8 */ /* 0x000e640008000600 */
[----:B-1----:R-:W-:-:S13]  /*09b0*/  PLOP3.LUT P0, PT, PT, PT, UP0, 0x80, 0x0 ;  /* 0x000000000000781c */ /* 0x002fda0003f0f008 */
[----:B------:R-:W-:Y:S05]  /*09c0*/  @!P0 BRA `(.L_x_256) ;  /* 0xfffffffc00f08947 */ /* 0x000fea000383ffff */
[----:B------:R-:W1:Y:S08]  /*09d0*/  S2UR UR5, SR_CgaCtaId ;  /* 0x00000000000579c3 */ /* 0x000e700000008800 */
[----:B------:R-:W-:Y:S06]  /*09e0*/  BAR.ARV 0x8, 0x120 ;  /* 0x0204800000007b1d */ /* 0x000fec0000002000 */
[----:B------:R-:W-:-:S02]  /*09f0*/  UMOV UR4, 0x400 ;  /* 0x0000040000047882 */ /* 0x000fc40000000000 */
[----:B------:R-:W-:Y:S01]  /*0a00*/  BAR.SYNC.DEFER_BLOCKING 0x5, 0x120 ;  /* 0x0144800000007b1d */ /* 0x000fe20000010000 */
[----:B-1----:R-:W-:-:S09]  /*0a10*/  ULEA UR4, UR5, UR4, 0x18 ;  /* 0x0000000405047291 */ /* 0x002fd2000f8ec03f */
[----:B------:R-:W1:Y:S01]  /*0a20*/  LDS.128 R100, [UR4+0x368d0] ;  /* 0x0368d004ff647984 */ /* 0x000e620008000c00 */
[----:B------:R-:W-:Y:S01]  /*0a30*/  ULDC UR4, c[0x0][0xc14] ;  /* 0x0003050000047ab9 */ /* 0x000fe20000000800 */
[----:B------:R-:W-:Y:S06]  /*0a40*/  BAR.ARV 0x4, 0x120 ;  /* 0x0104800000007b1d */ /* 0x000fec0000002000 */
[----:B-1----:R-:W-:-:S13]  /*0a50*/  ISETP.GE.AND P0, PT, R103, UR4, PT ;  /* 0x0000000467007c0c */ /* 0x002fda000bf06270 */
[----:B------:R-:W-:Y:S05]  /*0a60*/  @P0 EXIT ;  /* 0x000000000000094d */ /* 0x000fea0003800000 */
[----:B------:R-:W2:Y:S01]  /*0a70*/  LDL.LU R10, [R1+0x30] ;  /* 0x00003000010a7983 */ /* 0x000ea20000300800 */
[----:B------:R-:W1:Y:S02]  /*0a80*/  S2R R0, SR_TID.X ;  /* 0x0000000000007919 */ /* 0x000e640000002100 */
[----:B-1----:R-:W-:-:S05]  /*0a90*/  VIADD R214, R0, 0xffffff80 ;  /* 0xffffff8000d67836 */ /* 0x002fca0000000000 */
[----:B------:R-:W-:-:S04]  /*0aa0*/  SHF.R.S32.HI R3, RZ, 0x1f, R214 ;  /* 0x0000001fff037819 */ /* 0x000fc800000114d6 */
[----:B------:R-:W-:-:S04]  /*0ab0*/  LEA.HI R5, R3, R214, RZ, 0x7 ;  /* 0x000000d603057211 */ /* 0x000fc800078f38ff */
[----:B------:R-:W-:-:S05]  /*0ac0*/  LOP3.LUT R209, R5, 0xffffff80, RZ, 0xc0, !PT ;  /* 0xffffff8005d17812 */ /* 0x000fca00078ec0ff */
[----:B------:R-:W-:-:S05]  /*0ad0*/  IMAD.IADD R209, R214, 0x1, -R209 ;  /* 0x00000001d6d17824 */ /* 0x000fca00078e0ad1 */
[----:B------:R-:W-:-:S04]  /*0ae0*/  SHF.R.S32.HI R4, RZ, 0x1f, R209 ;  /* 0x0000001fff047819 */ /* 0x000fc800000114d1 */
[----:B------:R-:W-:-:S04]  /*0af0*/  LEA.HI R6, R4, R209, RZ, 0x2 ;  /* 0x000000d104067211 */ /* 0x000fc800078f10ff */
[--C-:B------:R-:W-:Y:S02]  /*0b00*/  SHF.R.S32.HI R8, RZ, 0x2, R6.reuse ;  /* 0x00000002ff087819 */ /* 0x100fe40000011406 */
[----:B------:R-:W-:Y:S02]  /*0b10*/  SHF.R.S32.HI R11, RZ, 0x1f, R6 ;  /* 0x0000001fff0b7819 */ /* 0x000fe40000011406 */
[----:B------:R-:W-:Y:S02]  /*0b20*/  SHF.R.S32.HI R210, RZ, 0x7, R5 ;  /* 0x00000007ffd27819 */ /* 0x000fe40000011405 */
[----:B------:R-:W-:Y:S02]  /*0b30*/  LEA.HI R11, R11, R8, RZ, 0x3 ;  /* 0x000000080b0b7211 */ /* 0x000fe400078f18ff */
[----:B------:R-:W-:Y:S02]  /*0b40*/  LEA.HI R4, R4, R209, RZ, 0x5 ;  /* 0x000000d104047211 */ /* 0x000fe400078f28ff */
[----:B------:R-:W-:-:S02]  /*0b50*/  LOP3.LUT R11, R11, 0xfffffff8, RZ, 0xc0, !PT ;  /* 0xfffffff80b0b7812 */ /* 0x000fc400078ec0ff */
[----:B------:R-:W-:Y:S02]  /*0b60*/  LEA.HI R5, R5, R210, RZ, 0x1 ;  /* 0x000000d205057211 */ /* 0x000fe400078f08ff */
[-C--:B------:R-:W-:Y:S01]  /*0b70*/  LEA.HI R0, R3, R214.reuse, RZ, 0x4 ;  /* 0x000000d603007211 */ /* 0x080fe200078f20ff */
[----:B------:R-:W-:Y:S01]  /*0b80*/  IMAD.IADD R11, R8, 0x1, -R11 ;  /* 0x00000001080b7824 */ /* 0x000fe200078e0a0b */
[----:B------:R-:W-:Y:S02]  /*0b90*/  SHF.R.S32.HI R4, RZ, 0x5, R4 ;  /* 0x00000005ff047819 */ /* 0x000fe40000011404 */
[----:B------:R-:W-:Y:S02]  /*0ba0*/  LOP3.LUT R5, R5, 0x3fffffe, RZ, 0xc0, !PT ;  /* 0x03fffffe05057812 */ /* 0x000fe400078ec0ff */
[CC--:B0-----:R-:W-:Y:S02]  /*0bb0*/  LEA.HI R2, R3.reuse, R214.reuse, RZ, 0x5 ;  /* 0x000000d603027211 */ /* 0x0c1fe400078f28ff */
[----:B------:R-:W-:Y:S01]  /*0bc0*/  SHF.R.S32.HI R9, RZ, 0x4, R0 ;  /* 0x00000004ff097819 */ /* 0x000fe20000011400 */
[----:B------:R-:W-:Y:S01]  /*0bd0*/  IMAD R4, R4, 0x10, R11 ;  /* 0x0000001004047824 */ /* 0x000fe200078e020b */
[----:B------:R-:W-:Y:S01]  /*0be0*/  LOP3.LUT R7, R0, 0x3fffff0, RZ, 0xc0, !PT ;  /* 0x03fffff000077812 */ /* 0x000fe200078ec0ff */
[----:B------:R-:W-:Y:S01]  /*0bf0*/  IMAD.IADD R5, R210, 0x1, -R5 ;  /* 0x00000001d2057824 */ /* 0x000fe200078e0a05 */
[----:B------:R-:W-:Y:S01]  /*0c00*/  LEA.HI R0, R0, R9, RZ, 0x1 ;  /* 0x0000000900007211 */ /* 0x000fe200078f08ff */
[----:B------:R-:W-:Y:S01]  /*0c10*/  IMAD.SHL.U32 R2, R2, 0x20, RZ ;  /* 0x0000002002027824 */ /* 0x000fe200078e00ff */
[----:B------:R-:W-:Y:S01]  /*0c20*/  LEA.HI R3, R3, R214, RZ, 0x3 ;  /* 0x000000d603037211 */ /* 0x000fe200078f18ff */
[----:B------:R-:W-:Y:S01]  /*0c30*/  IMAD R212, R5, 0x40, R4 ;  /* 0x0000004005d47824 */ /* 0x000fe200078e0204 */
[----:B------:R-:W-:Y:S01]  /*0c40*/  LOP3.LUT R0, R0, 0x1ffffffe, RZ, 0xc0, !PT ;  /* 0x1ffffffe00007812 */ /* 0x000fe200078ec0ff */
[----:B------:R-:W-:Y:S01]  /*0c50*/  IMAD.IADD R7, R214, 0x1, -R7 ;  /* 0x00000001d6077824 */ /* 0x000fe200078e0a07 */
[----:B------:R-:W-:-:S02]  /*0c60*/  LOP3.LUT R6, R6, 0x7ffffffc, RZ, 0xc0, !PT ;  /* 0x7ffffffc06067812 */ /* 0x000fc400078ec0ff */
[----:B------:R-:W-:Y:S02]  /*0c70*/  LOP3.LUT R5, R3, 0x1ffffff8, RZ, 0xc0, !PT ;  /* 0x1ffffff803057812 */ /* 0x000fe400078ec0ff */
[----:B------:R-:W-:Y:S01]  /*0c80*/  LOP3.LUT R2, R2, 0xfffffc00, RZ, 0xc0, !PT ;  /* 0xfffffc0002027812 */ /* 0x000fe200078ec0ff */
[----:B------:R-:W-:Y:S02]  /*0c90*/  IMAD.IADD R0, R9, 0x1, -R0 ;  /* 0x0000000109007824 */ /* 0x000fe400078e0a00 */
[----:B------:R-:W-:Y:S01]  /*0ca0*/  IMAD.MOV.U32 R211, RZ, RZ, -0x2 ;  /* 0xfffffffeffd37424 */ /* 0x000fe200078e00ff */
[----:B------:R-:W-:Y:S01]  /*0cb0*/  LEA R7, R7, R2, 0x6 ;  /* 0x0000000207077211 */ /* 0x000fe200078e30ff */
[----:B------:R-:W-:Y:S02]  /*0cc0*/  IMAD.IADD R6, R209, 0x1, -R6 ;  /* 0x00000001d1067824 */ /* 0x000fe400078e0a06 */
[----:B------:R-:W-:Y:S01]  /*0cd0*/  IMAD.IADD R5, R214, 0x1, -R5 ;  /* 0x00000001d6057824 */ /* 0x000fe200078e0a05 */
[----:B------:R-:W-:Y:S01]  /*0ce0*/  LEA R213, R0, R7, 0x3 ;  /* 0x0000000700d57211 */ /* 0x000fe200078e18ff */
[----:B------:R-:W-:Y:S01]  /*0cf0*/  IMAD R211, R6, R211, 0x70 ;  /* 0x0000007006d37424 */ /* 0x000fe200078e02d3 */
[----:B------:R-:W-:Y:S01]  /*0d00*/  CS2R R16, SRZ ;  /* 0x0000000000107805 */ /* 0x000fe2000001ff00 */
[----:B------:R-:W-:Y:S01]  /*0d10*/  IMAD.MOV.U32 R208, RZ, RZ, RZ ;  /* 0x000000ffffd07224 */ /* 0x000fe200078e00ff */
[----:B------:R-:W-:Y:S01]  /*0d20*/  SHF.R.S32.HI R22, RZ, 0x3, R3 ;  /* 0x00000003ff167819 */ /* 0x000fe20000011403 */
[----:B------:R-:W-:Y:S01]  /*0d30*/  IMAD.SHL.U32 R18, R5, 0x8, RZ ;  /* 0x0000000805127824 */ /* 0x000fe200078e00ff */
[----:B--2---:R-:W-:-:S07]  /*0d40*/  LOP3.LUT R19, R10, 0x1, RZ, 0xfc, !PT ;  /* 0x000000010a137812 */ /* 0x004fce00078efcff */
.L_x_299:
[----:B0-----:R-:W0:Y:S01]  /*0d50*/  LDC.64 R204, c[0x0][0xc60] ;  /* 0x00031800ffcc7b82 */ /* 0x001e220000000a00 */
[----:B------:R-:W-:Y:S01]  /*0d60*/  ULDC.64 UR4, c[0x0][0xa28] ;  /* 0x00028a0000047ab9 */ /* 0x000fe20000000a00 */
[----:B---3-5:R-:W-:Y:S01]  /*0d70*/  IMAD.MOV.U32 R5, RZ, RZ, RZ ;  /* 0x000000ffff057224 */ /* 0x028fe200078e00ff */
[----:B------:R-:W-:Y:S01]  /*0d80*/  ULDC.64 UR6, c[0x0][0xa20] ;  /* 0x0002880000067ab9 */ /* 0x000fe20000000a00 */
[----:B0-----:R-:W-:-:S06]  /*0d90*/  IMAD.WIDE R204, R103, 0x4, R204 ;  /* 0x0000000467cc7825 */ /* 0x001fcc00078e02cc */
[----:B--2---:R-:W2:Y:S01]  /*0da0*/  LDG.E R204, desc[UR60][R204.64] ;  /* 0x0000003ccccc7981 */ /* 0x004ea2000c1e1900 */
[----:B------:R-:W-:-:S04]  /*0db0*/  ISETP.NE.U32.AND P0, PT, RZ, UR4, PT ;  /* 0x00000004ff007c0c */ /* 0x000fc8000bf05070 */
[----:B------:R-:W-:Y:S02]  /*0dc0*/  ISETP.NE.AND.EX P0, PT, RZ, UR5, PT, P0 ;  /* 0x00000005ff007c0c */ /* 0x000fe4000bf05300 */
[----:B--2---:R-:W-:-:S11]  /*0dd0*/  SHF.R.S32.HI R207, RZ, 0x1f, R204 ;  /* 0x0000001fffcf7819 */ /* 0x004fd600000114cc */
[----:B------:R-:W-:-:S04]  /*0de0*/  @P0 LEA R2, P1, R204, UR4, 0x2 ;  /* 0x00000004cc020c11 */ /* 0x000fc8000f8210ff */
[----:B------:R-:W-:Y:S01]  /*0df0*/  @P0 LEA.HI.X R3, R204, UR5, R207, 0x2, P1 ;  /* 0x00000005cc030c11 */ /* 0x000fe200088f14cf */
[----:B------:R-:W-:-:S04]  /*0e00*/  ULDC.64 UR4, c[0x0][0x3f8] ;  /* 0x0000fe0000047ab9 */ /* 0x000fc80000000a00 */
[----:B------:R0:W5:Y:S01]  /*0e10*/  @P0 LDG.E R5, desc[UR60][R2.64] ;  /* 0x0000003c02050981 */ /* 0x000162000c1e1900 */
[----:B------:R-:W-:Y:S01]  /*0e20*/  ISETP.NE.U32.AND P0, PT, RZ, UR6, PT ;  /* 0x00000006ff007c0c */ /* 0x000fe2000bf05070 */
[----:B------:R-:W-:-:S03]  /*0e30*/  UISETP.NE.U32.AND UP0, UPT, UR4, URZ, UPT ;  /* 0x0000003f0400728c */ /* 0x000fc6000bf05070 */
[----:B------:R-:W-:Y:S01]  /*0e40*/  ISETP.NE.AND.EX P0, PT, RZ, UR7, PT, P0 ;  /* 0x00000007ff007c0c */ /* 0x000fe2000bf05300 */
[----:B------:R-:W-:Y:S01]  /*0e50*/  UISETP.NE.AND.EX UP0, UPT, UR5, URZ, UPT, UP0 ;  /* 0x0000003f0500728c */ /* 0x000fe2000bf05300 */
[----:B------:R-:W-:Y:S02]  /*0e60*/  ULDC UR4, c[0x0][0x404] ;  /* 0x0001010000047ab9 */ /* 0x000fe40000000800 */
[----:B------:R-:W-:Y:S01]  /*0e70*/  ULDC UR5, c[0x0][0x2e0] ;  /* 0x0000b80000057ab9 */ /* 0x000fe20000000800 */
[----:B------:R-:W-:-:S04]  /*0e80*/  USEL UR4, UR4, 0x1, UP0 ;  /* 0x0000000104047887 */ /* 0x000fc80008000000 */
[----:B------:R-:W-:-:S04]  /*0e90*/  UIMAD UR4, UR4, UR5, URZ ;  /* 0x00000005040472a4 */ /* 0x000fc8000f8e023f */
[C---:B0-----:R-:W-:Y:S02]  /*0ea0*/  @P0 LEA R2, P1, R204.reuse, UR6, 0x2 ;  /* 0x00000006cc020c11 */ /* 0x041fe4000f8210ff */
[----:B------:R-:W-:Y:S02]  /*0eb0*/  IMAD.U32 R82, RZ, RZ, UR4 ;  /* 0x00000004ff527e24 */ /* 0x000fe4000f8e00ff */
[----:B------:R-:W-:-:S05]  /*0ec0*/  @P0 LEA.HI.X R3, R204, UR7, R207, 0x2, P1 ;  /* 0x00000007cc030c11 */ /* 0x000fca00088f14cf */
[----:B------:R0:W5:Y:S01]  /*0ed0*/  @P0 LDG.E R82, desc[UR60][R2.64] ;  /* 0x0000003c02520981 */ /* 0x000162000c1e1900 */
[----:B----4-:R-:W-:Y:S05]  /*0ee0*/  @P0 BRA `(.L_x_257) ;  /* 0x0000000000240947 */ /* 0x010fea0003800000 */
[----:B------:R-:W-:Y:S02]  /*0ef0*/  ULDC.64 UR4, c[0x0][0xa08] ;  /* 0x0002820000047ab9 */ /* 0x000fe40000000a00 */
[----:B------:R-:W-:-:S04]  /*0f00*/  ISETP.NE.U32.AND P0, PT, RZ, UR4, PT ;  /* 0x00000004ff007c0c */ /* 0x000fc8000bf05070 */
[----:B------:R-:W-:-:S13]  /*0f10*/  ISETP.NE.AND.EX P0, PT, RZ, UR5, PT, P0 ;  /* 0x00000005ff007c0c */ /* 0x000fda000bf05300 */
[----:B------:R-:W-:Y:S05]  /*0f20*/  @!P0 BRA `(.L_x_257) ;  /* 0x0000000000148947 */ /* 0x000fea0003800000 */
[----:B0-----:R-:W0:Y:S02]  /*0f30*/  LDC.64 R2, c[0x0][0xa08] ;  /* 0x00028200ff027b82 */ /* 0x001e240000000a00 */
[----:B0-----:R-:W-:-:S05]  /*0f40*/  IMAD.WIDE R2, R204, 0x4, R2 ;  /* 0x00000004cc027825 */ /* 0x001fca00078e0202 */
[----:B-----5:R-:W2:Y:S04]  /*0f50*/  LDG.E R82, desc[UR60][R2.64] ;  /* 0x0000003c02527981 */ /* 0x020ea8000c1e1900 */
[----:B------:R-:W2:Y:S02]  /*0f60*/  LDG.E R7, desc[UR60][R2.64+0x4] ;  /* 0x0000043c02077981 */ /* 0x000ea4000c1e1900 */
[----:B--2---:R-:W-:-:S07]  /*0f70*/  IADD3 R82, -R82, R7, RZ ;  /* 0x0000000752527210 */ /* 0x004fce0007ffe1ff */
.L_x_257:
[----:B-----5:R-:W-:Y:S01]  /*0f80*/  IMAD.IADD R82, R82, 0x1, -R5 ;  /* 0x0000000152527824 */ /* 0x020fe200078e0a05 */
[----:B------:R-:W-:Y:S01]  /*0f90*/  PLOP3.LUT P0, PT, PT, PT, PT, 0x80, 0x0 ;  /* 0x000000000000781c */ /* 0x000fe20003f0f070 */
[----:B0-----:R-:W-:Y:S01]  /*0fa0*/  IMAD.MOV.U32 R2, RZ, RZ, RZ ;  /* 0x000000ffff027224 */ /* 0x001fe200078e00ff */
[----:B------:R-:W-:Y:S01]  /*0fb0*/  CS2R R118, SRZ ;  /* 0x0000000000767805 */ /* 0x000fe2000001ff00 */
[C---:B------:R-:W-:Y:S01]  /*0fc0*/  VIADD R3, R82.reuse, 0x6f ;  /* 0x0000006f52037836 */ /* 0x040fe20000000000 */
[----:B------:R-:W-:Y:S01]  /*0fd0*/  ISETP.GE.AND P1, PT, R82, 0x1, PT ;  /* 0x000000015200780c */ /* 0x000fe20003f26270 */
[----:B------:R-:W-:Y:S01]  /*0fe0*/  IMAD.MOV.U32 R206, RZ, RZ, R101 ;  /* 0x000000ffffce7224 */ /* 0x000fe200078e0065 */
[----:B------:R-:W-:Y:S01]  /*0ff0*/  CS2R R116, SRZ ;  /* 0x0000000000747805 */ /* 0x000fe2000001ff00 */
[----:B------:R-:W-:Y:S01]  /*1000*/  IMAD.HI R2, R3, -0x6db6db6d, R2 ;  /* 0x9249249303027827 */ /* 0x000fe200078e0202 */
[----:B------:R-:W-:Y:S02]  /*1010*/  CS2R R114, SRZ ;  /* 0x0000000000727805 */ /* 0x000fe4000001ff00 */
[----:B------:R-:W-:-:S02]  /*1020*/  CS2R R112, SRZ ;  /* 0x0000000000707805 */ /* 0x000fc4000001ff00 */
[----:B------:R-:W-:Y:S01]  /*1030*/  CS2R R110, SRZ ;  /* 0x00000000006e7805 */ /* 0x000fe2000001ff00 */
[----:B------:R-:W-:Y:S01]  /*1040*/  IMAD.MOV.U32 R205, RZ, RZ, R102 ;  /* 0x000000ffffcd7224 */ /* 0x000fe200078e0066 */
[----:B------:R-:W-:Y:S01]  /*1050*/  SHF.R.U32.HI R3, RZ, 0x1f, R2 ;  /* 0x0000001fff037819 */ /* 0x000fe20000011602 */
[----:B------:R-:W-:Y:S01]  /*1060*/  IMAD.MOV.U32 R0, RZ, RZ, RZ ;  /* 0x000000ffff007224 */ /* 0x000fe200078e00ff */
[----:B------:R-:W-:Y:S02]  /*1070*/  CS2R R108, SRZ ;  /* 0x00000000006c7805 */ /* 0x000fe4000001ff00 */
[----:B------:R-:W-:Y:S02]  /*1080*/  CS2R R106, SRZ ;  /* 0x00000000006a7805 */ /* 0x000fe4000001ff00 */
[----:B------:R-:W-:Y:S02]  /*1090*/  LEA.HI.SX32 R120, R2, R3, 0x1a ;  /* 0x0000000302787211 */ /* 0x000fe400078fd2ff */
[----:B------:R-:W-:-:S02]  /*10a0*/  CS2R R2, SRZ ;  /* 0x0000000000027805 */ /* 0x000fc4000001ff00 */
[----:B------:R-:W-:Y:S02]  /*10b0*/  CS2R R104, SRZ ;  /* 0x0000000000687805 */ /* 0x000fe4000001ff00 */
[----:B------:R-:W-:Y:S02]  /*10c0*/  CS2R R46, SRZ ;  /* 0x00000000002e7805 */ /* 0x000fe4000001ff00 */
[----:B------:R-:W-:Y:S02]  /*10d0*/  MOV R39, RZ ;  /* 0x000000ff00277202 */ /* 0x000fe40000000f00 */
[----:B------:R-:W-:Y:S02]  /*10e0*/  CS2R R126, SRZ ;  /* 0x00000000007e7805 */ /* 0x000fe4000001ff00 */
[----:B------:R-:W-:Y:S02]  /*10f0*/  CS2R R124, SRZ ;  /* 0x00000000007c7805 */ /* 0x000fe4000001ff00 */
[----:B------:R-:W-:-:S02]  /*1100*/  CS2R R98, SRZ ;  /* 0x0000000000627805 */ /* 0x000fc4000001ff00 */
[----:B------:R-:W-:Y:S01]  /*1110*/  CS2R R96, SRZ ;  /* 0x0000000000607805 */ /* 0x000fe2000001ff00 */
[----:B------:R-:W-:Y:S01]  /*1120*/  IMAD.MOV.U32 R50, RZ, RZ, RZ ;  /* 0x000000ffff327224 */ /* 0x000fe200078e00ff */
[----:B------:R-:W-:Y:S02]  /*1130*/  CS2R R90, SRZ ;  /* 0x00000000005a7805 */ /* 0x000fe4000001ff00 */
[----:B------:R-:W-:Y:S02]  /*1140*/  CS2R R92, SRZ ;  /* 0x00000000005c7805 */ /* 0x000fe4000001ff00 */
        /* <DEDUP_REMOVED lines=28> */
[----:B------:R-:W-:Y:S01]  /*1310*/  CS2R R122, SRZ ;  /* 0x00000000007a7805 */ /* 0x000fe2000001ff00 */
[----:B------:R-:W-:Y:S01]  /*1320*/  IMAD.MOV.U32 R121, RZ, RZ, RZ ;  /* 0x000000ffff797224 */ /* 0x000fe200078e00ff */
[----:B------:R-:W-:Y:S01]  /*1330*/  CS2R R6, SRZ ;  /* 0x0000000000067805 */ /* 0x000fe2000001ff00 */
[----:B------:R-:W-:Y:S02]  /*1340*/  IMAD.MOV.U32 R36, RZ, RZ, RZ ;  /* 0x000000ffff247224 */ /* 0x000fe400078e00ff */
[----:B------:R-:W-:Y:S02]  /*1350*/  IMAD.MOV.U32 R138, RZ, RZ, RZ ;  /* 0x000000ffff8a7224 */ /* 0x000fe400078e00ff */
[----:B------:R-:W-:Y:S01]  /*1360*/  IMAD.MOV.U32 R24, RZ, RZ, RZ ;  /* 0x000000ffff187224 */ /* 0x000fe200078e00ff */
[----:B------:R-:W-:Y:S06]  /*1370*/  @!P1 BRA `(.L_x_258) ;  /* 0x000000a000909947 */ /* 0x000fec0003800000 */
[----:B------:R-:W0:Y:S01]  /*1380*/  SHFL.IDX PT, R0, R210, RZ, 0x1f ;  /* 0x00001fffd2007589 */ /* 0x000e2200000e0000 */
[----:B------:R-:W1:Y:S01]  /*1390*/  S2UR UR7, SR_CgaCtaId ;  /* 0x00000000000779c3 */ /* 0x000e620000008800 */
[----:B------:R-:W-:Y:S01]  /*13a0*/  UMOV UR6, 0x400 ;  /* 0x0000040000067882 */ /* 0x000fe20000000000 */
[----:B0-----:R-:W-:Y:S01]  /*13b0*/  R2UR UR4, R0 ;  /* 0x00000000000472ca */ /* 0x001fe200000e0000 */
[----:B-1----:R-:W-:-:S04]  /*13c0*/  ULEA UR6, UR7, UR6, 0x18 ;  /* 0x0000000607067291 */ /* 0x002fc8000f8ec03f */
[----:B------:R-:W-:-:S04]  /*13d0*/  UIADD3 UR6, UR6, 0x15400, URZ ;  /* 0x0001540006067890 */ /* 0x000fc8000fffe03f */
[----:B------:R-:W-:-:S04]  /*13e0*/  ULOP3.LUT UP0, URZ, UR6, 0x9f, URZ, 0xc0, !UPT ;  /* 0x0000009f063f7892 */ /* 0x000fc8000f80c03f */
[----:B------:R-:W-:Y:S02]  /*13f0*/  ULEA.HI UR5, UR4, UR4, URZ, 0x1 ;  /* 0x0000000404057291 */ /* 0x000fe4000f8f083f */
[----:B------:R-:W-:Y:S02]  /*1400*/  PLOP3.LUT P0, PT, PT, PT, UP0, 0x80, 0x0 ;  /* 0x000000000000781c */ /* 0x000fe40003f0f008 */
[----:B------:R-:W-:-:S04]  /*1410*/  ULOP3.LUT UR5, UR5, 0x1e, URZ, 0xc0, !UPT ;  /* 0x0000001e05057892 */ /* 0x000fc8000f8ec03f */
[----:B------:R-:W-:-:S04]  /*1420*/  UIADD3 UR5, UR4, -UR5, URZ ;  /* 0x8000000504057290 */ /* 0x000fc8000fffe03f */
[----:B------:R-:W-:-:S04]  /*1430*/  ULEA UR5, UR5, UR6, 0xd ;  /* 0x0000000605057291 */ /* 0x000fc8000f8e683f */
[----:B------:R-:W-:-:S04]  /*1440*/  USHF.R.U32.HI UR5, URZ, 0x4, UR5 ;  /* 0x000000043f057899 */ /* 0x000fc80008011605 */
[----:B------:R-:W-:Y:S01]  /*1450*/  ULOP3.LUT UR36, UR5, 0x3fff, URZ, 0xc0, !UPT ;  /* 0x00003fff05247892 */ /* 0x000fe2000f8ec03f */
[----:B------:R-:W-:Y:S11]  /*1460*/  @!P0 BRA `(.L_x_259) ;  /* 0x0000000000408947 */ /* 0x000ff60003800000 */
[----:B------:R-:W-:Y:S01]  /*1470*/  MOV R0, 0x0 ;  /* 0x0000000000007802 */ /* 0x000fe20000000f00 */
[----:B------:R-:W-:Y:S01]  /*1480*/  ULDC.64 UR4, c[0x4][0xa8] ;  /* 0x01002a0000047ab9 */ /* 0x000fe20000000a00 */
[----:B------:R-:W-:Y:S01]  /*1490*/  ULDC.64 UR6, c[0x4][0x20] ;  /* 0x0100080000067ab9 */ /* 0x000fe20000000a00 */
[----:B------:R-:W-:Y:S01]  /*14a0*/  MOV R4, UR4 ;  /* 0x0000000400047c02 */ /* 0x000fe20008000f00 */
[----:B------:R0:W1:Y:S01]  /*14b0*/  LDC.64 R2, c[0x4][R0] ;  /* 0x0100000000027b82 */ /* 0x0000620000000a00 */
[----:B------:R-:W-:Y:S01]  /*14c0*/  IMAD.U32 R5, RZ, RZ, UR5 ;  /* 0x00000005ff057e24 */ /* 0x000fe2000f8e00ff */
[----:B------:R-:W-:Y:S01]  /*14d0*/  ULDC.64 UR4, c[0x4][0xb0] ;  /* 0x01002c0000047ab9 */ /* 0x000fe20000000a00 */
[----:B------:R-:W-:Y:S01]  /*14e0*/  IMAD.U32 R10, RZ, RZ, UR6 ;  /* 0x00000006ff0a7e24 */ /* 0x000fe2000f8e00ff */
[----:B------:R-:W-:Y:S01]  /*14f0*/  MOV R12, 0x1 ;  /* 0x00000001000c7802 */ /* 0x000fe20000000f00 */
[----:B------:R-:W-:Y:S02]  /*1500*/  IMAD.U32 R6, RZ, RZ, UR4 ;  /* 0x00000004ff067e24 */ /* 0x000fe4000f8e00ff */
[----:B------:R-:W-:-:S02]  /*1510*/  IMAD.U32 R7, RZ, RZ, UR5 ;  /* 0x00000005ff077e24 */ /* 0x000fc4000f8e00ff */
[----:B------:R-:W-:Y:S02]  /*1520*/  IMAD.U32 R11, RZ, RZ, UR7 ;  /* 0x00000007ff0b7e24 */ /* 0x000fe4000f8e00ff */
[----:B------:R-:W-:Y:S02]  /*1530*/  IMAD.MOV.U32 R8, RZ, RZ, 0x70 ;  /* 0x00000070ff087424 */ /* 0x000fe400078e00ff */
[----:B0-----:R-:W-:-:S07]  /*1540*/  IMAD.MOV.U32 R13, RZ, RZ, RZ ;  /* 0x000000ffff0d7224 */ /* 0x001fce00078e00ff */
[----:B------:R-:W-:-:S07]  /*1550*/  LEPC R20, `(.L_x_259) ;  /* 0x000000001014794e */ /* 0x000fce0000000000 */
[----:B-1----:R-:W-:Y:S05]  /*1560*/  CALL.ABS.NOINC R2 ;  /* 0x0000000002007343 */ /* 0x002fea0003c00000 */
.L_x_259:
[----:B------:R-:W0:Y:S01]  /*1570*/  S2UR UR5, SR_CgaCtaId ;  /* 0x00000000000579c3 */ /* 0x000e220000008800 */
[----:B------:R-:W-:Y:S01]  /*1580*/  LEA.HI R0, R208, R208, RZ, 0x1 ;  /* 0x000000d0d0007211 */ /* 0x000fe200078f08ff */
[----:B------:R-:W-:Y:S01]  /*1590*/  UMOV UR4, 0x400 ;  /* 0x0000040000047882 */ /* 0x000fe20000000000 */
[----:B------:R-:W-:Y:S01]  /*15a0*/  BSSY B0, `(.L_x_260) ;  /* 0x0000009000007945 */ /* 0x000fe20003800000 */
[----:B------:R-:W-:Y:S02]  /*15b0*/  ISETP.NE.AND P0, PT, R19, 0x3, PT ;  /* 0x000000031300780c */ /* 0x000fe40003f05270 */
[----:B------:R-:W-:-:S05]  /*15c0*/  LOP3.LUT R3, R0, 0xfffffffe, RZ, 0xc0, !PT ;  /* 0xfffffffe00037812 */ /* 0x000fca00078ec0ff */
[----:B------:R-:W-:-:S05]  /*15d0*/  IMAD.IADD R3, R208, 0x1, -R3 ;  /* 0x00000001d0037824 */ /* 0x000fca00078e0a03 */
[----:B------:R-:W-:Y:S01]  /*15e0*/  SHF.L.U32 R3, R3, 0x1f, RZ ;  /* 0x0000001f03037819 */ /* 0x000fe200000006ff */
[----:B0-----:R-:W-:-:S06]  /*15f0*/  ULEA UR4, UR5, UR4, 0x18 ;  /* 0x0000000405047291 */ /* 0x001fcc000f8ec03f */
[----:B------:R-:W-:-:S04]  /*1600*/  IMAD.U32 R2, RZ, RZ, UR4 ;  /* 0x00000004ff027e24 */ /* 0x000fc8000f8e00ff */
[----:B------:R-:W0:Y:S02]  /*1610*/  SYNCS.PHASECHK.TRANS64.TRYWAIT P1, [R2+URZ+0x36800], R3 ;  /* 0x03680003020075a7 */ /* 0x000e24000802017f */
[----:B0-----:R-:W-:Y:S05]  /*1620*/  @!P1 BRA `(.L_x_261) ;  /* 0x0000011000409947 */ /* 0x001fea0003800000 */
.L_x_385:
[----:B------:R-:W-:Y:S05]  /*1630*/  BSYNC B0 ;  /* 0x0000000000007941 */ /* 0x000fea0003800000 */
.L_x_260:
[----:B------:R-:W-:Y:S05]  /*1640*/  @!P0 BRA `(.L_x_262) ;  /* 0x0000000000048947 */ /* 0x000fea0003800000 */
[----:B------:R-:W-:Y:S01]  /*1650*/  BPT.TRAP 0x1 ;  /* 0x000000040000795c */ /* 0x000fe20000300000 */
.L_x_262:
[----:B------:R-:W-:Y:S01]  /*1660*/  IMAD R0, R16, 0x8, R2 ;  /* 0x0000000810007824 */ /* 0x000fe200078e0202 */
[----:B0-----:R-:W-:-:S04]  /*1670*/  SHF.L.U32 R3, R17, 0x1f, RZ ;  /* 0x0000001f11037819 */ /* 0x001fc800000006ff */
[----:B------:R0:W1:Y:S01]  /*1680*/  SYNCS.PHASECHK.TRANS64.TRYWAIT P2, [R0+URZ+0x36830], R3 ;  /* 0x03683003000075a7 */ /* 0x000062000804017f */
[----:B------:R-:W-:Y:S05]  /*1690*/  @!P0 BRA `(.L_x_263) ;  /* 0x0000000000048947 */ /* 0x000fea0003800000 */
[----:B------:R-:W-:Y:S01]  /*16a0*/  BPT.TRAP 0x1 ;  /* 0x000000040000795c */ /* 0x000fe20000300000 */
.L_x_263:
[----:B------:R-:W2:Y:S01]  /*16b0*/  S2R R4, SR_TID.X ;  /* 0x0000000000047919 */ /* 0x000ea20000002100 */
[----:B------:R-:W-:Y:S01]  /*16c0*/  IMAD.MOV.U32 R119, RZ, RZ, RZ ;  /* 0x000000ffff777224 */ /* 0x000fe200078e00ff */
[----:B--2---:R-:W-:Y:S01]  /*16d0*/  LOP3.LUT P1, RZ, R4, 0x7f, RZ, 0xc0, !PT ;  /* 0x0000007f04ff7812 */ /* 0x004fe2000782c0ff */
[----:B-1----:R-:W-:-:S12]  /*16e0*/  @P2 BRA `(.L_x_264) ;  /* 0x0000000000082947 */ /* 0x002fd80003800000 */
[----:B------:R-:W1:Y:S02]  /*16f0*/  SYNCS.PHASECHK.TRANS64.TRYWAIT P2, [R0+URZ+0x36830], R3 ;  /* 0x03683003000075a7 */ /* 0x000e64000804017f */
[----:B-1----:R-:W-:Y:S05]  /*1700*/  @!P2 BRA `(.L_x_265) ;  /* 0x00000110001ca947 */ /* 0x002fea0003800000 */
.L_x_264:
[----:B------:R-:W-:Y:S05]  /*1710*/  WARPSYNC.ALL ;  /* 0x0000000000007948 */ /* 0x000fea0003800000 */
[----:B01----:R-:W-:Y:S01]  /*1720*/  VIADD R3, R2, 0x21400 ;  /* 0x0002140002037836 */ /* 0x003fe20000000000 */
[----:B------:R-:W-:Y:S01]  /*1730*/  ULOP3.LUT UR5, UR36, 0x10000, URZ, 0xfc, !UPT ;  /* 0x0001000024057892 */ /* 0x000fe2000f8efc3f */
[----:B------:R-:W-:Y:S01]  /*1740*/  WARPGROUP.ARRIVE ;  /* 0x00000000000079c5 */ /* 0x000fe20000000000 */
[----:B------:R-:W-:Y:S01]  /*1750*/  UMOV UR53, 0x40000040 ;  /* 0x4000004000357882 */ /* 0x000fe20000000000 */
[----:B------:R-:W-:Y:S01]  /*1760*/  UMOV UR55, 0x40000040 ;  /* 0x4000004000377882 */ /* 0x000fe20000000000 */
[----:B------:R-:W-:Y:S01]  /*1770*/  SHF.R.U32.HI R3, RZ, 0x4, R3 ;  /* 0x00000004ff037819 */ /* 0x000fe20000011603 */
[----:B------:R-:W-:Y:S01]  /*1780*/  UMOV UR13, UR53 ;  /* 0x00000035000d7c82 */ /* 0x000fe20008000000 */
[----:B------:R-:W-:Y:S01]  /*1790*/  UMOV UR15, 0x40000040 ;  /* 0x40000040000f7882 */ /* 0x000fe20000000000 */
[----:B------:R-:W-:Y:S01]  /*17a0*/  UMOV UR52, UR5 ;  /* 0x0000000500347c82 */ /* 0x000fe20008000000 */
[----:B------:R-:W-:Y:S01]  /*17b0*/  LOP3.LUT R3, R3, 0x3fff, RZ, 0xc0, !PT ;  /* 0x00003fff03037812 */ /* 0x000fe200078ec0ff */
[----:B------:R-:W-:Y:S01]  /*17c0*/  UMOV UR12, UR52 ;  /* 0x00000034000c7c82 */ /* 0x000fe20008000000 */
[----:B------:R-:W-:Y:S01]  /*17d0*/  UMOV UR16, UR52 ;  /* 0x0000003400107c82 */ /* 0x000fe20008000000 */
[----:B------:R-:W-:Y:S01]  /*17e0*/  UMOV UR17, UR53 ;  /* 0x0000003500117c82 */ /* 0x000fe20008000000 */
[----:B------:R-:W-:Y:S01]  /*17f0*/  LOP3.LUT R8, R3, 0x10000, RZ, 0xfc, !PT ;  /* 0x0001000003087812 */ /* 0x000fe200078efcff */
[----:B------:R-:W-:Y:S01]  /*1800*/  UMOV UR19, 0x40000040 ;  /* 0x4000004000137882 */ /* 0x000fe20000000000 */
[----:B------:R-:W-:Y:S01]  /*1810*/  UMOV UR20, UR52 ;  /* 0x0000003400147c82 */ /* 0x000fe20008000000 */
[----:B------:R-:W-:Y:S01]  /*1820*/  UMOV UR21, UR53 ;  /* 0x0000003500157c82 */ /* 0x000fe20008000000 */
[----:B------:R-:W-:Y:S01]  /*1830*/  UMOV UR23, 0x40000040 ;  /* 0x4000004000177882 */ /* 0x000fe20000000000 */
[----:B------:R-:W-:Y:S01]  /*1840*/  IMAD R3, R16, 0xa80, R8 ;  /* 0x00000a8010037824 */ /* 0x000fe200078e0208 */
[----:B------:R-:W-:Y:S01]  /*1850*/  UMOV UR8, UR52 ;  /* 0x0000003400087c82 */ /* 0x000fe20008000000 */
[----:B------:R-:W-:Y:S01]  /*1860*/  UMOV UR9, UR53 ;  /* 0x0000003500097c82 */ /* 0x000fe20008000000 */
[----:B------:R-:W-:Y:S01]  /*1870*/  UMOV UR11, 0x40000040 ;  /* 0x40000040000b7882 */ /* 0x000fe20000000000 */
[----:B------:R-:W-:Y:S01]  /*1880*/  UIADD3 UR7, UR5, 0x2, URZ ;  /* 0x0000000205077890 */ /* 0x000fe2000fffe03f */
[----:B------:R-:W-:Y:S01]  /*1890*/  R2UR UR4, R3 ;  /* 0x00000000030472ca */ /* 0x000fe200000e0000 */
        /* <DEDUP_REMOVED lines=8> */
[----:B------:R-:W-:Y:S01]  /*1920*/  MOV R5, UR53 ;  /* 0x0000003500057c02 */ /* 0x000fe20008000f00 */
[----:B------:R-:W-:Y:S01]  /*1930*/  @!P1 VIADD R0, R0, 0x36840 ;  /* 0x0003684000009836 */ /* 0x000fe20000000000 */
[----:B------:R-:W-:Y:S01]  /*1940*/  MOV R6, UR52 ;  /* 0x0000003400067c02 */ /* 0x000fe20008000f00 */
[--C-:B------:R-:W-:Y:S01]  /*1950*/  IMAD.MOV.U32 R118, RZ, RZ, R119.reuse ;  /* 0x000000ffff767224 */ /* 0x100fe200078e0077 */
[----:B------:R-:W-:Y:S01]  /*1960*/  UMOV UR54, UR4 ;  /* 0x0000000400367c82 */ /* 0x000fe20008000000 */
[----:B------:R-:W-:Y:S01]  /*1970*/  UIADD3 UR14, UR4, 0x80, URZ ;  /* 0x00000080040e7890 */ /* 0x000fe2000fffe03f */
[----:B------:R-:W-:Y:S01]  /*1980*/  HGMMA.64x16x16.F32.BF16 R72, gdesc[UR52], RZ, !UPT, gsb0 ;  /* 0x00200000344879f0 */ /* 0x000fe2000c0018ff */
[----:B------:R-:W-:Y:S01]  /*1990*/  UIADD3 UR18, UR4, 0x100, URZ ;  /* 0x0000010004127890 */ /* 0x000fe2000fffe03f */
[----:B------:R-:W-:Y:S01]  /*19a0*/  IADD3 R9, R211, R82, RZ ;  /* 0x00000052d3097210 */ /* 0x000fe20007ffe0ff */
[----:B------:R-:W-:Y:S01]  /*19b0*/  UIADD3 UR22, UR4, 0x180, URZ ;  /* 0x0000018004167890 */ /* 0x000fe2000fffe03f */
[----:B------:R-:W-:Y:S01]  /*19c0*/  P2R R81, PR, RZ, 0x1 ;  /* 0x00000001ff517803 */ /* 0x000fe20000000000 */
[----:B------:R-:W-:Y:S01]  /*19d0*/  UIADD3 UR54, UR4, 0x200, URZ ;  /* 0x0000020004367890 */ /* 0x000fe2000fffe03f */
[----:B------:R-:W-:Y:S01]  /*19e0*/  @!P1 PRMT R0, RZ, 0x654, R0 ;  /* 0x00000654ff009816 */ /* 0x000fe20000000000 */
[----:B------:R-:W-:Y:S01]  /*19f0*/  UMOV UR55, 0x40000040 ;  /* 0x4000004000377882 */ /* 0x000fe20000000000 */
[----:B------:R-:W-:Y:S01]  /*1a00*/  UIADD3 UR10, UR4, 0x280, URZ ;  /* 0x00000280040a7890 */ /* 0x000fe2000fffe03f */
[--C-:B------:R-:W-:Y:S01]  /*1a10*/  IMAD.MOV.U32 R117, RZ, RZ, R119.reuse ;  /* 0x000000ffff757224 */ /* 0x100fe200078e0077 */
[----:B------:R-:W-:Y:S01]  /*1a20*/  UIADD3 UR6, UR4, 0x300, URZ ;  /* 0x0000030004067890 */ /* 0x000fe2000fffe03f */
[--C-:B------:R-:W-:Y:S01]  /*1a30*/  IMAD.MOV.U32 R115, RZ, RZ, R119.reuse ;  /* 0x000000ffff737224 */ /* 0x100fe200078e0077 */
[----:B------:R-:W-:Y:S01]  /*1a40*/  UIADD3 UR26, UR4, 0x102, URZ ;  /* 0x00000102041a7890 */ /* 0x000fe2000fffe03f */
[--C-:B------:R-:W-:Y:S01]  /*1a50*/  IMAD.MOV.U32 R113, RZ, RZ, R119.reuse ;  /* 0x000000ffff717224 */ /* 0x100fe200078e0077 */
[----:B------:R-:W-:Y:S01]  /*1a60*/  UIADD3 UR30, UR4, 0x84, URZ ;  /* 0x00000084041e7890 */ /* 0x000fe2000fffe03f */
[--C-:B------:R-:W-:Y:S01]  /*1a70*/  IMAD.MOV.U32 R111, RZ, RZ, R119.reuse ;  /* 0x000000ffff6f7224 */ /* 0x100fe200078e0077 */
[----:B------:R-:W-:Y:S01]  /*1a80*/  UIADD3 UR34, UR4, 0x86, URZ ;  /* 0x0000008604227890 */ /* 0x000fe2000fffe03f */
[-C--:B------:R-:W-:Y:S01]  /*1a90*/  MOV R109, R119.reuse ;  /* 0x00000077006d7202 */ /* 0x080fe20000000f00 */
        /* <DEDUP_REMOVED lines=10> */
[----:B------:R-:W-:Y:S01]  /*1b40*/  MOV R95, R119 ;  /* 0x00000077005f7202 */ /* 0x000fe20000000f00 */
[----:B------:R-:W-:-:S02]  /*1b50*/  IMAD.MOV.U32 R97, RZ, RZ, R119 ;  /* 0x000000ffff617224 */ /* 0x000fc400078e0077 */
[--C-:B------:R-:W-:Y:S02]  /*1b60*/  IMAD.MOV.U32 R93, RZ, RZ, R119.reuse ;  /* 0x000000ffff5d7224 */ /* 0x100fe400078e0077 */
[--C-:B------:R-:W-:Y:S02]  /*1b70*/  IMAD.MOV.U32 R91, RZ, RZ, R119.reuse ;  /* 0x000000ffff5b7224 */ /* 0x100fe400078e0077 */
[--C-:B------:R-:W-:Y:S02]  /*1b80*/  IMAD.MOV.U32 R89, RZ, RZ, R119.reuse ;  /* 0x000000ffff597224 */ /* 0x100fe400078e0077 */
[--C-:B------:R-:W-:Y:S02]  /*1b90*/  IMAD.MOV.U32 R87, RZ, RZ, R119.reuse ;  /* 0x000000ffff577224 */ /* 0x100fe400078e0077 */
[--C-:B------:R-:W-:Y:S02]  /*1ba0*/  IMAD.MOV.U32 R85, RZ, RZ, R119.reuse ;  /* 0x000000ffff557224 */ /* 0x100fe400078e0077 */
[----:B------:R-:W-:Y:S01]  /*1bb0*/  IMAD.MOV.U32 R83, RZ, RZ, R119 ;  /* 0x000000ffff537224 */ /* 0x000fe200078e0077 */
[----:B------:R-:W-:-:S02]  /*1bc0*/  WARPGROUP.DEPBAR.LE gsb0, 0x0 ;  /* 0x00008000000079c5 */ /* 0x000fc40000010000 */
[----:B------:R-:W-:-:S06]  /*1bd0*/  WARPGROUP.ARRIVE ;  /* 0x00000000000079c5 */ /* 0x000fcc0000000000 */
[----:B------:R-:W-:Y:S01]  /*1be0*/  HGMMA.64x16x16.F32.BF16 R64, gdesc[UR12], RZ, !UPT, gsb0 ;  /* 0x002000000c4079f0 */ /* 0x000fe2000c0018ff */
[----:B------:R-:W-:Y:S02]  /*1bf0*/  UIADD3 UR12, UR4, 0x2, URZ ;  /* 0x00000002040c7890 */ /* 0x000fe4000fffe03f */
[----:B------:R-:W-:Y:S01]  /*1c00*/  UIADD3 UR14, UR4, 0x282, URZ ;  /* 0x00000282040e7890 */ /* 0x000fe2000fffe03f */
[----:B------:R-:W-:Y:S01]  /*1c10*/  UMOV UR15, 0x40000040 ;  /* 0x40000040000f7882 */ /* 0x000fe20000000000 */
[----:B------:R-:W-:Y:S02]  /*1c20*/  WARPGROUP.DEPBAR.LE gsb0, 0x0 ;  /* 0x00008000000079c5 */ /* 0x000fe40000010000 */
[----:B------:R-:W-:-:S06]  /*1c30*/  WARPGROUP.ARRIVE ;  /* 0x00000000000079c5 */ /* 0x000fcc0000000000 */
[----:B------:R-:W-:Y:S01]  /*1c40*/  HGMMA.64x16x16.F32.BF16 R56, gdesc[UR16], RZ, !UPT, gsb0 ;  /* 0x00200000103879f0 */ /* 0x000fe2000c0018ff */
        /* <DEDUP_REMOVED lines=26> */
[----:B------:R-:W-:Y:S01]  /*1df0*/  UMOV UR12, UR8 ;  /* 0x00000008000c7c82 */ /* 0x000fe20008000000 */
[----:B------:R-:W-:Y:S01]  /*1e00*/  UMOV UR13, UR9 ;  /* 0x00000009000d7c82 */ /* 0x000fe20008000000 */
[----:B------:R-:W-:Y:S01]  /*1e10*/  UIADD3 UR7, UR5, 0x4, URZ ;  /* 0x0000000405077890 */ /* 0x000fe2000fffe03f */
[----:B------:R-:W-:-:S02]  /*1e20*/  MOV R3, UR9 ;  /* 0x0000000900037c02 */ /* 0x000fc40008000f00 */
[----:B------:R-:W-:Y:S01]  /*1e30*/  MOV R4, UR8 ;  /* 0x0000000800047c02 */ /* 0x000fe20008000f00 */
[----:B------:R-:W-:Y:S02]  /*1e40*/  WARPGROUP.DEPBAR.LE gsb0, 0x0 ;  /* 0x00008000000079c5 */ /* 0x000fe40000010000 */
[----:B------:R-:W-:-:S06]  /*1e50*/  WARPGROUP.ARRIVE ;  /* 0x00000000000079c5 */ /* 0x000fcc0000000000 */
[----:B------:R-:W-:Y:S01]  /*1e60*/  HGMMA.64x16x16.F32.BF16 R24, gdesc[UR52], RZ, !UPT, gsb0 ;  /* 0x00200000341879f0 */ /* 0x000fe2000c0018ff */
        /* <DEDUP_REMOVED lines=333> */
[----:B------:R-:W-:Y:S01]  /*3340*/  UIADD3 UR6, UR4, 0x782, URZ ;  /* 0x0000078204067890 */ /* 0x000fe2000fffe03f */
[----:B------:R-:W-:Y:S01]  /*3350*/  UMOV UR52, UR40 ;  /* 0x0000002800347c82 */ /* 0x000fe20008000000 */
[----:B------:R-:W-:-:S05]  /*3360*/  UMOV UR53, UR41 ;  /* 0x0000002900357c82 */ /* 0x000fca0008000000 */
        /* <DEDUP_REMOVED lines=48> */
[----:B------:R-:W-:Y:S02]  /*3670*/  UIADD3 UR7, UR5, 0x806, URZ ;  /* 0x0000080605077890 */ /* 0x000fe4000fffe03f */
[----:B------:R-:W-:Y:S01]  /*3680*/  UIADD3 UR5, UR4, 0x784, URZ ;  /* 0x0000078404057890 */ /* 0x000fe2000fffe03f */
[----:B------:R-:W-:Y:S01]  /*3690*/  UMOV UR8, UR44 ;  /* 0x0000002c00087c82 */ /* 0x000fe20008000000 */
[----:B------:R-:W-:Y:S01]  /*36a0*/  UMOV UR9, UR45 ;  /* 0x0000002d00097c82 */ /* 0x000fe20008000000 */
[----:B------:R-:W-:Y:S01]  /*36b0*/  UMOV UR52, UR44 ;  /* 0x0000002c00347c82 */ /* 0x000fe20008000000 */
[----:B------:R-:W-:-:S03]  /*36c0*/  UMOV UR53, UR45 ;  /* 0x0000002d00357c82 */ /* 0x000fc60008000000 */
[----:B------:R-:W-:Y:S01]  /*36d0*/  UMOV UR10, UR5 ;  /* 0x00000005000a7c82 */ /* 0x000fe20008000000 */
[----:B------:R-:W-:Y:S01]  /*36e0*/  ULDC UR5, c[0x0][0x9d8] ;  /* 0x0002760000057ab9 */ /* 0x000fe20000000800 */
        /* <DEDUP_REMOVED lines=44> */
[----:B------:R-:W-:Y:S02]  /*39b0*/  WARPGROUP.DEPBAR.LE gsb0, 0x0 ;  /* 0x00008000000079c5 */ /* 0x000fe40000010000 */
[----:B------:R-:W-:-:S06]  /*39c0*/  WARPGROUP.ARRIVE ;  /* 0x00000000000079c5 */ /* 0x000fcc0000000000 */
[----:B------:R-:W-:Y:S03]  /*39d0*/  HGMMA.64x16x16.F32.BF16 R32, gdesc[UR56], R32, gsb0 ;  /* 0x00200000382079f0 */ /* 0x000fe60008001820 */
        /* <DEDUP_REMOVED lines=17> */
[----:B------:R-:W0:Y:S01]  /*3af0*/  MUFU.TANH R72, R72 ;  /* 0x0000004800487308 */ /* 0x000e220000002400 */
[----:B------:R-:W-:Y:S01]  /*3b00*/  UMOV UR51, 0x40000040 ;  /* 0x4000004000337882 */ /* 0x000fe20000000000 */
[----:B------:R-:W-:Y:S01]  /*3b10*/  FMUL.FTZ R75, R75, UR5 ;  /* 0x000000054b4b7c20 */ /* 0x000fe20008410000 */
[----:B------:R-:W-:Y:S01]  /*3b20*/  FMUL.FTZ R78, R78, UR5 ;  /* 0x000000054e4e7c20 */ /* 0x000fe20008410000 */
[----:B------:R-:W-:-:S04]  /*3b30*/  FMUL.FTZ R79, R79, UR5 ;  /* 0x000000054f4f7c20 */ /* 0x000fc80008410000 */
[----:B------:R-:W1:Y:S08]  /*3b40*/  MUFU.TANH R73, R73 ;  /* 0x0000004900497308 */ /* 0x000e700000002400 */
[----:B------:R-:W2:Y:S08]  /*3b50*/  MUFU.TANH R76, R76 ;  /* 0x0000004c004c7308 */ /* 0x000eb00000002400 */
[----:B------:R-:W-:Y:S08]  /*3b60*/  MUFU.TANH R77, R77 ;  /* 0x0000004d004d7308 */ /* 0x000ff00000002400 */
[----:B------:R-:W3:Y:S08]  /*3b70*/  MUFU.TANH R4, R74 ;  /* 0x0000004a00047308 */ /* 0x000ef00000002400 */
[----:B------:R4:W-:Y:S08]  /*3b80*/  MUFU.TANH R3, R75 ;  /* 0x0000004b00037308 */ /* 0x0009f00000002400 */
[----:B------:R-:W-:Y:S01]  /*3b90*/  MUFU.TANH R6, R78 ;  /* 0x0000004e00067308 */ /* 0x000fe20000002400 */
[----:B----4-:R-:W-:Y:S01]  /*3ba0*/  IMAD.MOV.U32 R75, RZ, RZ, R119 ;  /* 0x000000ffff4b7224 */ /* 0x010fe200078e0077 */
[----:B------:R-:W-:-:S02]  /*3bb0*/  WARPGROUP.DEPBAR.LE gsb0, 0x0 ;  /* 0x00008000000079c5 */ /* 0x000fc40000010000 */
        /* <DEDUP_REMOVED lines=9> */
[----:B------:R-:W-:Y:S01]  /*3c50*/  UMOV UR51, 0x40000040 ;  /* 0x4000004000337882 */ /* 0x000fe20000000000 */
[----:B------:R-:W-:Y:S01]  /*3c60*/  FMUL.FTZ R70, R70, UR5 ;  /* 0x0000000546467c20 */ /* 0x000fe20008410000 */
[----:B------:R-:W-:Y:S01]  /*3c70*/  FMUL.FTZ R67, R67, UR5 ;  /* 0x0000000543437c20 */ /* 0x000fe20008410000 */
[----:B------:R-:W-:Y:S01]  /*3c80*/  FMUL.FTZ R71, R71, UR5 ;  /* 0x0000000547477c20 */ /* 0x000fe20008410000 */
[----:B------:R-:W5:Y:S01]  /*3c90*/  MUFU.TANH R64, R64 ;  /* 0x0000004000407308 */ /* 0x000f620000002400 */
[----:B----4-:R-:W-:-:S05]  /*3ca0*/  IMAD R66, R120, -0x70, R9 ;  /* 0xffffff9078427824 */ /* 0x010fca00078e0209 */
[C---:B------:R-:W-:Y:S02]  /*3cb0*/  ISETP.GT.AND P4, PT, R66.reuse, RZ, PT ;  /* 0x000000ff4200720c */ /* 0x040fe40003f84270 */
[C---:B------:R-:W-:Y:S01]  /*3cc0*/  ISETP.GT.AND P2, PT, R66.reuse, 0x1, PT ;  /* 0x000000014200780c */ /* 0x040fe20003f44270 */
[----:B------:R-:W4:Y:S01]  /*3cd0*/  MUFU.TANH R65, R65 ;  /* 0x0000004100417308 */ /* 0x000f220000002400 */
[----:B------:R-:W-:Y:S02]  /*3ce0*/  ISETP.GT.AND P3, PT, R66, 0x8, PT ;  /* 0x000000084200780c */ /* 0x000fe40003f64270 */
[----:B0-----:R-:W-:Y:S02]  /*3cf0*/  FSEL R72, R72, -INF , P4 ;  /* 0xff80000048487808 */ /* 0x001fe40002000000 */
[----:B-1----:R-:W-:Y:S02]  /*3d00*/  FSEL R73, R73, -INF , P2 ;  /* 0xff80000049497808 */ /* 0x002fe40001000000 */
[----:B------:R-:W-:Y:S01]  /*3d10*/  ISETP.GT.AND P6, PT, R66, 0x9, PT ;  /* 0x000000094200780c */ /* 0x000fe20003fc4270 */
[----:B------:R-:W0:Y:S01]  /*3d20*/  MUFU.TANH R68, R68 ;  /* 0x0000004400447308 */ /* 0x000e220000002400 */
[----:B--2---:R-:W-:-:S02]  /*3d30*/  FSEL R76, R76, -INF , P3 ;  /* 0xff8000004c4c7808 */ /* 0x004fc40001800000 */
[----:B------:R-:W-:Y:S02]  /*3d40*/  FMNMX.FTZ R15, R72, R73, !PT ;  /* 0x00000049480f7209 */ /* 0x000fe40007810000 */
[----:B------:R-:W-:Y:S02]  /*3d50*/  ISETP.GT.AND P5, PT, R66, 0x10, PT ;  /* 0x000000104200780c */ /* 0x000fe40003fa4270 */
[----:B------:R-:W-:Y:S01]  /*3d60*/  FMNMX.FTZ R15, R76, R15, !PT ;  /* 0x0000000f4c0f7209 */ /* 0x000fe20007810000 */
[----:B------:R1:W2:Y:S01]  /*3d70*/  MUFU.TANH R10, R79 ;  /* 0x0000004f000a7308 */ /* 0x0002a20000002400 */
[----:B---3--:R-:W-:Y:S02]  /*3d80*/  FSEL R4, R4, -INF , P4 ;  /* 0xff80000004047808 */ /* 0x008fe40002000000 */
[----:B------:R-:W-:Y:S02]  /*3d90*/  ISETP.GT.AND P4, PT, R66, 0x11, PT ;  /* 0x000000114200780c */ /* 0x000fe40003f84270 */
[----:B-----5:R-:W-:-:S02]  /*3da0*/  FSEL R64, R64, -INF , P5 ;  /* 0xff80000040407808 */ /* 0x020fc40002800000 */
[----:B------:R-:W-:Y:S01]  /*3db0*/  FSEL R3, R3, -INF , P2 ;  /* 0xff80000003037808 */ /* 0x000fe20001000000 */
[----:B------:R-:W3:Y:S01]  /*3dc0*/  MUFU.TANH R69, R69 ;  /* 0x0000004500457308 */ /* 0x000ee20000002400 */
[----:B------:R-:W-:Y:S01]  /*3dd0*/  ISETP.GT.AND P2, PT, R66, 0x18, PT ;  /* 0x000000184200780c */ /* 0x000fe20003f44270 */
[--C-:B-1----:R-:W-:Y:S01]  /*3de0*/  IMAD.MOV.U32 R79, RZ, RZ, R119.reuse ;  /* 0x000000ffff4f7224 */ /* 0x102fe200078e0077 */
[----:B----4-:R-:W-:Y:S01]  /*3df0*/  FSEL R74, R65, -INF , P4 ;  /* 0xff800000414a7808 */ /* 0x010fe20002000000 */
[----:B------:R-:W-:Y:S01]  /*3e00*/  IMAD.MOV.U32 R65, RZ, RZ, R119 ;  /* 0x000000ffff417224 */ /* 0x000fe200078e0077 */
[----:B------:R-:W-:Y:S02]  /*3e10*/  FSEL R6, R6, -INF , P3 ;  /* 0xff80000006067808 */ /* 0x000fe40001800000 */
[----:B------:R-:W-:Y:S01]  /*3e20*/  ISETP.GT.AND P3, PT, R66, 0x19, PT ;  /* 0x000000194200780c */ /* 0x000fe20003f64270 */
[----:B------:R1:W-:Y:S01]  /*3e30*/  MUFU.TANH R20, R70 ;  /* 0x0000004600147308 */ /* 0x0003e20000002400 */
[----:B0-----:R-:W-:-:S02]  /*3e40*/  FSEL R68, R68, -INF , P2 ;  /* 0xff80000044447808 */ /* 0x001fc40001000000 */
[----:B--2---:R-:W-:Y:S01]  /*3e50*/  FSEL R10, R10, -INF , P6 ;  /* 0xff8000000a0a7808 */ /* 0x004fe20003000000 */
[----:B------:R-:W-:Y:S02]  /*3e60*/  WARPGROUP.DEPBAR.LE gsb0, 0x0 ;  /* 0x00008000000079c5 */ /* 0x000fe40000010000 */
[----:B------:R-:W-:Y:S01]  /*3e70*/  WARPGROUP.ARRIVE ;  /* 0x00000000000079c5 */ /* 0x000fe20000000000 */
[----:B------:R-:W-:Y:S01]  /*3e80*/  FMUL.FTZ R56, R56, UR5 ;  /* 0x0000000538387c20 */ /* 0x000fe20008410000 */
[----:B------:R-:W-:Y:S01]  /*3e90*/  FMUL.FTZ R57, R57, UR5 ;  /* 0x0000000539397c20 */ /* 0x000fe20008410000 */
[----:B-1----:R-:W-:Y:S01]  /*3ea0*/  FSEL R70, R77, -INF , P6 ;  /* 0xff8000004d467808 */ /* 0x002fe20003000000 */
[----:B------:R-:W-:Y:S01]  /*3eb0*/  FMUL.FTZ R60, R60, UR5 ;  /* 0x000000053c3c7c20 */ /* 0x000fe20008410000 */
[----:B------:R-:W-:Y:S01]  /*3ec0*/  MUFU.TANH R14, R67 ;  /* 0x00000043000e7308 */ /* 0x000fe20000002400 */
[----:B------:R-:W-:Y:S01]  /*3ed0*/  HGMMA.64x16x16.F32.BF16 R48, gdesc[UR48], R48, gsb0 ;  /* 0x00200000303079f0 */ /* 0x000fe20008001830 */
[----:B------:R-:W-:Y:S01]  /*3ee0*/  UIADD3 UR50, UR4, 0x906, URZ ;  /* 0x0000090604327890 */ /* 0x000fe2000fffe03f */
[----:B------:R-:W-:Y:S01]  /*3ef0*/  FMNMX.FTZ R15, R70, R15, !PT ;  /* 0x0000000f460f7209 */ /* 0x000fe20007810000 */
[----:B------:R-:W-:Y:S01]  /*3f00*/  UMOV UR51, 0x40000040 ;  /* 0x4000004000337882 */ /* 0x000fe20000000000 */
[----:B------:R-:W-:Y:S01]  /*3f10*/  FMUL.FTZ R62, R62, UR5 ;  /* 0x000000053e3e7c20 */ /* 0x000fe20008410000 */
[----:B------:R-:W-:Y:S01]  /*3f20*/  FMUL.FTZ R61, R61, UR5 ;  /* 0x000000053d3d7c20 */ /* 0x000fe20008410000 */
[----:B------:R-:W-:Y:S01]  /*3f30*/  FMNMX.FTZ R21, R64, R15, !PT ;  /* 0x0000000f40157209 */ /* 0x000fe20007810000 */
[----:B------:R-:W0:Y:S01]  /*3f40*/  MUFU.TANH R56, R56 ;  /* 0x0000003800387308 */ /* 0x000e220000002400 */
[----:B------:R-:W-:Y:S01]  /*3f50*/  FMUL.FTZ R58, R58, UR5 ;  /* 0x000000053a3a7c20 */ /* 0x000fe20008410000 */
[----:B------:R-:W-:Y:S01]  /*3f60*/  FMUL.FTZ R59, R59, UR5 ;  /* 0x000000053b3b7c20 */ /* 0x000fe20008410000 */
[----:B------:R-:W-:Y:S01]  /*3f70*/  FMNMX.FTZ R21, R74, R21, !PT ;  /* 0x000000154a157209 */ /* 0x000fe20007810000 */
[----:B------:R-:W-:Y:S01]  /*3f80*/  FMUL.FTZ R63, R63, UR5 ;  /* 0x000000053f3f7c20 */ /* 0x000fe20008410000 */
[----:B------:R-:W-:Y:S01]  /*3f90*/  ISETP.GT.AND P6, PT, R66, 0x20, PT ;  /* 0x000000204200780c */ /* 0x000fe20003fc4270 */
[--C-:B------:R-:W-:Y:S01]  /*3fa0*/  IMAD.MOV.U32 R77, RZ, RZ, R119.reuse ;  /* 0x000000ffff4d7224 */ /* 0x100fe200078e0077 */
[----:B---3--:R-:W-:Y:S01]  /*3fb0*/  FSEL R78, R69, -INF , P3 ;  /* 0xff800000454e7808 */ /* 0x008fe20001800000 */
[----:B------:R-:W1:Y:S01]  /*3fc0*/  MUFU.TANH R57, R57 ;  /* 0x0000003900397308 */ /* 0x000e620000002400 */
[----:B------:R-:W-:Y:S01]  /*3fd0*/  FMNMX.FTZ R21, R68, R21, !PT ;  /* 0x0000001544157209 */ /* 0x000fe20007810000 */
[----:B------:R-:W-:Y:S01]  /*3fe0*/  IMAD.MOV.U32 R69, RZ, RZ, R119 ;  /* 0x000000ffff457224 */ /* 0x000fe200078e0077 */
[----:B------:R-:W-:-:S02]  /*3ff0*/  FSEL R12, R12, -INF , P5 ;  /* 0xff8000000c0c7808 */ /* 0x000fc40002800000 */
[----:B------:R-:W-:Y:S02]  /*4000*/  ISETP.GT.AND P5, PT, R66, 0x21, PT ;  /* 0x000000214200780c */ /* 0x000fe40003fa4270 */
[----:B------:R-:W-:Y:S01]  /*4010*/  FMNMX.FTZ R21, R78, R21, !PT ;  /* 0x000000154e157209 */ /* 0x000fe20007810000 */
[----:B------:R-:W2:Y:S01]  /*4020*/  MUFU.TANH R60, R60 ;  /* 0x0000003c003c7308 */ /* 0x000ea20000002400 */
[----:B0-----:R-:W-:Y:S02]  /*4030*/  FSEL R80, R56, -INF , P6 ;  /* 0xff80000038507808 */ /* 0x001fe40003000000 */
[----:B------:R-:W-:Y:S02]  /*4040*/  FSEL R14, R14, -INF , P4 ;  /* 0xff8000000e0e7808 */ /* 0x000fe40002000000 */
[----:B------:R-:W-:Y:S02]  /*4050*/  ISETP.GT.AND P4, PT, R66, 0x28, PT ;  /* 0x000000284200780c */ /* 0x000fe40003f84270 */
[----:B------:R-:W-:Y:S01]  /*4060*/  FSEL R20, R20, -INF , P2 ;  /* 0xff80000014147808 */ /* 0x000fe20001000000 */
[----:B------:R-:W0:Y:S01]  /*4070*/  MUFU.TANH R71, R71 ;  /* 0x0000004700477308 */ /* 0x000e220000002400 */
[----:B-1----:R-:W-:-:S02]  /*4080*/  FSEL R84, R57, -INF , P5 ;  /* 0xff80000039547808 */ /* 0x002fc40002800000 */
[----:B------:R-:W-:Y:S02]  /*4090*/  FMNMX.FTZ R57, R80, R21, !PT ;  /* 0x0000001550397209 */ /* 0x000fe40007810000 */
[----:B------:R-:W-:Y:S02]  /*40a0*/  ISETP.GT.AND P2, PT, R66, 0x29, PT ;  /* 0x000000294200780c */ /* 0x000fe40003f44270 */
[----:B------:R-:W-:Y:S01]  /*40b0*/  FMNMX.FTZ R57, R84, R57, !PT ;  /* 0x0000003954397209 */ /* 0x000fe20007810000 */
[----:B------:R-:W-:Y:S01]  /*40c0*/  MUFU.TANH R62, R62 ;  /* 0x0000003e003e7308 */ /* 0x000fe20000002400 */
[----:B--2---:R-:W-:Y:S02]  /*40d0*/  FSEL R60, R60, -INF , P4 ;  /* 0xff8000003c3c7808 */ /* 0x004fe40002000000 */
[----:B------:R-:W-:Y:S02]  /*40e0*/  MOV R67, R119 ;  /* 0x0000007700437202 */ /* 0x000fe40000000f00 */
[----:B------:R-:W-:-:S03]  /*40f0*/  FMNMX.FTZ R57, R60, R57, !PT ;  /* 0x000000393c397209 */ /* 0x000fc60007810000 */
[----:B------:R-:W-:Y:S01]  /*4100*/  MUFU.TANH R61, R61 ;  /* 0x0000003d003d7308 */ /* 0x000fe20000002400 */
[----:B------:R-:W-:Y:S02]  /*4110*/  WARPGROUP.DEPBAR.LE gsb0, 0x0 ;  /* 0x00008000000079c5 */ /* 0x000fe40000010000 */
[----:B------:R-:W-:Y:S01]  /*4120*/  WARPGROUP.ARRIVE ;  /* 0x00000000000079c5 */ /* 0x000fe20000000000 */
[----:B------:R-:W-:Y:S01]  /*4130*/  FMUL.FTZ R48, R48, UR5 ;  /* 0x0000000530307c20 */ /* 0x000fe20008410000 */
[----:B------:R-:W-:-:S03]  /*4140*/  FMUL.FTZ R49, R49, UR5 ;  /* 0x0000000531317c20 */ /* 0x000fc60008410000 */
[----:B------:R-:W-:Y:S01]  /*4150*/  MUFU.TANH R58, R58 ;  /* 0x0000003a003a7308 */ /* 0x000fe20000002400 */
[----:B------:R-:W-:Y:S01]  /*4160*/  FMUL.FTZ R52, R52, UR5 ;  /* 0x0000000534347c20 */ /* 0x000fe20008410000 */
[----:B------:R-:W-:Y:S01]  /*4170*/  FMUL.FTZ R53, R53, UR5 ;  /* 0x0000000535357c20 */ /* 0x000fe20008410000 */
[----:B------:R-:W-:Y:S01]  /*4180*/  HGMMA.64x16x16.F32.BF16 R40, gdesc[UR48], R40, gsb0 ;  /* 0x00200000302879f0 */ /* 0x000fe20008001828 */
[----:B------:R-:W-:Y:S01]  /*4190*/  UIADD3 UR50, UR4, 0x986, URZ ;  /* 0x0000098604327890 */ /* 0x000fe2000fffe03f */
[----:B------:R-:W-:Y:S01]  /*41a0*/  FMUL.FTZ R50, R50, UR5 ;  /* 0x0000000532327c20 */ /* 0x000fe20008410000 */
[----:B------:R-:W-:Y:S01]  /*41b0*/  UMOV UR51, 0x40000040 ;  /* 0x4000004000337882 */ /* 0x000fe20000000000 */
[----:B------:R-:W-:Y:S01]  /*41c0*/  FMUL.FTZ R51, R51, UR5 ;  /* 0x0000000533337c20 */ /* 0x000fe20008410000 */
[----:B------:R-:W1:Y:S01]  /*41d0*/  MUFU.TANH R48, R48 ;  /* 0x0000003000307308 */ /* 0x000e620000002400 */
[----:B------:R-:W-:Y:S01]  /*41e0*/  FMUL.FTZ R54, R54, UR5 ;  /* 0x0000000536367c20 */ /* 0x000fe20008410000 */
[----:B------:R-:W-:-:S06]  /*41f0*/  FMUL.FTZ R55, R55, UR5 ;  /* 0x0000000537377c20 */ /* 0x000fcc0008410000 */
[----:B------:R-:W2:Y:S08]  /*4200*/  MUFU.TANH R59, R59 ;  /* 0x0000003b003b7308 */ /* 0x000eb00000002400 */
[----:B------:R-:W-:Y:S08]  /*4210*/  MUFU.TANH R49, R49 ;  /* 0x0000003100317308 */ /* 0x000ff00000002400 */
[----:B------:R-:W3:Y:S08]  /*4220*/  MUFU.TANH R52, R52 ;  /* 0x0000003400347308 */ /* 0x000ef00000002400 */
[----:B------:R-:W4:Y:S08]  /*4230*/  MUFU.TANH R63, R63 ;  /* 0x0000003f003f7308 */ /* 0x000f300000002400 */
[----:B------:R-:W5:Y:S01]  /*4240*/  MUFU.TANH R53, R53 ;  /* 0x0000003500357308 */ /* 0x000f620000002400 */
[----:B------:R-:W-:-:S02]  /*4250*/  WARPGROUP.DEPBAR.LE gsb0, 0x0 ;  /* 0x00008000000079c5 */ /* 0x000fc40000010000 */
[----:B------:R-:W-:Y:S01]  /*4260*/  WARPGROUP.ARRIVE ;  /* 0x00000000000079c5 */ /* 0x000fe20000000000 */
[----:B------:R-:W-:Y:S01]  /*4270*/  FMUL.FTZ R40, R40, UR5 ;  /* 0x0000000528287c20 */ /* 0x000fe20008410000 */
[----:B------:R-:W-:-:S03]  /*4280*/  FMUL.FTZ R41, R41, UR5 ;  /* 0x0000000529297c20 */ /* 0x000fc60008410000 */
[----:B------:R-:W5:Y:S01]  /*4290*/  MUFU.TANH R50, R50 ;  /* 0x0000003200327308 */ /* 0x000f620000002400 */
[----:B------:R-:W-:Y:S01]  /*42a0*/  FMUL.FTZ R42, R42, UR5 ;  /* 0x000000052a2a7c20 */ /* 0x000fe20008410000 */
[----:B------:R-:W-:Y:S01]  /*42b0*/  FMUL.FTZ R44, R44, UR5 ;  /* 0x000000052c2c7c20 */ /* 0x000fe20008410000 */
[----:B------:R-:W-:Y:S01]  /*42c0*/  HGMMA.64x16x16.F32.BF16 R32, gdesc[UR48], R32, gsb0 ;  /* 0x00200000302079f0 */ /* 0x000fe20008001820 */
[----:B------:R-:W-:Y:S01]  /*42d0*/  UIADD3 UR50, UR4, 0xa06, URZ ;  /* 0x00000a0604327890 */ /* 0x000fe2000fffe03f */
[----:B------:R-:W-:Y:S01]  /*42e0*/  FMUL.FTZ R45, R45, UR5 ;  /* 0x000000052d2d7c20 */ /* 0x000fe20008410000 */
[----:B------:R-:W-:Y:S01]  /*42f0*/  UMOV UR51, 0x40000040 ;  /* 0x4000004000337882 */ /* 0x000fe20000000000 */
[----:B------:R-:W-:Y:S01]  /*4300*/  FMUL.FTZ R43, R43, UR5 ;  /* 0x000000052b2b7c20 */ /* 0x000fe20008410000 */
[----:B------:R0:W5:Y:S01]  /*4310*/  MUFU.TANH R5, R40 ;  /* 0x0000002800057308 */ /* 0x0001620000002400 */
[----:B------:R-:W-:Y:S01]  /*4320*/  FMUL.FTZ R46, R46, UR5 ;  /* 0x000000052e2e7c20 */ /* 0x000fe20008410000 */
[----:B------:R-:W-:Y:S01]  /*4330*/  FMUL.FTZ R47, R47, UR5 ;  /* 0x000000052f2f7c20 */ /* 0x000fe20008410000 */
[----:B------:R-:W-:-:S05]  /*4340*/  ULDC UR4, c[0x0][0x988] ;  /* 0x0002620000047ab9 */ /* 0x000fca0000000800 */
[----:B------:R-:W-:Y:S01]  /*4350*/  MUFU.TANH R51, R51 ;  /* 0x0000003300337308 */ /* 0x000fe20000002400 */
[----:B0-----:R-:W-:Y:S01]  /*4360*/  FSEL R40, R71, -INF , P3 ;  /* 0xff80000047287808 */ /* 0x001fe20001800000 */
[----:B------:R-:W-:Y:S01]  /*4370*/  IMAD.MOV.U32 R71, RZ, RZ, R119 ;  /* 0x000000ffff477224 */ /* 0x000fe200078e0077 */
[----:B------:R-:W-:-:S04]  /*4380*/  ISETP.GT.AND P3, PT, R66, 0x30, PT ;  /* 0x000000304200780c */ /* 0x000fc80003f64270 */
[----:B-1----:R-:W-:Y:S01]  /*4390*/  FSEL R86, R48, -INF , P3 ;  /* 0xff80000030567808 */ /* 0x002fe20001800000 */
[----:B------:R2:W-:Y:S08]  /*43a0*/  MUFU.TANH R7, R42 ;  /* 0x0000002a00077308 */ /* 0x0005f00000002400 */
[----:B------:R-:W0:Y:S01]  /*43b0*/  MUFU.TANH R41, R41 ;  /* 0x0000002900297308 */ /* 0x000e220000002400 */
[----:B--2---:R-:W-:Y:S01]  /*43c0*/  FSEL R42, R59, -INF , P5 ;  /* 0xff8000003b2a7808 */ /* 0x004fe20002800000 */
[----:B------:R-:W-:Y:S01]  /*43d0*/  IMAD.MOV.U32 R59, RZ, RZ, R119 ;  /* 0x000000ffff3b7224 */ /* 0x000fe200078e0077 */
[----:B------:R-:W-:-:S04]  /*43e0*/  ISETP.GT.AND P5, PT, R66, 0x38, PT ;  /* 0x000000384200780c */ /* 0x000fc80003fa4270 */
[----:B---3--:R-:W-:Y:S01]  /*43f0*/  FSEL R90, R52, -INF , P5 ;  /* 0xff800000345a7808 */ /* 0x008fe20002800000 */
[----:B------:R-:W1:Y:S08]  /*4400*/  MUFU.TANH R54, R54 ;  /* 0x0000003600367308 */ /* 0x000e700000002400 */
[----:B------:R4:W-:Y:S01]  /*4410*/  MUFU.TANH R9, R44 ;  /* 0x0000002c00097308 */ /* 0x0009e20000002400 */
[----:B------:R-:W-:-:S02]  /*4420*/  WARPGROUP.DEPBAR.LE gsb0, 0x0 ;  /* 0x00008000000079c5 */ /* 0x000fc40000010000 */
        /* <DEDUP_REMOVED lines=9> */
[----:B------:R-:W-:Y:S01]  /*44c0*/  ISETP.GT.AND P6, PT, R66, 0x31, PT ;  /* 0x000000314200780c */ /* 0x000fe20003fc4270 */
[----:B------:R-:W-:Y:S01]  /*44d0*/  FMUL.FTZ R21, R36, UR5 ;  /* 0x0000000524157c20 */ /* 0x000fe20008410000 */
[----:B------:R-:W-:Y:S01]  /*44e0*/  FMNMX.FTZ R57, R62, R57, !PT ;  /* 0x000000393e397209 */ /* 0x000fe20007810000 */
[----:B------:R-:W-:Y:S01]  /*44f0*/  FMUL.FTZ R37, R37, UR5 ;  /* 0x0000000525257c20 */ /* 0x000fe20008410000 */
[----:B------:R-:W-:Y:S01]  /*4500*/  FSEL R88, R49, -INF , P6 ;  /* 0xff80000031587808 */ /* 0x000fe20003000000 */
[----:B------:R-:W3:Y:S01]  /*4510*/  MUFU.TANH R45, R45 ;  /* 0x0000002d002d7308 */ /* 0x000ee20000002400 */
[----:B------:R-:W-:Y:S01]  /*4520*/  FMNMX.FTZ R57, R86, R57, !PT ;  /* 0x0000003956397209 */ /* 0x000fe20007810000 */
[----:B------:R-:W-:Y:S01]  /*4530*/  FMUL.FTZ R49, R38, UR5 ;  /* 0x0000000526317c20 */ /* 0x000fe20008410000 */
[----:B------:R-:W-:Y:S01]  /*4540*/  ISETP.GT.AND P4, PT, R66, 0x39, PT ;  /* 0x000000394200780c */ /* 0x000fe20003f84270 */
[----:B------:R-:W-:Y:S01]  /*4550*/  FMUL.FTZ R35, R35, UR5 ;  /* 0x0000000523237c20 */ /* 0x000fe20008410000 */
[----:B------:R-:W-:Y:S01]  /*4560*/  FMNMX.FTZ R57, R88, R57, !PT ;  /* 0x0000003958397209 */ /* 0x000fe20007810000 */
[----:B------:R-:W-:Y:S01]  /*4570*/  FMUL.FTZ R39, R39, UR5 ;  /* 0x0000000527277c20 */ /* 0x000fe20008410000 */
[----:B----4-:R-:W-:Y:S01]  /*4580*/  FSEL R44, R63, -INF , P2 ;  /* 0xff8000003f2c7808 */ /* 0x010fe20001000000 */
[----:B------:R-:W4:Y:S01]  /*4590*/  MUFU.TANH R43, R43 ;  /* 0x0000002b002b7308 */ /* 0x000f220000002400 */
[----:B------:R-:W-:Y:S01]  /*45a0*/  ISETP.GT.AND P2, PT, R66, 0x40, PT ;  /* 0x000000404200780c */ /* 0x000fe20003f44270 */
[--C-:B------:R-:W-:Y:S01]  /*45b0*/  IMAD.MOV.U32 R63, RZ, RZ, R119.reuse ;  /* 0x000000ffff3f7224 */ /* 0x100fe200078e0077 */
[----:B-----5:R-:W-:Y:S01]  /*45c0*/  FSEL R92, R53, -INF , P4 ;  /* 0xff800000355c7808 */ /* 0x020fe20002000000 */
[----:B------:R-:W-:Y:S01]  /*45d0*/  IMAD.MOV.U32 R61, RZ, RZ, R119 ;  /* 0x000000ffff3d7224 */ /* 0x000fe200078e0077 */
[----:B------:R-:W-:-:S02]  /*45e0*/  FMNMX.FTZ R57, R90, R57, !PT ;  /* 0x000000395a397209 */ /* 0x000fc40007810000 */
[----:B------:R-:W-:Y:S01]  /*45f0*/  FSEL R36, R50, -INF , P3 ;  /* 0xff80000032247808 */ /* 0x000fe20001800000 */
[----:B------:R-:W5:Y:S01]  /*4600*/  MUFU.TANH R13, R13 ;  /* 0x0000000d000d7308 */ /* 0x000f620000002400 */
[----:B------:R-:W-:Y:S02]  /*4610*/  ISETP.GT.AND P3, PT, R66, 0x41, PT ;  /* 0x000000414200780c */ /* 0x000fe40003f64270 */
[----:B------:R-:W-:Y:S02]  /*4620*/  FSEL R94, R5, -INF , P2 ;  /* 0xff800000055e7808 */ /* 0x000fe40001000000 */
[----:B------:R-:W-:Y:S02]  /*4630*/  FMNMX.FTZ R57, R92, R57, !PT ;  /* 0x000000395c397209 */ /* 0x000fe40007810000 */
[----:B0-----:R-:W-:Y:S01]  /*4640*/  FSEL R96, R41, -INF , P3 ;  /* 0xff80000029607808 */ /* 0x001fe20001800000 */
[----:B------:R0:W-:Y:S01]  /*4650*/  MUFU.TANH R11, R46 ;  /* 0x0000002e000b7308 */ /* 0x0001e20000002400 */
[----:B------:R-:W-:-:S02]  /*4660*/  FMNMX.FTZ R57, R94, R57, !PT ;  /* 0x000000395e397209 */ /* 0x000fc40007810000 */
[----:B-1----:R-:W-:Y:S02]  /*4670*/  FSEL R48, R54, -INF , P5 ;  /* 0xff80000036307808 */ /* 0x002fe40002800000 */
[----:B------:R-:W-:Y:S02]  /*4680*/  ISETP.GT.AND P5, PT, R66, 0x49, PT ;  /* 0x000000494200780c */ /* 0x000fe40003fa4270 */
[----:B------:R-:W-:Y:S01]  /*4690*/  FMNMX.FTZ R57, R96, R57, !PT ;  /* 0x0000003960397209 */ /* 0x000fe20007810000 */
[----:B------:R-:W1:Y:S01]  /*46a0*/  MUFU.TANH R33, R33 ;  /* 0x0000002100217308 */ /* 0x000e620000002400 */
[----:B0-----:R-:W-:Y:S02]  /*46b0*/  FSEL R46, R51, -INF , P6 ;  /* 0xff800000332e7808 */ /* 0x001fe40003000000 */
[C---:B------:R-:W-:Y:S02]  /*46c0*/  ISETP.GT.AND P6, PT, R66.reuse, 0x48, PT ;  /* 0x000000484200780c */ /* 0x040fe40003fc4270 */
[----:B--2---:R-:W-:Y:S01]  /*46d0*/  FSEL R38, R55, -INF , P4 ;  /* 0xff80000037267808 */ /* 0x004fe20002000000 */
[----:B------:R-:W-:Y:S01]  /*46e0*/  IMAD.MOV.U32 R55, RZ, RZ, R119 ;  /* 0x000000ffff377224 */ /* 0x000fe200078e0077 */
[----:B------:R-:W-:Y:S01]  /*46f0*/  FSEL R98, R9, -INF , P6 ;  /* 0xff80000009627808 */ /* 0x000fe20003000000 */
[----:B------:R-:W0:Y:S01]  /*4700*/  MUFU.TANH R21, R21 ;  /* 0x0000001500157308 */ /* 0x000e220000002400 */
[----:B------:R-:W-:-:S02]  /*4710*/  ISETP.GT.AND P4, PT, R66, 0x50, PT ;  /* 0x000000504200780c */ /* 0x000fc40003f84270 */
[----:B---3--:R-:W-:Y:S01]  /*4720*/  FSEL R100, R45, -INF , P5 ;  /* 0xff8000002d647808 */ /* 0x008fe20002800000 */
[----:B------:R-:W-:Y:S02]  /*4730*/  WARPGROUP.DEPBAR.LE gsb0, 0x0 ;  /* 0x00008000000079c5 */ /* 0x000fe40000010000 */
[----:B------:R-:W-:Y:S01]  /*4740*/  FMUL.FTZ R51, R24, UR5 ;  /* 0x0000000518337c20 */ /* 0x000fe20008410000 */
[----:B------:R-:W-:Y:S01]  /*4750*/  FMNMX.FTZ R57, R98, R57, !PT ;  /* 0x0000003962397209 */ /* 0x000fe20007810000 */
[----:B------:R-:W2:Y:S01]  /*4760*/  MUFU.TANH R47, R47 ;  /* 0x0000002f002f7308 */ /* 0x000ea20000002400 */
[----:B------:R-:W-:Y:S01]  /*4770*/  FMUL.FTZ R25, R25, UR5 ;  /* 0x0000000519197c20 */ /* 0x000fe20008410000 */
[----:B----4-:R-:W-:Y:S01]  /*4780*/  FSEL R50, R43, -INF , P3 ;  /* 0xff8000002b327808 */ /* 0x010fe20001800000 */
[----:B------:R-:W-:Y:S01]  /*4790*/  FMUL.FTZ R5, R28, UR5 ;  /* 0x000000051c057c20 */ /* 0x000fe20008410000 */
[----:B------:R-:W-:Y:S01]  /*47a0*/  ISETP.GT.AND P3, PT, R66, 0x51, PT ;  /* 0x000000514200780c */ /* 0x000fe20003f64270 */
[----:B------:R-:W-:Y:S01]  /*47b0*/  FMUL.FTZ R29, R29, UR5 ;  /* 0x000000051d1d7c20 */ /* 0x000fe20008410000 */
[----:B-----5:R-:W-:Y:S01]  /*47c0*/  FSEL R102, R13, -INF , P4 ;  /* 0xff8000000d667808 */ /* 0x020fe20002000000 */
[----:B------:R-:W-:Y:S01]  /*47d0*/  FMUL.FTZ R26, R26, UR5 ;  /* 0x000000051a1a7c20 */ /* 0x000fe20008410000 */
[----:B------:R-:W3:Y:S01]  /*47e0*/  MUFU.TANH R37, R37 ;  /* 0x0000002500257308 */ /* 0x000ee20000002400 */
[----:B------:R-:W-:Y:S01]  /*47f0*/  FMNMX.FTZ R57, R100, R57, !PT ;  /* 0x0000003964397209 */ /* 0x000fe20007810000 */
[----:B------:R-:W-:Y:S01]  /*4800*/  FMUL.FTZ R27, R27, UR5 ;  /* 0x000000051b1b7c20 */ /* 0x000fe20008410000 */
[----:B------:R-:W-:Y:S01]  /*4810*/  FSEL R24, R7, -INF , P2 ;  /* 0xff80000007187808 */ /* 0x000fe20001000000 */
[----:B------:R-:W-:Y:S01]  /*4820*/  FMUL.FTZ R30, R30, UR5 ;  /* 0x000000051e1e7c20 */ /* 0x000fe20008410000 */
[----:B------:R-:W-:Y:S01]  /*4830*/  ISETP.GT.AND P2, PT, R66, 0x58, PT ;  /* 0x000000584200780c */ /* 0x000fe20003f44270 */
[----:B------:R-:W-:Y:S01]  /*4840*/  FMUL.FTZ R31, R31, UR5 ;  /* 0x000000051f1f7c20 */ /* 0x000fe20008410000 */
[----:B-1----:R-:W-:Y:S01]  /*4850*/  FSEL R104, R33, -INF , P3 ;  /* 0xff80000021687808 */ /* 0x002fe20001800000 */
[----:B------:R-:W1:Y:S01]  /*4860*/  MUFU.TANH R15, R15 ;  /* 0x0000000f000f7308 */ /* 0x000e620000002400 */
[----:B------:R-:W-:Y:S01]  /*4870*/  FMNMX.FTZ R57, R102, R57, !PT ;  /* 0x0000003966397209 */ /* 0x000fe20007810000 */
[----:B------:R4:W-:Y:S01]  /*4880*/  @!P1 SYNCS.ARRIVE.TRANS64.RED.A1T0 RZ, [R0+URZ], RZ ;  /* 0x000000ff00ff99a7 */ /* 0x0009e2000810043f */
[----:B------:R-:W-:-:S02]  /*4890*/  FSEL R28, R11, -INF , P6 ;  /* 0xff8000000b1c7808 */ /* 0x000fc40003000000 */
[----:B------:R-:W-:Y:S02]  /*48a0*/  ISETP.GT.AND P6, PT, R66, 0x59, PT ;  /* 0x000000594200780c */ /* 0x000fe40003fc4270 */
[----:B0-----:R-:W-:Y:S01]  /*48b0*/  FSEL R106, R21, -INF , P2 ;  /* 0xff800000156a7808 */ /* 0x001fe20001000000 */
[----:B------:R-:W0:Y:S01]  /*48c0*/  MUFU.TANH R51, R51 ;  /* 0x0000003300337308 */ /* 0x000e220000002400 */
[----:B------:R-:W-:Y:S02]  /*48d0*/  FMNMX.FTZ R57, R104, R57, !PT ;  /* 0x0000003968397209 */ /* 0x000fe40007810000 */
[----:B--2---:R-:W-:Y:S02]  /*48e0*/  FSEL R52, R47, -INF , P5 ;  /* 0xff8000002f347808 */ /* 0x004fe40002800000 */
[----:B------:R-:W-:Y:S02]  /*48f0*/  ISETP.GT.AND P5, PT, R66, 0x60, PT ;  /* 0x000000604200780c */ /* 0x000fe40003fa4270 */
[----:B---3--:R-:W-:Y:S01]  /*4900*/  FSEL R108, R37, -INF , P6 ;  /* 0xff800000256c7808 */ /* 0x008fe20003000000 */
[----:B------:R-:W2:Y:S01]  /*4910*/  MUFU.TANH R35, R35 ;  /* 0x0000002300237308 */ /* 0x000ea20000002400 */
[----:B------:R-:W-:-:S02]  /*4920*/  FMNMX.FTZ R57, R106, R57, !PT ;  /* 0x000000396a397209 */ /* 0x000fc40007810000 */
[----:B-1----:R-:W-:Y:S02]  /*4930*/  FSEL R54, R15, -INF , P4 ;  /* 0xff8000000f367808 */ /* 0x002fe40002000000 */
[----:B------:R-:W-:Y:S02]  /*4940*/  ISETP.GT.AND P4, PT, R66, 0x61, PT ;  /* 0x000000614200780c */ /* 0x000fe40003f84270 */
[----:B------:R-:W-:Y:S01]  /*4950*/  FMNMX.FTZ R57, R108, R57, !PT ;  /* 0x000000396c397209 */ /* 0x000fe20007810000 */
[----:B------:R-:W1:Y:S01]  /*4960*/  MUFU.TANH R25, R25 ;  /* 0x0000001900197308 */ /* 0x000e620000002400 */
[----:B0-----:R-:W-:Y:S01]  /*4970*/  FSEL R110, R51, -INF , P5 ;  /* 0xff800000336e7808 */ /* 0x001fe20002800000 */
[----:B------:R-:W-:Y:S01]  /*4980*/  IMAD.MOV.U32 R51, RZ, RZ, R119 ;  /* 0x000000ffff337224 */ /* 0x000fe200078e0077 */
[----:B------:R-:W-:Y:S02]  /*4990*/  MOV R53, R119 ;  /* 0x0000007700357202 */ /* 0x000fe40000000f00 */
[----:B------:R-:W-:-:S03]  /*49a0*/  FMNMX.FTZ R57, R110, R57, !PT ;  /* 0x000000396e397209 */ /* 0x000fc60007810000 */
[----:B------:R-:W0:Y:S01]  /*49b0*/  MUFU.TANH R49, R49 ;  /* 0x0000003100317308 */ /* 0x000e220000002400 */
[----:B--2---:R-:W-:Y:S02]  /*49c0*/  FSEL R56, R35, -INF , P3 ;  /* 0xff80000023387808 */ /* 0x004fe40001800000 */
[----:B------:R-:W-:-:S05]  /*49d0*/  ISETP.GT.AND P3, PT, R66, 0x68, PT ;  /* 0x000000684200780c */ /* 0x000fca0003f64270 */
[----:B------:R-:W2:Y:S01]  /*49e0*/  MUFU.TANH R5, R5 ;  /* 0x0000000500057308 */ /* 0x000ea20000002400 */
[----:B-1----:R-:W-:-:S04]  /*49f0*/  FSEL R112, R25, -INF , P4 ;  /* 0xff80000019707808 */ /* 0x002fc80002000000 */
[----:B------:R-:W-:-:S03]  /*4a00*/  FMNMX.FTZ R57, R112, R57, !PT ;  /* 0x0000003970397209 */ /* 0x000fc60007810000 */
[----:B------:R-:W1:Y:S01]  /*4a10*/  MUFU.TANH R29, R29 ;  /* 0x0000001d001d7308 */ /* 0x000e620000002400 */
[----:B0-----:R-:W-:Y:S01]  /*4a20*/  FSEL R58, R49, -INF , P2 ;  /* 0xff800000313a7808 */ /* 0x001fe20001000000 */
[----:B------:R-:W-:Y:S01]  /*4a30*/  IMAD.MOV.U32 R49, RZ, RZ, R119 ;  /* 0x000000ffff317224 */ /* 0x000fe200078e0077 */
[----:B------:R-:W-:-:S05]  /*4a40*/  ISETP.GT.AND P2, PT, R66, 0x69, PT ;  /* 0x000000694200780c */ /* 0x000fca0003f44270 */
[----:B------:R-:W-:Y:S01]  /*4a50*/  MUFU.TANH R39, R39 ;  /* 0x0000002700277308 */ /* 0x000fe20000002400 */
[----:B--2---:R-:W-:Y:S01]  /*4a60*/  FSEL R66, R5, -INF , P3 ;  /* 0xff80000005427808 */ /* 0x004fe20001800000 */
[----:B------:R-:W-:-:S03]  /*4a70*/  IMAD.U32 R5, RZ, RZ, UR4 ;  /* 0x00000004ff057e24 */ /* 0x000fc6000f8e00ff */
[----:B------:R-:W-:-:S03]  /*4a80*/  FMNMX.FTZ R57, R66, R57, !PT ;  /* 0x0000003942397209 */ /* 0x000fc60007810000 */
[----:B------:R-:W0:Y:S01]  /*4a90*/  MUFU.TANH R26, R26 ;  /* 0x0000001a001a7308 */ /* 0x000e220000002400 */
[----:B-1----:R-:W-:-:S04]  /*4aa0*/  FSEL R114, R29, -INF , P2 ;  /* 0xff8000001d727808 */ /* 0x002fc80001000000 */
[----:B------:R-:W-:-:S03]  /*4ab0*/  FMNMX.FTZ R57, R114, R57, !PT ;  /* 0x0000003972397209 */ /* 0x000fc60007810000 */
[----:B------:R-:W-:Y:S02]  /*4ac0*/  MUFU.TANH R27, R27 ;  /* 0x0000001b001b7308 */ /* 0x000fe40000002400 */
[----:B------:R-:W1:Y:S06]  /*4ad0*/  SHFL.BFLY PT, R116, R57, 0x2, 0x1f ;  /* 0x0c401f0039747f89 */ /* 0x000e6c00000e0000 */
[----:B------:R-:W2:Y:S01]  /*4ae0*/  MUFU.TANH R30, R30 ;  /* 0x0000001e001e7308 */ /* 0x000ea20000002400 */
[----:B0-----:R-:W-:-:S07]  /*4af0*/  FSEL R26, R26, -INF , P5 ;  /* 0xff8000001a1a7808 */ /* 0x001fce0002800000 */
[----:B------:R-:W0:Y:S01]  /*4b00*/  MUFU.TANH R31, R31 ;  /* 0x0000001f001f7308 */ /* 0x000e220000002400 */
[----:B--2---:R-:W-:Y:S02]  /*4b10*/  FSEL R30, R30, -INF , P3 ;  /* 0xff8000001e1e7808 */ /* 0x004fe40001800000 */
[----:B-1----:R-:W-:Y:S01]  /*4b20*/  FMNMX.FTZ R116, R57, R116, !PT ;  /* 0x0000007439747209 */ /* 0x002fe20007810000 */
[----:B------:R-:W-:-:S04]  /*4b30*/  IMAD.MOV.U32 R57, RZ, RZ, R119 ;  /* 0x000000ffff397224 */ /* 0x000fc800078e0077 */
[----:B------:R-:W1:Y:S02]  /*4b40*/  SHFL.BFLY PT, R7, R116, 0x1, 0x1f ;  /* 0x0c201f0074077f89 */ /* 0x000e6400000e0000 */
[----:B-1----:R-:W-:Y:S02]  /*4b50*/  FMNMX.FTZ R7, R116, R7, !PT ;  /* 0x0000000774077209 */ /* 0x002fe40007810000 */
[----:B------:R-:W-:Y:S02]  /*4b60*/  MOV R116, R119 ;  /* 0x0000007700747202 */ /* 0x000fe40000000f00 */
[C---:B------:R-:W-:Y:S01]  /*4b70*/  FSETP.NEU.FTZ.AND P0, PT, R7.reuse, -INF , PT ;  /* 0xff8000000700780b */ /* 0x040fe20003f1d000 */
[----:B------:R-:W-:-:S05]  /*4b80*/  FMUL.FTZ R9, R7, R5 ;  /* 0x0000000507097220 */ /* 0x000fca0000410000 */
[----:B------:R-:W-:Y:S02]  /*4b90*/  FSEL R25, R9, RZ, P0 ;  /* 0x000000ff09197208 */ /* 0x000fe40000000000 */
[----:B------:R-:W-:Y:S02]  /*4ba0*/  FMNMX.FTZ R9, R4, R3, !PT ;  /* 0x0000000304097209 */ /* 0x000fe40007810000 */
[----:B------:R-:W-:Y:S01]  /*4bb0*/  ISETP.NE.AND P0, PT, R81, RZ, PT ;  /* 0x000000ff5100720c */ /* 0x000fe20003f05270 */
[--C-:B------:R-:W-:Y:S01]  /*4bc0*/  FFMA.FTZ R33, R60, R5, -R25.reuse ;  /* 0x000000053c217223 */ /* 0x100fe20000010819 */
[----:B------:R-:W-:Y:S01]  /*4bd0*/  FMNMX.FTZ R9, R6, R9, !PT ;  /* 0x0000000906097209 */ /* 0x000fe20007810000 */
[-CC-:B------:R-:W-:Y:S01]  /*4be0*/  FFMA.FTZ R35, R62, R5.reuse, -R25.reuse ;  /* 0x000000053e237223 */ /* 0x180fe20000010819 */
[----:B------:R-:W-:Y:S01]  /*4bf0*/  FSEL R60, R39, -INF , P6 ;  /* 0xff800000273c7808 */ /* 0x000fe20003000000 */
[--C-:B------:R-:W-:Y:S01]  /*4c00*/  FFMA.FTZ R196, R64, R5, -R25.reuse ;  /* 0x0000000540c47223 */ /* 0x100fe20000010819 */
[----:B------:R-:W-:Y:S01]  /*4c10*/  FMNMX.FTZ R9, R10, R9, !PT ;  /* 0x000000090a097209 */ /* 0x000fe20007810000 */
[-CC-:B------:R-:W-:Y:S01]  /*4c20*/  FFMA.FTZ R198, R68, R5.reuse, -R25.reuse ;  /* 0x0000000544c67223 */ /* 0x180fe20000010819 */
[----:B------:R-:W-:Y:S01]  /*4c30*/  FSEL R62, R27, -INF , P4 ;  /* 0xff8000001b3e7808 */ /* 0x000fe20002000000 */
[--C-:B------:R-:W-:Y:S01]  /*4c40*/  FFMA.FTZ R200, R72, R5, -R25.reuse ;  /* 0x0000000548c87223 */ /* 0x100fe20000010819 */
[----:B------:R-:W-:Y:S01]  /*4c50*/  FMNMX.FTZ R9, R12, R9, !PT ;  /* 0x000000090c097209 */ /* 0x000fe20007810000 */
[-CC-:B------:R-:W-:Y:S01]  /*4c60*/  FFMA.FTZ R11, R73, R5.reuse, -R25.reuse ;  /* 0x00000005490b7223 */ /* 0x180fe20000010819 */
[----:B0-----:R-:W-:Y:S01]  /*4c70*/  FSEL R64, R31, -INF , P2 ;  /* 0xff8000001f407808 */ /* 0x001fe20001000000 */
[--C-:B------:R-:W-:Y:S01]  /*4c80*/  FFMA.FTZ R202, R76, R5, -R25.reuse ;  /* 0x000000054cca7223 */ /* 0x100fe20000010819 */
[----:B------:R-:W-:Y:S01]  /*4c90*/  FMNMX.FTZ R9, R14, R9, !PT ;  /* 0x000000090e097209 */ /* 0x000fe20007810000 */
[----:B------:R-:W-:Y:S01]  /*4ca0*/  MUFU.EX2 R200, R200 ;  /* 0x000000c800c87308 */ /* 0x000fe20000000800 */
[-CC-:B------:R-:W-:Y:S01]  /*4cb0*/  FFMA.FTZ R13, R70, R5.reuse, -R25.reuse ;  /* 0x00000005460d7223 */ /* 0x180fe20000010819 */
[--C-:B------:R-:W-:Y:S01]  /*4cc0*/  FFMA.FTZ R15, R74, R5, -R25.reuse ;  /* 0x000000054a0f7223 */ /* 0x100fe20000010819 */
[----:B------:R-:W-:Y:S01]  /*4cd0*/  FMNMX.FTZ R9, R20, R9, !PT ;  /* 0x0000000914097209 */ /* 0x000fe20007810000 */
[-CC-:B------:R-:W-:Y:S01]  /*4ce0*/  FFMA.FTZ R21, R78, R5.reuse, -R25.reuse ;  /* 0x000000054e157223 */ /* 0x180fe20000010819 */
[-CC-:B------:R-:W-:Y:S01]  /*4cf0*/  FFMA.FTZ R192, R80, R5.reuse, -R25.reuse ;  /* 0x0000000550c07223 */ /* 0x180fe20000010819 */
        /* <DEDUP_REMOVED lines=27> */
[----:B------:R-:W-:Y:S01]  /*4eb0*/  FFMA.FTZ R25, R114, R5, -R25 ;  /* 0x0000000572197223 */ /* 0x000fe20000010819 */
[--C-:B------:R-:W-:Y:S01]  /*4ec0*/  IMAD.MOV.U32 R114, RZ, RZ, R119.reuse ;  /* 0x000000ffff727224 */ /* 0x100fe200078e0077 */
[----:B------:R-:W-:Y:S01]  /*4ed0*/  FMNMX.FTZ R9, R48, R9, !PT ;  /* 0x0000000930097209 */ /* 0x000fe20007810000 */
[--C-:B------:R-:W-:Y:S01]  /*4ee0*/  IMAD.MOV.U32 R80, RZ, RZ, R119.reuse ;  /* 0x000000ffff507224 */ /* 0x100fe200078e0077 */
[----:B------:R-:W-:Y:S01]  /*4ef0*/  MOV R81, R119 ;  /* 0x0000007700517202 */ /* 0x000fe20000000f00 */
[--C-:B------:R-:W-:Y:S01]  /*4f00*/  IMAD.MOV.U32 R78, RZ, RZ, R119.reuse ;  /* 0x000000ffff4e7224 */ /* 0x100fe200078e0077 */
[----:B------:R-:W-:Y:S01]  /*4f10*/  FMNMX.FTZ R9, R38, R9, !PT ;  /* 0x0000000926097209 */ /* 0x000fe20007810000 */
[----:B------:R-:W-:Y:S01]  /*4f20*/  MUFU.EX2 R15, R15 ;  /* 0x0000000f000f7308 */ /* 0x000fe20000000800 */
[--C-:B------:R-:W-:Y:S01]  /*4f30*/  IMAD.MOV.U32 R76, RZ, RZ, R119.reuse ;  /* 0x000000ffff4c7224 */ /* 0x100fe200078e0077 */
[----:B------:R-:W-:Y:S01]  /*4f40*/  MOV R74, R119 ;  /* 0x00000077004a7202 */ /* 0x000fe20000000f00 */
[--C-:B------:R-:W-:Y:S01]  /*4f50*/  IMAD.MOV.U32 R73, RZ, RZ, R119.reuse ;  /* 0x000000ffff497224 */ /* 0x100fe200078e0077 */
[----:B------:R-:W-:Y:S01]  /*4f60*/  FMNMX.FTZ R9, R24, R9, !PT ;  /* 0x0000000918097209 */ /* 0x000fe20007810000 */
[----:B------:R-:W-:-:S02]  /*4f70*/  IMAD.MOV.U32 R72, RZ, RZ, R119 ;  /* 0x000000ffff487224 */ /* 0x000fc400078e0077 */
[----:B------:R-:W-:Y:S01]  /*4f80*/  IMAD.MOV.U32 R70, RZ, RZ, R119 ;  /* 0x000000ffff467224 */ /* 0x000fe200078e0077 */
[----:B------:R-:W-:Y:S01]  /*4f90*/  FMNMX.FTZ R9, R50, R9, !PT ;  /* 0x0000000932097209 */ /* 0x000fe20007810000 */
[----:B------:R-:W-:Y:S03]  /*4fa0*/  MUFU.EX2 R198, R198 ;  /* 0x000000c600c67308 */ /* 0x000fe60000000800 */
[----:B------:R-:W-:-:S04]  /*4fb0*/  FMNMX.FTZ R9, R28, R9, !PT ;  /* 0x000000091c097209 */ /* 0x000fc80007810000 */
[----:B------:R-:W-:Y:S01]  /*4fc0*/  FMNMX.FTZ R9, R52, R9, !PT ;  /* 0x0000000934097209 */ /* 0x000fe20007810000 */
[----:B------:R-:W-:Y:S03]  /*4fd0*/  MUFU.EX2 R21, R21 ;  /* 0x0000001500157308 */ /* 0x000fe60000000800 */
[----:B------:R-:W-:-:S04]  /*4fe0*/  FMNMX.FTZ R9, R54, R9, !PT ;  /* 0x0000000936097209 */ /* 0x000fc80007810000 */
[----:B------:R-:W-:Y:S01]  /*4ff0*/  FMNMX.FTZ R9, R56, R9, !PT ;  /* 0x0000000938097209 */ /* 0x000fe20007810000 */
[----:B------:R-:W-:Y:S03]  /*5000*/  MUFU.EX2 R192, R192 ;  /* 0x000000c000c07308 */ /* 0x000fe60000000800 */
[----:B------:R-:W-:-:S04]  /*5010*/  FMNMX.FTZ R9, R58, R9, !PT ;  /* 0x000000093a097209 */ /* 0x000fc80007810000 */
[----:B------:R-:W-:Y:S01]  /*5020*/  FMNMX.FTZ R9, R60, R9, !PT ;  /* 0x000000093c097209 */ /* 0x000fe20007810000 */
[----:B------:R0:W-:Y:S03]  /*5030*/  MUFU.EX2 R29, R84 ;  /* 0x00000054001d7308 */ /* 0x0001e60000000800 */
[----:B------:R-:W-:-:S04]  /*5040*/  FMNMX.FTZ R9, R26, R9, !PT ;  /* 0x000000091a097209 */ /* 0x000fc80007810000 */
[----:B------:R-:W-:Y:S01]  /*5050*/  FMNMX.FTZ R9, R62, R9, !PT ;  /* 0x000000093e097209 */ /* 0x000fe20007810000 */
[----:B------:R-:W-:Y:S01]  /*5060*/  MUFU.EX2 R33, R33 ;  /* 0x0000002100217308 */ /* 0x000fe20000000800 */
[----:B0-----:R-:W-:Y:S02]  /*5070*/  IMAD.MOV.U32 R84, RZ, RZ, R119 ;  /* 0x000000ffff547224 */ /* 0x001fe400078e0077 */
[----:B------:R-:W-:-:S04]  /*5080*/  FMNMX.FTZ R9, R30, R9, !PT ;  /* 0x000000091e097209 */ /* 0x000fc80007810000 */
[----:B------:R-:W-:Y:S01]  /*5090*/  FMNMX.FTZ R9, R64, R9, !PT ;  /* 0x0000000940097209 */ /* 0x000fe20007810000 */
[----:B------:R-:W-:Y:S04]  /*50a0*/  MUFU.EX2 R194, R35 ;  /* 0x0000002300c27308 */ /* 0x000fe80000000800 */
[----:B------:R-:W0:Y:S04]  /*50b0*/  SHFL.BFLY PT, R68, R9, 0x2, 0x1f ;  /* 0x0c401f0009447f89 */ /* 0x000e2800000e0000 */
[----:B------:R-:W-:Y:S08]  /*50c0*/  MUFU.EX2 R86, R86 ;  /* 0x0000005600567308 */ /* 0x000ff00000000800 */
[----:B------:R1:W2:Y:S08]  /*50d0*/  MUFU.EX2 R27, R88 ;  /* 0x00000058001b7308 */ /* 0x0002b00000000800 */
[----:B------:R-:W-:Y:S01]  /*50e0*/  MUFU.EX2 R90, R90 ;  /* 0x0000005a005a7308 */ /* 0x000fe20000000800 */
[----:B-1----:R-:W-:-:S02]  /*50f0*/  MOV R88, R119 ;  /* 0x0000007700587202 */ /* 0x002fc40000000f00 */
[----:B0-----:R-:W-:-:S05]  /*5100*/  FMNMX.FTZ R68, R9, R68, !PT ;  /* 0x0000004409447209 */ /* 0x001fca0007810000 */
[----:B------:R0:W1:Y:S01]  /*5110*/  MUFU.EX2 R31, R92 ;  /* 0x0000005c001f7308 */ /* 0x0000620000000800 */
[----:B------:R-:W3:Y:S01]  /*5120*/  SHFL.BFLY PT, R9, R68, 0x1, 0x1f ;  /* 0x0c201f0044097f89 */ /* 0x000ee200000e0000 */
[----:B--2---:R-:W-:-:S06]  /*5130*/  F2FP.BF16.F32.PACK_AB R188, R27, R86 ;  /* 0x000000561bbc723e */ /* 0x004fcc00000010ff */
[----:B------:R-:W-:Y:S01]  /*5140*/  MUFU.EX2 R94, R94 ;  /* 0x0000005e005e7308 */ /* 0x000fe20000000800 */
[----:B0-----:R-:W-:-:S07]  /*5150*/  IMAD.MOV.U32 R92, RZ, RZ, R119 ;  /* 0x000000ffff5c7224 */ /* 0x001fce00078e0077 */
[----:B------:R0:W2:Y:S01]  /*5160*/  MUFU.EX2 R35, R96 ;  /* 0x0000006000237308 */ /* 0x0000a20000000800 */
[----:B-1----:R-:W-:-:S07]  /*5170*/  F2FP.BF16.F32.PACK_AB R190, R31, R90 ;  /* 0x0000005a1fbe723e */ /* 0x002fce00000010ff */
[----:B------:R-:W-:Y:S01]  /*5180*/  MUFU.EX2 R98, R98 ;  /* 0x0000006200627308 */ /* 0x000fe20000000800 */
[----:B---3--:R-:W-:Y:S01]  /*5190*/  FMNMX.FTZ R9, R68, R9, !PT ;  /* 0x0000000944097209 */ /* 0x008fe20007810000 */
[----:B0-----:R-:W-:-:S03]  /*51a0*/  IMAD.MOV.U32 R96, RZ, RZ, R119 ;  /* 0x000000ffff607224 */ /* 0x001fc600078e0077 */
[C---:B------:R-:W-:Y:S01]  /*51b0*/  FSETP.NEU.FTZ.AND P2, PT, R9.reuse, -INF , PT ;  /* 0xff8000000900780b */ /* 0x040fe20003f5d000 */
[-C--:B------:R-:W-:Y:S02]  /*51c0*/  FMUL.FTZ R45, R9, R5.reuse ;  /* 0x00000005092d7220 */ /* 0x080fe40000410000 */
[----:B------:R-:W-:Y:S01]  /*51d0*/  MUFU.EX2 R37, R100 ;  /* 0x0000006400257308 */ /* 0x000fe20000000800 */
[----:B--2---:R-:W-:Y:S02]  /*51e0*/  F2FP.BF16.F32.PACK_AB R184, R35, R94 ;  /* 0x0000005e23b8723e */ /* 0x004fe400000010ff */
[----:B------:R-:W-:Y:S02]  /*51f0*/  FSEL R45, R45, RZ, P2 ;  /* 0x000000ff2d2d7208 */ /* 0x000fe40001000000 */
[----:B------:R-:W-:Y:S01]  /*5200*/  ISETP.GE.AND P2, PT, R82, 0x71, PT ;  /* 0x000000715200780c */ /* 0x000fe20003f46270 */
[----:B------:R-:W-:Y:S02]  /*5210*/  IMAD.MOV.U32 R82, RZ, RZ, R119 ;  /* 0x000000ffff527224 */ /* 0x000fe400078e0077 */
        /* <DEDUP_REMOVED lines=19> */
[-C--:B------:R-:W-:Y:S01]  /*5350*/  FFMA.FTZ R50, R50, R5.reuse, -R45 ;  /* 0x0000000532327223 */ /* 0x080fe2000001082d */
[----:B------:R-:W2:Y:S01]  /*5360*/  MUFU.EX2 R6, R6 ;  /* 0x0000000600067308 */ /* 0x000ea20000000800 */
[----:B0-----:R-:W-:Y:S01]  /*5370*/  FADD.FTZ R3, R200, R11 ;  /* 0x0000000bc8037221 */ /* 0x001fe20000010000 */
[-CC-:B------:R-:W-:Y:S01]  /*5380*/  FFMA.FTZ R28, R28, R5.reuse, -R45.reuse ;  /* 0x000000051c1c7223 */ /* 0x180fe2000001082d */
[-CC-:B------:R-:W-:Y:S01]  /*5390*/  FFMA.FTZ R52, R52, R5.reuse, -R45.reuse ;  /* 0x0000000534347223 */ /* 0x180fe2000001082d */
[-C--:B------:R-:W-:Y:S01]  /*53a0*/  FFMA.FTZ R54, R54, R5.reuse, -R45 ;  /* 0x0000000536367223 */ /* 0x080fe2000001082d */
[----:B------:R-:W-:Y:S01]  /*53b0*/  FADD.FTZ R4, R202, R3 ;  /* 0x00000003ca047221 */ /* 0x000fe20000010000 */
[-CC-:B------:R-:W-:Y:S01]  /*53c0*/  FFMA.FTZ R56, R56, R5.reuse, -R45.reuse ;  /* 0x0000000538387223 */ /* 0x180fe2000001082d */
[-CC-:B------:R-:W-:Y:S01]  /*53d0*/  FFMA.FTZ R58, R58, R5.reuse, -R45.reuse ;  /* 0x000000053a3a7223 */ /* 0x180fe2000001082d */
[----:B------:R0:W3:Y:S01]  /*53e0*/  MUFU.EX2 R203, R10 ;  /* 0x0000000a00cb7308 */ /* 0x0000e20000000800 */
[----:B------:R-:W-:Y:S01]  /*53f0*/  FADD.FTZ R3, R13, R4 ;  /* 0x000000040d037221 */ /* 0x000fe20000010000 */
[-CC-:B------:R-:W-:Y:S01]  /*5400*/  FFMA.FTZ R60, R60, R5.reuse, -R45.reuse ;  /* 0x000000053c3c7223 */ /* 0x180fe2000001082d */
[-C--:B------:R-:W-:Y:S01]  /*5410*/  FFMA.FTZ R26, R26, R5.reuse, -R45 ;  /* 0x000000051a1a7223 */ /* 0x080fe2000001082d */
[----:B------:R-:W-:Y:S01]  /*5420*/  F2FP.BF16.F32.PACK_AB R200, R11, R200 ;  /* 0x000000c80bc8723e */ /* 0x000fe200000010ff */
[----:B------:R-:W-:Y:S01]  /*5430*/  FADD.FTZ R4, R196, R3 ;  /* 0x00000003c4047221 */ /* 0x000fe20000010000 */
[----:B-1----:R-:W-:Y:S01]  /*5440*/  FADD.FTZ R3, R201, R68 ;  /* 0x00000044c9037221 */ /* 0x002fe20000010000 */
[-C--:B------:R-:W-:Y:S01]  /*5450*/  FFMA.FTZ R62, R62, R5.reuse, -R45 ;  /* 0x000000053e3e7223 */ /* 0x080fe2000001082d */
[----:B------:R-:W1:Y:S01]  /*5460*/  MUFU.EX2 R12, R12 ;  /* 0x0000000c000c7308 */ /* 0x000e620000000800 */
[----:B------:R-:W-:Y:S01]  /*5470*/  FADD.FTZ R47, R15, R4 ;  /* 0x000000040f2f7221 */ /* 0x000fe20000010000 */
[----:B--2---:R-:W-:Y:S01]  /*5480*/  FADD.FTZ R4, R6, R3 ;  /* 0x0000000306047221 */ /* 0x004fe20000010000 */
[-CC-:B------:R-:W-:Y:S01]  /*5490*/  FFMA.FTZ R30, R30, R5.reuse, -R45.reuse ;  /* 0x000000051e1e7223 */ /* 0x180fe2000001082d */
[----:B------:R-:W-:Y:S01]  /*54a0*/  FFMA.FTZ R45, R64, R5, -R45 ;  /* 0x00000005402d7223 */ /* 0x000fe2000001082d */
[----:B0-----:R-:W-:Y:S01]  /*54b0*/  FADD.FTZ R10, R198, R47 ;  /* 0x0000002fc60a7221 */ /* 0x001fe20000010000 */
[----:B------:R-:W-:Y:S01]  /*54c0*/  F2FP.BF16.F32.PACK_AB R186, R37, R98 ;  /* 0x0000006225ba723e */ /* 0x000fe200000010ff */
[--C-:B------:R-:W-:Y:S01]  /*54d0*/  IMAD.MOV.U32 R100, RZ, RZ, R119.reuse ;  /* 0x000000ffff647224 */ /* 0x100fe200078e0077 */
[----:B------:R-:W0:Y:S01]  /*54e0*/  MUFU.EX2 R197, R14 ;  /* 0x0000000e00c57308 */ /* 0x000e220000000800 */
[----:B---3--:R-:W-:Y:S01]  /*54f0*/  FADD.FTZ R3, R203, R4 ;  /* 0x00000004cb037221 */ /* 0x008fe20000010000 */
[----:B------:R-:W-:Y:S01]  /*5500*/  FADD.FTZ R47, R21, R10 ;  /* 0x0000000a152f7221 */ /* 0x000fe20000010000 */
[----:B------:R-:W-:Y:S01]  /*5510*/  F2FP.BF16.F32.PACK_AB R201, R68, R201 ;  /* 0x000000c944c9723e */ /* 0x000fe200000010ff */
[----:B------:R-:W-:Y:S01]  /*5520*/  IMAD.MOV.U32 R68, RZ, RZ, R119 ;  /* 0x000000ffff447224 */ /* 0x000fe200078e0077 */
[----:B------:R-:W-:Y:S01]  /*5530*/  F2FP.BF16.F32.PACK_AB R203, R203, R6 ;  /* 0x00000006cbcb723e */ /* 0x000fe200000010ff */
[----:B------:R-:W-:Y:S01]  /*5540*/  FADD.FTZ R10, R192, R47 ;  /* 0x0000002fc00a7221 */ /* 0x000fe20000010000 */
[C---:B------:R-:W-:Y:S01]  /*5550*/  F2FP.BF16.F32.PACK_AB R192, R29.reuse, R192 ;  /* 0x000000c01dc0723e */ /* 0x040fe200000010ff */
[----:B------:R-:W2:Y:S01]  /*5560*/  MUFU.EX2 R20, R20 ;  /* 0x0000001400147308 */ /* 0x000ea20000000800 */
[----:B-1----:R-:W-:Y:S01]  /*5570*/  FADD.FTZ R4, R12, R3 ;  /* 0x000000030c047221 */ /* 0x002fe20000010000 */
[----:B------:R-:W-:Y:S01]  /*5580*/  FADD.FTZ R10, R29, R10 ;  /* 0x0000000a1d0a7221 */ /* 0x000fe20000010000 */
[----:B------:R-:W-:Y:S01]  /*5590*/  F2FP.BF16.F32.PACK_AB R202, R13, R202 ;  /* 0x000000ca0dca723e */ /* 0x000fe200000010ff */
[----:B------:R-:W-:Y:S01]  /*55a0*/  IMAD.MOV.U32 R6, RZ, RZ, 0x3f800000 ;  /* 0x3f800000ff067424 */ /* 0x000fe200078e00ff */
[----:B------:R-:W-:Y:S01]  /*55b0*/  F2FP.BF16.F32.PACK_AB R196, R15, R196 ;  /* 0x000000c40fc4723e */ /* 0x000fe200000010ff */
[----:B------:R-:W-:Y:S01]  /*55c0*/  FADD.FTZ R47, R33, R10 ;  /* 0x0000000a212f7221 */ /* 0x000fe20000010000 */
[----:B------:R-:W-:Y:S01]  /*55d0*/  F2FP.BF16.F32.PACK_AB R198, R21, R198 ;  /* 0x000000c615c6723e */ /* 0x000fe200000010ff */
[----:B------:R1:W3:Y:S01]  /*55e0*/  MUFU.EX2 R199, R40 ;  /* 0x0000002800c77308 */ /* 0x0002e20000000800 */
[C---:B0-----:R-:W-:Y:S01]  /*55f0*/  FADD.FTZ R3, R197.reuse, R4 ;  /* 0x00000004c5037221 */ /* 0x041fe20000010000 */
[C---:B------:R-:W-:Y:S01]  /*5600*/  FADD.FTZ R47, R194.reuse, R47 ;  /* 0x0000002fc22f7221 */ /* 0x040fe20000010000 */
[----:B------:R-:W-:Y:S01]  /*5610*/  F2FP.BF16.F32.PACK_AB R194, R194, R33 ;  /* 0x00000021c2c2723e */ /* 0x000fe200000010ff */
[----:B------:R-:W-:Y:S01]  /*5620*/  IMAD.MOV.U32 R64, RZ, RZ, R119 ;  /* 0x000000ffff407224 */ /* 0x000fe200078e0077 */
[----:B------:R-:W-:Y:S01]  /*5630*/  F2FP.BF16.F32.PACK_AB R197, R197, R12 ;  /* 0x0000000cc5c5723e */ /* 0x000fe200000010ff */
[----:B------:R-:W-:Y:S01]  /*5640*/  FADD.FTZ R10, R86, R47 ;  /* 0x0000002f560a7221 */ /* 0x000fe20000010000 */
[----:B------:R-:W-:Y:S01]  /*5650*/  IMAD.MOV.U32 R86, RZ, RZ, R119 ;  /* 0x000000ffff567224 */ /* 0x000fe200078e0077 */
[----:B------:R-:W0:Y:S01]  /*5660*/  MUFU.EX2 R32, R32 ;  /* 0x0000002000207308 */ /* 0x000e220000000800 */
[----:B--2---:R-:W-:Y:S01]  /*5670*/  FADD.FTZ R4, R20, R3 ;  /* 0x0000000314047221 */ /* 0x004fe20000010000 */
[----:B------:R-:W-:Y:S01]  /*5680*/  FADD.FTZ R47, R27, R10 ;  /* 0x0000000a1b2f7221 */ /* 0x000fe20000010000 */
[----:B-1----:R-:W-:-:S02]  /*5690*/  IMAD.MOV.U32 R40, RZ, RZ, R119 ;  /* 0x000000ffff287224 */ /* 0x002fc400078e0077 */
[--C-:B------:R-:W-:Y:S02]  /*56a0*/  IMAD.MOV.U32 R33, RZ, RZ, R119.reuse ;  /* 0x000000ffff217224 */ /* 0x100fe400078e0077 */
[--C-:B------:R-:W-:Y:S01]  /*56b0*/  IMAD.MOV.U32 R29, RZ, RZ, R119.reuse ;  /* 0x000000ffff1d7224 */ /* 0x100fe200078e0077 */
[----:B------:R1:W2:Y:S01]  /*56c0*/  MUFU.EX2 R193, R42 ;  /* 0x0000002a00c17308 */ /* 0x0002a20000000800 */
[C---:B---3--:R-:W-:Y:S01]  /*56d0*/  FADD.FTZ R3, R199.reuse, R4 ;  /* 0x00000004c7037221 */ /* 0x048fe20000010000 */
[----:B------:R-:W-:Y:S01]  /*56e0*/  F2FP.BF16.F32.PACK_AB R199, R199, R20 ;  /* 0x00000014c7c7723e */ /* 0x000fe200000010ff */
[----:B------:R-:W-:-:S05]  /*56f0*/  IMAD.MOV.U32 R27, RZ, RZ, R119 ;  /* 0x000000ffff1b7224 */ /* 0x000fca00078e0077 */
[----:B------:R-:W4:Y:S01]  /*5700*/  MUFU.EX2 R34, R34 ;  /* 0x0000002200227308 */ /* 0x000f220000000800 */
[----:B0-----:R-:W-:Y:S01]  /*5710*/  FADD.FTZ R4, R32, R3 ;  /* 0x0000000320047221 */ /* 0x001fe20000010000 */
[----:B-1----:R-:W-:-:S06]  /*5720*/  IMAD.MOV.U32 R42, RZ, RZ, R119 ;  /* 0x000000ffff2a7224 */ /* 0x002fcc00078e0077 */
[----:B------:R0:W1:Y:S01]  /*5730*/  MUFU.EX2 R195, R44 ;  /* 0x0000002c00c37308 */ /* 0x0000620000000800 */
[C---:B--2---:R-:W-:Y:S01]  /*5740*/  FADD.FTZ R3, R193.reuse, R4 ;  /* 0x00000004c1037221 */ /* 0x044fe20000010000 */
[----:B------:R-:W-:Y:S01]  /*5750*/  FADD.FTZ R4, R90, R47 ;  /* 0x0000002f5a047221 */ /* 0x000fe20000010000 */
[----:B------:R-:W-:Y:S01]  /*5760*/  F2FP.BF16.F32.PACK_AB R193, R193, R32 ;  /* 0x00000020c1c1723e */ /* 0x000fe200000010ff */
[--C-:B------:R-:W-:Y:S01]  /*5770*/  IMAD.MOV.U32 R90, RZ, RZ, R119.reuse ;  /* 0x000000ffff5a7224 */ /* 0x100fe200078e0077 */
[----:B------:R-:W-:Y:S01]  /*5780*/  MOV R32, R119 ;  /* 0x0000007700207202 */ /* 0x000fe20000000f00 */
[----:B------:R-:W-:Y:S01]  /*5790*/  FADD.FTZ R47, R31, R4 ;  /* 0x000000041f2f7221 */ /* 0x000fe20000010000 */
[----:B------:R-:W-:Y:S01]  /*57a0*/  IMAD.MOV.U32 R31, RZ, RZ, R119 ;  /* 0x000000ffff1f7224 */ /* 0x000fe200078e0077 */
[----:B------:R-:W2:Y:S01]  /*57b0*/  MUFU.EX2 R36, R36 ;  /* 0x0000002400247308 */ /* 0x000ea20000000800 */
[----:B----4-:R-:W-:Y:S01]  /*57c0*/  FADD.FTZ R0, R34, R3 ;  /* 0x0000000322007221 */ /* 0x010fe20000010000 */
[----:B------:R-:W-:Y:S01]  /*57d0*/  FADD.FTZ R4, R94, R47 ;  /* 0x0000002f5e047221 */ /* 0x000fe20000010000 */
[----:B------:R-:W-:-:S02]  /*57e0*/  IMAD.MOV.U32 R94, RZ, RZ, R119 ;  /* 0x000000ffff5e7224 */ /* 0x000fc400078e0077 */
[--C-:B0-----:R-:W-:Y:S02]  /*57f0*/  IMAD.MOV.U32 R44, RZ, RZ, R119.reuse ;  /* 0x000000ffff2c7224 */ /* 0x101fe400078e0077 */
[----:B------:R-:W-:Y:S01]  /*5800*/  FADD.FTZ R47, R35, R4 ;  /* 0x00000004232f7221 */ /* 0x000fe20000010000 */
[----:B------:R-:W-:Y:S01]  /*5810*/  IMAD.MOV.U32 R35, RZ, RZ, R119 ;  /* 0x000000ffff237224 */ /* 0x000fe200078e0077 */
[----:B------:R0:W3:Y:S01]  /*5820*/  MUFU.EX2 R189, R46 ;  /* 0x0000002e00bd7308 */ /* 0x0000e20000000800 */
[C---:B-1----:R-:W-:Y:S01]  /*5830*/  FADD.FTZ R3, R195.reuse, R0 ;  /* 0x00000000c3037221 */ /* 0x042fe20000010000 */
[----:B------:R-:W-:Y:S01]  /*5840*/  FADD.FTZ R4, R98, R47 ;  /* 0x0000002f62047221 */ /* 0x000fe20000010000 */
[----:B------:R-:W-:Y:S01]  /*5850*/  F2FP.BF16.F32.PACK_AB R195, R195, R34 ;  /* 0x00000022c3c3723e */ /* 0x000fe200000010ff */
[--C-:B------:R-:W-:Y:S02]  /*5860*/  IMAD.MOV.U32 R98, RZ, RZ, R119.reuse ;  /* 0x000000ffff627224 */ /* 0x100fe400078e0077 */
[----:B------:R-:W-:Y:S01]  /*5870*/  FADD.FTZ R11, R37, R4 ;  /* 0x00000004250b7221 */ /* 0x000fe20000010000 */
[----:B------:R-:W-:Y:S01]  /*5880*/  IMAD.MOV.U32 R47, RZ, RZ, R119 ;  /* 0x000000ffff2f7224 */ /* 0x000fe200078e0077 */
[----:B------:R-:W1:Y:S01]  /*5890*/  MUFU.EX2 R48, R48 ;  /* 0x0000003000307308 */ /* 0x000e620000000800 */
[----:B--2---:R-:W-:Y:S01]  /*58a0*/  FADD.FTZ R0, R36, R3 ;  /* 0x0000000324007221 */ /* 0x004fe20000010000 */
[----:B0-----:R-:W-:Y:S01]  /*58b0*/  MOV R46, R119 ;  /* 0x00000077002e7202 */ /* 0x001fe20000000f00 */
[----:B------:R-:W-:-:S02]  /*58c0*/  IMAD.MOV.U32 R37, RZ, RZ, R119 ;  /* 0x000000ffff257224 */ /* 0x000fc400078e0077 */
[----:B------:R-:W-:-:S03]  /*58d0*/  IMAD.MOV.U32 R34, RZ, RZ, R119 ;  /* 0x000000ffff227224 */ /* 0x000fc600078e0077 */
[----:B------:R0:W2:Y:S01]  /*58e0*/  MUFU.EX2 R191, R38 ;  /* 0x0000002600bf7308 */ /* 0x0000a20000000800 */
[C---:B---3--:R-:W-:Y:S01]  /*58f0*/  FADD.FTZ R3, R189.reuse, R0 ;  /* 0x00000000bd037221 */ /* 0x048fe20000010000 */
[----:B------:R-:W-:Y:S01]  /*5900*/  F2FP.BF16.F32.PACK_AB R189, R189, R36 ;  /* 0x00000024bdbd723e */ /* 0x000fe200000010ff */
[----:B------:R-:W-:-:S05]  /*5910*/  IMAD.MOV.U32 R36, RZ, RZ, R119 ;  /* 0x000000ffff247224 */ /* 0x000fca00078e0077 */
[----:B------:R-:W3:Y:S01]  /*5920*/  MUFU.EX2 R24, R24 ;  /* 0x0000001800187308 */ /* 0x000ee20000000800 */
[----:B-1----:R-:W-:Y:S01]  /*5930*/  FADD.FTZ R0, R48, R3 ;  /* 0x0000000330007221 */ /* 0x002fe20000010000 */
[----:B0-----:R-:W-:-:S06]  /*5940*/  IMAD.MOV.U32 R38, RZ, RZ, R119 ;  /* 0x000000ffff267224 */ /* 0x001fcc00078e0077 */
[----:B------:R0:W1:Y:S01]  /*5950*/  MUFU.EX2 R185, R50 ;  /* 0x0000003200b97308 */ /* 0x0000620000000800 */
[C---:B--2---:R-:W-:Y:S01]  /*5960*/  FADD.FTZ R3, R191.reuse, R0 ;  /* 0x00000000bf037221 */ /* 0x044fe20000010000 */
[----:B------:R-:W-:Y:S01]  /*5970*/  F2FP.BF16.F32.PACK_AB R191, R191, R48 ;  /* 0x00000030bfbf723e */ /* 0x000fe200000010ff */
[----:B------:R-:W-:-:S05]  /*5980*/  IMAD.MOV.U32 R48, RZ, RZ, R119 ;  /* 0x000000ffff307224 */ /* 0x000fca00078e0077 */
[----:B------:R-:W2:Y:S01]  /*5990*/  MUFU.EX2 R28, R28 ;  /* 0x0000001c001c7308 */ /* 0x000ea20000000800 */
[----:B---3--:R-:W-:Y:S01]  /*59a0*/  FADD.FTZ R0, R24, R3 ;  /* 0x0000000318007221 */ /* 0x008fe20000010000 */
[----:B0-----:R-:W-:-:S06]  /*59b0*/  IMAD.MOV.U32 R50, RZ, RZ, R119 ;  /* 0x000000ffff327224 */ /* 0x001fcc00078e0077 */
[----:B------:R0:W3:Y:S01]  /*59c0*/  MUFU.EX2 R187, R52 ;  /* 0x0000003400bb7308 */ /* 0x0000e20000000800 */
[C---:B-1----:R-:W-:Y:S01]  /*59d0*/  FADD.FTZ R3, R185.reuse, R0 ;  /* 0x00000000b9037221 */ /* 0x042fe20000010000 */
[----:B------:R-:W-:Y:S01]  /*59e0*/  F2FP.BF16.F32.PACK_AB R185, R185, R24 ;  /* 0x00000018b9b9723e */ /* 0x000fe200000010ff */
[----:B------:R-:W-:-:S05]  /*59f0*/  IMAD.MOV.U32 R24, RZ, RZ, R119 ;  /* 0x000000ffff187224 */ /* 0x000fca00078e0077 */
[----:B------:R-:W1:Y:S01]  /*5a00*/  MUFU.EX2 R102, R102 ;  /* 0x0000006600667308 */ /* 0x000e620000000800 */
[----:B--2---:R-:W-:Y:S01]  /*5a10*/  FADD.FTZ R0, R28, R3 ;  /* 0x000000031c007221 */ /* 0x004fe20000010000 */
[----:B0-----:R-:W-:-:S06]  /*5a20*/  IMAD.MOV.U32 R52, RZ, RZ, R119 ;  /* 0x000000ffff347224 */ /* 0x001fcc00078e0077 */
[----:B------:R-:W0:Y:S01]  /*5a30*/  MUFU.EX2 R54, R54 ;  /* 0x0000003600367308 */ /* 0x000e220000000800 */
[C---:B---3--:R-:W-:Y:S01]  /*5a40*/  FADD.FTZ R3, R187.reuse, R0 ;  /* 0x00000000bb037221 */ /* 0x048fe20000010000 */
[----:B------:R-:W-:Y:S01]  /*5a50*/  F2FP.BF16.F32.PACK_AB R187, R187, R28 ;  /* 0x0000001cbbbb723e */ /* 0x000fe200000010ff */
[----:B------:R-:W-:-:S05]  /*5a60*/  IMAD.MOV.U32 R28, RZ, RZ, R119 ;  /* 0x000000ffff1c7224 */ /* 0x000fca00078e0077 */
[----:B------:R2:W3:Y:S01]  /*5a70*/  MUFU.EX2 R39, R104 ;  /* 0x0000006800277308 */ /* 0x0004e20000000800 */
[----:B-1----:R-:W-:-:S07]  /*5a80*/  FADD.FTZ R4, R102, R11 ;  /* 0x0000000b66047221 */ /* 0x002fce0000010000 */
[----:B------:R1:W4:Y:S01]  /*5a90*/  MUFU.EX2 R181, R56 ;  /* 0x0000003800b57308 */ /* 0x0003220000000800 */
[----:B0-----:R-:W-:Y:S01]  /*5aa0*/  FADD.FTZ R0, R54, R3 ;  /* 0x0000000336007221 */ /* 0x001fe20000010000 */
[----:B--2---:R-:W-:-:S06]  /*5ab0*/  IMAD.MOV.U32 R104, RZ, RZ, R119 ;  /* 0x000000ffff687224 */ /* 0x004fcc00078e0077 */
[----:B------:R-:W0:Y:S01]  /*5ac0*/  MUFU.EX2 R106, R106 ;  /* 0x0000006a006a7308 */ /* 0x000e220000000800 */
[C---:B---3--:R-:W-:Y:S01]  /*5ad0*/  FADD.FTZ R11, R39.reuse, R4 ;  /* 0x00000004270b7221 */ /* 0x048fe20000010000 */
[----:B------:R-:W-:Y:S01]  /*5ae0*/  F2FP.BF16.F32.PACK_AB R180, R39, R102 ;  /* 0x0000006627b4723e */ /* 0x000fe200000010ff */
[--C-:B-1----:R-:W-:Y:S01]  /*5af0*/  IMAD.MOV.U32 R56, RZ, RZ, R119.reuse ;  /* 0x000000ffff387224 */ /* 0x102fe200078e0077 */
[-C--:B------:R-:W-:Y:S02]  /*5b00*/  MOV R102, R119.reuse ;  /* 0x0000007700667202 */ /* 0x080fe40000000f00 */
[----:B------:R-:W-:Y:S02]  /*5b10*/  MOV R39, R119 ;  /* 0x0000007700277202 */ /* 0x000fe40000000f00 */
[----:B------:R-:W1:Y:S01]  /*5b20*/  MUFU.EX2 R58, R58 ;  /* 0x0000003a003a7308 */ /* 0x000e620000000800 */
[C---:B----4-:R-:W-:Y:S01]  /*5b30*/  FADD.FTZ R3, R181.reuse, R0 ;  /* 0x00000000b5037221 */ /* 0x050fe20000010000 */
[----:B------:R-:W-:Y:S01]  /*5b40*/  F2FP.BF16.F32.PACK_AB R181, R181, R54 ;  /* 0x00000036b5b5723e */ /* 0x000fe200000010ff */
[----:B------:R-:W-:-:S05]  /*5b50*/  IMAD.MOV.U32 R54, RZ, RZ, R119 ;  /* 0x000000ffff367224 */ /* 0x000fca00078e0077 */
[----:B------:R2:W3:Y:S01]  /*5b60*/  MUFU.EX2 R41, R108 ;  /* 0x0000006c00297308 */ /* 0x0004e20000000800 */
[----:B0-----:R-:W-:-:S07]  /*5b70*/  FADD.FTZ R4, R106, R11 ;  /* 0x0000000b6a047221 */ /* 0x001fce0000010000 */
[----:B------:R0:W4:Y:S01]  /*5b80*/  MUFU.EX2 R183, R60 ;  /* 0x0000003c00b77308 */ /* 0x0001220000000800 */
[----:B-1----:R-:W-:Y:S01]  /*5b90*/  FADD.FTZ R0, R58, R3 ;  /* 0x000000033a007221 */ /* 0x002fe20000010000 */
[----:B--2---:R-:W-:-:S06]  /*5ba0*/  IMAD.MOV.U32 R108, RZ, RZ, R119 ;  /* 0x000000ffff6c7224 */ /* 0x004fcc00078e0077 */
[----:B------:R-:W1:Y:S01]  /*5bb0*/  MUFU.EX2 R110, R110 ;  /* 0x0000006e006e7308 */ /* 0x000e620000000800 */
[C---:B---3--:R-:W-:Y:S01]  /*5bc0*/  FADD.FTZ R11, R41.reuse, R4 ;  /* 0x00000004290b7221 */ /* 0x048fe20000010000 */
[----:B------:R-:W-:Y:S01]  /*5bd0*/  F2FP.BF16.F32.PACK_AB R182, R41, R106 ;  /* 0x0000006a29b6723e */ /* 0x000fe200000010ff */
[--C-:B------:R-:W-:Y:S01]  /*5be0*/  IMAD.MOV.U32 R106, RZ, RZ, R119.reuse ;  /* 0x000000ffff6a7224 */ /* 0x100fe200078e0077 */
[----:B0-----:R-:W-:Y:S01]  /*5bf0*/  MOV R60, R119 ;  /* 0x00000077003c7202 */ /* 0x001fe20000000f00 */
[----:B------:R-:W-:-:S03]  /*5c00*/  IMAD.MOV.U32 R41, RZ, RZ, R119 ;  /* 0x000000ffff297224 */ /* 0x000fc600078e0077 */
[----:B------:R-:W0:Y:S01]  /*5c10*/  MUFU.EX2 R26, R26 ;  /* 0x0000001a001a7308 */ /* 0x000e220000000800 */
[C---:B----4-:R-:W-:Y:S01]  /*5c20*/  FADD.FTZ R3, R183.reuse, R0 ;  /* 0x00000000b7037221 */ /* 0x050fe20000010000 */
        /* <DEDUP_REMOVED lines=10> */
[--C-:B------:R-:W-:Y:S02]  /*5cd0*/  IMAD.MOV.U32 R110, RZ, RZ, R119.reuse ;  /* 0x000000ffff6e7224 */ /* 0x100fe400078e0077 */
[--C-:B-1----:R-:W-:Y:S02]  /*5ce0*/  IMAD.MOV.U32 R62, RZ, RZ, R119.reuse ;  /* 0x000000ffff3e7224 */ /* 0x102fe400078e0077 */
[--C-:B------:R-:W-:Y:S01]  /*5cf0*/  IMAD.MOV.U32 R43, RZ, RZ, R119.reuse ;  /* 0x000000ffff2b7224 */ /* 0x100fe200078e0077 */
[----:B------:R-:W1:Y:S01]  /*5d00*/  MUFU.EX2 R30, R30 ;  /* 0x0000001e001e7308 */ /* 0x000e620000000800 */
[C---:B----4-:R-:W-:Y:S01]  /*5d10*/  FADD.FTZ R3, R177.reuse, R0 ;  /* 0x00000000b1037221 */ /* 0x050fe20000010000 */
[----:B------:R-:W-:Y:S01]  /*5d20*/  F2FP.BF16.F32.PACK_AB R177, R177, R26 ;  /* 0x0000001ab1b1723e */ /* 0x000fe200000010ff */
[----:B------:R-:W-:-:S05]  /*5d30*/  IMAD.MOV.U32 R26, RZ, RZ, R119 ;  /* 0x000000ffff1a7224 */ /* 0x000fca00078e0077 */
[----:B------:R-:W2:Y:S01]  /*5d40*/  MUFU.EX2 R25, R25 ;  /* 0x0000001900197308 */ /* 0x000ea20000000800 */
[----:B0-----:R-:W-:-:S07]  /*5d50*/  FADD.FTZ R4, R66, R11 ;  /* 0x0000000b42047221 */ /* 0x001fce0000010000 */
[----:B------:R-:W0:Y:S01]  /*5d60*/  MUFU.EX2 R45, R45 ;  /* 0x0000002d002d7308 */ /* 0x000e220000000800 */
[----:B-1----:R-:W-:Y:S01]  /*5d70*/  FADD.FTZ R0, R30, R3 ;  /* 0x000000031e007221 */ /* 0x002fe20000010000 */
[C---:B--2---:R-:W-:Y:S01]  /*5d80*/  FADD.FTZ R4, R25.reuse, R4 ;  /* 0x0000000419047221 */ /* 0x044fe20000010000 */
[----:B------:R-:W-:Y:S01]  /*5d90*/  F2FP.BF16.F32.PACK_AB R178, R25, R66 ;  /* 0x0000004219b2723e */ /* 0x000fe200000010ff */
[--C-:B------:R-:W-:Y:S01]  /*5da0*/  IMAD.MOV.U32 R66, RZ, RZ, R119.reuse ;  /* 0x000000ffff427224 */ /* 0x100fe200078e0077 */
[----:B------:R-:W-:Y:S01]  /*5db0*/  MOV R25, R119 ;  /* 0x0000007700197202 */ /* 0x000fe20000000f00 */
[C---:B0-----:R-:W-:Y:S01]  /*5dc0*/  FADD.FTZ R3, R45.reuse, R0 ;  /* 0x000000002d037221 */ /* 0x041fe20000010000 */
[----:B------:R-:W-:Y:S01]  /*5dd0*/  F2FP.BF16.F32.PACK_AB R179, R45, R30 ;  /* 0x0000001e2db3723e */ /* 0x000fe200000010ff */
[----:B------:R-:W-:Y:S02]  /*5de0*/  IMAD.MOV.U32 R0, RZ, RZ, 0x3f800000 ;  /* 0x3f800000ff007424 */ /* 0x000fe400078e00ff */
[----:B------:R-:W-:-:S02]  /*5df0*/  IMAD.MOV.U32 R45, RZ, RZ, R119 ;  /* 0x000000ffff2d7224 */ /* 0x000fc400078e0077 */
[----:B------:R-:W-:Y:S01]  /*5e00*/  IMAD.MOV.U32 R30, RZ, RZ, R119 ;  /* 0x000000ffff1e7224 */ /* 0x000fe200078e0077 */
[----:B------:R-:W-:Y:S06]  /*5e10*/  @!P2 BRA `(.L_x_266) ;  /* 0x00000044005ca947 */ /* 0x000fec0003800000 */
[----:B------:R-:W-:Y:S01]  /*5e20*/  R2UR UR6, R16 ;  /* 0x00000000100672ca */ /* 0x000fe200000e0000 */
[----:B------:R-:W-:Y:S01]  /*5e30*/  VIADD R11, R120, 0xfffffffe ;  /* 0xfffffffe780b7836 */ /* 0x000fe20000000000 */
[----:B------:R-:W-:Y:S01]  /*5e40*/  CS2R R118, SRZ ;  /* 0x0000000000767805 */ /* 0x000fe2000001ff00 */
[----:B------:R-:W-:Y:S01]  /*5e50*/  IMAD.MOV.U32 R10, RZ, RZ, R9 ;  /* 0x000000ffff0a7224 */ /* 0x000fe200078e0009 */
[----:B------:R-:W-:Y:S01]  /*5e60*/  CS2R R114, SRZ ;  /* 0x0000000000727805 */ /* 0x000fe2000001ff00 */
[----:B------:R-:W-:Y:S01]  /*5e70*/  IMAD.MOV.U32 R14, RZ, RZ, R7 ;  /* 0x000000ffff0e7224 */ /* 0x000fe200078e0007 */
[----:B------:R-:W-:Y:S01]  /*5e80*/  CS2R R110, SRZ ;  /* 0x00000000006e7805 */ /* 0x000fe2000001ff00 */
[----:B------:R-:W-:Y:S01]  /*5e90*/  IMAD.MOV.U32 R13, RZ, RZ, R17 ;  /* 0x000000ffff0d7224 */ /* 0x000fe200078e0011 */
[----:B------:R-:W-:Y:S01]  /*5ea0*/  CS2R R106, SRZ ;  /* 0x00000000006a7805 */ /* 0x000fe2000001ff00 */
[----:B------:R-:W-:Y:S01]  /*5eb0*/  IMAD.MOV.U32 R0, RZ, RZ, 0x3f800000 ;  /* 0x3f800000ff007424 */ /* 0x000fe200078e00ff */
        /* <DEDUP_REMOVED lines=44> */
[----:B------:R-:W-:-:S06]  /*6180*/  ULDC UR4, c[0x0][0x9d8] ;  /* 0x0002760000047ab9 */ /* 0x000fcc0000000800 */
.L_x_275:
[----:B------:R-:W-:-:S04]  /*6190*/  UIADD3 UR5, UR6, 0x1, URZ ;  /* 0x0000000106057890 */ /* 0x000fc8000fffe03f */
[----:B------:R-:W-:-:S04]  /*61a0*/  UISETP.NE.AND UP0, UPT, UR5, 0x2, UPT ;  /* 0x000000020500788c */ /* 0x000fc8000bf05270 */
[----:B------:R-:W-:Y:S02]  /*61b0*/  USEL UR7, URZ, 0x1, UP0 ;  /* 0x000000013f077887 */ /* 0x000fe40008000000 */
[----:B------:R-:W-:-:S04]  /*61c0*/  USEL UR5, UR5, URZ, UP0 ;  /* 0x0000003f05057287 */ /* 0x000fc80008000000 */
[----:B------:R-:W-:Y:S02]  /*61d0*/  LOP3.LUT R17, R13, UR7, RZ, 0x3c, !PT ;  /* 0x000000070d117c12 */ /* 0x000fe4000f8e3cff */
[----:B------:R-:W-:Y:S01]  /*61e0*/  MOV R16, UR5 ;  /* 0x0000000500107c02 */ /* 0x000fe20008000f00 */
[----:B------:R-:W-:Y:S06]  /*61f0*/  @!P0 BRA `(.L_x_267) ;  /* 0x0000000000048947 */ /* 0x000fec0003800000 */
[----:B------:R-:W-:Y:S01]  /*6200*/  BPT.TRAP 0x1 ;  /* 0x000000040000795c */ /* 0x000fe20000300000 */
.L_x_267:
[----:B------:R-:W0:Y:S01]  /*6210*/  S2UR UR10, SR_CgaCtaId ;  /* 0x00000000000a79c3 */ /* 0x000e220000008800 */
[----:B------:R-:W-:Y:S01]  /*6220*/  UMOV UR7, 0x400 ;  /* 0x0000040000077882 */ /* 0x000fe20000000000 */
[----:B------:R-:W-:Y:S01]  /*6230*/  IMAD.U32 R7, RZ, RZ, UR5 ;  /* 0x00000005ff077e24 */ /* 0x000fe2000f8e00ff */
[----:B------:R-:W-:Y:S01]  /*6240*/  SHF.L.U32 R5, R17, 0x1f, RZ ;  /* 0x0000001f11057819 */ /* 0x000fe200000006ff */
[----:B0-----:R-:W-:-:S06]  /*6250*/  ULEA UR7, UR10, UR7, 0x18 ;  /* 0x000000070a077291 */ /* 0x001fcc000f8ec03f */
[----:B------:R-:W-:-:S04]  /*6260*/  IMAD.U32 R2, RZ, RZ, UR7 ;  /* 0x00000007ff027e24 */ /* 0x000fc8000f8e00ff */
[----:B------:R-:W-:-:S04]  /*6270*/  IMAD R12, R7, 0x8, R2 ;  /* 0x00000008070c7824 */ /* 0x000fc800078e0202 */
[----:B------:R0:W1:Y:S01]  /*6280*/  SYNCS.PHASECHK.TRANS64.TRYWAIT P2, [R12+URZ+0x36830], R5 ;  /* 0x036830050c0075a7 */ /* 0x000062000804017f */
[----:B------:R-:W-:Y:S05]  /*6290*/  @!P0 BRA `(.L_x_268) ;  /* 0x0000000000048947 */ /* 0x000fea0003800000 */
[----:B------:R-:W-:Y:S01]  /*62a0*/  BPT.TRAP 0x1 ;  /* 0x000000040000795c */ /* 0x000fe20000300000 */
.L_x_268:
[----:B------:R-:W-:Y:S01]  /*62b0*/  IMAD R7, R16, 0xa80, R8 ;  /* 0x00000a8010077824 */ /* 0x000fe200078e0208 */
[----:B-1----:R-:W-:Y:S06]  /*62c0*/  @P2 BRA `(.L_x_269) ;  /* 0x0000000000082947 */ /* 0x002fec0003800000 */
[----:B------:R-:W1:Y:S02]  /*62d0*/  SYNCS.PHASECHK.TRANS64.TRYWAIT P2, [R12+URZ+0x36830], R5 ;  /* 0x036830050c0075a7 */ /* 0x000e64000804017f */
[----:B-1----:R-:W-:Y:S05]  /*62e0*/  @!P2 BRA `(.L_x_270) ;  /* 0x000000c40038a947 */ /* 0x002fea0003800000 */
.L_x_269:
        /* <DEDUP_REMOVED lines=13> */
[----:B------:R-:W-:Y:S01]  /*63c0*/  UMOV UR54, UR5 ;  /* 0x0000000500367c82 */ /* 0x000fe20008000000 */
[----:B------:R-:W-:Y:S01]  /*63d0*/  UIADD3 UR7, UR5, 0x80, URZ ;  /* 0x0000008005077890 */ /* 0x000fe2000fffe03f */
[----:B------:R-:W-:Y:S01]  /*63e0*/  HGMMA.64x16x16.F32.BF16 R168, gdesc[UR52], RZ, !UPT, gsb0 ;  /* 0x0020000034a879f0 */ /* 0x000fe2000c0018ff */
[----:B------:R-:W-:Y:S01]  /*63f0*/  UMOV UR55, 0x40000040 ;  /* 0x4000004000377882 */ /* 0x000fe20000000000 */
[----:B------:R-:W-:Y:S01]  /*6400*/  UIADD3 UR10, UR5, 0x100, URZ ;  /* 0x00000100050a7890 */ /* 0x000fe2000fffe03f */
[-C--:B------:R-:W-:Y:S01]  /*6410*/  FMUL.FTZ R24, R24, R6.reuse ;  /* 0x0000000618187220 */ /* 0x080fe20000410000 */
[----:B------:R-:W-:Y:S01]  /*6420*/  UIADD3 UR14, UR5, 0x102, URZ ;  /* 0x00000102050e7890 */ /* 0x000fe2000fffe03f */
[-C--:B------:R-:W-:Y:S01]  /*6430*/  FMUL.FTZ R25, R25, R6.reuse ;  /* 0x0000000619197220 */ /* 0x080fe20000410000 */
[----:B------:R-:W-:Y:S01]  /*6440*/  UMOV UR54, UR7 ;  /* 0x0000000700367c82 */ /* 0x000fe20008000000 */
        /* <DEDUP_REMOVED lines=20> */
[----:B------:R-:W-:Y:S01]  /*6590*/  UMOV UR51, 0x40000040 ;  /* 0x4000004000337882 */ /* 0x000fe20000000000 */
        /* <DEDUP_REMOVED lines=96> */
[----:B------:R-:W-:-:S02]  /*6ba0*/  WARPGROUP.DEPBAR.LE gsb0, 0x0 ;  /* 0x00008000000079c5 */ /* 0x000fc40000010000 */
        /* <DEDUP_REMOVED lines=428> */
[----:B------:R-:W-:Y:S02]  /*8670*/  UIADD3 UR7, UR5, 0x986, URZ ;  /* 0x0000098605077890 */ /* 0x000fe4000fffe03f */
[----:B------:R-:W-:Y:S01]  /*8680*/  UIADD3 UR5, UR5, 0xa06, URZ ;  /* 0x00000a0605057890 */ /* 0x000fe2000fffe03f */
        /* <DEDUP_REMOVED lines=21> */
.L_x_271:
[----:B01----:R-:W-:Y:S01]  /*87e0*/  IMAD.U32 R5, RZ, RZ, UR6 ;  /* 0x00000006ff057e24 */ /* 0x003fe2000f8e00ff */
[----:B------:R-:W-:-:S03]  /*87f0*/  SHF.L.U32 R0, R13, 0x1f, RZ ;  /* 0x0000001f0d007819 */ /* 0x000fc600000006ff */
[----:B------:R-:W-:-:S04]  /*8800*/  IMAD R13, R5, 0x8, R2 ;  /* 0x00000008050d7824 */ /* 0x000fc800078e0202 */
[----:B------:R0:W1:Y:S01]  /*8810*/  SYNCS.PHASECHK.TRANS64.TRYWAIT P2, [R13+URZ+0x36850], R0 ;  /* 0x036850000d0075a7 */ /* 0x000062000804017f */
[----:B------:R-:W-:Y:S05]  /*8820*/  @!P0 BRA `(.L_x_272) ;  /* 0x0000000000048947 */ /* 0x000fea0003800000 */
[----:B------:R-:W-:Y:S01]  /*8830*/  BPT.TRAP 0x1 ;  /* 0x000000040000795c */ /* 0x000fe20000300000 */
.L_x_272:
[----:B-1----:R-:W-:Y:S05]  /*8840*/  @P2 BRA `(.L_x_273) ;  /* 0x0000000000082947 */ /* 0x002fea0003800000 */
[----:B------:R-:W1:Y:S02]  /*8850*/  SYNCS.PHASECHK.TRANS64.TRYWAIT P2, [R13+URZ+0x36850], R0 ;  /* 0x036850000d0075a7 */ /* 0x000e64000804017f */
[----:B-1----:R-:W-:Y:S05]  /*8860*/  @!P2 BRA `(.L_x_274) ;  /* 0x0000009c00eca947 */ /* 0x002fea0003800000 */
.L_x_273:
[----:B------:R-:W-:Y:S01]  /*8870*/  R2UR UR5, R2 ;  /* 0x00000000020572ca */ /* 0x000fe200000e0000 */
[----:B------:R-:W-:Y:S01]  /*8880*/  WARPGROUP.ARRIVE ;  /* 0x00000000000079c5 */ /* 0x000fe20000000000 */
[----:B------:R-:W-:Y:S01]  /*8890*/  UMOV UR7, 0x40000040 ;  /* 0x4000004000077882 */ /* 0x000fe20000000000 */
[----:B------:R-:W-:Y:S01]  /*88a0*/  UMOV UR11, 0x40000040 ;  /* 0x40000040000b7882 */ /* 0x000fe20000000000 */
[----:B01----:R-:W-:Y:S01]  /*88b0*/  FMUL.FTZ R0, R168, UR4 ;  /* 0x00000004a8007c20 */ /* 0x003fe20008410000 */
[----:B------:R-:W-:Y:S01]  /*88c0*/  FMUL.FTZ R168, R169, UR4 ;  /* 0x00000004a9a87c20 */ /* 0x000fe20008410000 */
[----:B------:R-:W-:Y:S01]  /*88d0*/  FMUL.FTZ R15, R170, UR4 ;  /* 0x00000004aa0f7c20 */ /* 0x000fe20008410000 */
[----:B------:R-:W-:Y:S01]  /*88e0*/  FMUL.FTZ R170, R172, UR4 ;  /* 0x00000004acaa7c20 */ /* 0x000fe20008410000 */
[----:B------:R-:W-:Y:S01]  /*88f0*/  FMUL.FTZ R216, R165, UR4 ;  /* 0x00000004a5d87c20 */ /* 0x000fe20008410000 */
[----:B------:R-:W-:Y:S01]  /*8900*/  FMUL.FTZ R218, R152, UR4 ;  /* 0x0000000498da7c20 */ /* 0x000fe20008410000 */
[----:B------:R-:W0:Y:S01]  /*8910*/  MUFU.TANH R0, R0 ;  /* 0x0000000000007308 */ /* 0x000e220000002400 */
[----:B------:R-:W-:Y:S01]  /*8920*/  FMUL.FTZ R220, R153, UR4 ;  /* 0x0000000499dc7c20 */ /* 0x000fe20008410000 */
[----:B------:R-:W-:Y:S01]  /*8930*/  FMUL.FTZ R224, R144, UR4 ;  /* 0x0000000490e07c20 */ /* 0x000fe20008410000 */
[----:B------:R-:W-:Y:S01]  /*8940*/  UIADD3 UR5, UR5, 0x400, URZ ;  /* 0x0000040005057890 */ /* 0x000fe2000fffe03f */
[----:B------:R-:W-:Y:S01]  /*8950*/  FMUL.FTZ R222, R145, UR4 ;  /* 0x0000000491de7c20 */ /* 0x000fe20008410000 */
[----:B------:R-:W-:Y:S01]  /*8960*/  FMUL.FTZ R228, R148, UR4 ;  /* 0x0000000494e47c20 */ /* 0x000fe20008410000 */
[----:B------:R-:W-:Y:S01]  /*8970*/  FMUL.FTZ R226, R149, UR4 ;  /* 0x0000000495e27c20 */ /* 0x000fe20008410000 */
[----:B------:R-:W-:Y:S01]  /*8980*/  USHF.R.U32.HI UR5, URZ, 0x4, UR5 ;  /* 0x000000043f057899 */ /* 0x000fe20008011605 */
[----:B------:R-:W1:Y:S01]  /*8990*/  MUFU.TANH R168, R168 ;  /* 0x000000a800a87308 */ /* 0x000e620000002400 */
[----:B------:R-:W-:Y:S01]  /*89a0*/  FMUL.FTZ R230, R136, UR4 ;  /* 0x0000000488e67c20 */ /* 0x000fe20008410000 */
[----:B------:R-:W-:Y:S01]  /*89b0*/  FMUL.FTZ R148, R150, UR4 ;  /* 0x0000000496947c20 */ /* 0x000fe20008410000 */
[----:B------:R-:W-:Y:S01]  /*89c0*/  ULOP3.LUT UR5, UR5, 0x3fff, URZ, 0xc0, !UPT ;  /* 0x00003fff05057892 */ /* 0x000fe2000f8ec03f */
[----:B------:R-:W-:Y:S01]  /*89d0*/  FMUL.FTZ R150, R137, UR4 ;  /* 0x0000000489967c20 */ /* 0x000fe20008410000 */
[----:B------:R-:W-:Y:S01]  /*89e0*/  FMUL.FTZ R136, R140, UR4 ;  /* 0x000000048c887c20 */ /* 0x000fe20008410000 */
[----:B------:R-:W-:Y:S01]  /*89f0*/  FMUL.FTZ R140, R141, UR4 ;  /* 0x000000048d8c7c20 */ /* 0x000fe20008410000 */
[----:B------:R-:W-:Y:S01]  /*8a00*/  ULOP3.LUT UR5, UR5, 0x3800000, URZ, 0xfc, !UPT ;  /* 0x0380000005057892 */ /* 0x000fe2000f8efc3f */
[----:B------:R-:W2:Y:S01]  /*8a10*/  MUFU.TANH R170, R170 ;  /* 0x000000aa00aa7308 */ /* 0x000ea20000002400 */
[----:B0-----:R-:W-:Y:S01]  /*8a20*/  FMNMX.FTZ R5, R0, R14, !PT ;  /* 0x0000000e00057209 */ /* 0x001fe20007810000 */
[----:B------:R-:W-:Y:S01]  /*8a30*/  FMUL.FTZ R232, R128, UR4 ;  /* 0x0000000480e87c20 */ /* 0x000fe20008410000 */
[----:B------:R-:W-:Y:S01]  /*8a40*/  UIMAD UR6, UR6, 0xa80, UR5 ;  /* 0x00000a80060678a4 */ /* 0x000fe2000f8e0205 */
[----:B------:R-:W-:Y:S01]  /*8a50*/  FMUL.FTZ R128, R129, UR4 ;  /* 0x0000000481807c20 */ /* 0x000fe20008410000 */
[----:B------:R-:W-:Y:S01]  /*8a60*/  FMUL.FTZ R132, R132, UR4 ;  /* 0x0000000484847c20 */ /* 0x000fe20008410000 */
[----:B------:R-:W-:Y:S01]  /*8a70*/  FMUL.FTZ R20, R171, UR4 ;  /* 0x00000004ab147c20 */ /* 0x000fe20008410000 */
[----:B------:R-:W-:Y:S01]  /*8a80*/  UIADD3 UR10, UR6, 0x80, URZ ;  /* 0x00000080060a7890 */ /* 0x000fe2000fffe03f */
[----:B------:R-:W-:Y:S01]  /*8a90*/  MUFU.TANH R216, R216 ;  /* 0x000000d800d87308 */ /* 0x000fe20000002400 */
[----:B-1----:R-:W-:Y:S01]  /*8aa0*/  FMNMX.FTZ R5, R168, R5, !PT ;  /* 0x00000005a8057209 */ /* 0x002fe20007810000 */
[----:B------:R-:W-:Y:S01]  /*8ab0*/  FMUL.FTZ R234, R133, UR4 ;  /* 0x0000000485ea7c20 */ /* 0x000fe20008410000 */
[----:B------:R-:W-:Y:S01]  /*8ac0*/  FMUL.FTZ R172, R174, UR4 ;  /* 0x00000004aeac7c20 */ /* 0x000fe20008410000 */
[----:B------:R-:W-:Y:S01]  /*8ad0*/  HGMMA.64x192x16.F32.BF16 R24, R200, gdesc[UR4].tnspB, R24, gsb0 ;  /* 0x42e00004c8187df0 */ /* 0x000fe20008001818 */
        /* <DEDUP_REMOVED lines=17> */
[----:B------:R-:W-:Y:S01]  /*8bf0*/  UMOV UR7, 0x40000040 ;  /* 0x4000004000077882 */ /* 0x000fe20000000000 */
[----:B------:R-:W-:Y:S01]  /*8c00*/  FMUL.FTZ R134, R134, UR4 ;  /* 0x0000000486867c20 */ /* 0x000fe20008410000 */
[----:B------:R-:W-:Y:S01]  /*8c10*/  MUFU.TANH R224, R224 ;  /* 0x000000e000e07308 */ /* 0x000fe20000002400 */
[----:B------:R-:W-:Y:S01]  /*8c20*/  FMUL.FTZ R21, R135, UR4 ;  /* 0x0000000487157c20 */ /* 0x000fe20008410000 */
[----:B------:R-:W-:Y:S01]  /*8c30*/  FMUL.FTZ R122, R122, UR4 ;  /* 0x000000047a7a7c20 */ /* 0x000fe20008410000 */
[----:B------:R-:W-:Y:S01]  /*8c40*/  FMUL.FTZ R121, R123, UR4 ;  /* 0x000000047b797c20 */ /* 0x000fe20008410000 */
[----:B------:R-:W-:Y:S01]  /*8c50*/  FMUL.FTZ R126, R126, UR4 ;  /* 0x000000047e7e7c20 */ /* 0x000fe20008410000 */
[----:B------:R-:W-:Y:S01]  /*8c60*/  FMUL.FTZ R123, R127, UR4 ;  /* 0x000000047f7b7c20 */ /* 0x000fe20008410000 */
[----:B------:R-:W-:Y:S01]  /*8c70*/  @!P1 VIADD R12, R12, 0x36840 ;  /* 0x000368400c0c9836 */ /* 0x000fe20000000000 */
[----:B------:R-:W-:Y:S01]  /*8c80*/  @!P1 IADD3 R13, R13, 0x36860, RZ ;  /* 0x000368600d0d9810 */ /* 0x000fe20007ffe0ff */
[----:B------:R-:W-:Y:S01]  /*8c90*/  MUFU.TANH R222, R222 ;  /* 0x000000de00de7308 */ /* 0x000fe20000002400 */
[C---:B------:R-:W-:Y:S01]  /*8ca0*/  ISETP.GT.AND P2, PT, R11.reuse, RZ, PT ;  /* 0x000000ff0b00720c */ /* 0x040fe20003f44270 */
[----:B------:R-:W-:Y:S01]  /*8cb0*/  VIADD R11, R11, 0xffffffff ;  /* 0xffffffff0b0b7836 */ /* 0x000fe20000000000 */
[----:B------:R-:W-:-:S05]  /*8cc0*/  @!P1 PRMT R12, RZ, 0x654, R12 ;  /* 0x00000654ff0c9816 */ /* 0x000fca000000000c */
        /* <DEDUP_REMOVED lines=8> */
[----:B------:R-:W0:Y:S08]  /*8d50*/  MUFU.TANH R15, R15 ;  /* 0x0000000f000f7308 */ /* 0x000e300000002400 */
[----:B------:R-:W-:Y:S08]  /*8d60*/  MUFU.TANH R132, R132 ;  /* 0x0000008400847308 */ /* 0x000ff00000002400 */
[----:B------:R-:W1:Y:S01]  /*8d70*/  MUFU.TANH R20, R20 ;  /* 0x0000001400147308 */ /* 0x000e620000002400 */
[----:B0-----:R-:W-:-:S07]  /*8d80*/  FMNMX.FTZ R129, R15, R10, !PT ;  /* 0x0000000a0f817209 */ /* 0x001fce0007810000 */
[----:B------:R-:W-:Y:S08]  /*8d90*/  MUFU.TANH R234, R234 ;  /* 0x000000ea00ea7308 */ /* 0x000ff00000002400 */
[----:B------:R-:W0:Y:S01]  /*8da0*/  MUFU.TANH R172, R172 ;  /* 0x000000ac00ac7308 */ /* 0x000e220000002400 */
[----:B-1----:R-:W-:-:S07]  /*8db0*/  FMNMX.FTZ R129, R20, R129, !PT ;  /* 0x0000008114817209 */ /* 0x002fce0007810000 */
[----:B------:R-:W-:Y:S08]  /*8dc0*/  MUFU.TANH R120, R120 ;  /* 0x0000007800787308 */ /* 0x000ff00000002400 */
[----:B------:R-:W1:Y:S01]  /*8dd0*/  MUFU.TANH R174, R174 ;  /* 0x000000ae00ae7308 */ /* 0x000e620000002400 */
[----:B0-----:R-:W-:-:S07]  /*8de0*/  FMNMX.FTZ R129, R172, R129, !PT ;  /* 0x00000081ac817209 */ /* 0x001fce0007810000 */
[----:B------:R-:W-:Y:S08]  /*8df0*/  MUFU.TANH R149, R149 ;  /* 0x0000009500957308 */ /* 0x000ff00000002400 */
[----:B------:R-:W-:Y:S01]  /*8e00*/  MUFU.TANH R9, R9 ;  /* 0x0000000900097308 */ /* 0x000fe20000002400 */
[----:B-1----:R-:W-:-:S07]  /*8e10*/  FMNMX.FTZ R129, R174, R129, !PT ;  /* 0x00000081ae817209 */ /* 0x002fce0007810000 */
        /* <DEDUP_REMOVED lines=9> */
[----:B------:R-:W-:Y:S01]  /*8eb0*/  FMUL.FTZ R164, R166, UR4 ;  /* 0x00000004a6a47c20 */ /* 0x000fe20008410000 */
[----:B------:R-:W-:Y:S01]  /*8ec0*/  FMUL.FTZ R166, R167, UR4 ;  /* 0x00000004a7a67c20 */ /* 0x000fe20008410000 */
        /* <DEDUP_REMOVED lines=24> */
[----:B------:R-:W-:Y:S02]  /*9050*/  FMUL.FTZ R162, R163, UR4 ;  /* 0x00000004a3a27c20 */ /* 0x000fe40008410000 */
[----:B------:R-:W-:Y:S01]  /*9060*/  HGMMA.64x192x16.F32.BF16 R24, R192, gdesc[UR8].tnspB, R24, gsb0 ;  /* 0x42e00008c0187df0 */ /* 0x000fe20008001818 */
[----:B------:R-:W-:Y:S01]  /*9070*/  UIADD3 UR10, UR6, 0x180, URZ ;  /* 0x00000180060a7890 */ /* 0x000fe2000fffe03f */
[----:B------:R-:W0:Y:S01]  /*9080*/  MUFU.TANH R196, R196 ;  /* 0x000000c400c47308 */ /* 0x000e220000002400 */
[----:B------:R-:W-:-:S07]  /*9090*/  UMOV UR11, 0x40000040 ;  /* 0x40000040000b7882 */ /* 0x000fce0000000000 */
[----:B------:R-:W1:Y:S08]  /*90a0*/  MUFU.TANH R198, R198 ;  /* 0x000000c600c67308 */ /* 0x000e700000002400 */
[----:B------:R-:W2:Y:S01]  /*90b0*/  MUFU.TANH R160, R160 ;  /* 0x000000a000a07308 */ /* 0x000ea20000002400 */
[----:B0-----:R-:W-:-:S07]  /*90c0*/  FMNMX.FTZ R5, R196, R5, !PT ;  /* 0x00000005c4057209 */ /* 0x001fce0007810000 */
[----:B------:R-:W0:Y:S01]  /*90d0*/  MUFU.TANH R162, R162 ;  /* 0x000000a200a27308 */ /* 0x000e220000002400 */
[----:B-1----:R-:W-:-:S04]  /*90e0*/  FMNMX.FTZ R5, R198, R5, !PT ;  /* 0x00000005c6057209 */ /* 0x002fc80007810000 */
[----:B------:R-:W-:-:S04]  /*90f0*/  FMNMX.FTZ R5, R200, R5, !PT ;  /* 0x00000005c8057209 */ /* 0x000fc80007810000 */
[----:B------:R-:W-:Y:S02]  /*9100*/  FMNMX.FTZ R5, R202, R5, !PT ;  /* 0x00000005ca057209 */ /* 0x000fe40007810000 */
[----:B--2---:R-:W-:Y:S02]  /*9110*/  FMNMX.FTZ R129, R160, R129, !PT ;  /* 0x00000081a0817209 */ /* 0x004fe40007810000 */
[----:B------:R-:W-:-:S04]  /*9120*/  FMNMX.FTZ R5, R216, R5, !PT ;  /* 0x00000005d8057209 */ /* 0x000fc80007810000 */
[----:B------:R-:W-:Y:S02]  /*9130*/  FMNMX.FTZ R5, R218, R5, !PT ;  /* 0x00000005da057209 */ /* 0x000fe40007810000 */
[----:B0-----:R-:W-:Y:S02]  /*9140*/  FMNMX.FTZ R129, R162, R129, !PT ;  /* 0x00000081a2817209 */ /* 0x001fe40007810000 */
[----:B------:R-:W-:Y:S02]  /*9150*/  FMNMX.FTZ R5, R220, R5, !PT ;  /* 0x00000005dc057209 */ /* 0x000fe40007810000 */
        /* <DEDUP_REMOVED lines=26> */
[----:B------:R-:W-:Y:S02]  /*9300*/  FMNMX.FTZ R129, R144, R129, !PT ;  /* 0x0000008190817209 */ /* 0x000fe40007810000 */
[----:B------:R-:W-:Y:S02]  /*9310*/  FMNMX.FTZ R5, R150, R5, !PT ;  /* 0x0000000596057209 */ /* 0x000fe40007810000 */
[----:B------:R-:W-:-:S02]  /*9320*/  FMNMX.FTZ R129, R146, R129, !PT ;  /* 0x0000008192817209 */ /* 0x000fc40007810000 */
[----:B------:R-:W-:Y:S02]  /*9330*/  FMNMX.FTZ R5, R136, R5, !PT ;  /* 0x0000000588057209 */ /* 0x000fe40007810000 */
[----:B------:R-:W-:Y:S02]  /*9340*/  FMNMX.FTZ R129, R148, R129, !PT ;  /* 0x0000008194817209 */ /* 0x000fe40007810000 */
[----:B------:R-:W-:Y:S02]  /*9350*/  FMNMX.FTZ R5, R140, R5, !PT ;  /* 0x000000058c057209 */ /* 0x000fe40007810000 */
[----:B------:R-:W-:Y:S02]  /*9360*/  FMNMX.FTZ R129, R124, R129, !PT ;  /* 0x000000817c817209 */ /* 0x000fe40007810000 */
[----:B------:R-:W-:Y:S02]  /*9370*/  FMNMX.FTZ R5, R232, R5, !PT ;  /* 0x00000005e8057209 */ /* 0x000fe40007810000 */
[----:B------:R-:W-:-:S02]  /*9380*/  FMNMX.FTZ R129, R138, R129, !PT ;  /* 0x000000818a817209 */ /* 0x000fc40007810000 */
[----:B------:R-:W-:-:S04]  /*9390*/  FMNMX.FTZ R5, R128, R5, !PT ;  /* 0x0000000580057209 */ /* 0x000fc80007810000 */
[----:B------:R-:W-:-:S04]  /*93a0*/  FMNMX.FTZ R5, R132, R5, !PT ;  /* 0x0000000584057209 */ /* 0x000fc80007810000 */
[----:B------:R-:W-:-:S04]  /*93b0*/  FMNMX.FTZ R5, R234, R5, !PT ;  /* 0x00000005ea057209 */ /* 0x000fc80007810000 */
[----:B------:R-:W-:-:S04]  /*93c0*/  FMNMX.FTZ R6, R120, R5, !PT ;  /* 0x0000000578067209 */ /* 0x000fc80007810000 */
[----:B------:R-:W-:-:S04]  /*93d0*/  FMNMX.FTZ R6, R149, R6, !PT ;  /* 0x0000000695067209 */ /* 0x000fc80007810000 */
[----:B------:R-:W-:-:S04]  /*93e0*/  FMNMX.FTZ R6, R9, R6, !PT ;  /* 0x0000000609067209 */ /* 0x000fc80007810000 */
[----:B------:R-:W-:-:S05]  /*93f0*/  FMNMX.FTZ R6, R147, R6, !PT ;  /* 0x0000000693067209 */ /* 0x000fca0007810000 */
[----:B------:R-:W0:Y:S02]  /*9400*/  SHFL.BFLY PT, R5, R6, 0x2, 0x1f ;  /* 0x0c401f0006057f89 */ /* 0x000e2400000e0000 */
[----:B0-----:R-:W-:Y:S02]  /*9410*/  FMNMX.FTZ R7, R6, R5, !PT ;  /* 0x0000000506077209 */ /* 0x001fe40007810000 */
[----:B------:R-:W0:Y:S03]  /*9420*/  LDC R5, c[0x0][0x988] ;  /* 0x00026200ff057b82 */ /* 0x000e260000000800 */
[----:B------:R-:W1:Y:S02]  /*9430*/  SHFL.BFLY PT, R6, R7, 0x1, 0x1f ;  /* 0x0c201f0007067f89 */ /* 0x000e6400000e0000 */
[----:B-1----:R-:W-:-:S05]  /*9440*/  FMNMX.FTZ R7, R7, R6, !PT ;  /* 0x0000000607077209 */ /* 0x002fca0007810000 */
[C---:B0-----:R-:W-:Y:S01]  /*9450*/  FMUL.FTZ R151, R7.reuse, R5 ;  /* 0x0000000507977220 */ /* 0x041fe20000410000 */
[----:B------:R-:W-:-:S03]  /*9460*/  FADD.FTZ R6, -R7, R14 ;  /* 0x0000000e07067221 */ /* 0x000fc60000010100 */
[-CC-:B------:R-:W-:Y:S01]  /*9470*/  FFMA.FTZ R125, R0, R5.reuse, -R151.reuse ;  /* 0x00000005007d7223 */ /* 0x180fe20000010897 */
[-CC-:B------:R-:W-:Y:S01]  /*9480*/  FFMA.FTZ R14, R168, R5.reuse, -R151.reuse ;  /* 0x00000005a80e7223 */ /* 0x180fe20000010897 */
[-CC-:B------:R-:W-:Y:S01]  /*9490*/  FFMA.FTZ R127, R170, R5.reuse, -R151.reuse ;  /* 0x00000005aa7f7223 */ /* 0x180fe20000010897 */
[-CC-:B------:R-:W-:Y:S01]  /*94a0*/  FFMA.FTZ R135, R216, R5.reuse, -R151.reuse ;  /* 0x00000005d8877223 */ /* 0x180fe20000010897 */
        /* <DEDUP_REMOVED lines=15> */
[----:B------:R-:W-:Y:S01]  /*95a0*/  FFMA.FTZ R147, R147, R5, -R151 ;  /* 0x0000000593937223 */ /* 0x000fe20000010897 */
[----:B------:R-:W-:Y:S08]  /*95b0*/  MUFU.EX2 R6, R6 ;  /* 0x0000000600067308 */ /* 0x000ff00000000800 */
[----:B------:R-:W-:Y:S08]  /*95c0*/  MUFU.EX2 R125, R125 ;  /* 0x0000007d007d7308 */ /* 0x000ff00000000800 */
[----:B------:R-:W0:Y:S08]  /*95d0*/  MUFU.EX2 R14, R14 ;  /* 0x0000000e000e7308 */ /* 0x000e300000000800 */
[----:B------:R-:W-:Y:S01]  /*95e0*/  MUFU.EX2 R127, R127 ;  /* 0x0000007f007f7308 */ /* 0x000fe20000000800 */
[----:B------:R-:W-:-:S02]  /*95f0*/  WARPGROUP.DEPBAR.LE gsb0, 0x0 ;  /* 0x00008000000079c5 */ /* 0x000fc40000010000 */
[----:B------:R-:W-:Y:S01]  /*9600*/  WARPGROUP.ARRIVE ;  /* 0x00000000000079c5 */ /* 0x000fe20000000000 */
[----:B------:R-:W-:Y:S01]  /*9610*/  FMUL.FTZ R188, R139, UR4 ;  /* 0x000000048bbc7c20 */ /* 0x000fe20008410000 */
[----:B------:R-:W-:Y:S01]  /*9620*/  FMUL.FTZ R190, R143, UR4 ;  /* 0x000000048fbe7c20 */ /* 0x000fe20008410000 */
[-CC-:B------:R-:W-:Y:S01]  /*9630*/  FFMA.FTZ R143, R198, R5.reuse, -R151.reuse ;  /* 0x00000005c68f7223 */ /* 0x180fe20000010897 */
[----:B------:R-:W-:Y:S01]  /*9640*/  FFMA.FTZ R198, R202, R5, -R151 ;  /* 0x00000005cac67223 */ /* 0x000fe20000010897 */
[----:B------:R-:W1:Y:S01]  /*9650*/  MUFU.EX2 R196, R196 ;  /* 0x000000c400c47308 */ /* 0x000e620000000800 */
[----:B------:R-:W-:Y:S01]  /*9660*/  HGMMA.64x192x16.F32.BF16 R24, R184, gdesc[UR8].tnspB, R24, gsb0 ;  /* 0x42e00008b8187df0 */ /* 0x000fe20008001818 */
[----:B------:R-:W-:Y:S01]  /*9670*/  UIADD3 UR10, UR6, 0x280, URZ ;  /* 0x00000280060a7890 */ /* 0x000fe2000fffe03f */
[----:B0-----:R-:W-:Y:S01]  /*9680*/  F2FP.BF16.F32.PACK_AB R200, R14, R125 ;  /* 0x0000007d0ec8723e */ /* 0x001fe200000010ff */
[----:B------:R-:W-:Y:S01]  /*9690*/  UMOV UR11, 0x40000040 ;  /* 0x40000040000b7882 */ /* 0x000fe20000000000 */
[----:B------:R-:W-:-:S03]  /*96a0*/  UIADD3 UR6, UR6, 0x300, URZ ;  /* 0x0000030006067890 */ /* 0x000fc6000fffe03f */
[----:B------:R-:W0:Y:S08]  /*96b0*/  MUFU.TANH R188, R188 ;  /* 0x000000bc00bc7308 */ /* 0x000e300000002400 */
[----:B------:R-:W2:Y:S01]  /*96c0*/  MUFU.TANH R190, R190 ;  /* 0x000000be00be7308 */ /* 0x000ea20000002400 */
[----:B-1----:R-:W-:-:S07]  /*96d0*/  F2FP.BF16.F32.PACK_AB R202, R196, R127 ;  /* 0x0000007fc4ca723e */ /* 0x002fce00000010ff */
[----:B------:R-:W-:Y:S01]  /*96e0*/  MUFU.EX2 R143, R143 ;  /* 0x0000008f008f7308 */ /* 0x000fe20000000800 */
[----:B0-----:R-:W-:-:S04]  /*96f0*/  FMNMX.FTZ R129, R188, R129, !PT ;  /* 0x00000081bc817209 */ /* 0x001fc80007810000 */
[----:B------:R-:W-:-:S03]  /*9700*/  FMNMX.FTZ R129, R142, R129, !PT ;  /* 0x000000818e817209 */ /* 0x000fc60007810000 */
[----:B------:R-:W-:Y:S01]  /*9710*/  MUFU.EX2 R145, R145 ;  /* 0x0000009100917308 */ /* 0x000fe20000000800 */
[----:B--2---:R-:W-:-:S04]  /*9720*/  FMNMX.FTZ R129, R190, R129, !PT ;  /* 0x00000081be817209 */ /* 0x004fc80007810000 */
        /* <DEDUP_REMOVED lines=9> */
[----:B------:R-:W-:Y:S01]  /*97c0*/  FMNMX.FTZ R0, R126, R139, !PT ;  /* 0x0000008b7e007209 */ /* 0x000fe20007810000 */
[----:B------:R-:W-:Y:S02]  /*97d0*/  FFMA.FTZ R139, R150, R5, -R151 ;  /* 0x00000005968b7223 */ /* 0x000fe40000010897 */
[----:B------:R-:W0:Y:S01]  /*97e0*/  MUFU.EX2 R168, R168 ;  /* 0x000000a800a87308 */ /* 0x000e220000000800 */
[----:B------:R-:W-:-:S05]  /*97f0*/  FMNMX.FTZ R0, R123, R0, !PT ;  /* 0x000000007b007209 */ /* 0x000fca0007810000 */
[----:B------:R-:W1:Y:S02]  /*9800*/  SHFL.BFLY PT, R153, R0, 0x2, 0x1f ;  /* 0x0c401f0000997f89 */ /* 0x000e6400000e0000 */
[----:B------:R-:W-:Y:S08]  /*9810*/  MUFU.EX2 R194, R194 ;  /* 0x000000c200c27308 */ /* 0x000ff00000000800 */
[----:B------:R-:W-:Y:S01]  /*9820*/  MUFU.EX2 R137, R137 ;  /* 0x0000008900897308 */ /* 0x000fe20000000800 */
[----:B0-----:R-:W-:-:S07]  /*9830*/  F2FP.BF16.F32.PACK_AB R192, R168, R133 ;  /* 0x00000085a8c0723e */ /* 0x001fce00000010ff */
        /* <DEDUP_REMOVED lines=12> */
[--C-:B------:R-:W-:Y:S01]  /*9900*/  FFMA.FTZ R186, R136, R5, -R151.reuse ;  /* 0x0000000588ba7223 */ /* 0x100fe20000010897 */
[----:B-1----:R-:W-:Y:S01]  /*9910*/  FMNMX.FTZ R136, R0, R153, !PT ;  /* 0x0000009900887209 */ /* 0x002fe20007810000 */
[-CC-:B------:R-:W-:Y:S01]  /*9920*/  FFMA.FTZ R153, R128, R5.reuse, -R151.reuse ;  /* 0x0000000580997223 */ /* 0x180fe20000010897 */
[-CC-:B------:R-:W-:Y:S01]  /*9930*/  FFMA.FTZ R128, R9, R5.reuse, -R151.reuse ;  /* 0x0000000509807223 */ /* 0x180fe20000010897 */
[----:B------:R-:W-:Y:S01]  /*9940*/  FFMA.FTZ R184, R230, R5, -R151 ;  /* 0x00000005e6b87223 */ /* 0x000fe20000010897 */
[----:B------:R-:W-:Y:S01]  /*9950*/  HGMMA.64x192x16.F32.BF16 R24, R180, gdesc[UR8].tnspB, R24, gsb0 ;  /* 0x42e00008b4187df0 */ /* 0x000fe20008001818 */
[----:B------:R-:W0:Y:S01]  /*9960*/  SHFL.BFLY PT, R157, R136, 0x1, 0x1f ;  /* 0x0c201f00889d7f89 */ /* 0x000e2200000e0000 */
[----:B------:R-:W-:Y:S08]  /*9970*/  MUFU.EX2 R186, R186 ;  /* 0x000000ba00ba7308 */ /* 0x000ff00000000800 */
[----:B------:R-:W-:Y:S08]  /*9980*/  MUFU.EX2 R184, R184 ;  /* 0x000000b800b87308 */ /* 0x000ff00000000800 */
[----:B------:R-:W-:Y:S01]  /*9990*/  MUFU.EX2 R153, R153 ;  /* 0x0000009900997308 */ /* 0x000fe20000000800 */
[----:B0-----:R-:W-:-:S07]  /*99a0*/  FMNMX.FTZ R9, R136, R157, !PT ;  /* 0x0000009d88097209 */ /* 0x001fce0007810000 */
[----:B------:R-:W-:Y:S01]  /*99b0*/  MUFU.EX2 R128, R128 ;  /* 0x0000008000807308 */ /* 0x000fe20000000800 */
[----:B------:R-:W-:-:S04]  /*99c0*/  FADD.FTZ R0, -R9, R10 ;  /* 0x0000000a09007221 */ /* 0x000fc80000010100 */
[----:B------:R-:W-:-:S06]  /*99d0*/  FMUL.FTZ R0, R0, R5 ;  /* 0x0000000500007220 */ /* 0x000fcc0000410000 */
[----:B------:R-:W-:Y:S01]  /*99e0*/  MUFU.EX2 R0, R0 ;  /* 0x0000000000007308 */ /* 0x000fe20000000800 */
[----:B------:R-:W-:Y:S02]  /*99f0*/  WARPGROUP.DEPBAR.LE gsb0, 0x0 ;  /* 0x00008000000079c5 */ /* 0x000fe40000010000 */
[----:B------:R-:W-:Y:S01]  /*9a00*/  WARPGROUP.ARRIVE ;  /* 0x00000000000079c5 */ /* 0x000fe20000000000 */
[-CC-:B------:R-:W-:Y:S01]  /*9a10*/  FFMA.FTZ R180, R232, R5.reuse, -R151.reuse ;  /* 0x00000005e8b47223 */ /* 0x180fe20000010897 */
[-C--:B------:R-:W-:Y:S01]  /*9a20*/  FFMA.FTZ R182, R132, R5.reuse, -R151 ;  /* 0x0000000584b67223 */ /* 0x080fe20000010897 */
[----:B------:R-:W-:-:S03]  /*9a30*/  FMUL.FTZ R151, R9, R5 ;  /* 0x0000000509977220 */ /* 0x000fc60000410000 */
[----:B------:R-:W-:Y:S01]  /*9a40*/  HGMMA.64x192x16.F32.BF16 R24, R176, gdesc[UR4].tnspB, R24, gsb0 ;  /* 0x42e00004b0187df0 */ /* 0x000fe20008001818 */
[-CC-:B------:R-:W-:Y:S01]  /*9a50*/  FFMA.FTZ R201, R15, R5.reuse, -R151.reuse ;  /* 0x000000050fc97223 */ /* 0x180fe20000010897 */
[-CC-:B------:R-:W-:Y:S01]  /*9a60*/  FFMA.FTZ R10, R20, R5.reuse, -R151.reuse ;  /* 0x00000005140a7223 */ /* 0x180fe20000010897 */
[-CC-:B------:R-:W-:Y:S01]  /*9a70*/  FFMA.FTZ R203, R172, R5.reuse, -R151.reuse ;  /* 0x00000005accb7223 */ /* 0x180fe20000010897 */
[-CC-:B------:R-:W-:Y:S01]  /*9a80*/  FFMA.FTZ R20, R174, R5.reuse, -R151.reuse ;  /* 0x00000005ae147223 */ /* 0x180fe20000010897 */
[-C--:B------:R-:W-:Y:S01]  /*9a90*/  FFMA.FTZ R197, R160, R5.reuse, -R151 ;  /* 0x00000005a0c57223 */ /* 0x080fe20000010897 */
[----:B------:R-:W-:Y:S01]  /*9aa0*/  FFMA.FTZ R15, R6, R4, R125 ;  /* 0x00000004060f7223 */ /* 0x000fe2000001007d */
[----:B------:R-:W0:Y:S01]  /*9ab0*/  MUFU.EX2 R201, R201 ;  /* 0x000000c900c97308 */ /* 0x000e220000000800 */
        /* <DEDUP_REMOVED lines=14> */
[----:B------:R-:W-:Y:S01]  /*9ba0*/  FFMA.FTZ R190, R190, R5, -R151 ;  /* 0x00000005bebe7223 */ /* 0x000fe20000010897 */
[----:B------:R-:W2:Y:S01]  /*9bb0*/  MUFU.EX2 R203, R203 ;  /* 0x000000cb00cb7308 */ /* 0x000ea20000000800 */
[----:B0-----:R-:W-:Y:S01]  /*9bc0*/  FFMA.FTZ R3, R0, R3, R201 ;  /* 0x0000000300037223 */ /* 0x001fe200000100c9 */
[-CC-:B------:R-:W-:Y:S01]  /*9bd0*/  FFMA.FTZ R130, R130, R5.reuse, -R151.reuse ;  /* 0x0000000582827223 */ /* 0x180fe20000010897 */
[-CC-:B------:R-:W-:Y:S01]  /*9be0*/  FFMA.FTZ R236, R236, R5.reuse, -R151.reuse ;  /* 0x00000005ecec7223 */ /* 0x180fe20000010897 */
[-CC-:B------:R-:W-:Y:S01]  /*9bf0*/  FFMA.FTZ R134, R134, R5.reuse, -R151.reuse ;  /* 0x0000000586867223 */ /* 0x180fe20000010897 */
[-CC-:B------:R-:W-:Y:S01]  /*9c00*/  FFMA.FTZ R21, R21, R5.reuse, -R151.reuse ;  /* 0x0000000515157223 */ /* 0x180fe20000010897 */
[-CC-:B------:R-:W-:Y:S01]  /*9c10*/  FFMA.FTZ R121, R121, R5.reuse, -R151.reuse ;  /* 0x0000000579797223 */ /* 0x180fe20000010897 */
[----:B------:R-:W-:Y:S01]  /*9c20*/  FFMA.FTZ R126, R126, R5, -R151 ;  /* 0x000000057e7e7223 */ /* 0x000fe20000010897 */
[----:B------:R-:W0:Y:S01]  /*9c30*/  MUFU.EX2 R20, R20 ;  /* 0x0000001400147308 */ /* 0x000e220000000800 */
[C---:B-1----:R-:W-:Y:S01]  /*9c40*/  FADD.FTZ R138, R10.reuse, R3 ;  /* 0x000000030a8a7221 */ /* 0x042fe20000010000 */
[----:B------:R-:W-:Y:S01]  /*9c50*/  F2FP.BF16.F32.PACK_AB R201, R10, R201 ;  /* 0x000000c90ac9723e */ /* 0x000fe200000010ff */
[----:B------:R-:W-:Y:S01]  /*9c60*/  FFMA.FTZ R123, R123, R5, -R151 ;  /* 0x000000057b7b7223 */ /* 0x000fe20000010897 */
[----:B------:R-:W-:-:S04]  /*9c70*/  R2UR UR6, R16 ;  /* 0x00000000100672ca */ /* 0x000fc800000e0000 */
[----:B------:R-:W-:Y:S01]  /*9c80*/  MUFU.EX2 R197, R197 ;  /* 0x000000c500c57308 */ /* 0x000fe20000000800 */
[----:B--2---:R-:W-:-:S07]  /*9c90*/  FADD.FTZ R3, R203, R138 ;  /* 0x0000008acb037221 */ /* 0x004fce0000010000 */
        /* <DEDUP_REMOVED lines=19> */
[----:B------:R-:W0:Y:S08]  /*9dd0*/  MUFU.EX2 R21, R21 ;  /* 0x0000001500157308 */ /* 0x000e300000000800 */
[----:B------:R-:W-:Y:S01]  /*9de0*/  MUFU.EX2 R121, R121 ;  /* 0x0000007900797308 */ /* 0x000fe20000000800 */
[----:B------:R-:W-:-:S02]  /*9df0*/  WARPGROUP.DEPBAR.LE gsb0, 0x0 ;  /* 0x00008000000079c5 */ /* 0x000fc40000010000 */
[----:B------:R1:W-:Y:S05]  /*9e00*/  @!P1 SYNCS.ARRIVE.TRANS64.RED.A1T0 RZ, [R12+URZ], RZ ;  /* 0x000000ff0cff99a7 */ /* 0x0003ea000810043f */
[----:B------:R-:W-:Y:S01]  /*9e10*/  MUFU.EX2 R126, R126 ;  /* 0x0000007e007e7308 */ /* 0x000fe20000000800 */
[----:B0-----:R-:W-:Y:S02]  /*9e20*/  F2FP.BF16.F32.PACK_AB R183, R21, R134 ;  /* 0x0000008615b7723e */ /* 0x001fe400000010ff */
[----:B------:R-:W-:Y:S02]  /*9e30*/  F2FP.BF16.F32.PACK_AB R176, R149, R120 ;  /* 0x0000007895b0723e */ /* 0x000fe400000010ff */
[----:B------:R-:W-:Y:S01]  /*9e40*/  F2FP.BF16.F32.PACK_AB R178, R147, R128 ;  /* 0x0000008093b2723e */ /* 0x000fe200000010ff */
[----:B-1----:R-:W-:Y:S01]  /*9e50*/  FADD.FTZ R12, R14, R15 ;  /* 0x0000000f0e0c7221 */ /* 0x002fe20000010000 */
[----:B------:R-:W-:Y:S01]  /*9e60*/  @!P1 PRMT R15, RZ, 0x654, R13 ;  /* 0x00000654ff0f9816 */ /* 0x000fe2000000000d */
[----:B------:R-:W0:Y:S02]  /*9e70*/  MUFU.EX2 R123, R123 ;  /* 0x0000007b007b7308 */ /* 0x000e240000000800 */
[----:B------:R-:W-:Y:S01]  /*9e80*/  FADD.FTZ R13, R127, R12 ;  /* 0x0000000c7f0d7221 */ /* 0x000fe20000010000 */
[----:B------:R1:W-:Y:S01]  /*9e90*/  @!P1 SYNCS.ARRIVE.TRANS64.RED.A1T0 RZ, [R15+URZ], RZ ;  /* 0x000000ff0fff99a7 */ /* 0x0003e2000810043f */
[----:B------:R-:W-:Y:S01]  /*9ea0*/  FFMA.FTZ R12, R188, R5, -R151 ;  /* 0x00000005bc0c7223 */ /* 0x000fe20000010897 */
[----:B------:R-:W-:Y:S01]  /*9eb0*/  F2FP.BF16.F32.PACK_AB R188, R216, R131 ;  /* 0x00000083d8bc723e */ /* 0x000fe200000010ff */
[----:B------:R-:W-:Y:S01]  /*9ec0*/  FADD.FTZ R124, R196, R13 ;  /* 0x0000000dc47c7221 */ /* 0x000fe20000010000 */
[----:B------:R-:W-:-:S03]  /*9ed0*/  F2FP.BF16.F32.PACK_AB R196, R145, R143 ;  /* 0x0000008f91c4723e */ /* 0x000fc600000010ff */
[----:B------:R-:W-:Y:S01]  /*9ee0*/  FADD.FTZ R138, R143, R124 ;  /* 0x0000007c8f8a7221 */ /* 0x000fe20000010000 */
[----:B------:R-:W-:Y:S01]  /*9ef0*/  FADD.FTZ R124, R20, R3 ;  /* 0x00000003147c7221 */ /* 0x000fe20000010000 */
[----:B------:R-:W-:Y:S02]  /*9f00*/  MUFU.EX2 R12, R12 ;  /* 0x0000000c000c7308 */ /* 0x000fe40000000800 */
[----:B------:R-:W-:Y:S01]  /*9f10*/  FADD.FTZ R13, R145, R138 ;  /* 0x0000008a910d7221 */ /* 0x000fe20000010000 */
[----:B------:R-:W-:Y:S01]  /*9f20*/  FADD.FTZ R3, R197, R124 ;  /* 0x0000007cc5037221 */ /* 0x000fe20000010000 */
[----:B------:R-:W-:Y:S02]  /*9f30*/  F2FP.BF16.F32.PACK_AB R197, R132, R197 ;  /* 0x000000c584c5723e */ /* 0x000fe400000010ff */
[----:B------:R-:W-:Y:S01]  /*9f40*/  FADD.FTZ R138, R198, R13 ;  /* 0x0000000dc68a7221 */ /* 0x000fe20000010000 */
[----:B------:R-:W-:Y:S01]  /*9f50*/  FADD.FTZ R124, R132, R3 ;  /* 0x00000003847c7221 */ /* 0x000fe20000010000 */
[----:B------:R-:W-:Y:S01]  /*9f60*/  FFMA.FTZ R3, R122, R5, -R151 ;  /* 0x000000057a037223 */ /* 0x000fe20000010897 */
[C---:B------:R-:W-:Y:S01]  /*9f70*/  F2FP.BF16.F32.PACK_AB R198, R135.reuse, R198 ;  /* 0x000000c687c6723e */ /* 0x040fe200000010ff */
[----:B------:R-:W-:Y:S01]  /*9f80*/  FADD.FTZ R138, R135, R138 ;  /* 0x0000008a878a7221 */ /* 0x000fe20000010000 */
[----:B------:R-:W-:Y:S01]  /*9f90*/  FADD.FTZ R13, R199, R124 ;  /* 0x0000007cc70d7221 */ /* 0x000fe20000010000 */
[----:B------:R2:W-:Y:S01]  /*9fa0*/  MUFU.EX2 R122, R190 ;  /* 0x000000be007a7308 */ /* 0x0005e20000000800 */
[C---:B------:R-:W-:Y:S01]  /*9fb0*/  F2FP.BF16.F32.PACK_AB R199, R136.reuse, R199 ;  /* 0x000000c788c7723e */ /* 0x040fe200000010ff */
[----:B-1----:R-:W-:Y:S01]  /*9fc0*/  FADD.FTZ R15, R133, R138 ;  /* 0x0000008a850f7221 */ /* 0x002fe20000010000 */
[----:B------:R-:W-:Y:S01]  /*9fd0*/  FADD.FTZ R124, R136, R13 ;  /* 0x0000000d887c7221 */ /* 0x000fe20000010000 */
[----:B0-----:R-:W-:-:S02]  /*9fe0*/  F2FP.BF16.F32.PACK_AB R179, R123, R126 ;  /* 0x0000007e7bb3723e */ /* 0x001fc400000010ff */
[----:B------:R-:W-:Y:S01]  /*9ff0*/  FADD.FTZ R15, R168, R15 ;  /* 0x0000000fa80f7221 */ /* 0x000fe20000010000 */
[----:B------:R-:W-:Y:S01]  /*a000*/  FADD.FTZ R13, R193, R124 ;  /* 0x0000007cc10d7221 */ /* 0x000fe20000010000 */
[----:B------:R-:W0:Y:S01]  /*a010*/  MUFU.EX2 R20, R3 ;  /* 0x0000000300147308 */ /* 0x000e220000000800 */
[----:B------:R-:W-:Y:S01]  /*a020*/  F2FP.BF16.F32.PACK_AB R193, R140, R193 ;  /* 0x000000c18cc1723e */ /* 0x000fe200000010ff */
[----:B------:R-:W-:Y:S01]  /*a030*/  FADD.FTZ R138, R194, R15 ;  /* 0x0000000fc28a7221 */ /* 0x000fe20000010000 */
[----:B------:R-:W-:Y:S01]  /*a040*/  FADD.FTZ R124, R140, R13 ;  /* 0x0000000d8c7c7221 */ /* 0x000fe20000010000 */
[C---:B------:R-:W-:Y:S02]  /*a050*/  F2FP.BF16.F32.PACK_AB R194, R137.reuse, R194 ;  /* 0x000000c289c2723e */ /* 0x040fe400000010ff */
[----:B------:R-:W-:Y:S01]  /*a060*/  FADD.FTZ R138, R137, R138 ;  /* 0x0000008a898a7221 */ /* 0x000fe20000010000 */
[----:B------:R-:W-:Y:S01]  /*a070*/  FADD.FTZ R13, R195, R124 ;  /* 0x0000007cc30d7221 */ /* 0x000fe20000010000 */
[----:B------:R-:W-:-:S02]  /*a080*/  F2FP.BF16.F32.PACK_AB R195, R150, R195 ;  /* 0x000000c396c3723e */ /* 0x000fc400000010ff */
[----:B------:R-:W-:Y:S01]  /*a090*/  FADD.FTZ R15, R131, R138 ;  /* 0x0000008a830f7221 */ /* 0x000fe20000010000 */
[----:B------:R-:W-:Y:S01]  /*a0a0*/  FADD.FTZ R14, R150, R13 ;  /* 0x0000000d960e7221 */ /* 0x000fe20000010000 */
[----:B--2---:R-:W-:Y:S02]  /*a0b0*/  F2FP.BF16.F32.PACK_AB R190, R170, R129 ;  /* 0x00000081aabe723e */ /* 0x004fe400000010ff */
[----:B------:R-:W-:Y:S01]  /*a0c0*/  FADD.FTZ R10, R216, R15 ;  /* 0x0000000fd80a7221 */ /* 0x000fe20000010000 */
[----:B------:R-:W-:Y:S01]  /*a0d0*/  FADD.FTZ R13, R189, R14 ;  /* 0x0000000ebd0d7221 */ /* 0x000fe20000010000 */
[C---:B------:R-:W-:Y:S02]  /*a0e0*/  F2FP.BF16.F32.PACK_AB R189, R144.reuse, R189 ;  /* 0x000000bd90bd723e */ /* 0x040fe400000010ff */
[----:B------:R-:W-:Y:S01]  /*a0f0*/  FADD.FTZ R15, R129, R10 ;  /* 0x0000000a810f7221 */ /* 0x000fe20000010000 */
[----:B------:R-:W-:Y:S01]  /*a100*/  FADD.FTZ R10, R144, R13 ;  /* 0x0000000d900a7221 */ /* 0x000fe20000010000 */
[----:B0-----:R-:W-:-:S02]  /*a110*/  F2FP.BF16.F32.PACK_AB R177, R121, R20 ;  /* 0x0000001479b1723e */ /* 0x001fc400000010ff */
[----:B------:R-:W-:Y:S01]  /*a120*/  FADD.FTZ R15, R170, R15 ;  /* 0x0000000faa0f7221 */ /* 0x000fe20000010000 */
[----:B------:R-:W-:Y:S01]  /*a130*/  FADD.FTZ R13, R191, R10 ;  /* 0x0000000abf0d7221 */ /* 0x000fe20000010000 */
[----:B------:R-:W-:Y:S02]  /*a140*/  F2FP.BF16.F32.PACK_AB R191, R4, R191 ;  /* 0x000000bf04bf723e */ /* 0x000fe400000010ff */
        /* <DEDUP_REMOVED lines=11> */
[----:B------:R-:W-:Y:S01]  /*a200*/  F2FP.BF16.F32.PACK_AB R187, R122, R187 ;  /* 0x000000bb7abb723e */ /* 0x000fe200000010ff */
[----:B------:R-:W-:Y:S02]  /*a210*/  IMAD.MOV.U32 R14, RZ, RZ, R7 ;  /* 0x000000ffff0e7224 */ /* 0x000fe400078e0007 */
[----:B------:R-:W-:Y:S01]  /*a220*/  FADD.FTZ R10, R180, R15 ;  /* 0x0000000fb40a7221 */ /* 0x000fe20000010000 */
[----:B------:R-:W-:Y:S01]  /*a230*/  FADD.FTZ R13, R122, R13 ;  /* 0x0000000d7a0d7221 */ /* 0x000fe20000010000 */
[----:B------:R-:W-:-:S02]  /*a240*/  F2FP.BF16.F32.PACK_AB R180, R153, R180 ;  /* 0x000000b499b4723e */ /* 0x000fc400000010ff */
[----:B------:R-:W-:Y:S01]  /*a250*/  FADD.FTZ R3, R153, R10 ;  /* 0x0000000a99037221 */ /* 0x000fe20000010000 */
[----:B------:R-:W-:Y:S01]  /*a260*/  FADD.FTZ R13, R130, R13 ;  /* 0x0000000d820d7221 */ /* 0x000fe20000010000 */
[----:B------:R-:W-:Y:S02]  /*a270*/  IMAD.MOV.U32 R10, RZ, RZ, R9 ;  /* 0x000000ffff0a7224 */ /* 0x000fe400078e0009 */
[----:B------:R-:W-:Y:S01]  /*a280*/  FADD.FTZ R4, R182, R3 ;  /* 0x00000003b6047221 */ /* 0x000fe20000010000 */
[C---:B------:R-:W-:Y:S01]  /*a290*/  FADD.FTZ R13, R181.reuse, R13 ;  /* 0x0000000db50d7221 */ /* 0x040fe20000010000 */
[----:B------:R-:W-:Y:S02]  /*a2a0*/  F2FP.BF16.F32.PACK_AB R181, R181, R130 ;  /* 0x00000082b5b5723e */ /* 0x000fe400000010ff */
[C---:B------:R-:W-:Y:S01]  /*a2b0*/  FADD.FTZ R3, R155.reuse, R4 ;  /* 0x000000049b037221 */ /* 0x040fe20000010000 */
[----:B------:R-:W-:Y:S01]  /*a2c0*/  FADD.FTZ R13, R134, R13 ;  /* 0x0000000d860d7221 */ /* 0x000fe20000010000 */
[----:B------:R-:W-:-:S02]  /*a2d0*/  F2FP.BF16.F32.PACK_AB R182, R155, R182 ;  /* 0x000000b69bb6723e */ /* 0x000fc400000010ff */
[----:B------:R-:W-:Y:S01]  /*a2e0*/  FADD.FTZ R4, R120, R3 ;  /* 0x0000000378047221 */ /* 0x000fe20000010000 */
[----:B------:R-:W-:-:S03]  /*a2f0*/  FADD.FTZ R13, R21, R13 ;  /* 0x0000000d150d7221 */ /* 0x000fc60000010000 */
[----:B------:R-:W-:Y:S01]  /*a300*/  FADD.FTZ R3, R149, R4 ;  /* 0x0000000495037221 */ /* 0x000fe20000010000 */
[----:B------:R-:W-:-:S03]  /*a310*/  FADD.FTZ R13, R20, R13 ;  /* 0x0000000d140d7221 */ /* 0x000fc60000010000 */
[----:B------:R-:W-:Y:S01]  /*a320*/  FADD.FTZ R4, R128, R3 ;  /* 0x0000000380047221 */ /* 0x000fe20000010000 */
[----:B------:R-:W-:-:S03]  /*a330*/  FADD.FTZ R13, R121, R13 ;  /* 0x0000000d790d7221 */ /* 0x000fc60000010000 */
[----:B------:R-:W-:Y:S01]  /*a340*/  FADD.FTZ R4, R147, R4 ;  /* 0x0000000493047221 */ /* 0x000fe20000010000 */
[----:B------:R-:W-:-:S04]  /*a350*/  FADD.FTZ R13, R126, R13 ;  /* 0x0000000d7e0d7221 */ /* 0x000fc80000010000 */
[----:B------:R-:W-:Y:S01]  /*a360*/  FADD.FTZ R3, R123, R13 ;  /* 0x0000000d7b037221 */ /* 0x000fe20000010000 */
[----:B------:R-:W-:Y:S01]  /*a370*/  IMAD.MOV.U32 R13, RZ, RZ, R17 ;  /* 0x000000ffff0d7224 */ /* 0x000fe200078e0011 */
[----:B------:R-:W-:Y:S06]  /*a380*/  @P2 BRA `(.L_x_275) ;  /* 0xffffffbc00802947 */ /* 0x000fec000383ffff */
.L_x_266:
        /* <DEDUP_REMOVED lines=99> */
.L_x_276:
[----:B------:R-:W-:Y:S01]  /*a9c0*/  IMAD R15, R16, 0x8, R2 ;  /* 0x00000008100f7824 */ /* 0x000fe200078e0202 */
[----:B------:R-:W-:-:S04]  /*a9d0*/  SHF.L.U32 R0, R17, 0x1f, RZ ;  /* 0x0000001f11007819 */ /* 0x000fc800000006ff */
[----:B------:R0:W1:Y:S01]  /*a9e0*/  SYNCS.PHASECHK.TRANS64.TRYWAIT P2, [R15+URZ+0x36850], R0 ;  /* 0x036850000f0075a7 */ /* 0x000062000804017f */
[----:B------:R-:W-:Y:S05]  /*a9f0*/  @!P0 BRA `(.L_x_277) ;  /* 0x0000000000048947 */ /* 0x000fea0003800000 */
[----:B------:R-:W-:Y:S01]  /*aa00*/  BPT.TRAP 0x1 ;  /* 0x000000040000795c */ /* 0x000fe20000300000 */
.L_x_277:
[----:B-1----:R-:W-:Y:S05]  /*aa10*/  @P2 BRA `(.L_x_278) ;  /* 0x0000000000082947 */ /* 0x002fea0003800000 */
[----:B------:R-:W1:Y:S02]  /*aa20*/  SYNCS.PHASECHK.TRANS64.TRYWAIT P0, [R15+URZ+0x36850], R0 ;  /* 0x036850000f0075a7 */ /* 0x000e64000800017f */
[----:B-1----:R-:W-:Y:S05]  /*aa30*/  @!P0 BRA `(.L_x_279) ;  /* 0x0000007c008c8947 */ /* 0x002fea0003800000 */
.L_x_278:
[----:B------:R-:W-:Y:S05]  /*aa40*/  WARPSYNC.ALL ;  /* 0x0000000000007948 */ /* 0x000fea0003800000 */
[----:B------:R-:W-:Y:S01]  /*aa50*/  IADD3 R2, R2, 0x400, RZ ;  /* 0x0000040002027810 */ /* 0x000fe20007ffe0ff */
[----:B------:R-:W-:Y:S01]  /*aa60*/  WARPGROUP.ARRIVE ;  /* 0x00000000000079c5 */ /* 0x000fe20000000000 */
[----:B------:R-:W-:Y:S01]  /*aa70*/  IMAD.MOV.U32 R13, RZ, RZ, 0x40000040 ;  /* 0x40000040ff0d7424 */ /* 0x000fe200078e00ff */
[----:B01----:R-:W0:Y:S01]  /*aa80*/  SHFL.BFLY PT, R0, R3, 0x2, 0x1f ;  /* 0x0c401f0003007f89 */ /* 0x003e2200000e0000 */
[----:B------:R-:W-:Y:S01]  /*aa90*/  SHF.R.U32.HI R2, RZ, 0x4, R2 ;  /* 0x00000004ff027819 */ /* 0x000fe20000011602 */
[----:B------:R-:W-:-:S03]  /*aaa0*/  VIADD R208, R208, 0x1 ;  /* 0x00000001d0d07836 */ /* 0x000fc60000000000 */
[----:B------:R-:W-:-:S04]  /*aab0*/  LOP3.LUT R2, R2, 0x3fff, RZ, 0xc0, !PT ;  /* 0x00003fff02027812 */ /* 0x000fc800078ec0ff */
[----:B------:R-:W-:-:S05]  /*aac0*/  LOP3.LUT R11, R2, 0x3800000, RZ, 0xfc, !PT ;  /* 0x03800000020b7812 */ /* 0x000fca00078efcff */
[----:B------:R-:W-:Y:S02]  /*aad0*/  IMAD R10, R16, 0xa80, R11 ;  /* 0x00000a80100a7824 */ /* 0x000fe400078e020b */
[----:B------:R-:W-:Y:S02]  /*aae0*/  IMAD.MOV.U32 R11, RZ, RZ, 0x40000040 ;  /* 0x40000040ff0b7424 */ /* 0x000fe400078e00ff */
[C---:B------:R-:W-:Y:S01]  /*aaf0*/  VIADD R12, R10.reuse, 0x80 ;  /* 0x000000800a0c7836 */ /* 0x040fe20000000000 */
[----:B------:R-:W-:Y:S01]  /*ab00*/  R2UR UR6, R10 ;  /* 0x000000000a0672ca */ /* 0x000fe200000e0000 */
[----:B------:R-:W-:Y:S01]  /*ab10*/  VIADD R16, R16, 0x1 ;  /* 0x0000000110107836 */ /* 0x000fe20000000000 */
[----:B------:R-:W-:Y:S01]  /*ab20*/  R2UR UR7, R11 ;  /* 0x000000000b0772ca */ /* 0x000fe200000e0000 */
[----:B------:R-:W-:Y:S02]  /*ab30*/  IMAD.MOV.U32 R11, RZ, RZ, 0x40000040 ;  /* 0x40000040ff0b7424 */ /* 0x000fe400078e00ff */
[----:B0-----:R-:W-:Y:S01]  /*ab40*/  FADD.FTZ R2, R0, R3 ;  /* 0x0000000300027221 */ /* 0x001fe20000010000 */
[----:B------:R-:W-:-:S04]  /*ab50*/  ISETP.NE.AND P2, PT, R16, 0x2, PT ;  /* 0x000000021000780c */ /* 0x000fc80003f45270 */
[----:B------:R-:W-:-:S05]  /*ab60*/  SEL R16, R16, RZ, P2 ;  /* 0x000000ff10107207 */ /* 0x000fca0001000000 */
[----:B------:R-:W-:Y:S01]  /*ab70*/  HGMMA.64x192x16.F32.BF16 R24, R200, gdesc[UR4].tnspB, R24, gsb0 ;  /* 0x42e00004c8187df0 */ /* 0x000fe20008001818 */
[----:B------:R-:W-:Y:S01]  /*ab80*/  R2UR UR6, R12 ;  /* 0x000000000c0672ca */ /* 0x000fe200000e0000 */
[----:B------:R-:W-:Y:S01]  /*ab90*/  VIADD R12, R10, 0x100 ;  /* 0x000001000a0c7836 */ /* 0x000fe20000000000 */
[----:B------:R-:W-:Y:S01]  /*aba0*/  R2UR UR7, R13 ;  /* 0x000000000d0772ca */ /* 0x000fe200000e0000 */
[----:B------:R-:W-:Y:S01]  /*abb0*/  IMAD.MOV.U32 R13, RZ, RZ, 0x40000040 ;  /* 0x40000040ff0d7424 */ /* 0x000fe200078e00ff */
[----:B------:R-:W-:Y:S02]  /*abc0*/  WARPGROUP.DEPBAR.LE gsb0, 0x0 ;  /* 0x00008000000079c5 */ /* 0x000fe40000010000 */
[----:B------:R-:W-:-:S13]  /*abd0*/  WARPGROUP.ARRIVE ;  /* 0x00000000000079c5 */ /* 0x000fda0000000000 */
[----:B------:R-:W-:Y:S01]  /*abe0*/  HGMMA.64x192x16.F32.BF16 R24, R196, gdesc[UR4].tnspB, R24, gsb0 ;  /* 0x42e00004c4187df0 */ /* 0x000fe20008001818 */
[----:B------:R-:W-:Y:S02]  /*abf0*/  R2UR UR6, R12 ;  /* 0x000000000c0672ca */ /* 0x000fe400000e0000 */
[----:B------:R-:W-:Y:S01]  /*ac00*/  R2UR UR7, R13 ;  /* 0x000000000d0772ca */ /* 0x000fe200000e0000 */
[----:B------:R-:W-:Y:S01]  /*ac10*/  IMAD.MOV.U32 R13, RZ, RZ, 0x40000040 ;  /* 0x40000040ff0d7424 */ /* 0x000fe200078e00ff */
[----:B------:R-:W-:Y:S01]  /*ac20*/  IADD3 R12, R10, 0x180, RZ ;  /* 0x000001800a0c7810 */ /* 0x000fe20007ffe0ff */
[----:B------:R-:W-:Y:S02]  /*ac30*/  WARPGROUP.DEPBAR.LE gsb0, 0x0 ;  /* 0x00008000000079c5 */ /* 0x000fe40000010000 */
[----:B------:R-:W-:-:S12]  /*ac40*/  WARPGROUP.ARRIVE ;  /* 0x00000000000079c5 */ /* 0x000fd80000000000 */
        /* <DEDUP_REMOVED lines=8> */
[----:B------:R-:W-:Y:S01]  /*acd0*/  R2UR UR6, R12 ;  /* 0x000000000c0672ca */ /* 0x000fe200000e0000 */
[C---:B------:R-:W-:Y:S01]  /*ace0*/  VIADD R12, R10.reuse, 0x280 ;  /* 0x000002800a0c7836 */ /* 0x040fe20000000000 */
[----:B------:R-:W-:Y:S01]  /*acf0*/  R2UR UR7, R13 ;  /* 0x000000000d0772ca */ /* 0x000fe200000e0000 */
[----:B------:R-:W-:Y:S01]  /*ad00*/  IMAD.MOV.U32 R13, RZ, RZ, 0x40000040 ;  /* 0x40000040ff0d7424 */ /* 0x000fe200078e00ff */
[----:B------:R-:W-:Y:S01]  /*ad10*/  IADD3 R10, R10, 0x300, RZ ;  /* 0x000003000a0a7810 */ /* 0x000fe20007ffe0ff */
[----:B------:R-:W-:Y:S02]  /*ad20*/  WARPGROUP.DEPBAR.LE gsb0, 0x0 ;  /* 0x00008000000079c5 */ /* 0x000fe40000010000 */
[----:B------:R-:W-:-:S12]  /*ad30*/  WARPGROUP.ARRIVE ;  /* 0x00000000000079c5 */ /* 0x000fd80000000000 */
[----:B------:R-:W-:Y:S01]  /*ad40*/  HGMMA.64x192x16.F32.BF16 R24, R184, gdesc[UR4].tnspB, R24, gsb0 ;  /* 0x42e00004b8187df0 */ /* 0x000fe20008001818 */
[----:B------:R-:W-:Y:S02]  /*ad50*/  R2UR UR6, R12 ;  /* 0x000000000c0672ca */ /* 0x000fe400000e0000 */
[----:B------:R-:W-:Y:S02]  /*ad60*/  R2UR UR7, R13 ;  /* 0x000000000d0772ca */ /* 0x000fe400000e0000 */
[----:B------:R-:W0:Y:S02]  /*ad70*/  SHFL.BFLY PT, R13, R2, 0x1, 0x1f ;  /* 0x0c201f00020d7f89 */ /* 0x000e2400000e0000 */
[----:B0-----:R-:W-:Y:S01]  /*ad80*/  FADD.FTZ R13, R2, R13 ;  /* 0x0000000d020d7221 */ /* 0x001fe20000010000 */
[----:B------:R-:W-:-:S04]  /*ad90*/  IMAD.MOV.U32 R2, RZ, RZ, -0x800000 ;  /* 0xff800000ff027424 */ /* 0x000fc800078e00ff */
[----:B------:R-:W-:-:S13]  /*ada0*/  FSETP.NE.FTZ.AND P3, PT, R13, RZ, PT ;  /* 0x000000ff0d00720b */ /* 0x000fda0003f75000 */
[----:B------:R-:W0:Y:S02]  /*adb0*/  @P3 MUFU.LG2 R12, R13 ;  /* 0x0000000d000c3308 */ /* 0x000e240000000c00 */
[----:B0-----:R-:W-:Y:S01]  /*adc0*/  @P3 FMUL.FTZ R12, R12, 0.69314718246459960938 ;  /* 0x3f3172180c0c3820 */ /* 0x001fe20000410000 */
[----:B------:R-:W-:Y:S02]  /*add0*/  WARPGROUP.DEPBAR.LE gsb0, 0x0 ;  /* 0x00008000000079c5 */ /* 0x000fe40000010000 */
[----:B------:R-:W-:-:S06]  /*ade0*/  WARPGROUP.ARRIVE ;  /* 0x00000000000079c5 */ /* 0x000fcc0000000000 */
[----:B------:R-:W-:Y:S01]  /*adf0*/  HGMMA.64x192x16.F32.BF16 R24, R180, gdesc[UR4].tnspB, R24, gsb0 ;  /* 0x42e00004b4187df0 */ /* 0x000fe20008001818 */
[----:B------:R-:W-:Y:S02]  /*ae00*/  R2UR UR6, R10 ;  /* 0x000000000a0672ca */ /* 0x000fe400000e0000 */
[----:B------:R-:W-:Y:S02]  /*ae10*/  R2UR UR7, R11 ;  /* 0x000000000b0772ca */ /* 0x000fe400000e0000 */
[----:B------:R-:W0:Y:S01]  /*ae20*/  SHFL.BFLY PT, R11, R4, 0x2, 0x1f ;  /* 0x0c401f00040b7f89 */ /* 0x000e2200000e0000 */
[----:B------:R-:W-:-:S06]  /*ae30*/  MOV R10, RZ ;  /* 0x000000ff000a7202 */ /* 0x000fcc0000000f00 */
[----:B------:R-:W-:Y:S01]  /*ae40*/  @P3 MUFU.RCP R10, R13 ;  /* 0x0000000d000a3308 */ /* 0x000fe20000001000 */
[----:B0-----:R-:W-:Y:S01]  /*ae50*/  FADD.FTZ R11, R11, R4 ;  /* 0x000000040b0b7221 */ /* 0x001fe20000010000 */
[----:B------:R-:W-:-:S04]  /*ae60*/  IMAD.MOV.U32 R4, RZ, RZ, RZ ;  /* 0x000000ffff047224 */ /* 0x000fc800078e00ff */
[----:B------:R-:W0:Y:S02]  /*ae70*/  SHFL.BFLY PT, R0, R11, 0x1, 0x1f ;  /* 0x0c201f000b007f89 */ /* 0x000e2400000e0000 */
[----:B0-----:R-:W-:Y:S01]  /*ae80*/  FADD.FTZ R14, R11, R0 ;  /* 0x000000000b0e7221 */ /* 0x001fe20000010000 */
[----:B------:R-:W-:Y:S01]  /*ae90*/  @!P1 VIADD R11, R15, 0x36860 ;  /* 0x000368600f0b9836 */ /* 0x000fe20000000000 */
[----:B------:R-:W-:-:S03]  /*aea0*/  SEL R0, RZ, 0x1, P2 ;  /* 0x00000001ff007807 */ /* 0x000fc60001000000 */
[----:B------:R-:W-:Y:S02]  /*aeb0*/  FSETP.NE.FTZ.AND P0, PT, R14, RZ, PT ;  /* 0x000000ff0e00720b */ /* 0x000fe40003f15000 */
[----:B------:R-:W-:Y:S02]  /*aec0*/  @!P1 PRMT R11, RZ, 0x654, R11 ;  /* 0x00000654ff0b9816 */ /* 0x000fe4000000000b */
[----:B------:R-:W-:Y:S01]  /*aed0*/  LOP3.LUT R17, R17, R0, RZ, 0x3c, !PT ;  /* 0x0000000011117212 */ /* 0x000fe200078e3cff */
[----:B------:R-:W-:-:S08]  /*aee0*/  IMAD.MOV.U32 R0, RZ, RZ, -0x800000 ;  /* 0xff800000ff007424 */ /* 0x000fd000078e00ff */
[----:B------:R-:W0:Y:S01]  /*aef0*/  @P0 MUFU.LG2 R8, R14 ;  /* 0x0000000e00080308 */ /* 0x000e220000000c00 */
[C---:B------:R-:W-:Y:S01]  /*af00*/  @P0 FMUL.FTZ R6, R5.reuse, 0.69314718246459960938 ;  /* 0x3f31721805060820 */ /* 0x040fe20000410000 */
[----:B------:R-:W-:-:S04]  /*af10*/  @P3 FMUL.FTZ R5, R5, 0.69314718246459960938 ;  /* 0x3f31721805053820 */ /* 0x000fc80000410000 */
[----:B------:R-:W-:Y:S02]  /*af20*/  @P3 FFMA.FTZ R0, R5, R9, R12 ;  /* 0x0000000905003223 */ /* 0x000fe4000001000c */
[----:B------:R-:W1:Y:S01]  /*af30*/  @P0 MUFU.RCP R4, R14 ;  /* 0x0000000e00040308 */ /* 0x000e620000001000 */
[----:B0-----:R-:W-:-:S04]  /*af40*/  @P0 FMUL.FTZ R3, R8, 0.69314718246459960938 ;  /* 0x3f31721808030820 */ /* 0x001fc80000410000 */
[----:B------:R-:W-:Y:S01]  /*af50*/  @P0 FFMA.FTZ R2, R6, R7, R3 ;  /* 0x0000000706020223 */ /* 0x000fe20000010003 */
[----:B------:R-:W-:Y:S01]  /*af60*/  PLOP3.LUT P0, PT, PT, PT, PT, 0x8, 0x0 ;  /* 0x000000000000781c */ /* 0x000fe20003f0e170 */
[----:B------:R-:W-:Y:S02]  /*af70*/  WARPGROUP.DEPBAR.LE gsb0, 0x0 ;  /* 0x00008000000079c5 */ /* 0x000fe40000010000 */
[----:B------:R-:W-:-:S06]  /*af80*/  WARPGROUP.ARRIVE ;  /* 0x00000000000079c5 */ /* 0x000fcc0000000000 */
[----:B------:R-:W-:Y:S03]  /*af90*/  HGMMA.64x192x16.F32.BF16 R24, R176, gdesc[UR4].tnspB, R24, gsb0 ;  /* 0x42e00004b0187df0 */ /* 0x000fe60008001818 */
[----:B------:R-:W-:Y:S02]  /*afa0*/  WARPGROUP.DEPBAR.LE gsb0, 0x0 ;  /* 0x00008000000079c5 */ /* 0x000fe40000010000 */
[----:B------:R0:W-:Y:S01]  /*afb0*/  @!P1 SYNCS.ARRIVE.TRANS64.RED.A1T0 RZ, [R11+URZ], RZ ;  /* 0x000000ff0bff99a7 */ /* 0x0001e2000810043f */
[-C--:B------:R-:W-:Y:S01]  /*afc0*/  FMUL.FTZ R131, R43, R10.reuse ;  /* 0x0000000a2b837220 */ /* 0x080fe20000410000 */
[----:B------:R-:W-:Y:S01]  /*afd0*/  FMUL.FTZ R134, R47, R10 ;  /* 0x0000000a2f867220 */ /* 0x000fe20000410000 */
[----:B-1----:R-:W-:Y:S01]  /*afe0*/  FMUL.FTZ R3, R36, R4 ;  /* 0x0000000424037220 */ /* 0x002fe20000410000 */
        /* <DEDUP_REMOVED lines=92> */
[----:B0-----:R-:W-:-:S07]  /*b5b0*/  FMUL.FTZ R119, R119, R10 ;  /* 0x0000000a77777220 */ /* 0x001fce0000410000 */
.L_x_258:
[----:B------:R-:W0:Y:S01]  /*b5c0*/  S2R R5, SR_CgaCtaId ;  /* 0x0000000000057919 */ /* 0x000e220000008800 */
[----:B------:R-:W-:Y:S01]  /*b5d0*/  MOV R38, 0x400 ;  /* 0x0000040000267802 */ /* 0x000fe20000000f00 */
[----:B------:R-:W-:Y:S01]  /*b5e0*/  BSSY B0, `(.L_x_280) ;  /* 0x0000233000007945 */ /* 0x000fe20003800000 */
[----:B------:R-:W-:Y:S02]  /*b5f0*/  BAR.SYNC.DEFER_BLOCKING 0x5, 0x120 ;  /* 0x0144800000007b1d */ /* 0x000fe40000010000 */
[----:B0-----:R-:W-:-:S05]  /*b600*/  LEA R38, R5, R38, 0x18 ;  /* 0x0000002605267211 */ /* 0x001fca00078ec0ff */
[----:B------:R0:W1:Y:S01]  /*b610*/  LDS.128 R100, [R38+0x368d0] ;  /* 0x0368d00026647984 */ /* 0x0000620000000c00 */
[----:B------:R-:W-:Y:S06]  /*b620*/  BAR.ARV 0x4, 0x120 ;  /* 0x0104800000007b1d */ /* 0x000fec0000002000 */
[----:B------:R-:W-:Y:S05]  /*b630*/  @P0 BRA `(.L_x_281) ;  /* 0x0000001800040947 */ /* 0x000fea0003800000 */
[----:B------:R-:W2:Y:S01]  /*b640*/  S2R R5, SR_SWINHI ;  /* 0x0000000000057919 */ /* 0x000ea20000002f00 */
[----:B------:R-:W-:Y:S01]  /*b650*/  F2FP.BF16.F32.PACK_AB R6, R7, R6 ;  /* 0x000000060706723e */ /* 0x000fe200000010ff */
[----:B------:R-:W-:Y:S01]  /*b660*/  ULDC.64 UR4, c[0x0][0xbe0] ;  /* 0x0002f80000047ab9 */ /* 0x000fe20000000a00 */
        /* <DEDUP_REMOVED lines=15> */
[----:B------:R-:W-:Y:S02]  /*b760*/  MOV R20, R38 ;  /* 0x0000002600147202 */ /* 0x000fe40000000f00 */
[----:B--2---:R-:W-:-:S02]  /*b770*/  MOV R21, R5 ;  /* 0x0000000500157202 */ /* 0x004fc40000000f00 */
[----:B------:R-:W-:Y:S02]  /*b780*/  F2FP.BF16.F32.PACK_AB R114, R117, R116 ;  /* 0x000000747572723e */ /* 0x000fe400000010ff */
[----:B------:R-:W-:Y:S01]  /*b790*/  F2FP.BF16.F32.PACK_AB R115, R119, R118 ;  /* 0x000000767773723e */ /* 0x000fe200000010ff */
[----:B------:R-:W-:-:S03]  /*b7a0*/  IMAD.WIDE R4, R213, 0x2, R20 ;  /* 0x00000002d5047825 */ /* 0x000fc600078e0214 */
[C---:B------:R-:W-:Y:S02]  /*b7b0*/  IADD3 R51, P2, R4.reuse, 0x20, RZ ;  /* 0x0000002004337810 */ /* 0x040fe40007f5e0ff */
[C---:B------:R-:W-:Y:S02]  /*b7c0*/  IADD3 R139, P6, R4.reuse, 0x60, RZ ;  /* 0x00000060048b7810 */ /* 0x040fe40007fde0ff */
[C---:B------:R-:W-:Y:S01]  /*b7d0*/  LOP3.LUT R25, R4.reuse, 0x380, RZ, 0xc0, !PT ;  /* 0x0000038004197812 */ /* 0x040fe200078ec0ff */
[--C-:B------:R-:W-:Y:S01]  /*b7e0*/  IMAD.X R9, RZ, RZ, R5.reuse, P2 ;  /* 0x000000ffff097224 */ /* 0x100fe200010e0605 */
[C---:B------:R-:W-:Y:S01]  /*b7f0*/  IADD3 R95, P1, R4.reuse, 0x40, RZ ;  /* 0x00000040045f7810 */ /* 0x040fe20007f3e0ff */
[--C-:B------:R-:W-:Y:S01]  /*b800*/  IMAD.X R13, RZ, RZ, R5.reuse, P6 ;  /* 0x000000ffff0d7224 */ /* 0x100fe200030e0605 */
[----:B------:R-:W-:Y:S02]  /*b810*/  IADD3 R141, P5, R4, 0x4000, RZ ;  /* 0x00004000048d7810 */ /* 0x000fe40007fbe0ff */
[----:B------:R-:W-:Y:S01]  /*b820*/  LOP3.LUT R8, R51, 0x380, RZ, 0xc0, !PT ;  /* 0x0000038033087812 */ /* 0x000fe200078ec0ff */
[----:B------:R-:W-:Y:S01]  /*b830*/  IMAD.X R11, RZ, RZ, R5, P1 ;  /* 0x000000ffff0b7224 */ /* 0x000fe200008e0605 */
[----:B------:R-:W-:-:S02]  /*b840*/  LOP3.LUT R12, R139, 0x380, RZ, 0xc0, !PT ;  /* 0x000003808b0c7812 */ /* 0x000fc400078ec0ff */
[----:B------:R-:W-:Y:S02]  /*b850*/  SHF.R.U64 R25, R25, 0x3, RZ ;  /* 0x0000000319197819 */ /* 0x000fe400000012ff */
[----:B------:R-:W-:Y:S02]  /*b860*/  IADD3.X R15, RZ, R5, RZ, P5, !PT ;  /* 0x00000005ff0f7210 */ /* 0x000fe40002ffe4ff */
[C---:B------:R-:W-:Y:S02]  /*b870*/  IADD3 R143, P0, R4.reuse, 0x4020, RZ ;  /* 0x00004020048f7810 */ /* 0x040fe40007f1e0ff */
[C---:B------:R-:W-:Y:S02]  /*b880*/  IADD3 R145, P4, R4.reuse, 0x4040, RZ ;  /* 0x0000404004917810 */ /* 0x040fe40007f9e0ff */
[C---:B------:R-:W-:Y:S01]  /*b890*/  IADD3 R147, P3, R4.reuse, 0x4060, RZ ;  /* 0x0000406004937810 */ /* 0x040fe20007f7e0ff */
[--C-:B------:R-:W-:Y:S01]  /*b8a0*/  IMAD.X R27, RZ, RZ, R5.reuse, P0 ;  /* 0x000000ffff1b7224 */ /* 0x100fe200000e0605 */
[C---:B------:R-:W-:Y:S01]  /*b8b0*/  IADD3 R149, P2, R4.reuse, 0x8000, RZ ;  /* 0x0000800004957810 */ /* 0x040fe20007f5e0ff */
[--C-:B------:R-:W-:Y:S01]  /*b8c0*/  IMAD.X R29, RZ, RZ, R5.reuse, P4 ;  /* 0x000000ffff1d7224 */ /* 0x100fe200020e0605 */
[C---:B------:R-:W-:Y:S01]  /*b8d0*/  IADD3 R151, P1, R4.reuse, 0x8020, RZ ;  /* 0x0000802004977810 */ /* 0x040fe20007f3e0ff */
[--C-:B------:R-:W-:Y:S01]  /*b8e0*/  IMAD.X R31, RZ, RZ, R5.reuse, P3 ;  /* 0x000000ffff1f7224 */ /* 0x100fe200018e0605 */
[C---:B------:R-:W-:Y:S01]  /*b8f0*/  IADD3 R82, P6, R4.reuse, 0x8040, RZ ;  /* 0x0000804004527810 */ /* 0x040fe20007fde0ff */
[--C-:B------:R-:W-:Y:S01]  /*b900*/  IMAD.X R33, RZ, RZ, R5.reuse, P2 ;  /* 0x000000ffff217224 */ /* 0x100fe200010e0605 */
[----:B------:R-:W-:Y:S01]  /*b910*/  IADD3 R153, P5, R4, 0x8060, RZ ;  /* 0x0000806004997810 */ /* 0x000fe20007fbe0ff */
[----:B------:R-:W-:Y:S01]  /*b920*/  IMAD.X R35, RZ, RZ, R5, P1 ;  /* 0x000000ffff237224 */ /* 0x000fe200008e0605 */
[----:B------:R-:W-:-:S02]  /*b930*/  SHF.R.U64 R8, R8, 0x3, RZ ;  /* 0x0000000308087819 */ /* 0x000fc400000012ff */
[----:B------:R-:W-:Y:S02]  /*b940*/  SHF.R.U64 R12, R12, 0x3, RZ ;  /* 0x000000030c0c7819 */ /* 0x000fe400000012ff */
[----:B------:R-:W-:Y:S01]  /*b950*/  LOP3.LUT R4, R25, R4, RZ, 0x3c, !PT ;  /* 0x0000000419047212 */ /* 0x000fe200078e3cff */
[----:B------:R-:W-:Y:S01]  /*b960*/  IMAD.X R25, RZ, RZ, R5, P5 ;  /* 0x000000ffff197224 */ /* 0x000fe200028e0605 */
[----:B------:R-:W-:Y:S02]  /*b970*/  LOP3.LUT R8, R8, R51, RZ, 0x3c, !PT ;  /* 0x0000003308087212 */ /* 0x000fe400078e3cff */
[----:B------:R-:W-:Y:S02]  /*b980*/  LOP3.LUT R12, R12, R139, RZ, 0x3c, !PT ;  /* 0x0000008b0c0c7212 */ /* 0x000fe400078e3cff */
[----:B------:R-:W-:Y:S02]  /*b990*/  MOV R139, R4 ;  /* 0x00000004008b7202 */ /* 0x000fe40000000f00 */
[----:B------:R-:W-:-:S02]  /*b9a0*/  LOP3.LUT R10, R95, 0x380, RZ, 0xc0, !PT ;  /* 0x000003805f0a7812 */ /* 0x000fc400078ec0ff */
[----:B------:R-:W-:Y:S02]  /*b9b0*/  F2FP.BF16.F32.PACK_AB R4, R123, R24 ;  /* 0x000000187b04723e */ /* 0x000fe400000010ff */
[----:B------:R-:W-:Y:S02]  /*b9c0*/  LOP3.LUT R14, R141, 0x380, RZ, 0xc0, !PT ;  /* 0x000003808d0e7812 */ /* 0x000fe400078ec0ff */
[----:B------:R-:W-:Y:S02]  /*b9d0*/  LOP3.LUT R32, R149, 0x380, RZ, 0xc0, !PT ;  /* 0x0000038095207812 */ /* 0x000fe400078ec0ff */
[----:B------:R-:W-:Y:S02]  /*b9e0*/  LOP3.LUT R24, R151, 0x380, RZ, 0xc0, !PT ;  /* 0x0000038097187812 */ /* 0x000fe400078ec0ff */
[----:B------:R-:W-:Y:S02]  /*b9f0*/  LOP3.LUT R26, R143, 0x380, RZ, 0xc0, !PT ;  /* 0x000003808f1a7812 */ /* 0x000fe400078ec0ff */
[----:B------:R-:W-:-:S02]  /*ba00*/  LOP3.LUT R94, R153, 0x380, RZ, 0xc0, !PT ;  /* 0x00000380995e7812 */ /* 0x000fc400078ec0ff */
[----:B------:R-:W-:Y:S02]  /*ba10*/  MOV R123, R8 ;  /* 0x00000008007b7202 */ /* 0x000fe40000000f00 */
[----:B------:R-:W-:Y:S02]  /*ba20*/  LOP3.LUT R28, R145, 0x380, RZ, 0xc0, !PT ;  /* 0x00000380911c7812 */ /* 0x000fe400078ec0ff */
[----:B------:R-:W-:Y:S02]  /*ba30*/  LOP3.LUT R30, R147, 0x380, RZ, 0xc0, !PT ;  /* 0x00000380931e7812 */ /* 0x000fe400078ec0ff */
[----:B------:R-:W-:Y:S02]  /*ba40*/  F2FP.BF16.F32.PACK_AB R8, R41, R40 ;  /* 0x000000282908723e */ /* 0x000fe400000010ff */
[----:B------:R-:W-:Y:S01]  /*ba50*/  IADD3.X R37, RZ, R5, RZ, P6, !PT ;  /* 0x00000005ff257210 */ /* 0x000fe200037fe4ff */
[----:B------:R-:W2:Y:S01]  /*ba60*/  LDC.64 R40, c[0x0][0xbd8] ;  /* 0x0002f600ff287b82 */ /* 0x000ea20000000a00 */
[----:B------:R-:W-:-:S02]  /*ba70*/  SHF.R.U64 R10, R10, 0x3, RZ ;  /* 0x000000030a0a7819 */ /* 0x000fc400000012ff */
[----:B------:R-:W-:Y:S02]  /*ba80*/  SHF.R.U64 R14, R14, 0x3, RZ ;  /* 0x000000030e0e7819 */ /* 0x000fe400000012ff */
[----:B------:R-:W-:Y:S02]  /*ba90*/  SHF.R.U64 R32, R32, 0x3, RZ ;  /* 0x0000000320207819 */ /* 0x000fe400000012ff */
[----:B------:R-:W-:Y:S01]  /*baa0*/  F2FP.BF16.F32.PACK_AB R5, R137, R138 ;  /* 0x0000008a8905723e */ /* 0x000fe200000010ff */
[----:B------:R-:W-:Y:S01]  /*bab0*/  BAR.SYNC.DEFER_BLOCKING 0x1, 0x100 ;  /* 0x0044000000007b1d */ /* 0x000fe20000010000 */
[----:B------:R-:W-:Y:S02]  /*bac0*/  SHF.R.U64 R24, R24, 0x3, RZ ;  /* 0x0000000318187819 */ /* 0x000fe400000012ff */
[----:B------:R-:W-:Y:S02]  /*bad0*/  SHF.R.U64 R26, R26, 0x3, RZ ;  /* 0x000000031a1a7819 */ /* 0x000fe400000012ff */
[----:B------:R-:W-:-:S02]  /*bae0*/  LOP3.LUT R51, R82, 0x380, RZ, 0xc0, !PT ;  /* 0x0000038052337812 */ /* 0x000fc400078ec0ff */
[----:B------:R-:W-:Y:S02]  /*baf0*/  SHF.R.U64 R94, R94, 0x3, RZ ;  /* 0x000000035e5e7819 */ /* 0x000fe400000012ff */
[----:B------:R-:W-:Y:S02]  /*bb00*/  SHF.R.U64 R28, R28, 0x3, RZ ;  /* 0x000000031c1c7819 */ /* 0x000fe400000012ff */
[----:B------:R-:W-:Y:S02]  /*bb10*/  SHF.R.U64 R30, R30, 0x3, RZ ;  /* 0x000000031e1e7819 */ /* 0x000fe400000012ff */
[----:B------:R-:W-:Y:S02]  /*bb20*/  LOP3.LUT R10, R10, R95, RZ, 0x3c, !PT ;  /* 0x0000005f0a0a7212 */ /* 0x000fe400078e3cff */
[----:B------:R-:W-:Y:S02]  /*bb30*/  LOP3.LUT R14, R14, R141, RZ, 0x3c, !PT ;  /* 0x0000008d0e0e7212 */ /* 0x000fe400078e3cff */
[----:B------:R-:W-:-:S02]  /*bb40*/  LOP3.LUT R32, R32, R149, RZ, 0x3c, !PT ;  /* 0x0000009520207212 */ /* 0x000fc400078e3cff */
[----:B------:R-:W-:Y:S02]  /*bb50*/  LOP3.LUT R34, R24, R151, RZ, 0x3c, !PT ;  /* 0x0000009718227212 */ /* 0x000fe400078e3cff */
[----:B------:R-:W-:Y:S02]  /*bb60*/  LOP3.LUT R26, R26, R143, RZ, 0x3c, !PT ;  /* 0x0000008f1a1a7212 */ /* 0x000fe400078e3cff */
[----:B------:R-:W-:Y:S01]  /*bb70*/  SHF.R.U64 R51, R51, 0x3, RZ ;  /* 0x0000000333337819 */ /* 0x000fe200000012ff */
[----:B------:R3:W-:Y:S01]  /*bb80*/  STSM.16.M88.4 [R139], R4 ;  /* 0x000000048b007844 */ /* 0x0007e20000000200 */
[----:B------:R-:W-:Y:S02]  /*bb90*/  LOP3.LUT R24, R94, R153, RZ, 0x3c, !PT ;  /* 0x000000995e187212 */ /* 0x000fe400078e3cff */
[----:B------:R-:W-:Y:S02]  /*bba0*/  LOP3.LUT R28, R28, R145, RZ, 0x3c, !PT ;  /* 0x000000911c1c7212 */ /* 0x000fe400078e3cff */
[----:B------:R-:W-:-:S02]  /*bbb0*/  LOP3.LUT R30, R30, R147, RZ, 0x3c, !PT ;  /* 0x000000931e1e7212 */ /* 0x000fc400078e3cff */
[----:B------:R-:W-:Y:S02]  /*bbc0*/  MOV R120, R10 ;  /* 0x0000000a00787202 */ /* 0x000fe40000000f00 */
[----:B-1----:R-:W-:Y:S02]  /*bbd0*/  MOV R100, R12 ;  /* 0x0000000c00647202 */ /* 0x002fe40000000f00 */
[----:B------:R-:W-:Y:S02]  /*bbe0*/  MOV R95, R14 ;  /* 0x0000000e005f7202 */ /* 0x000fe40000000f00 */
[----:B------:R-:W-:Y:S02]  /*bbf0*/  MOV R33, R32 ;  /* 0x0000002000217202 */ /* 0x000fe40000000f00 */
[----:B------:R-:W-:Y:S02]  /*bc00*/  F2FP.BF16.F32.PACK_AB R9, R131, R128 ;  /* 0x000000808309723e */ /* 0x000fe400000010ff */
[----:B---3--:R-:W-:-:S02]  /*bc10*/  F2FP.BF16.F32.PACK_AB R4, R124, R121 ;  /* 0x000000797c04723e */ /* 0x008fc400000010ff */
[----:B------:R-:W-:Y:S02]  /*bc20*/  F2FP.BF16.F32.PACK_AB R5, R133, R130 ;  /* 0x000000828505723e */ /* 0x000fe400000010ff */
[----:B------:R-:W-:Y:S02]  /*bc30*/  F2FP.BF16.F32.PACK_AB R6, R122, R3 ;  /* 0x000000037a06723e */ /* 0x000fe400000010ff */
[----:B------:R-:W-:Y:S02]  /*bc40*/  F2FP.BF16.F32.PACK_AB R7, R136, R129 ;  /* 0x000000818807723e */ /* 0x000fe400000010ff */
[----:B------:R-:W-:Y:S02]  /*bc50*/  F2FP.BF16.F32.PACK_AB R10, R45, R44 ;  /* 0x0000002c2d0a723e */ /* 0x000fe400000010ff */
[----:B------:R-:W-:Y:S01]  /*bc60*/  F2FP.BF16.F32.PACK_AB R11, R134, R127 ;  /* 0x0000007f860b723e */ /* 0x000fe200000010ff */
[----:B------:R1:W-:Y:S01]  /*bc70*/  STSM.16.M88.4 [R123], R4 ;  /* 0x000000047b007844 */ /* 0x0003e20000000200 */
[----:B------:R-:W-:-:S02]  /*bc80*/  LOP3.LUT R36, R51, R82, RZ, 0x3c, !PT ;  /* 0x0000005233247212 */ /* 0x000fc400078e3cff */
[----:B------:R-:W-:Y:S01]  /*bc90*/  MOV R94, R26 ;  /* 0x0000001a005e7202 */ /* 0x000fe20000000f00 */
[----:B------:R3:W-:Y:S01]  /*bca0*/  STSM.16.M88.4 [R120], R8 ;  /* 0x0000000878007844 */ /* 0x0007e20000000200 */
[----:B------:R-:W-:Y:S02]  /*bcb0*/  F2FP.BF16.F32.PACK_AB R12, R49, R48 ;  /* 0x00000030310c723e */ /* 0x000fe400000010ff */
[----:B------:R-:W-:Y:S02]  /*bcc0*/  F2FP.BF16.F32.PACK_AB R13, R132, R47 ;  /* 0x0000002f840d723e */ /* 0x000fe400000010ff */
[----:B------:R-:W-:Y:S02]  /*bcd0*/  F2FP.BF16.F32.PACK_AB R14, R53, R52 ;  /* 0x00000034350e723e */ /* 0x000fe400000010ff */
[----:B------:R-:W-:Y:S02]  /*bce0*/  F2FP.BF16.F32.PACK_AB R15, R55, R54 ;  /* 0x00000036370f723e */ /* 0x000fe400000010ff */
[----:B------:R-:W-:-:S02]  /*bcf0*/  MOV R32, R24 ;  /* 0x0000001800207202 */ /* 0x000fc40000000f00 */
[----:B------:R-:W-:Y:S01]  /*bd00*/  MOV R82, R28 ;  /* 0x0000001c00527202 */ /* 0x000fe20000000f00 */
[----:B------:R-:W-:Y:S01]  /*bd10*/  STSM.16.M88.4 [R100], R12 ;  /* 0x0000000c64007844 */ /* 0x000fe20000000200 */
[----:B------:R-:W-:Y:S02]  /*bd20*/  MOV R51, R30 ;  /* 0x0000001e00337202 */ /* 0x000fe40000000f00 */
[----:B------:R-:W-:Y:S02]  /*bd30*/  F2FP.BF16.F32.PACK_AB R24, R57, R56 ;  /* 0x000000383918723e */ /* 0x000fe400000010ff */
[----:B------:R-:W-:Y:S02]  /*bd40*/  F2FP.BF16.F32.PACK_AB R25, R59, R58 ;  /* 0x0000003a3b19723e */ /* 0x000fe400000010ff */
[----:B------:R-:W-:Y:S02]  /*bd50*/  F2FP.BF16.F32.PACK_AB R26, R61, R60 ;  /* 0x0000003c3d1a723e */ /* 0x000fe400000010ff */
[----:B------:R-:W-:-:S02]  /*bd60*/  F2FP.BF16.F32.PACK_AB R27, R63, R62 ;  /* 0x0000003e3f1b723e */ /* 0x000fc400000010ff */
[----:B------:R-:W-:Y:S02]  /*bd70*/  F2FP.BF16.F32.PACK_AB R28, R65, R64 ;  /* 0x00000040411c723e */ /* 0x000fe400000010ff */
[----:B------:R-:W-:Y:S01]  /*bd80*/  F2FP.BF16.F32.PACK_AB R29, R67, R66 ;  /* 0x00000042431d723e */ /* 0x000fe200000010ff */
[----:B------:R-:W-:Y:S01]  /*bd90*/  STSM.16.M88.4 [R95], R24 ;  /* 0x000000185f007844 */ /* 0x000fe20000000200 */
[----:B------:R-:W-:Y:S02]  /*bda0*/  F2FP.BF16.F32.PACK_AB R30, R69, R68 ;  /* 0x00000044451e723e */ /* 0x000fe400000010ff */
[----:B------:R-:W-:Y:S02]  /*bdb0*/  F2FP.BF16.F32.PACK_AB R31, R71, R70 ;  /* 0x00000046471f723e */ /* 0x000fe400000010ff */
[----:B-1----:R-:W-:Y:S02]  /*bdc0*/  F2FP.BF16.F32.PACK_AB R4, R73, R72 ;  /* 0x000000484904723e */ /* 0x002fe400000010ff */
[----:B------:R-:W-:Y:S01]  /*bdd0*/  F2FP.BF16.F32.PACK_AB R5, R75, R74 ;  /* 0x0000004a4b05723e */ /* 0x000fe200000010ff */
[----:B------:R-:W-:Y:S01]  /*bde0*/  STSM.16.M88.4 [R94], R28 ;  /* 0x0000001c5e007844 */ /* 0x000fe20000000200 */
[----:B------:R-:W-:-:S02]  /*bdf0*/  F2FP.BF16.F32.PACK_AB R6, R77, R76 ;  /* 0x0000004c4d06723e */ /* 0x000fc400000010ff */
[----:B------:R-:W-:Y:S02]  /*be00*/  F2FP.BF16.F32.PACK_AB R7, R79, R78 ;  /* 0x0000004e4f07723e */ /* 0x000fe400000010ff */
[----:B---3--:R-:W-:Y:S02]  /*be10*/  F2FP.BF16.F32.PACK_AB R8, R81, R80 ;  /* 0x000000505108723e */ /* 0x008fe400000010ff */
[----:B------:R-:W-:Y:S01]  /*be20*/  F2FP.BF16.F32.PACK_AB R9, R83, R42 ;  /* 0x0000002a5309723e */ /* 0x000fe200000010ff */
[----:B------:R1:W-:Y:S01]  /*be30*/  STSM.16.M88.4 [R82], R4 ;  /* 0x0000000452007844 */ /* 0x0003e20000000200 */
[----:B------:R-:W-:Y:S02]  /*be40*/  F2FP.BF16.F32.PACK_AB R10, R85, R84 ;  /* 0x00000054550a723e */ /* 0x000fe400000010ff */
[----:B------:R-:W-:Y:S02]  /*be50*/  F2FP.BF16.F32.PACK_AB R11, R87, R86 ;  /* 0x00000056570b723e */ /* 0x000fe400000010ff */
[----:B------:R-:W-:-:S02]  /*be60*/  MOV R34, R34 ;  /* 0x0000002200227202 */ /* 0x000fc40000000f00 */
[----:B------:R-:W-:Y:S01]  /*be70*/  MOV R37, R36 ;  /* 0x0000002400257202 */ /* 0x000fe20000000f00 */
[----:B------:R3:W-:Y:S01]  /*be80*/  STSM.16.M88.4 [R51], R8 ;  /* 0x0000000833007844 */ /* 0x0007e20000000200 */
[----:B------:R-:W4:Y:S01]  /*be90*/  LDC R39, c[0x0][0xa88] ;  /* 0x0002a200ff277b82 */ /* 0x000f220000000800 */
[----:B--2---:R-:W-:Y:S01]  /*bea0*/  ISETP.NE.U32.AND P0, PT, R40, RZ, PT ;  /* 0x000000ff2800720c */ /* 0x004fe20003f05070 */
[----:B------:R-:W-:Y:S01]  /*beb0*/  IMAD.MOV.U32 R36, RZ, RZ, RZ ;  /* 0x000000ffff247224 */ /* 0x000fe200078e00ff */
[----:B------:R2:W-:Y:S02]  /*bec0*/  STSM.16.M88.4 [R33], R88 ;  /* 0x0000005821007844 */ /* 0x0005e40000000200 */
[----:B------:R-:W-:Y:S01]  /*bed0*/  ISETP.NE.AND.EX P0, PT, R41, RZ, PT, P0 ;  /* 0x000000ff2900720c */ /* 0x000fe20003f05300 */
[C---:B-1----:R-:W-:Y:S01]  /*bee0*/  IMAD.SHL.U32 R5, R204.reuse, 0x4, RZ ;  /* 0x00000004cc057824 */ /* 0x042fe200078e00ff */
[----:B------:R2:W-:Y:S04]  /*bef0*/  STSM.16.M88.4 [R34], R96 ;  /* 0x0000006022007844 */ /* 0x0005e80000000200 */
[----:B------:R-:W-:Y:S01]  /*bf00*/  IADD3 R6, P1, R5, R40, RZ ;  /* 0x0000002805067210 */ /* 0x000fe20007f3e0ff */
[----:B------:R2:W-:Y:S01]  /*bf10*/  STSM.16.M88.4 [R37], R104 ;  /* 0x0000006825007844 */ /* 0x0005e20000000200 */
[----:B---3--:R-:W-:-:S03]  /*bf20*/  SHF.L.U64.HI R8, R204, 0x2, R207 ;  /* 0x00000002cc087819 */ /* 0x008fc600000102cf */
[----:B------:R2:W-:Y:S02]  /*bf30*/  STSM.16.M88.4 [R32], R112 ;  /* 0x0000007020007844 */ /* 0x0005e40000000200 */
[----:B------:R-:W-:Y:S01]  /*bf40*/  IMAD.X R7, R8, 0x1, R41, P1 ;  /* 0x0000000108077824 */ /* 0x000fe200008e0629 */
[----:B------:R-:W-:Y:S01]  /*bf50*/  BAR.SYNC.DEFER_BLOCKING 0x1, 0x100 ;  /* 0x0044000000007b1d */ /* 0x000fe20000010000 */
[----:B------:R-:W-:-:S04]  /*bf60*/  ISETP.NE.U32.AND P1, PT, RZ, UR4, PT ;  /* 0x00000004ff007c0c */ /* 0x000fc8000bf25070 */
[----:B------:R-:W-:-:S13]  /*bf70*/  ISETP.NE.AND.EX P1, PT, RZ, UR5, PT, P1 ;  /* 0x00000005ff007c0c */ /* 0x000fda000bf25310 */
[----:B------:R-:W-:-:S04]  /*bf80*/  @P1 IADD3 R4, P2, R5, UR4, RZ ;  /* 0x0000000405041c10 */ /* 0x000fc8000ff5e0ff */
[----:B------:R-:W-:Y:S01]  /*bf90*/  @P1 IADD3.X R5, R8, UR5, RZ, P2, !PT ;  /* 0x0000000508051c10 */ /* 0x000fe200097fe4ff */
[----:B------:R2:W5:Y:S01]  /*bfa0*/  @P0 LDG.E R36, desc[UR60][R6.64] ;  /* 0x0000003c06240981 */ /* 0x000562000c1e1900 */
[----:B------:R-:W-:-:S03]  /*bfb0*/  IMAD R3, R22, 0x40, R18 ;  /* 0x0000004016037824 */ /* 0x000fc600078e0212 */
[----:B----4-:R2:W5:Y:S01]  /*bfc0*/  @P1 LDG.E R39, desc[UR60][R4.64] ;  /* 0x0000003c04271981 */ /* 0x010562000c1e1900 */
[----:B------:R-:W-:-:S03]  /*bfd0*/  IMAD.WIDE R20, R3, 0x2, R20 ;  /* 0x0000000203147825 */ /* 0x000fc600078e0214 */
[----:B------:R-:W-:-:S04]  /*bfe0*/  IADD3 R13, P4, R20, 0x1000, RZ ;  /* 0x00001000140d7810 */ /* 0x000fc80007f9e0ff */
[----:B------:R-:W-:Y:S01]  /*bff0*/  LOP3.LUT R12, R13, 0x380, RZ, 0xc0, !PT ;  /* 0x000003800d0c7812 */ /* 0x000fe200078ec0ff */
[----:B------:R-:W-:Y:S08]  /*c000*/  @P1 BRA `(.L_x_282) ;  /* 0x0000000000101947 */ /* 0x000ff00003800000 */
[----:B------:R-:W-:Y:S05]  /*c010*/  @!P0 BRA `(.L_x_282) ;  /* 0x00000000000c8947 */ /* 0x000fea0003800000 */
[----:B--2---:R-:W2:Y:S04]  /*c020*/  LDG.E R4, desc[UR60][R6.64] ;  /* 0x0000003c06047981 */ /* 0x004ea8000c1e1900 */
[----:B-----5:R-:W2:Y:S02]  /*c030*/  LDG.E R39, desc[UR60][R6.64+0x4] ;  /* 0x0000043c06277981 */ /* 0x020ea4000c1e1900 */
[----:B--2---:R-:W-:-:S07]  /*c040*/  IADD3 R39, -R4, R39, RZ ;  /* 0x0000002704277210 */ /* 0x004fce0007ffe1ff */
.L_x_282:
[----:B------:R-:W-:Y:S01]  /*c050*/  SHF.R.S32.HI R23, RZ, 0x1f, R205 ;  /* 0x0000001fff177819 */ /* 0x000fe200000114cd */
[----:B------:R-:W-:Y:S01]  /*c060*/  ULDC.64 UR4, c[0x0][0xb70] ;  /* 0x0002dc0000047ab9 */ /* 0x000fe20000000a00 */
[----:B--2--5:R-:W-:Y:S01]  /*c070*/  SHF.R.S32.HI R37, RZ, 0x1f, R36 ;  /* 0x0000001fff257819 */ /* 0x024fe20000011424 */
[----:B------:R-:W-:Y:S01]  /*c080*/  IMAD R10, R206, 0x80, R212 ;  /* 0x00000080ce0a7824 */ /* 0x000fe200078e02d4 */
[----:B------:R-:W-:Y:S01]  /*c090*/  IADD3 R7, P6, R20, 0x3000, RZ ;  /* 0x0000300014077810 */ /* 0x000fe20007fde0ff */
[----:B------:R-:W-:Y:S01]  /*c0a0*/  IMAD R4, R23, UR4, RZ ;  /* 0x0000000417047c24 */ /* 0x000fe2000f8e02ff */
[----:B------:R-:W-:Y:S02]  /*c0b0*/  SEL R207, R207, RZ, !P0 ;  /* 0x000000ffcfcf7207 */ /* 0x000fe40004000000 */
[----:B------:R-:W-:Y:S01]  /*c0c0*/  LOP3.LUT R6, R7, 0x380, RZ, 0xc0, !PT ;  /* 0x0000038007067812 */ /* 0x000fe200078ec0ff */
[C---:B------:R-:W-:Y:S01]  /*c0d0*/  IMAD R3, R205.reuse, UR5, R4 ;  /* 0x00000005cd037c24 */ /* 0x040fe2000f8e0204 */
[----:B------:R-:W-:Y:S01]  /*c0e0*/  SEL R65, R204, RZ, !P0 ;  /* 0x000000ffcc417207 */ /* 0x000fe20004000000 */
[----:B------:R-:W-:Y:S01]  /*c0f0*/  IMAD.WIDE.U32 R4, R205, UR4, R36 ;  /* 0x00000004cd047c25 */ /* 0x000fe2000f8e0024 */
[----:B------:R-:W-:Y:S01]  /*c100*/  IADD3 R57, P0, R20, 0x4000, RZ ;  /* 0x0000400014397810 */ /* 0x000fe20007f1e0ff */
[----:B------:R-:W-:Y:S01]  /*c110*/  ULDC.64 UR4, c[0x0][0xb78] ;  /* 0x0002de0000047ab9 */ /* 0x000fe20000000a00 */
[----:B------:R-:W-:Y:S01]  /*c120*/  SHF.R.U64 R6, R6, 0x3, RZ ;  /* 0x0000000306067819 */ /* 0x000fe200000012ff */
[----:B------:R-:W-:Y:S01]  /*c130*/  IMAD.IADD R5, R5, 0x1, R3 ;  /* 0x0000000105057824 */ /* 0x000fe200078e0203 */
[C---:B------:R-:W-:Y:S01]  /*c140*/  IADD3 R9, P5, R20.reuse, 0x2000, RZ ;  /* 0x0000200014097810 */ /* 0x040fe20007fbe0ff */
[----:B------:R-:W-:Y:S01]  /*c150*/  IMAD R3, R207, UR4, RZ ;  /* 0x00000004cf037c24 */ /* 0x000fe2000f8e02ff */
[----:B------:R-:W-:Y:S01]  /*c160*/  IADD3 R45, P1, R20, 0x5000, RZ ;  /* 0x00005000142d7810 */ /* 0x000fe20007f3e0ff */
[----:B------:R-:W-:Y:S01]  /*c170*/  IMAD.WIDE.U32 R4, R65, UR4, R4 ;  /* 0x0000000441047c25 */ /* 0x000fe2000f8e0004 */
[----:B------:R-:W-:-:S02]  /*c180*/  LOP3.LUT R56, R57, 0x380, RZ, 0xc0, !PT ;  /* 0x0000038039387812 */ /* 0x000fc400078ec0ff */
[----:B------:R-:W-:Y:S02]  /*c190*/  IADD3 R33, P2, R20, 0x6000, RZ ;  /* 0x0000600014217810 */ /* 0x000fe40007f5e0ff */
[----:B------:R-:W-:Y:S01]  /*c1a0*/  LOP3.LUT R6, R6, R7, RZ, 0x3c, !PT ;  /* 0x0000000706067212 */ /* 0x000fe200078e3cff */
[----:B------:R-:W-:Y:S01]  /*c1b0*/  IMAD R7, R65, UR5, R3 ;  /* 0x0000000541077c24 */ /* 0x000fe2000f8e0203 */
[----:B------:R-:W-:Y:S01]  /*c1c0*/  LOP3.LUT R8, R9, 0x380, RZ, 0xc0, !PT ;  /* 0x0000038009087812 */ /* 0x000fe200078ec0ff */
[----:B------:R-:W-:Y:S01]  /*c1d0*/  ULDC.64 UR4, c[0x0][0xb40] ;  /* 0x0002d00000047ab9 */ /* 0x000fe20000000a00 */
[----:B------:R-:W-:Y:S02]  /*c1e0*/  SHF.R.S32.HI R3, RZ, 0x1f, R10 ;  /* 0x0000001fff037819 */ /* 0x000fe4000001140a */
[----:B------:R-:W-:Y:S02]  /*c1f0*/  IADD3 R4, P3, R10, R4, RZ ;  /* 0x000000040a047210 */ /* 0x000fe40007f7e0ff */
[----:B------:R-:W-:-:S02]  /*c200*/  LOP3.LUT R44, R45, 0x380, RZ, 0xc0, !PT ;  /* 0x000003802d2c7812 */ /* 0x000fc400078ec0ff */
[----:B------:R-:W-:Y:S02]  /*c210*/  SHF.R.U64 R56, R56, 0x3, RZ ;  /* 0x0000000338387819 */ /* 0x000fe400000012ff */
[----:B------:R-:W-:Y:S02]  /*c220*/  LOP3.LUT R32, R33, 0x380, RZ, 0xc0, !PT ;  /* 0x0000038021207812 */ /* 0x000fe400078ec0ff */
[----:B------:R-:W-:Y:S02]  /*c230*/  SHF.R.U64 R12, R12, 0x3, RZ ;  /* 0x000000030c0c7819 */ /* 0x000fe400000012ff */
[----:B------:R-:W-:Y:S02]  /*c240*/  SHF.R.U64 R8, R8, 0x3, RZ ;  /* 0x0000000308087819 */ /* 0x000fe400000012ff */
[----:B------:R-:W-:Y:S01]  /*c250*/  IADD3.X R3, R3, R5, R7, P3, !PT ;  /* 0x0000000503037210 */ /* 0x000fe20001ffe407 */
[----:B------:R-:W-:Y:S01]  /*c260*/  IMAD.X R7, RZ, RZ, R21, P6 ;  /* 0x000000ffff077224 */ /* 0x000fe200030e0615 */
[----:B------:R-:W-:-:S02]  /*c270*/  SHF.R.U64 R44, R44, 0x3, RZ ;  /* 0x000000032c2c7819 */ /* 0x000fc400000012ff */
[----:B------:R-:W-:Y:S02]  /*c280*/  LOP3.LUT R56, R56, R57, RZ, 0x3c, !PT ;  /* 0x0000003938387212 */ /* 0x000fe400078e3cff */
[----:B------:R-:W-:Y:S02]  /*c290*/  SHF.R.U64 R32, R32, 0x3, RZ ;  /* 0x0000000320207819 */ /* 0x000fe400000012ff */
[----:B------:R-:W-:Y:S02]  /*c2a0*/  LEA R30, P3, R4, UR4, 0x2 ;  /* 0x00000004041e7c11 */ /* 0x000fe4000f8610ff */
[----:B------:R-:W-:Y:S02]  /*c2b0*/  IADD3.X R57, RZ, R21, RZ, P0, !PT ;  /* 0x00000015ff397210 */ /* 0x000fe400007fe4ff */
[----:B------:R-:W-:Y:S02]  /*c2c0*/  LOP3.LUT P0, RZ, R209, 0x3, RZ, 0xc0, !PT ;  /* 0x00000003d1ff7812 */ /* 0x000fe4000780c0ff */
[----:B------:R-:W-:Y:S01]  /*c2d0*/  LOP3.LUT R12, R12, R13, RZ, 0x3c, !PT ;  /* 0x0000000d0c0c7212 */ /* 0x000fe200078e3cff */
[--C-:B------:R-:W-:Y:S01]  /*c2e0*/  IMAD.X R13, RZ, RZ, R21.reuse, P4 ;  /* 0x000000ffff0d7224 */ /* 0x100fe200020e0615 */
[----:B------:R-:W-:Y:S01]  /*c2f0*/  LOP3.LUT R8, R8, R9, RZ, 0x3c, !PT ;  /* 0x0000000908087212 */ /* 0x000fe200078e3cff */
[--C-:B------:R-:W-:Y:S01]  /*c300*/  IMAD.X R9, RZ, RZ, R21.reuse, P5 ;  /* 0x000000ffff097224 */ /* 0x100fe200028e0615 */
[----:B------:R-:W-:Y:S01]  /*c310*/  LOP3.LUT R44, R44, R45, RZ, 0x3c, !PT ;  /* 0x0000002d2c2c7212 */ /* 0x000fe200078e3cff */
[--C-:B------:R-:W-:Y:S01]  /*c320*/  IMAD.X R45, RZ, RZ, R21.reuse, P1 ;  /* 0x000000ffff2d7224 */ /* 0x100fe200008e0615 */
[----:B------:R-:W-:Y:S01]  /*c330*/  LOP3.LUT R32, R32, R33, RZ, 0x3c, !PT ;  /* 0x0000002120207212 */ /* 0x000fe200078e3cff */
[----:B------:R-:W-:Y:S01]  /*c340*/  IMAD.X R33, RZ, RZ, R21, P2 ;  /* 0x000000ffff217224 */ /* 0x000fe200010e0615 */
[----:B------:R-:W-:Y:S01]  /*c350*/  LEA.HI.X R31, R4, UR5, R3, 0x2, P3 ;  /* 0x00000005041f7c11 */ /* 0x000fe200098f1403 */
[----:B------:R-:W-:Y:S01]  /*c360*/  VIADD R4, R10, 0x8 ;  /* 0x000000080a047836 */ /* 0x000fe20000000000 */
[C---:B------:R-:W-:Y:S01]  /*c370*/  IADD3 R25, P3, R20.reuse, 0x7000, RZ ;  /* 0x0000700014197810 */ /* 0x040fe20007f7e0ff */
[----:B------:R-:W-:Y:S01]  /*c380*/  ULDC.64 UR4, c[0x0][0xaa0] ;  /* 0x0002a80000047ab9 */ /* 0x000fe20000000a00 */
[----:B------:R-:W-:-:S02]  /*c390*/  IADD3 R61, P4, R20, 0x8000, RZ ;  /* 0x00008000143d7810 */ /* 0x000fc40007f9e0ff */
[C---:B------:R-:W-:Y:S02]  /*c3a0*/  IADD3 R53, P5, R20.reuse, 0x9000, RZ ;  /* 0x0000900014357810 */ /* 0x040fe40007fbe0ff */
[----:B------:R-:W-:Y:S02]  /*c3b0*/  IADD3 R41, P6, R20, 0xa000, RZ ;  /* 0x0000a00014297810 */ /* 0x000fe40007fde0ff */
[----:B------:R-:W-:Y:S02]  /*c3c0*/  ISETP.GE.OR P1, PT, R10, R39, P0 ;  /* 0x000000270a00720c */ /* 0x000fe40000726670 */
[----:B------:R-:W-:Y:S02]  /*c3d0*/  IADD3 R10, P2, R20, 0xb000, RZ ;  /* 0x0000b000140a7810 */ /* 0x000fe40007f5e0ff */
[----:B------:R-:W-:Y:S02]  /*c3e0*/  LOP3.LUT R24, R25, 0x380, RZ, 0xc0, !PT ;  /* 0x0000038019187812 */ /* 0x000fe400078ec0ff */
[----:B------:R-:W-:Y:S01]  /*c3f0*/  LOP3.LUT R60, R61, 0x380, RZ, 0xc0, !PT ;  /* 0x000003803d3c7812 */ /* 0x000fe200078ec0ff */
[----:B------:R-:W-:Y:S01]  /*c400*/  IMAD.X R29, RZ, RZ, R21, P2 ;  /* 0x000000ffff1d7224 */ /* 0x000fe200010e0615 */
[----:B------:R-:W-:-:S02]  /*c410*/  LOP3.LUT R52, R53, 0x380, RZ, 0xc0, !PT ;  /* 0x0000038035347812 */ /* 0x000fc400078ec0ff */
[----:B------:R-:W-:Y:S02]  /*c420*/  LOP3.LUT R40, R41, 0x380, RZ, 0xc0, !PT ;  /* 0x0000038029287812 */ /* 0x000fe400078ec0ff */
[----:B------:R-:W-:Y:S01]  /*c430*/  ISETP.GE.OR P0, PT, R4, R39, P0 ;  /* 0x000000270400720c */ /* 0x000fe20000706670 */
[----:B------:R-:W-:Y:S01]  /*c440*/  @!P1 STG.E desc[UR60][R30.64], R2 ;  /* 0x000000021e009986 */ /* 0x000fe2000c10193c */
[----:B------:R-:W-:Y:S02]  /*c450*/  LOP3.LUT R3, R10, 0x380, RZ, 0xc0, !PT ;  /* 0x000003800a037812 */ /* 0x000fe400078ec0ff */
[----:B------:R-:W-:Y:S02]  /*c460*/  LOP3.LUT R5, R20, 0x380, RZ, 0xc0, !PT ;  /* 0x0000038014057812 */ /* 0x000fe400078ec0ff */
[----:B------:R-:W-:Y:S02]  /*c470*/  SHF.R.U64 R24, R24, 0x3, RZ ;  /* 0x0000000318187819 */ /* 0x000fe400000012ff */
[----:B------:R-:W-:-:S02]  /*c480*/  SHF.R.U64 R60, R60, 0x3, RZ ;  /* 0x000000033c3c7819 */ /* 0x000fc400000012ff */
[----:B------:R-:W-:Y:S02]  /*c490*/  SHF.R.U64 R52, R52, 0x3, RZ ;  /* 0x0000000334347819 */ /* 0x000fe400000012ff */
[----:B------:R-:W-:Y:S01]  /*c4a0*/  SHF.R.U64 R40, R40, 0x3, RZ ;  /* 0x0000000328287819 */ /* 0x000fe200000012ff */
[----:B------:R1:W-:Y:S01]  /*c4b0*/  @!P0 STG.E desc[UR60][R30.64+0x20], R0 ;  /* 0x000020001e008986 */ /* 0x0003e2000c10193c */
[----:B------:R-:W-:Y:S02]  /*c4c0*/  SHF.R.U64 R3, R3, 0x3, RZ ;  /* 0x0000000303037819 */ /* 0x000fe400000012ff */
[----:B------:R-:W-:Y:S01]  /*c4d0*/  SHF.R.U64 R5, R5, 0x3, RZ ;  /* 0x0000000305057819 */ /* 0x000fe200000012ff */
[----:B------:R-:W5:Y:S01]  /*c4e0*/  LD.E.128 R12, desc[UR60][R12.64] ;  /* 0x0000003c0c0c7980 */ /* 0x000f62000c101d00 */
[----:B------:R-:W-:Y:S01]  /*c4f0*/  LOP3.LUT R24, R24, R25, RZ, 0x3c, !PT ;  /* 0x0000001918187212 */ /* 0x000fe200078e3cff */
[--C-:B------:R-:W-:Y:S01]  /*c500*/  IMAD.X R25, RZ, RZ, R21.reuse, P3 ;  /* 0x000000ffff197224 */ /* 0x100fe200018e0615 */
[----:B------:R-:W-:Y:S01]  /*c510*/  LOP3.LUT R60, R60, R61, RZ, 0x3c, !PT ;  /* 0x0000003d3c3c7212 */ /* 0x000fe200078e3cff */
[--C-:B------:R-:W-:Y:S01]  /*c520*/  IMAD.X R61, RZ, RZ, R21.reuse, P4 ;  /* 0x000000ffff3d7224 */ /* 0x100fe200020e0615 */
[----:B------:R-:W-:Y:S01]  /*c530*/  LOP3.LUT R52, R52, R53, RZ, 0x3c, !PT ;  /* 0x0000003534347212 */ /* 0x000fe200078e3cff */
[----:B------:R-:W5:Y:S01]  /*c540*/  LD.E.128 R56, desc[UR60][R56.64] ;  /* 0x0000003c38387980 */ /* 0x000f62000c101d00 */
[----:B------:R-:W-:Y:S01]  /*c550*/  LOP3.LUT R40, R40, R41, RZ, 0x3c, !PT ;  /* 0x0000002928287212 */ /* 0x000fe200078e3cff */
[----:B------:R-:W-:Y:S01]  /*c560*/  IMAD.X R41, RZ, RZ, R21, P6 ;  /* 0x000000ffff297224 */ /* 0x000fe200030e0615 */
[----:B------:R-:W-:Y:S01]  /*c570*/  IADD3.X R53, RZ, R21, RZ, P5, !PT ;  /* 0x00000015ff357210 */ /* 0x000fe20002ffe4ff */
[----:B------:R-:W5:Y:S01]  /*c580*/  LD.E.128 R44, desc[UR60][R44.64] ;  /* 0x0000003c2c2c7980 */ /* 0x000f62000c101d00 */
[----:B------:R-:W-:-:S02]  /*c590*/  LOP3.LUT R28, R3, R10, RZ, 0x3c, !PT ;  /* 0x0000000a031c7212 */ /* 0x000fc400078e3cff */
[----:B------:R-:W-:Y:S01]  /*c5a0*/  LOP3.LUT R20, R5, R20, RZ, 0x3c, !PT ;  /* 0x0000001405147212 */ /* 0x000fe200078e3cff */
[----:B------:R-:W5:Y:S01]  /*c5b0*/  LD.E.128 R8, desc[UR60][R8.64] ;  /* 0x0000003c08087980 */ /* 0x000f62000c101d00 */
[----:B------:R-:W-:-:S03]  /*c5c0*/  SHF.R.S32.HI R3, RZ, 0x1f, R18 ;  /* 0x0000001fff037819 */ /* 0x000fc60000011412 */
[----:B------:R2:W5:Y:S04]  /*c5d0*/  LD.E.128 R48, desc[UR60][R20.64] ;  /* 0x0000003c14307980 */ /* 0x000568000c101d00 */
[----:B------:R-:W5:Y:S04]  /*c5e0*/  LD.E.128 R4, desc[UR60][R6.64] ;  /* 0x0000003c06047980 */ /* 0x000f68000c101d00 */
[----:B------:R-:W5:Y:S04]  /*c5f0*/  LD.E.128 R32, desc[UR60][R32.64] ;  /* 0x0000003c20207980 */ /* 0x000f68000c101d00 */
[----:B------:R-:W5:Y:S04]  /*c600*/  LD.E.128 R24, desc[UR60][R24.64] ;  /* 0x0000003c18187980 */ /* 0x000f68000c101d00 */
[----:B------:R-:W5:Y:S04]  /*c610*/  LD.E.128 R60, desc[UR60][R60.64] ;  /* 0x0000003c3c3c7980 */ /* 0x000f68000c101d00 */
[----:B------:R-:W5:Y:S04]  /*c620*/  LD.E.128 R52, desc[UR60][R52.64] ;  /* 0x0000003c34347980 */ /* 0x000f68000c101d00 */
[----:B------:R-:W5:Y:S04]  /*c630*/  LD.E.128 R40, desc[UR60][R40.64] ;  /* 0x0000003c28287980 */ /* 0x000f68000c101d00 */
[----:B-1----:R-:W5:Y:S01]  /*c640*/  LD.E.128 R28, desc[UR60][R28.64] ;  /* 0x0000003c1c1c7980 */ /* 0x002f62000c101d00 */
[----:B--2---:R-:W-:Y:S01]  /*c650*/  IMAD R21, R37, UR4, RZ ;  /* 0x0000000425157c24 */ /* 0x004fe2000f8e02ff */
[----:B------:R-:W-:Y:S01]  /*c660*/  @!PT LDS RZ, [RZ] ;  /* 0x00000000fffff984 */ /* 0x000fe20000000800 */
[----:B------:R-:W-:Y:S01]  /*c670*/  @!PT LDS RZ, [RZ] ;  /* 0x00000000fffff984 */ /* 0x000fe20000000800 */
[----:B------:R-:W-:Y:S01]  /*c680*/  @!PT LDS RZ, [RZ] ;  /* 0x00000000fffff984 */ /* 0x000fe20000000800 */
[----:B------:R-:W-:Y:S01]  /*c690*/  @!PT LDS RZ, [RZ] ;  /* 0x00000000fffff984 */ /* 0x000fe20000000800 */
[----:B------:R1:W-:Y:S06]  /*c6a0*/  MEMBAR.ALL.CTA ;  /* 0x0000000000007992 */ /* 0x0003ec0000008000 */
[----:B-1----:R-:W1:Y:S01]  /*c6b0*/  FENCE.VIEW.ASYNC.S ;  /* 0x00000000000073c6 */ /* 0x002e620000000000 */
[----:B------:R-:W-:-:S02]  /*c6c0*/  IMAD.MOV.U32 R2, RZ, RZ, R18 ;  /* 0x000000ffff027224 */ /* 0x000fc400078e0012 */
[C---:B------:R-:W-:Y:S02]  /*c6d0*/  IMAD R21, R36.reuse, UR5, R21 ;  /* 0x0000000524157c24 */ /* 0x040fe4000f8e0215 */
[----:B------:R-:W-:Y:S01]  /*c6e0*/  IMAD.WIDE.U32 R2, R36, UR4, R2 ;  /* 0x0000000424027c25 */ /* 0x000fe2000f8e0002 */
[----:B------:R-:W-:-:S03]  /*c6f0*/  ULDC.64 UR4, c[0x0][0xae0] ;  /* 0x0002b80000047ab9 */ /* 0x000fc60000000a00 */
[----:B------:R-:W-:Y:S02]  /*c700*/  IMAD R39, R206, -0x80, R39 ;  /* 0xffffff80ce277824 */ /* 0x000fe400078e0227 */
[----:B------:R-:W-:Y:S02]  /*c710*/  IMAD.IADD R3, R3, 0x1, R21 ;  /* 0x0000000103037824 */ /* 0x000fe400078e0215 */
[----:B------:R-:W-:Y:S01]  /*c720*/  IMAD R36, R23, UR4, RZ ;  /* 0x0000000417247c24 */ /* 0x000fe2000f8e02ff */
[C---:B------:R-:W-:Y:S01]  /*c730*/  ISETP.GE.AND P3, PT, R22.reuse, R39, PT ;  /* 0x000000271600720c */ /* 0x040fe20003f66270 */
[----:B------:R-:W-:Y:S02]  /*c740*/  VIADD R0, R22, 0x20 ;  /* 0x0000002016007836 */ /* 0x000fe40000000000 */
[C---:B------:R-:W-:Y:S02]  /*c750*/  IMAD R23, R205.reuse, UR5, R36 ;  /* 0x00000005cd177c24 */ /* 0x040fe4000f8e0224 */
[----:B------:R-:W-:Y:S01]  /*c760*/  IMAD.WIDE.U32 R2, R205, UR4, R2 ;  /* 0x00000004cd027c25 */ /* 0x000fe2000f8e0002 */
[----:B------:R-:W-:-:S03]  /*c770*/  ULDC.64 UR4, c[0x0][0xae8] ;  /* 0x0002ba0000047ab9 */ /* 0x000fc60000000a00 */
[----:B0-----:R-:W-:Y:S01]  /*c780*/  VIADD R38, R38, 0x36820 ;  /* 0x0003682026267836 */ /* 0x001fe20000000000 */
[C---:B------:R-:W-:Y:S01]  /*c790*/  IADD3 R20, R22.reuse, 0x40, RZ ;  /* 0x0000004016147810 */ /* 0x040fe20007ffe0ff */
[----:B------:R-:W-:Y:S01]  /*c7a0*/  VIADD R21, R22, 0x60 ;  /* 0x0000006016157836 */ /* 0x000fe20000000000 */
[-C--:B------:R-:W-:Y:S01]  /*c7b0*/  ISETP.GE.AND P0, PT, R0, R39.reuse, PT ;  /* 0x000000270000720c */ /* 0x080fe20003f06270 */
[----:B------:R-:W-:Y:S01]  /*c7c0*/  IMAD.IADD R3, R3, 0x1, R23 ;  /* 0x0000000103037824 */ /* 0x000fe200078e0217 */
[----:B------:R-:W-:Y:S01]  /*c7d0*/  PRMT R38, RZ, 0x654, R38 ;  /* 0x00000654ff267816 */ /* 0x000fe20000000026 */
[----:B------:R-:W-:Y:S01]  /*c7e0*/  IMAD R0, R207, UR4, RZ ;  /* 0x00000004cf007c24 */ /* 0x000fe2000f8e02ff */
[-C--:B------:R-:W-:Y:S01]  /*c7f0*/  ISETP.GE.AND P1, PT, R20, R39.reuse, PT ;  /* 0x000000271400720c */ /* 0x080fe20003f26270 */
[----:B------:R-:W-:Y:S01]  /*c800*/  IMAD.WIDE.U32 R36, R65, UR4, R2 ;  /* 0x0000000441247c25 */ /* 0x000fe2000f8e0002 */
[----:B------:R-:W-:Y:S01]  /*c810*/  ISETP.GE.AND P2, PT, R21, R39, PT ;  /* 0x000000271500720c */ /* 0x000fe20003f46270 */
[----:B-1----:R0:W-:Y:S01]  /*c820*/  SYNCS.ARRIVE.TRANS64.RED.A1T0 RZ, [R38+URZ], RZ ;  /* 0x000000ff26ff79a7 */ /* 0x0021e2000810043f */
[----:B------:R-:W-:Y:S01]  /*c830*/  SHF.R.S32.HI R23, RZ, 0x1f, R22 ;  /* 0x0000001fff177819 */ /* 0x000fe20000011416 */
[----:B------:R-:W-:Y:S01]  /*c840*/  IMAD R39, R65, UR5, R0 ;  /* 0x0000000541277c24 */ /* 0x000fe2000f8e0200 */
[----:B------:R-:W-:Y:S01]  /*c850*/  BSSY B1, `(.L_x_283) ;  /* 0x0000017000017945 */ /* 0x000fe20003800000 */
[----:B------:R-:W-:-:S04]  /*c860*/  IMAD.WIDE R20, R206, 0x80, R22 ;  /* 0x00000080ce147825 */ /* 0x000fc800078e0216 */
[----:B------:R-:W-:Y:S01]  /*c870*/  IMAD.IADD R65, R37, 0x1, R39 ;  /* 0x0000000125417824 */ /* 0x000fe200078e0227 */
[----:B0-----:R-:W-:Y:S06]  /*c880*/  @P3 BRA `(.L_x_284) ;  /* 0x00000000004c3947 */ /* 0x001fec0003800000 */
[----:B------:R-:W-:Y:S01]  /*c890*/  ULDC.64 UR6, c[0x0][0xad8] ;  /* 0x0002b60000067ab9 */ /* 0x000fe20000000a00 */
[C---:B------:R-:W-:Y:S01]  /*c8a0*/  VIADD R0, R18.reuse, 0x40 ;  /* 0x0000004012007836 */ /* 0x040fe20000000000 */
[----:B------:R-:W-:Y:S01]  /*c8b0*/  IADD3 R38, R18, 0x80, RZ ;  /* 0x0000008012267810 */ /* 0x000fe20007ffe0ff */
[----:B------:R-:W-:Y:S01]  /*c8c0*/  IMAD R39, R21, UR6, RZ ;  /* 0x0000000615277c24 */ /* 0x000fe2000f8e02ff */
[----:B------:R-:W-:Y:S01]  /*c8d0*/  ULDC UR4, c[0x0][0xa8c] ;  /* 0x0002a30000047ab9 */ /* 0x000fe20000000800 */
[----:B------:R-:W-:Y:S01]  /*c8e0*/  IMAD.MOV.U32 R2, RZ, RZ, R36 ;  /* 0x000000ffff027224 */ /* 0x000fe200078e0024 */
[----:B------:R-:W-:Y:S01]  /*c8f0*/  ISETP.GE.AND P4, PT, R0, UR4, PT ;  /* 0x0000000400007c0c */ /* 0x000fe2000bf86270 */
[----:B------:R-:W-:Y:S01]  /*c900*/  IMAD.MOV.U32 R3, RZ, RZ, R65 ;  /* 0x000000ffff037224 */ /* 0x000fe200078e0041 */
[----:B------:R-:W-:Y:S01]  /*c910*/  ISETP.GE.AND P3, PT, R18, UR4, PT ;  /* 0x0000000412007c0c */ /* 0x000fe2000bf66270 */
[----:B------:R-:W-:Y:S01]  /*c920*/  IMAD R39, R20, UR7, R39 ;  /* 0x0000000714277c24 */ /* 0x000fe2000f8e0227 */
[----:B------:R-:W-:Y:S01]  /*c930*/  ISETP.GE.AND P5, PT, R38, UR4, PT ;  /* 0x0000000426007c0c */ /* 0x000fe2000bfa6270 */
[----:B------:R-:W-:Y:S01]  /*c940*/  IMAD.WIDE.U32 R2, R20, UR6, R2 ;  /* 0x0000000614027c25 */ /* 0x000fe2000f8e0002 */
[----:B------:R-:W-:-:S03]  /*c950*/  ULDC.64 UR6, c[0x0][0xa80] ;  /* 0x0002a00000067ab9 */ /* 0x000fc60000000a00 */
[----:B------:R-:W-:Y:S01]  /*c960*/  IMAD.IADD R3, R3, 0x1, R39 ;  /* 0x0000000103037824 */ /* 0x000fe200078e0227 */
[----:B------:R-:W-:-:S04]  /*c970*/  LEA R38, P6, R2, UR6, 0x1 ;  /* 0x0000000602267c11 */ /* 0x000fc8000f8c08ff */
[----:B------:R-:W-:-:S05]  /*c980*/  LEA.HI.X R39, R2, UR7, R3, 0x1, P6 ;  /* 0x0000000702277c11 */ /* 0x000fca000b0f0c03 */
[----:B-----5:R0:W-:Y:S04]  /*c990*/  @!P3 STG.E.128 desc[UR60][R38.64], R48 ;  /* 0x000000302600b986 */ /* 0x0201e8000c101d3c */
[----:B------:R0:W-:Y:S04]  /*c9a0*/  @!P4 STG.E.128 desc[UR60][R38.64+0x80], R56 ;  /* 0x000080382600c986 */ /* 0x0001e8000c101d3c */
[----:B------:R0:W-:Y:S02]  /*c9b0*/  @!P5 STG.E.128 desc[UR60][R38.64+0x100], R60 ;  /* 0x0001003c2600d986 */ /* 0x0001e4000c101d3c */
.L_x_284:
[----:B------:R-:W-:Y:S05]  /*c9c0*/  BSYNC B1 ;  /* 0x0000000000017941 */ /* 0x000fea0003800000 */
.L_x_283:
[----:B------:R-:W-:Y:S04]  /*c9d0*/  BSSY B1, `(.L_x_285) ;  /* 0x0000017000017945 */ /* 0x000fe80003800000 */
[----:B------:R-:W-:Y:S05]  /*c9e0*/  @P0 BRA `(.L_x_286) ;  /* 0x0000000000540947 */ /* 0x000fea0003800000 */
[----:B0-----:R-:W-:Y:S01]  /*c9f0*/  IADD3 R39, P0, R20, 0x20, RZ ;  /* 0x0000002014277810 */ /* 0x001fe20007f1e0ff */
[C---:B------:R-:W-:Y:S01]  /*ca00*/  VIADD R2, R18.reuse, 0x40 ;  /* 0x0000004012027836 */ /* 0x040fe20000000000 */
[----:B------:R-:W-:Y:S01]  /*ca10*/  ULDC UR4, c[0x0][0xa8c] ;  /* 0x0002a30000047ab9 */ /* 0x000fe20000000800 */
[----:B------:R-:W-:Y:S01]  /*ca20*/  ULDC.64 UR6, c[0x0][0xad8] ;  /* 0x0002b60000067ab9 */ /* 0x000fe20000000a00 */
[----:B------:R-:W-:Y:S01]  /*ca30*/  IMAD.MOV.U32 R3, RZ, RZ, R65 ;  /* 0x000000ffff037224 */ /* 0x000fe200078e0041 */
[----:B------:R-:W-:Y:S01]  /*ca40*/  IADD3 R38, R18, 0x80, RZ ;  /* 0x0000008012267810 */ /* 0x000fe20007ffe0ff */
[----:B------:R-:W-:Y:S01]  /*ca50*/  IMAD.X R0, RZ, RZ, R21, P0 ;  /* 0x000000ffff007224 */ /* 0x000fe200000e0615 */
[----:B------:R-:W-:Y:S01]  /*ca60*/  ISETP.GE.AND P4, PT, R2, UR4, PT ;  /* 0x0000000402007c0c */ /* 0x000fe2000bf86270 */
[----:B------:R-:W-:Y:S01]  /*ca70*/  IMAD.MOV.U32 R2, RZ, RZ, R36 ;  /* 0x000000ffff027224 */ /* 0x000fe200078e0024 */
[----:B------:R-:W-:Y:S01]  /*ca80*/  ISETP.GE.AND P3, PT, R18, UR4, PT ;  /* 0x0000000412007c0c */ /* 0x000fe2000bf66270 */
[----:B------:R-:W-:Y:S01]  /*ca90*/  IMAD R0, R0, UR6, RZ ;  /* 0x0000000600007c24 */ /* 0x000fe2000f8e02ff */
[----:B------:R-:W-:Y:S01]  /*caa0*/  ISETP.GE.AND P5, PT, R38, UR4, PT ;  /* 0x0000000426007c0c */ /* 0x000fe2000bfa6270 */
[----:B------:R-:W-:-:S04]  /*cab0*/  IMAD.WIDE.U32 R2, R39, UR6, R2 ;  /* 0x0000000627027c25 */ /* 0x000fc8000f8e0002 */
[----:B------:R-:W-:Y:S01]  /*cac0*/  IMAD R39, R39, UR7, R0 ;  /* 0x0000000727277c24 */ /* 0x000fe2000f8e0200 */
[----:B------:R-:W-:Y:S02]  /*cad0*/  ULDC.64 UR6, c[0x0][0xa80] ;  /* 0x0002a00000067ab9 */ /* 0x000fe40000000a00 */
[----:B------:R-:W-:Y:S01]  /*cae0*/  LEA R38, P0, R2, UR6, 0x1 ;  /* 0x0000000602267c11 */ /* 0x000fe2000f8008ff */
[----:B------:R-:W-:-:S05]  /*caf0*/  IMAD.IADD R3, R3, 0x1, R39 ;  /* 0x0000000103037824 */ /* 0x000fca00078e0227 */
[----:B------:R-:W-:-:S05]  /*cb00*/  LEA.HI.X R39, R2, UR7, R3, 0x1, P0 ;  /* 0x0000000702277c11 */ /* 0x000fca00080f0c03 */
[----:B-----5:R1:W-:Y:S04]  /*cb10*/  @!P3 STG.E.128 desc[UR60][R38.64], R12 ;  /* 0x0000000c2600b986 */ /* 0x0203e8000c101d3c */
[----:B------:R1:W-:Y:S04]  /*cb20*/  @!P4 STG.E.128 desc[UR60][R38.64+0x80], R44 ;  /* 0x0000802c2600c986 */ /* 0x0003e8000c101d3c */
[----:B------:R1:W-:Y:S02]  /*cb30*/  @!P5 STG.E.128 desc[UR60][R38.64+0x100], R52 ;  /* 0x000100342600d986 */ /* 0x0003e4000c101d3c */
.L_x_286:
[----:B------:R-:W-:Y:S05]  /*cb40*/  BSYNC B1 ;  /* 0x0000000000017941 */ /* 0x000fea0003800000 */
.L_x_285:
[----:B------:R-:W-:Y:S04]  /*cb50*/  BSSY B1, `(.L_x_287) ;  /* 0x0000017000017945 */ /* 0x000fe80003800000 */
[----:B------:R-:W-:Y:S05]  /*cb60*/  @P1 BRA `(.L_x_288) ;  /* 0x0000000000541947 */ /* 0x000fea0003800000 */
[----:B-1---5:R-:W-:Y:S01]  /*cb70*/  IADD3 R13, P0, R20, 0x40, RZ ;  /* 0x00000040140d7810 */ /* 0x022fe20007f1e0ff */
        /* <DEDUP_REMOVED lines=17> */
[----:B------:R2:W-:Y:S04]  /*cc90*/  @!P1 STG.E.128 desc[UR60][R12.64], R8 ;  /* 0x000000080c009986 */ /* 0x0005e8000c101d3c */
[----:B------:R2:W-:Y:S04]  /*cca0*/  @!P3 STG.E.128 desc[UR60][R12.64+0x80], R32 ;  /* 0x000080200c00b986 */ /* 0x0005e8000c101d3c */
[----:B------:R2:W-:Y:S02]  /*ccb0*/  @!P4 STG.E.128 desc[UR60][R12.64+0x100], R40 ;  /* 0x000100280c00c986 */ /* 0x0005e4000c101d3c */
.L_x_288:
[----:B------:R-:W-:Y:S05]  /*ccc0*/  BSYNC B1 ;  /* 0x0000000000017941 */ /* 0x000fea0003800000 */
.L_x_287:
[----:B------:R-:W-:Y:S05]  /*ccd0*/  @P2 BRA `(.L_x_289) ;  /* 0x0000000c000c2947 */ /* 0x000fea0003800000 */
[----:B--2--5:R-:W-:Y:S01]  /*cce0*/  IADD3 R9, P0, R20, 0x60, RZ ;  /* 0x0000006014097810 */ /* 0x024fe20007f1e0ff */
[----:B------:R-:W-:Y:S01]  /*ccf0*/  ULDC.64 UR4, c[0x0][0xad8] ;  /* 0x0002b60000047ab9 */ /* 0x000fe20000000a00 */
[----:B------:R-:W-:Y:S01]  /*cd00*/  MOV R3, R65 ;  /* 0x0000004100037202 */ /* 0x000fe20000000f00 */
[----:B------:R-:W-:Y:S01]  /*cd10*/  IMAD.MOV.U32 R2, RZ, RZ, R36 ;  /* 0x000000ffff027224 */ /* 0x000fe200078e0024 */
[----:B------:R-:W-:Y:S01]  /*cd20*/  ULDC.64 UR6, c[0x0][0xa80] ;  /* 0x0002a00000067ab9 */ /* 0x000fe20000000a00 */
[----:B------:R-:W-:Y:S02]  /*cd30*/  IMAD.X R20, RZ, RZ, R21, P0 ;  /* 0x000000ffff147224 */ /* 0x000fe400000e0615 */
[----:B------:R-:W-:Y:S02]  /*cd40*/  VIADD R0, R18, 0x40 ;  /* 0x0000004012007836 */ /* 0x000fe40000000000 */
[----:B------:R-:W-:Y:S02]  /*cd50*/  IMAD R20, R20, UR4, RZ ;  /* 0x0000000414147c24 */ /* 0x000fe4000f8e02ff */
[----:B------:R-:W-:Y:S01]  /*cd60*/  IMAD.WIDE.U32 R2, R9, UR4, R2 ;  /* 0x0000000409027c25 */ /* 0x000fe2000f8e0002 */
[----:B------:R-:W-:-:S02]  /*cd70*/  ULDC UR4, c[0x0][0xa8c] ;  /* 0x0002a30000047ab9 */ /* 0x000fc40000000800 */
[----:B------:R-:W-:Y:S01]  /*cd80*/  ISETP.GE.AND P1, PT, R18, UR4, PT ;  /* 0x0000000412007c0c */ /* 0x000fe2000bf26270 */
[----:B------:R-:W-:Y:S01]  /*cd90*/  IMAD R9, R9, UR5, R20 ;  /* 0x0000000509097c24 */ /* 0x000fe2000f8e0214 */
[----:B------:R-:W-:Y:S01]  /*cda0*/  ISETP.GE.AND P2, PT, R0, UR4, PT ;  /* 0x0000000400007c0c */ /* 0x000fe2000bf46270 */
[----:B------:R-:W-:Y:S01]  /*cdb0*/  VIADD R0, R18, 0x80 ;  /* 0x0000008012007836 */ /* 0x000fe20000000000 */
[----:B------:R-:W-:Y:S01]  /*cdc0*/  LEA R8, P0, R2, UR6, 0x1 ;  /* 0x0000000602087c11 */ /* 0x000fe2000f8008ff */
[----:B------:R-:W-:-:S05]  /*cdd0*/  IMAD.IADD R3, R3, 0x1, R9 ;  /* 0x0000000103037824 */ /* 0x000fca00078e0209 */
[----:B------:R-:W-:Y:S02]  /*cde0*/  LEA.HI.X R9, R2, UR7, R3, 0x1, P0 ;  /* 0x0000000702097c11 */ /* 0x000fe400080f0c03 */
[----:B------:R-:W-:-:S03]  /*cdf0*/  ISETP.GE.AND P0, PT, R0, UR4, PT ;  /* 0x0000000400007c0c */ /* 0x000fc6000bf06270 */
[----:B------:R3:W-:Y:S04]  /*ce00*/  @!P1 STG.E.128 desc[UR60][R8.64], R4 ;  /* 0x0000000408009986 */ /* 0x0007e8000c101d3c */
[----:B------:R3:W-:Y:S06]  /*ce10*/  @!P2 STG.E.128 desc[UR60][R8.64+0x80], R24 ;  /* 0x000080180800a986 */ /* 0x0007ec000c101d3c */
[----:B------:R-:W-:Y:S05]  /*ce20*/  @P0 BRA `(.L_x_289) ;  /* 0x0000000800b80947 */ /* 0x000fea0003800000 */
[----:B------:R4:W-:Y:S01]  /*ce30*/  STG.E.128 desc[UR60][R8.64+0x100], R28 ;  /* 0x0001001c08007986 */ /* 0x0009e2000c101d3c */
[----:B------:R-:W-:Y:S05]  /*ce40*/  BRA `(.L_x_289) ;  /* 0x0000000800b07947 */ /* 0x000fea0003800000 */
.L_x_281:
[----:B------:R-:W2:Y:S01]  /*ce50*/  LDC.64 R4, c[0x0][0xbd8] ;  /* 0x0002f600ff047b82 */ /* 0x000ea20000000a00 */
[C---:B------:R-:W-:Y:S01]  /*ce60*/  IMAD.SHL.U32 R3, R204.reuse, 0x4, RZ ;  /* 0x00000004cc037824 */ /* 0x040fe200078e00ff */
[----:B------:R-:W-:Y:S01]  /*ce70*/  SHF.L.U64.HI R0, R204, 0x2, R207 ;  /* 0x00000002cc007819 */ /* 0x000fe200000102cf */
[----:B------:R-:W-:Y:S01]  /*ce80*/  ULDC.64 UR4, c[0x0][0xbe0] ;  /* 0x0002f80000047ab9 */ /* 0x000fe20000000a00 */
[----:B------:R-:W-:-:S04]  /*ce90*/  MOV R9, RZ ;  /* 0x000000ff00097202 */ /* 0x000fc80000000f00 */
[----:B------:R-:W3:Y:S01]  /*cea0*/  LDC R7, c[0x0][0xa88] ;  /* 0x0002a200ff077b82 */ /* 0x000ee20000000800 */
[----:B--2---:R-:W-:Y:S02]  /*ceb0*/  ISETP.NE.U32.AND P0, PT, R4, RZ, PT ;  /* 0x000000ff0400720c */ /* 0x004fe40003f05070 */
[----:B------:R-:W-:Y:S02]  /*cec0*/  IADD3 R4, P1, R3, R4, RZ ;  /* 0x0000000403047210 */ /* 0x000fe40007f3e0ff */
[----:B------:R-:W-:-:S03]  /*ced0*/  ISETP.NE.AND.EX P0, PT, R5, RZ, PT, P0 ;  /* 0x000000ff0500720c */ /* 0x000fc60003f05300 */
[----:B------:R-:W-:Y:S01]  /*cee0*/  IMAD.X R5, R0, 0x1, R5, P1 ;  /* 0x0000000100057824 */ /* 0x000fe200008e0605 */
[----:B------:R-:W-:-:S04]  /*cef0*/  ISETP.NE.U32.AND P1, PT, RZ, UR4, PT ;  /* 0x00000004ff007c0c */ /* 0x000fc8000bf25070 */
[----:B------:R-:W-:-:S05]  /*cf00*/  ISETP.NE.AND.EX P1, PT, RZ, UR5, PT, P1 ;  /* 0x00000005ff007c0c */ /* 0x000fca000bf25310 */
[----:B------:R2:W5:Y:S08]  /*cf10*/  @P0 LDG.E R9, desc[UR60][R4.64] ;  /* 0x0000003c04090981 */ /* 0x000570000c1e1900 */
[----:B------:R-:W-:-:S04]  /*cf20*/  @P1 IADD3 R2, P2, R3, UR4, RZ ;  /* 0x0000000403021c10 */ /* 0x000fc8000ff5e0ff */
[----:B------:R-:W-:-:S05]  /*cf30*/  @P1 IADD3.X R3, R0, UR5, RZ, P2, !PT ;  /* 0x0000000500031c10 */ /* 0x000fca00097fe4ff */
[----:B---3--:R2:W5:Y:S01]  /*cf40*/  @P1 LDG.E R7, desc[UR60][R2.64] ;  /* 0x0000003c02071981 */ /* 0x008562000c1e1900 */
[----:B------:R-:W-:Y:S01]  /*cf50*/  ISETP.GE.AND P2, PT, R214, 0x80, PT ;  /* 0x00000080d600780c */ /* 0x000fe20003f46270 */
[----:B------:R-:W-:-:S12]  /*cf60*/  @P1 BRA `(.L_x_290) ;  /* 0x0000000000101947 */ /* 0x000fd80003800000 */
[----:B------:R-:W-:Y:S05]  /*cf70*/  @!P0 BRA `(.L_x_290) ;  /* 0x00000000000c8947 */ /* 0x000fea0003800000 */
[----:B------:R-:W3:Y:S04]  /*cf80*/  LDG.E R0, desc[UR60][R4.64] ;  /* 0x0000003c04007981 */ /* 0x000ee8000c1e1900 */
[----:B-----5:R-:W3:Y:S02]  /*cf90*/  LDG.E R7, desc[UR60][R4.64+0x4] ;  /* 0x0000043c04077981 */ /* 0x020ee4000c1e1900 */
[----:B---3--:R-:W-:-:S07]  /*cfa0*/  IMAD.IADD R7, R7, 0x1, -R0 ;  /* 0x0000000107077824 */ /* 0x008fce00078e0a00 */
.L_x_290:
[----:B------:R-:W-:Y:S01]  /*cfb0*/  BSSY B1, `(.L_x_291) ;  /* 0x000001d000017945 */ /* 0x000fe20003800000 */
[----:B------:R-:W-:Y:S02]  /*cfc0*/  SHF.R.S32.HI R8, RZ, 0x1f, R205 ;  /* 0x0000001fff087819 */ /* 0x000fe400000114cd */
[----:B------:R-:W-:Y:S02]  /*cfd0*/  SHF.R.S32.HI R13, RZ, 0x1f, R18 ;  /* 0x0000001fff0d7819 */ /* 0x000fe40000011412 */
[----:B------:R-:W-:Y:S02]  /*cfe0*/  SEL R11, R204, RZ, !P0 ;  /* 0x000000ffcc0b7207 */ /* 0x000fe40004000000 */
[----:B------:R-:W-:Y:S02]  /*cff0*/  SEL R207, R207, RZ, !P0 ;  /* 0x000000ffcfcf7207 */ /* 0x000fe40004000000 */
[----:B-----5:R-:W-:Y:S01]  /*d000*/  SHF.R.S32.HI R6, RZ, 0x1f, R9 ;  /* 0x0000001fff067819 */ /* 0x020fe20000011409 */
[----:B------:R-:W-:Y:S06]  /*d010*/  @P2 BRA `(.L_x_292) ;  /* 0x0000000000582947 */ /* 0x000fec0003800000 */
[----:B------:R-:W3:Y:S02]  /*d020*/  S2R R0, SR_TID.X ;  /* 0x0000000000007919 */ /* 0x000ee40000002100 */
[----:B---3--:R-:W-:-:S04]  /*d030*/  IMAD R0, R206, 0x80, R0 ;  /* 0x00000080ce007824 */ /* 0x008fc800078e0200 */
[----:B------:R-:W-:-:S05]  /*d040*/  VIADD R0, R0, 0xffffff80 ;  /* 0xffffff8000007836 */ /* 0x000fca0000000000 */
[----:B------:R-:W-:-:S13]  /*d050*/  ISETP.GE.AND P0, PT, R0, R7, PT ;  /* 0x000000070000720c */ /* 0x000fda0003f06270 */
[----:B------:R-:W-:Y:S05]  /*d060*/  @P0 BRA `(.L_x_292) ;  /* 0x0000000000440947 */ /* 0x000fea0003800000 */
[----:B--2---:R-:W-:Y:S01]  /*d070*/  IADD3 R2, P0, R0, R9, RZ ;  /* 0x0000000900027210 */ /* 0x004fe20007f1e0ff */
[----:B------:R-:W-:-:S03]  /*d080*/  ULDC.64 UR4, c[0x0][0xb70] ;  /* 0x0002dc0000047ab9 */ /* 0x000fc60000000a00 */
[----:B------:R-:W-:Y:S01]  /*d090*/  LEA.HI.X.SX32 R3, R0, R6, 0x1, P0 ;  /* 0x0000000600037211 */ /* 0x000fe200000f0eff */
[----:B------:R-:W-:-:S04]  /*d0a0*/  IMAD R0, R8, UR4, RZ ;  /* 0x0000000408007c24 */ /* 0x000fc8000f8e02ff */
[C---:B------:R-:W-:Y:S02]  /*d0b0*/  IMAD R5, R205.reuse, UR5, R0 ;  /* 0x00000005cd057c24 */ /* 0x040fe4000f8e0200 */
[----:B------:R-:W-:Y:S01]  /*d0c0*/  IMAD.WIDE.U32 R2, R205, UR4, R2 ;  /* 0x00000004cd027c25 */ /* 0x000fe2000f8e0002 */
[----:B------:R-:W-:-:S03]  /*d0d0*/  ULDC.64 UR4, c[0x0][0xb78] ;  /* 0x0002de0000047ab9 */ /* 0x000fc60000000a00 */
[----:B------:R-:W-:Y:S02]  /*d0e0*/  IMAD R0, R207, UR4, RZ ;  /* 0x00000004cf007c24 */ /* 0x000fe4000f8e02ff */
[----:B------:R-:W-:Y:S02]  /*d0f0*/  IMAD.IADD R3, R3, 0x1, R5 ;  /* 0x0000000103037824 */ /* 0x000fe400078e0205 */
[C---:B------:R-:W-:Y:S02]  /*d100*/  IMAD R5, R11.reuse, UR5, R0 ;  /* 0x000000050b057c24 */ /* 0x040fe4000f8e0200 */
[----:B------:R-:W-:Y:S01]  /*d110*/  IMAD.WIDE.U32 R2, R11, UR4, R2 ;  /* 0x000000040b027c25 */ /* 0x000fe2000f8e0002 */
[----:B------:R-:W-:-:S03]  /*d120*/  ULDC.64 UR4, c[0x0][0xb40] ;  /* 0x0002d00000047ab9 */ /* 0x000fc60000000a00 */
[----:B------:R-:W-:Y:S01]  /*d130*/  IMAD.IADD R3, R3, 0x1, R5 ;  /* 0x0000000103037824 */ /* 0x000fe200078e0205 */
[----:B------:R-:W-:-:S04]  /*d140*/  LEA R4, P0, R2, UR4, 0x2 ;  /* 0x0000000402047c11 */ /* 0x000fc8000f8010ff */
[----:B------:R-:W-:Y:S02]  /*d150*/  LEA.HI.X R5, R2, UR5, R3, 0x2, P0 ;  /* 0x0000000502057c11 */ /* 0x000fe400080f1403 */
[----:B------:R-:W-:-:S05]  /*d160*/  MOV R3, 0xff800000 ;  /* 0xff80000000037802 */ /* 0x000fca0000000f00 */
[----:B------:R3:W-:Y:S02]  /*d170*/  STG.E desc[UR60][R4.64], R3 ;  /* 0x0000000304007986 */ /* 0x0007e4000c10193c */
.L_x_292:
[----:B------:R-:W-:Y:S05]  /*d180*/  BSYNC B1 ;  /* 0x0000000000017941 */ /* 0x000fea0003800000 */
.L_x_291:
[----:B------:R-:W-:Y:S01]  /*d190*/  ULDC.64 UR4, c[0x0][0xaa0] ;  /* 0x0002a80000047ab9 */ /* 0x000fe20000000a00 */
[----:B--2---:R-:W-:Y:S01]  /*d1a0*/  IMAD.MOV.U32 R2, RZ, RZ, R18 ;  /* 0x000000ffff027224 */ /* 0x004fe200078e0012 */
[----:B------:R-:W-:Y:S01]  /*d1b0*/  BSSY B1, `(.L_x_293) ;  /* 0x000002f000017945 */ /* 0x000fe20003800000 */
[----:B---3--:R-:W-:Y:S02]  /*d1c0*/  IMAD.MOV.U32 R3, RZ, RZ, R13 ;  /* 0x000000ffff037224 */ /* 0x008fe400078e000d */
[----:B------:R-:W-:Y:S02]  /*d1d0*/  IMAD R0, R6, UR4, RZ ;  /* 0x0000000406007c24 */ /* 0x000fe4000f8e02ff */
[----:B------:R-:W-:-:S04]  /*d1e0*/  IMAD.WIDE.U32 R2, R9, UR4, R2 ;  /* 0x0000000409027c25 */ /* 0x000fc8000f8e0002 */
[----:B------:R-:W-:Y:S01]  /*d1f0*/  IMAD R9, R9, UR5, R0 ;  /* 0x0000000509097c24 */ /* 0x000fe2000f8e0200 */
[----:B------:R-:W-:Y:S01]  /*d200*/  ULDC.64 UR4, c[0x0][0xae0] ;  /* 0x0002b80000047ab9 */ /* 0x000fe20000000a00 */
[----:B------:R-:W-:Y:S02]  /*d210*/  IMAD R7, R206, -0x80, R7 ;  /* 0xffffff80ce077824 */ /* 0x000fe400078e0207 */
[----:B------:R-:W-:Y:S02]  /*d220*/  IMAD R0, R8, UR4, RZ ;  /* 0x0000000408007c24 */ /* 0x000fe4000f8e02ff */
[----:B------:R-:W-:Y:S01]  /*d230*/  IMAD.IADD R3, R3, 0x1, R9 ;  /* 0x0000000103037824 */ /* 0x000fe200078e0209 */
[C---:B------:R-:W-:Y:S01]  /*d240*/  ISETP.GE.AND P3, PT, R22.reuse, R7, PT ;  /* 0x000000071600720c */ /* 0x040fe20003f66270 */
[----:B------:R-:W-:Y:S02]  /*d250*/  VIADD R4, R22, 0x20 ;  /* 0x0000002016047836 */ /* 0x000fe40000000000 */
[----:B------:R-:W-:-:S02]  /*d260*/  IMAD R5, R205, UR5, R0 ;  /* 0x00000005cd057c24 */ /* 0x000fc4000f8e0200 */
[----:B------:R-:W-:Y:S01]  /*d270*/  VIADD R0, R22, 0x40 ;  /* 0x0000004016007836 */ /* 0x000fe20000000000 */
[-C--:B------:R-:W-:Y:S01]  /*d280*/  ISETP.GE.AND P2, PT, R4, R7.reuse, PT ;  /* 0x000000070400720c */ /* 0x080fe20003f46270 */
[----:B------:R-:W-:Y:S01]  /*d290*/  IMAD.WIDE.U32 R2, R205, UR4, R2 ;  /* 0x00000004cd027c25 */ /* 0x000fe2000f8e0002 */
[----:B------:R-:W-:Y:S01]  /*d2a0*/  IADD3 R4, R22, 0x60, RZ ;  /* 0x0000006016047810 */ /* 0x000fe20007ffe0ff */
[----:B------:R-:W-:Y:S01]  /*d2b0*/  ULDC.64 UR4, c[0x0][0xae8] ;  /* 0x0002ba0000047ab9 */ /* 0x000fe20000000a00 */
[-C--:B------:R-:W-:Y:S01]  /*d2c0*/  ISETP.GE.AND P1, PT, R0, R7.reuse, PT ;  /* 0x000000070000720c */ /* 0x080fe20003f26270 */
[----:B------:R-:W-:Y:S01]  /*d2d0*/  IMAD.IADD R3, R3, 0x1, R5 ;  /* 0x0000000103037824 */ /* 0x000fe200078e0205 */
[----:B------:R-:W-:Y:S01]  /*d2e0*/  ISETP.GE.AND P0, PT, R4, R7, PT ;  /* 0x000000070400720c */ /* 0x000fe20003f06270 */
[----:B------:R-:W-:Y:S01]  /*d2f0*/  IMAD R0, R207, UR4, RZ ;  /* 0x00000004cf007c24 */ /* 0x000fe2000f8e02ff */
[----:B------:R-:W-:Y:S01]  /*d300*/  SHF.R.S32.HI R7, RZ, 0x1f, R22 ;  /* 0x0000001fff077819 */ /* 0x000fe20000011416 */
[----:B------:R-:W-:-:S04]  /*d310*/  IMAD.WIDE.U32 R4, R11, UR4, R2 ;  /* 0x000000040b047c25 */ /* 0x000fc8000f8e0002 */
[----:B------:R-:W-:Y:S02]  /*d320*/  IMAD R9, R11, UR5, R0 ;  /* 0x000000050b097c24 */ /* 0x000fe4000f8e0200 */
[----:B------:R-:W-:Y:S02]  /*d330*/  IMAD.MOV.U32 R6, RZ, RZ, R22 ;  /* 0x000000ffff067224 */ /* 0x000fe400078e0016 */
[----:B------:R-:W-:Y:S02]  /*d340*/  IMAD.IADD R11, R5, 0x1, R9 ;  /* 0x00000001050b7824 */ /* 0x000fe400078e0209 */
[----:B------:R-:W-:Y:S01]  /*d350*/  IMAD.WIDE R6, R206, 0x80, R6 ;  /* 0x00000080ce067825 */ /* 0x000fe200078e0206 */
[----:B------:R-:W-:Y:S06]  /*d360*/  @P3 BRA `(.L_x_294) ;  /* 0x00000000004c3947 */ /* 0x000fec0003800000 */
[----:B------:R-:W-:Y:S01]  /*d370*/  ULDC.64 UR6, c[0x0][0xad8] ;  /* 0x0002b60000067ab9 */ /* 0x000fe20000000a00 */
[----:B------:R-:W-:Y:S01]  /*d380*/  MOV R2, R4 ;  /* 0x0000000400027202 */ /* 0x000fe20000000f00 */
[C---:B------:R-:W-:Y:S01]  /*d390*/  VIADD R0, R18.reuse, 0x40 ;  /* 0x0000004012007836 */ /* 0x040fe20000000000 */
[----:B------:R-:W-:Y:S01]  /*d3a0*/  ULDC UR4, c[0x0][0xa8c] ;  /* 0x0002a30000047ab9 */ /* 0x000fe20000000800 */
[C---:B------:R-:W-:Y:S01]  /*d3b0*/  VIADD R8, R18.reuse, 0x80 ;  /* 0x0000008012087836 */ /* 0x040fe20000000000 */
[----:B------:R-:W-:Y:S01]  /*d3c0*/  ISETP.GE.AND P4, PT, R18, UR4, PT ;  /* 0x0000000412007c0c */ /* 0x000fe2000bf86270 */
[----:B------:R-:W-:Y:S01]  /*d3d0*/  IMAD R9, R7, UR6, RZ ;  /* 0x0000000607097c24 */ /* 0x000fe2000f8e02ff */
[----:B------:R-:W-:Y:S01]  /*d3e0*/  ISETP.GE.AND P5, PT, R0, UR4, PT ;  /* 0x0000000400007c0c */ /* 0x000fe2000bfa6270 */
[----:B------:R-:W-:Y:S01]  /*d3f0*/  IMAD.MOV.U32 R3, RZ, RZ, R11 ;  /* 0x000000ffff037224 */ /* 0x000fe200078e000b */
[----:B------:R-:W-:Y:S01]  /*d400*/  ISETP.GE.AND P6, PT, R8, UR4, PT ;  /* 0x0000000408007c0c */ /* 0x000fe2000bfc6270 */
[----:B------:R-:W-:-:S02]  /*d410*/  IMAD R9, R6, UR7, R9 ;  /* 0x0000000706097c24 */ /* 0x000fc4000f8e0209 */
[----:B------:R-:W-:Y:S01]  /*d420*/  IMAD.WIDE.U32 R2, R6, UR6, R2 ;  /* 0x0000000606027c25 */ /* 0x000fe2000f8e0002 */
[----:B------:R-:W-:-:S03]  /*d430*/  ULDC.64 UR6, c[0x0][0xa80] ;  /* 0x0002a00000067ab9 */ /* 0x000fc60000000a00 */
[----:B------:R-:W-:Y:S01]  /*d440*/  IMAD.IADD R3, R3, 0x1, R9 ;  /* 0x0000000103037824 */ /* 0x000fe200078e0209 */
[----:B------:R-:W-:-:S04]  /*d450*/  LEA R8, P3, R2, UR6, 0x1 ;  /* 0x0000000602087c11 */ /* 0x000fc8000f8608ff */
[----:B------:R-:W-:-:S05]  /*d460*/  LEA.HI.X R9, R2, UR7, R3, 0x1, P3 ;  /* 0x0000000702097c11 */ /* 0x000fca00098f0c03 */
[----:B------:R2:W-:Y:S04]  /*d470*/  @!P4 STG.E.128 desc[UR60][R8.64], RZ ;  /* 0x000000ff0800c986 */ /* 0x0005e8000c101d3c */
[----:B------:R2:W-:Y:S04]  /*d480*/  @!P5 STG.E.128 desc[UR60][R8.64+0x80], RZ ;  /* 0x000080ff0800d986 */ /* 0x0005e8000c101d3c */
[----:B------:R2:W-:Y:S02]  /*d490*/  @!P6 STG.E.128 desc[UR60][R8.64+0x100], RZ ;  /* 0x000100ff0800e986 */ /* 0x0005e4000c101d3c */
.L_x_294:
[----:B------:R-:W-:Y:S05]  /*d4a0*/  BSYNC B1 ;  /* 0x0000000000017941 */ /* 0x000fea0003800000 */
.L_x_293:
[----:B------:R-:W-:Y:S04]  /*d4b0*/  BSSY B1, `(.L_x_295) ;  /* 0x0000017000017945 */ /* 0x000fe80003800000 */
[----:B------:R-:W-:Y:S05]  /*d4c0*/  @P2 BRA `(.L_x_296) ;  /* 0x0000000000542947 */ /* 0x000fea0003800000 */
[----:B--2---:R-:W-:Y:S01]  /*d4d0*/  IADD3 R9, P2, R6, 0x20, RZ ;  /* 0x0000002006097810 */ /* 0x004fe20007f5e0ff */
[C---:B------:R-:W-:Y:S01]  /*d4e0*/  VIADD R2, R18.reuse, 0x40 ;  /* 0x0000004012027836 */ /* 0x040fe20000000000 */
[----:B------:R-:W-:Y:S01]  /*d4f0*/  ULDC UR4, c[0x0][0xa8c] ;  /* 0x0002a30000047ab9 */ /* 0x000fe20000000800 */
[----:B------:R-:W-:Y:S01]  /*d500*/  ULDC.64 UR6, c[0x0][0xad8] ;  /* 0x0002b60000067ab9 */ /* 0x000fe20000000a00 */
[----:B------:R-:W-:Y:S01]  /*d510*/  IMAD.MOV.U32 R3, RZ, RZ, R11 ;  /* 0x000000ffff037224 */ /* 0x000fe200078e000b */
[----:B------:R-:W-:Y:S01]  /*d520*/  ISETP.GE.AND P3, PT, R18, UR4, PT ;  /* 0x0000000412007c0c */ /* 0x000fe2000bf66270 */
[----:B------:R-:W-:Y:S01]  /*d530*/  IMAD.X R0, RZ, RZ, R7, P2 ;  /* 0x000000ffff007224 */ /* 0x000fe200010e0607 */
[----:B------:R-:W-:Y:S01]  /*d540*/  ISETP.GE.AND P4, PT, R2, UR4, PT ;  /* 0x0000000402007c0c */ /* 0x000fe2000bf86270 */
[----:B------:R-:W-:Y:S01]  /*d550*/  VIADD R8, R18, 0x80 ;  /* 0x0000008012087836 */ /* 0x000fe20000000000 */
[----:B------:R-:W-:Y:S01]  /*d560*/  MOV R2, R4 ;  /* 0x0000000400027202 */ /* 0x000fe20000000f00 */
[----:B------:R-:W-:-:S03]  /*d570*/  IMAD R0, R0, UR6, RZ ;  /* 0x0000000600007c24 */ /* 0x000fc6000f8e02ff */
[----:B------:R-:W-:Y:S01]  /*d580*/  ISETP.GE.AND P5, PT, R8, UR4, PT ;  /* 0x0000000408007c0c */ /* 0x000fe2000bfa6270 */
[----:B------:R-:W-:-:S04]  /*d590*/  IMAD.WIDE.U32 R2, R9, UR6, R2 ;  /* 0x0000000609027c25 */ /* 0x000fc8000f8e0002 */
[----:B------:R-:W-:Y:S01]  /*d5a0*/  IMAD R9, R9, UR7, R0 ;  /* 0x0000000709097c24 */ /* 0x000fe2000f8e0200 */
[----:B------:R-:W-:Y:S02]  /*d5b0*/  ULDC.64 UR6, c[0x0][0xa80] ;  /* 0x0002a00000067ab9 */ /* 0x000fe40000000a00 */
[----:B------:R-:W-:Y:S01]  /*d5c0*/  LEA R8, P2, R2, UR6, 0x1 ;  /* 0x0000000602087c11 */ /* 0x000fe2000f8408ff */
[----:B------:R-:W-:-:S05]  /*d5d0*/  IMAD.IADD R3, R3, 0x1, R9 ;  /* 0x0000000103037824 */ /* 0x000fca00078e0209 */
[----:B------:R-:W-:-:S05]  /*d5e0*/  LEA.HI.X R9, R2, UR7, R3, 0x1, P2 ;  /* 0x0000000702097c11 */ /* 0x000fca00090f0c03 */
[----:B------:R3:W-:Y:S04]  /*d5f0*/  @!P3 STG.E.128 desc[UR60][R8.64], RZ ;  /* 0x000000ff0800b986 */ /* 0x0007e8000c101d3c */
[----:B------:R3:W-:Y:S04]  /*d600*/  @!P4 STG.E.128 desc[UR60][R8.64+0x80], RZ ;  /* 0x000080ff0800c986 */ /* 0x0007e8000c101d3c */
[----:B------:R3:W-:Y:S02]  /*d610*/  @!P5 STG.E.128 desc[UR60][R8.64+0x100], RZ ;  /* 0x000100ff0800d986 */ /* 0x0007e4000c101d3c */
.L_x_296:
[----:B------:R-:W-:Y:S05]  /*d620*/  BSYNC B1 ;  /* 0x0000000000017941 */ /* 0x000fea0003800000 */
.L_x_295:
[----:B------:R-:W-:Y:S04]  /*d630*/  BSSY B1, `(.L_x_297) ;  /* 0x0000017000017945 */ /* 0x000fe80003800000 */
[----:B------:R-:W-:Y:S05]  /*d640*/  @P1 BRA `(.L_x_298) ;  /* 0x0000000000541947 */ /* 0x000fea0003800000 */
[----:B--23--:R-:W-:Y:S01]  /*d650*/  IADD3 R9, P1, R6, 0x40, RZ ;  /* 0x0000004006097810 */ /* 0x00cfe20007f3e0ff */
        /* <DEDUP_REMOVED lines=20> */
.L_x_298:
[----:B------:R-:W-:Y:S05]  /*d7a0*/  BSYNC B1 ;  /* 0x0000000000017941 */ /* 0x000fea0003800000 */
.L_x_297:
[----:B------:R-:W-:Y:S05]  /*d7b0*/  @P0 BRA `(.L_x_289) ;  /* 0x0000000000540947 */ /* 0x000fea0003800000 */
[----:B------:R-:W-:Y:S01]  /*d7c0*/  IADD3 R5, P0, R6, 0x60, RZ ;  /* 0x0000006006057810 */ /* 0x000fe20007f1e0ff */
[----:B------:R-:W-:Y:S01]  /*d7d0*/  ULDC UR4, c[0x0][0xa8c] ;  /* 0x0002a30000047ab9 */ /* 0x000fe20000000800 */
[C---:B------:R-:W-:Y:S01]  /*d7e0*/  IADD3 R0, R18.reuse, 0x40, RZ ;  /* 0x0000004012007810 */ /* 0x040fe20007ffe0ff */
[----:B------:R-:W-:Y:S01]  /*d7f0*/  ULDC.64 UR6, c[0x0][0xad8] ;  /* 0x0002b60000067ab9 */ /* 0x000fe20000000a00 */
[----:B------:R-:W-:Y:S01]  /*d800*/  IMAD.MOV.U32 R2, RZ, RZ, R4 ;  /* 0x000000ffff027224 */ /* 0x000fe200078e0004 */
[----:B------:R-:W-:Y:S01]  /*d810*/  ISETP.GE.AND P1, PT, R18, UR4, PT ;  /* 0x0000000412007c0c */ /* 0x000fe2000bf26270 */
[----:B------:R-:W-:Y:S01]  /*d820*/  IMAD.X R6, RZ, RZ, R7, P0 ;  /* 0x000000ffff067224 */ /* 0x000fe200000e0607 */
[----:B------:R-:W-:Y:S01]  /*d830*/  ISETP.GE.AND P2, PT, R0, UR4, PT ;  /* 0x0000000400007c0c */ /* 0x000fe2000bf46270 */
[----:B------:R-:W-:Y:S02]  /*d840*/  IMAD.MOV.U32 R3, RZ, RZ, R11 ;  /* 0x000000ffff037224 */ /* 0x000fe400078e000b */
[----:B------:R-:W-:-:S02]  /*d850*/  IMAD R6, R6, UR6, RZ ;  /* 0x0000000606067c24 */ /* 0x000fc4000f8e02ff */
[----:B------:R-:W-:Y:S02]  /*d860*/  VIADD R0, R18, 0x80 ;  /* 0x0000008012007836 */ /* 0x000fe40000000000 */
[----:B------:R-:W-:-:S03]  /*d870*/  IMAD.WIDE.U32 R2, R5, UR6, R2 ;  /* 0x0000000605027c25 */ /* 0x000fc6000f8e0002 */
[----:B------:R-:W-:Y:S01]  /*d880*/  ISETP.GE.AND P3, PT, R0, UR4, PT ;  /* 0x0000000400007c0c */ /* 0x000fe2000bf66270 */
        /* <DEDUP_REMOVED lines=8> */
.L_x_289:
[----:B------:R-:W-:Y:S05]  /*d910*/  BSYNC B0 ;  /* 0x0000000000007941 */ /* 0x000fea0003800000 */
.L_x_280:
[----:B------:R-:W-:Y:S02]  /*d920*/  ULDC UR4, c[0x0][0xc14] ;  /* 0x0003050000047ab9 */ /* 0x000fe40000000800 */
[----:B-1----:R-:W-:-:S13]  /*d930*/  ISETP.GE.AND P0, PT, R103, UR4, PT ;  /* 0x0000000467007c0c */ /* 0x002fda000bf06270 */
[----:B------:R-:W-:Y:S05]  /*d940*/  @!P0 BRA `(.L_x_299) ;  /* 0xffffff3400008947 */ /* 0x000fea000383ffff */
[----:B------:R-:W-:Y:S05]  /*d950*/  EXIT ;  /* 0x000000000000794d */ /* 0x000fea0003800000 */
.L_x_255:
[----:B------:R-:W-:-:S08]  /*d960*/  NOP ;  /* 0x0000000000007918 */ /* 0x000fd00000000000 */
[----:B0-----:R-:W0:-:S00]  /*d970*/  USETMAXREG.DEALLOC.CTAPOOL 0x18 ;  /* 0x00000018000079c8 */ /* 0x001e0000080e0500 */
[----:B0-----:R-:W-:-:S06]  /*d980*/  LOP3.LUT R0, R0, 0x3, RZ, 0xc0, !PT ;  /* 0x0000000300007812 */ /* 0x001fcc00078ec0ff */
[----:B------:R-:W0:Y:S02]  /*d990*/  SHFL.IDX PT, R0, R0, RZ, 0x1f ;  /* 0x00001fff00007589 */ /* 0x000e2400000e0000 */
[----:B0-----:R-:W-:-:S13]  /*d9a0*/  ISETP.NE.AND P0, PT, R0, RZ, PT ;  /* 0x000000ff0000720c */ /* 0x001fda0003f05270 */
[----:B------:R-:W-:Y:S05]  /*d9b0*/  @P0 EXIT ;  /* 0x000000000000094d */ /* 0x000fea0003800000 */
[----:B------:R-:W0:Y:S01]  /*d9c0*/  S2R R2, SR_TID.X ;  /* 0x0000000000027919 */ /* 0x000e220000002100 */
[----:B------:R-:W-:Y:S01]  /*d9d0*/  LOP3.LUT R4, R4, 0xffffffdf, RZ, 0xc0, !PT ;  /* 0xffffffdf04047812 */ /* 0x000fe200078ec0ff */
[----:B------:R-:W-:Y:S01]  /*d9e0*/  ULDC UR5, c[0x0][0xc14] ;  /* 0x0003050000057ab9 */ /* 0x000fe20000000800 */
[----:B------:R-:W-:Y:S01]  /*d9f0*/  IMAD.MOV.U32 R0, RZ, RZ, RZ ;  /* 0x000000ffff007224 */ /* 0x000fe200078e00ff */
[----:B------:R-:W1:Y:S01]  /*da00*/  S2UR UR6, SR_CTAID.X ;  /* 0x00000000000679c3 */ /* 0x000e620000002500 */
[----:B------:R-:W-:Y:S01]  /*da10*/  ULDC UR4, c[0x0][0xc10] ;  /* 0x0003040000047ab9 */ /* 0x000fe20000000800 */
[----:B0-----:R-:W-:-:S04]  /*da20*/  LOP3.LUT R8, R2, 0x1f, RZ, 0xc0, !PT ;  /* 0x0000001f02087812 */ /* 0x001fc800078ec0ff */
[----:B------:R-:W-:-:S13]  /*da30*/  ISETP.NE.AND P0, PT, R8, 0x1f, PT ;  /* 0x0000001f0800780c */ /* 0x000fda0003f05270 */
[----:B------:R-:W-:Y:S02]  /*da40*/  @P0 LOP3.LUT R4, R4, 0x20, RZ, 0xfc, !PT ;  /* 0x0000002004040812 */ /* 0x000fe400078efcff */
[----:B------:R-:W-:-:S13]  /*da50*/  ISETP.GE.OR P0, PT, R8, UR5, !P0 ;  /* 0x0000000508007c0c */ /* 0x000fda000c706670 */
[----:B------:R-:W0:Y:S02]  /*da60*/  @!P0 LDC.64 R2, c[0x0][0xc58] ;  /* 0x00031600ff028b82 */ /* 0x000e240000000a00 */
[----:B0-----:R-:W-:-:S05]  /*da70*/  @!P0 IMAD.WIDE.U32 R2, R8, 0x4, R2 ;  /* 0x0000000408028825 */ /* 0x001fca00078e0002 */
[----:B------:R-:W2:Y:S01]  /*da80*/  @!P0 LDG.E R0, desc[UR60][R2.64] ;  /* 0x0000003c02008981 */ /* 0x000ea2000c1e1900 */
[C---:B------:R-:W-:Y:S01]  /*da90*/  ISETP.NE.AND P1, PT, R8.reuse, RZ, PT ;  /* 0x000000ff0800720c */ /* 0x040fe20003f25270 */
[----:B------:R-:W-:Y:S01]  /*daa0*/  IMAD.MOV.U32 R16, RZ, RZ, RZ ;  /* 0x000000ffff107224 */ /* 0x000fe200078e00ff */
[----:B------:R-:W-:Y:S01]  /*dab0*/  ISETP.GE.U32.AND P0, PT, R8, 0x2, PT ;  /* 0x000000020800780c */ /* 0x000fe20003f06070 */
[----:B------:R-:W-:Y:S01]  /*dac0*/  IMAD.MOV.U32 R19, RZ, RZ, RZ ;  /* 0x000000ffff137224 */ /* 0x000fe200078e00ff */
[----:B------:R-:W-:-:S09]  /*dad0*/  LOP3.LUT R4, R4, 0xfffffffe, RZ, 0xc0, !PT ;  /* 0xfffffffe04047812 */ /* 0x000fd200078ec0ff */
[----:B------:R-:W-:-:S04]  /*dae0*/  @P1 LOP3.LUT R4, R4, 0x1, RZ, 0xfc, !PT ;  /* 0x0000000104041812 */ /* 0x000fc800078efcff */
[----:B------:R-:W-:-:S04]  /*daf0*/  LOP3.LUT R4, R4, 0xffffffef, RZ, 0xc0, !PT ;  /* 0xffffffef04047812 */ /* 0x000fc800078ec0ff */
[----:B------:R-:W-:-:S04]  /*db00*/  @P0 LOP3.LUT R4, R4, 0x10, RZ, 0xfc, !PT ;  /* 0x0000001004040812 */ /* 0x000fc800078efcff */
[----:B------:R-:W-:Y:S01]  /*db10*/  LOP3.LUT R4, R4, 0xfffffff7, RZ, 0xc0, !PT ;  /* 0xfffffff704047812 */ /* 0x000fe200078ec0ff */
[----:B--2---:R-:W0:Y:S02]  /*db20*/  SHFL.UP PT, R5, R0, 0x1, RZ ;  /* 0x0420000000057989 */ /* 0x004e2400000e00ff */
[----:B0-----:R-:W-:-:S05]  /*db30*/  SEL R5, R5, RZ, P1 ;  /* 0x000000ff05057207 */ /* 0x001fca0000800000 */
[----:B------:R-:W-:-:S05]  /*db40*/  IMAD.IADD R5, R0, 0x1, R5 ;  /* 0x0000000100057824 */ /* 0x000fca00078e0205 */
[----:B------:R-:W0:Y:S02]  /*db50*/  SHFL.UP PT, R6, R5, 0x2, RZ ;  /* 0x0440000005067989 */ /* 0x000e2400000e00ff */
[----:B0-----:R-:W-:Y:S02]  /*db60*/  SEL R6, R6, RZ, P0 ;  /* 0x000000ff06067207 */ /* 0x001fe40000000000 */
[----:B------:R-:W-:-:S03]  /*db70*/  ISETP.GE.U32.AND P0, PT, R8, 0x4, PT ;  /* 0x000000040800780c */ /* 0x000fc60003f06070 */
[----:B------:R-:W-:-:S05]  /*db80*/  IMAD.IADD R6, R5, 0x1, R6 ;  /* 0x0000000105067824 */ /* 0x000fca00078e0206 */
[----:B------:R-:W0:Y:S05]  /*db90*/  SHFL.UP PT, R7, R6, 0x4, RZ ;  /* 0x0480000006077989 */ /* 0x000e2a00000e00ff */
[----:B------:R-:W-:-:S04]  /*dba0*/  @P0 LOP3.LUT R4, R4, 0x8, RZ, 0xfc, !PT ;  /* 0x0000000804040812 */ /* 0x000fc800078efcff */
[----:B------:R-:W-:Y:S02]  /*dbb0*/  LOP3.LUT R4, R4, 0xfffffffb, RZ, 0xc0, !PT ;  /* 0xfffffffb04047812 */ /* 0x000fe400078ec0ff */
[----:B0-----:R-:W-:Y:S02]  /*dbc0*/  SEL R7, R7, RZ, P0 ;  /* 0x000000ff07077207 */ /* 0x001fe40000000000 */
[----:B------:R-:W-:Y:S02]  /*dbd0*/  ISETP.GE.U32.AND P0, PT, R8, 0x8, PT ;  /* 0x000000080800780c */ /* 0x000fe40003f06070 */
[----:B------:R-:W-:-:S05]  /*dbe0*/  IADD3 R7, R6, R7, RZ ;  /* 0x0000000706077210 */ /* 0x000fca0007ffe0ff */
[----:B------:R-:W0:Y:S06]  /*dbf0*/  SHFL.UP PT, R2, R7, 0x8, RZ ;  /* 0x0500000007027989 */ /* 0x000e2c00000e00ff */
[----:B------:R-:W-:-:S04]  /*dc00*/  @P0 LOP3.LUT R4, R4, 0x4, RZ, 0xfc, !PT ;  /* 0x0000000404040812 */ /* 0x000fc800078efcff */
[----:B------:R-:W-:Y:S02]  /*dc10*/  LOP3.LUT R4, R4, 0xfffffffd, RZ, 0xc0, !PT ;  /* 0xfffffffd04047812 */ /* 0x000fe400078ec0ff */
[----:B0-----:R-:W-:Y:S02]  /*dc20*/  SEL R2, R2, RZ, P0 ;  /* 0x000000ff02027207 */ /* 0x001fe40000000000 */
[----:B------:R-:W-:-:S03]  /*dc30*/  ISETP.GE.U32.AND P0, PT, R8, 0x10, PT ;  /* 0x000000100800780c */ /* 0x000fc60003f06070 */
[----:B------:R-:W-:-:S05]  /*dc40*/  IMAD.IADD R3, R7, 0x1, R2 ;  /* 0x0000000107037824 */ /* 0x000fca00078e0202 */
[----:B------:R-:W0:Y:S05]  /*dc50*/  SHFL.UP PT, R2, R3, 0x10, RZ ;  /* 0x0600000003027989 */ /* 0x000e2a00000e00ff */
[----:B------:R-:W-:Y:S02]  /*dc60*/  @P0 LOP3.LUT R4, R4, 0x2, RZ, 0xfc, !PT ;  /* 0x0000000204040812 */ /* 0x000fe400078efcff */
[----:B0-----:R-:W-:-:S05]  /*dc70*/  SEL R2, R2, RZ, P0 ;  /* 0x000000ff02027207 */ /* 0x001fca0000000000 */
[----:B------:R-:W-:-:S05]  /*dc80*/  IMAD.IADD R2, R3, 0x1, R2 ;  /* 0x0000000103027824 */ /* 0x000fca00078e0202 */
[----:B------:R-:W0:Y:S02]  /*dc90*/  SHFL.IDX PT, R5, R2, 0x1f, 0x1f ;  /* 0x03e01f0002057f89 */ /* 0x000e2400000e0000 */
[----:B0-----:R-:W-:-:S04]  /*dca0*/  IMAD R5, R5, UR4, RZ ;  /* 0x0000000405057c24 */ /* 0x001fc8000f8e02ff */
[----:B------:R-:W-:Y:S01]  /*dcb0*/  IMAD.MOV.U32 R6, RZ, RZ, R5 ;  /* 0x000000ffff067224 */ /* 0x000fe200078e0005 */
[----:B-1----:R-:W-:-:S13]  /*dcc0*/  ISETP.GT.AND P0, PT, R5, UR6, PT ;  /* 0x0000000605007c0c */ /* 0x002fda000bf04270 */
[----:B------:R-:W-:Y:S05]  /*dcd0*/  @P0 BRA `(.L_x_300) ;  /* 0x0000000000c00947 */ /* 0x000fea0003800000 */
[----:B------:R-:W-:Y:S01]  /*dce0*/  MOV R5, R6 ;  /* 0x0000000600057202 */ /* 0x000fe20000000f00 */
[----:B------:R-:W-:Y:S01]  /*dcf0*/  IMAD.MOV.U32 R19, RZ, RZ, RZ ;  /* 0x000000ffff137224 */ /* 0x000fe200078e00ff */
[----:B------:R-:W-:Y:S01]  /*dd00*/  ULDC UR5, c[0x0][0xc14] ;  /* 0x0003050000057ab9 */ /* 0x000fe20000000800 */
[----:B------:R-:W-:Y:S01]  /*dd10*/  ULDC UR7, c[0x0][0xc14] ;  /* 0x0003050000077ab9 */ /* 0x000fe20000000800 */
[----:B------:R-:W-:-:S05]  /*dd20*/  ULDC UR4, c[0x0][0xc10] ;  /* 0x0003040000047ab9 */ /* 0x000fca0000000800 */
.L_x_304:
[----:B------:R-:W-:Y:S02]  /*dd30*/  VIADD R0, R19, 0x1f ;  /* 0x0000001f13007836 */ /* 0x000fe40000000000 */
[----:B------:R-:W-:-:S03]  /*dd40*/  IMAD.U32 R19, RZ, RZ, UR7 ;  /* 0x00000007ff137e24 */ /* 0x000fc6000f8e00ff */
[----:B------:R-:W-:-:S13]  /*dd50*/  ISETP.GE.AND P0, PT, R0, UR5, PT ;  /* 0x0000000500007c0c */ /* 0x000fda000bf06270 */
[----:B------:R-:W-:Y:S05]  /*dd60*/  @P0 BRA `(.L_x_301) ;  /* 0x0000000400400947 */ /* 0x000fea0003800000 */
[----:B------:R-:W0:Y:S01]  /*dd70*/  S2R R2, SR_TID.X ;  /* 0x0000000000027919 */ /* 0x000e220000002100 */
[----:B------:R-:W-:Y:S01]  /*dd80*/  IMAD.MOV.U32 R19, RZ, RZ, R0 ;  /* 0x000000ffff137224 */ /* 0x000fe200078e0000 */
[----:B------:R-:W-:Y:S01]  /*dd90*/  BSSY B0, `(.L_x_302) ;  /* 0x000000a000007945 */ /* 0x000fe20003800000 */
[----:B------:R-:W-:Y:S02]  /*dda0*/  MOV R0, RZ ;  /* 0x000000ff00007202 */ /* 0x000fe40000000f00 */
[----:B0-----:R-:W-:-:S04]  /*ddb0*/  LOP3.LUT R8, R2, 0x1f, RZ, 0xc0, !PT ;  /* 0x0000001f02087812 */ /* 0x001fc800078ec0ff */
[C---:B------:R-:W-:Y:S01]  /*ddc0*/  ISETP.NE.AND P1, PT, R8.reuse, 0x1f, PT ;  /* 0x0000001f0800780c */ /* 0x040fe20003f25270 */
[----:B------:R-:W-:-:S05]  /*ddd0*/  IMAD.IADD R7, R8, 0x1, R19 ;  /* 0x0000000108077824 */ /* 0x000fca00078e0213 */
[----:B------:R-:W-:-:S13]  /*dde0*/  ISETP.GE.OR P0, PT, R7, UR5, !P1 ;  /* 0x0000000507007c0c */ /* 0x000fda000cf06670 */
[----:B------:R-:W-:Y:S05]  /*ddf0*/  @P0 BRA `(.L_x_303) ;  /* 0x00000000000c0947 */ /* 0x000fea0003800000 */
[----:B------:R-:W0:Y:S02]  /*de00*/  LDC.64 R2, c[0x0][0xc58] ;  /* 0x00031600ff027b82 */ /* 0x000e240000000a00 */
[----:B0-----:R-:W-:-:S05]  /*de10*/  IMAD.WIDE R2, R7, 0x4, R2 ;  /* 0x0000000407027825 */ /* 0x001fca00078e0202 */
[----:B------:R0:W5:Y:S02]  /*de20*/  LDG.E R0, desc[UR60][R2.64] ;  /* 0x0000003c02007981 */ /* 0x000164000c1e1900 */
.L_x_303:
[----:B------:R-:W-:Y:S05]  /*de30*/  BSYNC B0 ;  /* 0x0000000000007941 */ /* 0x000fea0003800000 */
.L_x_302:
[----:B0----5:R-:W0:Y:S01]  /*de40*/  SHFL.UP PT, R2, R0, 0x1, RZ ;  /* 0x0420000000027989 */ /* 0x021e2200000e00ff */
[C---:B------:R-:W-:Y:S02]  /*de50*/  ISETP.NE.AND P0, PT, R8.reuse, RZ, PT ;  /* 0x000000ff0800720c */ /* 0x040fe40003f05270 */
[----:B------:R-:W-:Y:S02]  /*de60*/  ISETP.GE.U32.AND P1, PT, R8, 0x2, PT ;  /* 0x000000020800780c */ /* 0x000fe40003f26070 */
[----:B0-----:R-:W-:Y:S02]  /*de70*/  SEL R3, R2, RZ, P0 ;  /* 0x000000ff02037207 */ /* 0x001fe40000000000 */
[----:B------:R-:W-:-:S03]  /*de80*/  ISETP.GE.U32.AND P0, PT, R8, 0x4, PT ;  /* 0x000000040800780c */ /* 0x000fc60003f06070 */
[----:B------:R-:W-:-:S05]  /*de90*/  IMAD.IADD R3, R0, 0x1, R3 ;  /* 0x0000000100037824 */ /* 0x000fca00078e0203 */
[----:B------:R-:W0:Y:S02]  /*dea0*/  SHFL.UP PT, R2, R3, 0x2, RZ ;  /* 0x0440000003027989 */ /* 0x000e2400000e00ff */
        /* <DEDUP_REMOVED lines=8> */
[----:B0-----:R-:W-:-:S05]  /*df30*/  SEL R6, R6, RZ, P1 ;  /* 0x000000ff06067207 */ /* 0x001fca0000800000 */
[----:B------:R-:W-:-:S05]  /*df40*/  IMAD.IADD R6, R7, 0x1, R6 ;  /* 0x0000000107067824 */ /* 0x000fca00078e0206 */
[----:B------:R-:W0:Y:S02]  /*df50*/  SHFL.UP PT, R8, R6, 0x10, RZ ;  /* 0x0600000006087989 */ /* 0x000e2400000e00ff */
[----:B0-----:R-:W-:-:S05]  /*df60*/  SEL R9, R8, RZ, P0 ;  /* 0x000000ff08097207 */ /* 0x001fca0000000000 */
[----:B------:R-:W-:-:S05]  /*df70*/  IMAD.IADD R9, R6, 0x1, R9 ;  /* 0x0000000106097824 */ /* 0x000fca00078e0209 */
[----:B------:R-:W0:Y:S02]  /*df80*/  SHFL.IDX PT, R3, R9, 0x1f, 0x1f ;  /* 0x03e01f0009037f89 */ /* 0x000e2400000e0000 */
[----:B0-----:R-:W-:-:S05]  /*df90*/  IMAD R6, R3, UR4, RZ ;  /* 0x0000000403067c24 */ /* 0x001fca000f8e02ff */
[----:B------:R-:W-:-:S04]  /*dfa0*/  IADD3 R5, R6, R5, RZ ;  /* 0x0000000506057210 */ /* 0x000fc80007ffe0ff */
[----:B------:R-:W-:-:S13]  /*dfb0*/  ISETP.GT.AND P0, PT, R5, UR6, PT ;  /* 0x0000000605007c0c */ /* 0x000fda000bf04270 */
[----:B------:R-:W-:Y:S05]  /*dfc0*/  @!P0 BRA `(.L_x_304) ;  /* 0xfffffffc00588947 */ /* 0x000fea000383ffff */
[----:B------:R-:W-:-:S07]  /*dfd0*/  IMAD.MOV.U32 R2, RZ, RZ, R9 ;  /* 0x000000ffff027224 */ /* 0x000fce00078e0009 */
.L_x_300:
[----:B------:R-:W-:-:S04]  /*dfe0*/  IMAD.IADD R7, R5, 0x1, -R6 ;  /* 0x0000000105077824 */ /* 0x000fc800078e0a06 */
[----:B------:R-:W-:-:S05]  /*dff0*/  IMAD R3, R2, UR4, R7 ;  /* 0x0000000402037c24 */ /* 0x000fca000f8e0207 */
[----:B------:R-:W-:-:S13]  /*e000*/  ISETP.GT.AND P0, PT, R3, UR6, PT ;  /* 0x0000000603007c0c */ /* 0x000fda000bf04270 */
[----:B------:R-:W-:-:S04]  /*e010*/  VOTE.ANY R8, PT, !P0 ;  /* 0x0000000000087806 */ /* 0x000fc800040e0100 */
[----:B------:R-:W0:Y:S01]  /*e020*/  POPC R5, R8 ;  /* 0x0000000800057309 */ /* 0x000e220000000000 */
[----:B------:R-:W-:Y:S01]  /*e030*/  ISETP.NE.AND P0, PT, R8, RZ, PT ;  /* 0x000000ff0800720c */ /* 0x000fe20003f05270 */
[----:B0-----:R-:W0:Y:S02]  /*e040*/  SHFL.IDX PT, R0, R0, R5, 0x1f ;  /* 0x00001f0500007589 */ /* 0x001e2400000e0000 */
[----:B0-----:R-:W-:-:S04]  /*e050*/  IABS R6, R0 ;  /* 0x0000000000067213 */ /* 0x001fc80000000000 */
[----:B------:R-:W0:Y:S08]  /*e060*/  I2F.RP R9, R6 ;  /* 0x0000000600097306 */ /* 0x000e300000209400 */
[----:B0-----:R-:W0:Y:S02]  /*e070*/  MUFU.RCP R9, R9 ;  /* 0x0000000900097308 */ /* 0x001e240000001000 */
[----:B0-----:R-:W-:-:S06]  /*e080*/  VIADD R3, R9, 0xffffffe ;  /* 0x0ffffffe09037836 */ /* 0x001fcc0000000000 */
[----:B------:R-:W0:Y:S02]  /*e090*/  F2I.FTZ.U32.TRUNC.NTZ R3, R3 ;  /* 0x0000000300037305 */ /* 0x000e24000021f000 */
[----:B0-----:R-:W-:Y:S01]  /*e0a0*/  IMAD.MOV R11, RZ, RZ, -R3 ;  /* 0x000000ffff0b7224 */ /* 0x001fe200078e0a03 */
[----:B------:R-:W-:Y:S06]  /*e0b0*/  @!P0 BRA `(.L_x_305) ;  /* 0x0000000000088947 */ /* 0x000fec0003800000 */
[----:B------:R-:W-:-:S05]  /*e0c0*/  VIADD R9, R5, 0xffffffff ;  /* 0xffffffff05097836 */ /* 0x000fca0000000000 */
[----:B------:R0:W1:Y:S02]  /*e0d0*/  SHFL.IDX PT, R16, R2, R9, 0x1f ;  /* 0x00001f0902107589 */ /* 0x00006400000e0000 */
.L_x_305:
[----:B-1----:R-:W-:Y:S01]  /*e0e0*/  IMAD R16, R16, UR4, R7 ;  /* 0x0000000410107c24 */ /* 0x002fe2000f8e0207 */
[----:B0-----:R-:W-:Y:S01]  /*e0f0*/  MOV R2, RZ ;  /* 0x000000ff00027202 */ /* 0x001fe20000000f00 */
[----:B------:R-:W-:Y:S02]  /*e100*/  IMAD R7, R11, R6, RZ ;  /* 0x000000060b077224 */ /* 0x000fe400078e02ff */
[----:B------:R-:W-:Y:S01]  /*e110*/  IMAD.IADD R19, R5, 0x1, R19 ;  /* 0x0000000105137824 */ /* 0x000fe200078e0213 */
[----:B------:R-:W-:Y:S01]  /*e120*/  IADD3 R17, -R16, UR6, RZ ;  /* 0x0000000610117c10 */ /* 0x000fe2000fffe1ff */
[----:B------:R-:W-:Y:S01]  /*e130*/  IMAD.HI.U32 R2, R3, R7, R2 ;  /* 0x0000000703027227 */ /* 0x000fe200078e0002 */
[----:B------:R-:W-:Y:S02]  /*e140*/  IABS R7, R0 ;  /* 0x0000000000077213 */ /* 0x000fe40000000000 */
[----:B------:R-:W-:-:S03]  /*e150*/  IABS R3, R17 ;  /* 0x0000001100037213 */ /* 0x000fc60000000000 */
[----:B------:R-:W-:Y:S02]  /*e160*/  IMAD.MOV R7, RZ, RZ, -R7 ;  /* 0x000000ffff077224 */ /* 0x000fe400078e0a07 */
[----:B------:R-:W-:-:S04]  /*e170*/  IMAD.HI.U32 R2, R2, R3, RZ ;  /* 0x0000000302027227 */ /* 0x000fc800078e00ff */
[----:B------:R-:W-:-:S05]  /*e180*/  IMAD R3, R2, R7, R3 ;  /* 0x0000000702037224 */ /* 0x000fca00078e0203 */
[----:B------:R-:W-:-:S13]  /*e190*/  ISETP.GT.U32.AND P0, PT, R6, R3, PT ;  /* 0x000000030600720c */ /* 0x000fda0003f04070 */
[----:B------:R-:W-:Y:S02]  /*e1a0*/  @!P0 IMAD.IADD R3, R3, 0x1, -R6 ;  /* 0x0000000103038824 */ /* 0x000fe400078e0a06 */
[----:B------:R-:W-:-:S03]  /*e1b0*/  @!P0 VIADD R2, R2, 0x1 ;  /* 0x0000000102028836 */ /* 0x000fc60000000000 */
[----:B------:R-:W-:Y:S02]  /*e1c0*/  ISETP.GE.U32.AND P0, PT, R3, R6, PT ;  /* 0x000000060300720c */ /* 0x000fe40003f06070 */
[----:B------:R-:W-:-:S11]  /*e1d0*/  LOP3.LUT R3, R17, R0, RZ, 0x3c, !PT ;  /* 0x0000000011037212 */ /* 0x000fd600078e3cff */
[----:B------:R-:W-:Y:S01]  /*e1e0*/  @P0 VIADD R2, R2, 0x1 ;  /* 0x0000000102020836 */ /* 0x000fe20000000000 */
[----:B------:R-:W-:-:S13]  /*e1f0*/  ISETP.GE.AND P0, PT, R3, RZ, PT ;  /* 0x000000ff0300720c */ /* 0x000fda0003f06270 */
[----:B------:R-:W-:Y:S01]  /*e200*/  @!P0 IMAD.MOV R2, RZ, RZ, -R2 ;  /* 0x000000ffff028224 */ /* 0x000fe200078e0a02 */
[----:B------:R-:W-:-:S13]  /*e210*/  ISETP.NE.AND P0, PT, R0, RZ, PT ;  /* 0x000000ff0000720c */ /* 0x000fda0003f05270 */
[----:B------:R-:W-:-:S04]  /*e220*/  @!P0 LOP3.LUT R2, RZ, R0, RZ, 0x33, !PT ;  /* 0x00000000ff028212 */ /* 0x000fc800078e33ff */
[----:B------:R-:W-:Y:S01]  /*e230*/  IADD3 R3, -R2, RZ, RZ ;  /* 0x000000ff02037210 */ /* 0x000fe20007ffe1ff */
[----:B------:R-:W-:-:S04]  /*e240*/  IMAD.MOV.U32 R18, RZ, RZ, R2 ;  /* 0x000000ffff127224 */ /* 0x000fc800078e0002 */
[----:B------:R-:W-:Y:S01]  /*e250*/  IMAD R17, R0, R3, R17 ;  /* 0x0000000300117224 */ /* 0x000fe200078e0211 */
[----:B------:R-:W-:Y:S06]  /*e260*/  BRA `(.L_x_306) ;  /* 0x00000000000c7947 */ /* 0x000fec0003800000 */
.L_x_301:
[----:B------:R-:W-:Y:S02]  /*e270*/  IMAD.MOV.U32 R17, RZ, RZ, RZ ;  /* 0x000000ffff117224 */ /* 0x000fe400078e00ff */
[----:B------:R-:W-:Y:S02]  /*e280*/  IMAD.U32 R16, RZ, RZ, UR6 ;  /* 0x00000006ff107e24 */ /* 0x000fe4000f8e00ff */
[----:B------:R-:W-:-:S07]  /*e290*/  IMAD.MOV.U32 R18, RZ, RZ, RZ ;  /* 0x000000ffff127224 */ /* 0x000fce00078e00ff */
.L_x_306:
[----:B------:R-:W0:Y:S01]  /*e2a0*/  S2R R0, SR_TID.X ;  /* 0x0000000000007919 */ /* 0x000e220000002100 */
[----:B------:R-:W-:Y:S01]  /*e2b0*/  STL [R1+0x28], RZ ;  /* 0x000028ff01007387 */ /* 0x000fe20000100800 */
[----:B0-----:R-:W-:-:S04]  /*e2c0*/  LOP3.LUT R0, R0, 0x1f, RZ, 0xc0, !PT ;  /* 0x0000001f00007812 */ /* 0x001fc800078ec0ff */
[----:B------:R-:W-:-:S13]  /*e2d0*/  ISETP.NE.AND P0, PT, R0, RZ, PT ;  /* 0x000000ff0000720c */ /* 0x000fda0003f05270 */
[----:B------:R-:W0:Y:S01]  /*e2e0*/  @!P0 S2R R3, SR_CgaCtaId ;  /* 0x0000000000038919 */ /* 0x000e220000008800 */
[----:B------:R-:W-:-:S04]  /*e2f0*/  @!P0 MOV R0, 0x400 ;  /* 0x0000040000008802 */ /* 0x000fc80000000f00 */
[----:B0-----:R-:W-:-:S05]  /*e300*/  @!P0 LEA R0, R3, R0, 0x18 ;  /* 0x0000000003008211 */ /* 0x001fca00078ec0ff */
[----:B------:R0:W-:Y:S01]  /*e310*/  @!P0 STS.128 [R0+0x368d0], R16 ;  /* 0x0368d01000008388 */ /* 0x0001e20000000c00 */
[----:B------:R-:W-:Y:S06]  /*e320*/  BAR.ARV 0x5, 0x120 ;  /* 0x0144800000007b1d */ /* 0x000fec0000002000 */
[----:B------:R-:W-:Y:S02]  /*e330*/  ISETP.GE.AND P0, PT, R19, UR5, PT ;  /* 0x0000000513007c0c */ /* 0x000fe4000bf06270 */
[----:B0-----:R-:W-:-:S05]  /*e340*/  MOV R0, 0x1 ;  /* 0x0000000100007802 */ /* 0x001fca0000000f00 */
[----:B------:R0:W-:Y:S04]  /*e350*/  STL [R1+0x8], R0 ;  /* 0x0000080001007387 */ /* 0x0001e80000100800 */
[----:B------:R0:W-:Y:S02]  /*e360*/  STL [R1], RZ ;  /* 0x000000ff01007387 */ /* 0x0001e40000100800 */
[----:B------:R-:W-:Y:S05]  /*e370*/  @P0 BRA `(.L_x_307) ;  /* 0x0000003c00f80947 */ /* 0x000fea0003800000 */
[----:B0-----:R-:W-:Y:S01]  /*e380*/  IMAD.MOV.U32 R0, RZ, RZ, 0x1 ;  /* 0x00000001ff007424 */ /* 0x001fe200078e00ff */
[----:B------:R0:W-:Y:S01]  /*e390*/  STL [R1], RZ ;  /* 0x000000ff01007387 */ /* 0x0001e20000100800 */
[----:B------:R-:W-:Y:S01]  /*e3a0*/  ULDC UR38, c[0x0][0xc] ;  /* 0x0000030000267ab9 */ /* 0x000fe20000000800 */
[----:B------:R-:W-:Y:S02]  /*e3b0*/  ULDC.64 UR36, c[0x0][0x198] ;  /* 0x0000660000247ab9 */ /* 0x000fe40000000a00 */
[----:B------:R0:W-:Y:S04]  /*e3c0*/  STL [R1+0x8], R0 ;  /* 0x0000080001007387 */ /* 0x0001e80000100800 */
[----:B------:R0:W-:Y:S02]  /*e3d0*/  STL [R1+0x28], RZ ;  /* 0x000028ff01007387 */ /* 0x0001e40000100800 */
.L_x_372:
[----:B-1----:R-:W1:Y:S02]  /*e3e0*/  LDC.64 R2, c[0x0][0xc60] ;  /* 0x00031800ff027b82 */ /* 0x002e640000000a00 */
[----:B-1----:R-:W-:-:S05]  /*e3f0*/  IMAD.WIDE R2, R19, 0x4, R2 ;  /* 0x0000000413027825 */ /* 0x002fca00078e0202 */
[----:B------:R-:W2:Y:S01]  /*e400*/  LDG.E R5, desc[UR60][R2.64] ;  /* 0x0000003c02057981 */ /* 0x000ea2000c1e1900 */
[----:B------:R-:W-:Y:S05]  /*e410*/  YIELD ;  /* 0x0000000000007946 */ /* 0x000fea0003800000 */
[----:B------:R-:W-:Y:S01]  /*e420*/  ULDC.64 UR4, c[0x0][0xa28] ;  /* 0x00028a0000047ab9 */ /* 0x000fe20000000a00 */
[----:B0-----:R-:W-:Y:S01]  /*e430*/  IMAD.MOV.U32 R0, RZ, RZ, RZ ;  /* 0x000000ffff007224 */ /* 0x001fe200078e00ff */
[----:B------:R-:W-:-:S04]  /*e440*/  ISETP.NE.U32.AND P0, PT, RZ, UR4, PT ;  /* 0x00000004ff007c0c */ /* 0x000fc8000bf05070 */
[----:B------:R-:W-:Y:S01]  /*e450*/  ISETP.NE.AND.EX P0, PT, RZ, UR5, PT, P0 ;  /* 0x00000005ff007c0c */ /* 0x000fe2000bf05300 */
[----:B------:R-:W-:Y:S01]  /*e460*/  IMAD.MOV.U32 R6, RZ, RZ, RZ ;  /* 0x000000ffff067224 */ /* 0x000fe200078e00ff */
[----:B--2---:R-:W-:Y:S01]  /*e470*/  SHF.R.S32.HI R4, RZ, 0x1f, R5 ;  /* 0x0000001fff047819 */ /* 0x004fe20000011405 */
[----:B------:R-:W-:-:S10]  /*e480*/  IMAD.SHL.U32 R7, R5, 0x4, RZ ;  /* 0x0000000405077824 */ /* 0x000fd400078e00ff */
[C---:B------:R-:W-:Y:S01]  /*e490*/  @P0 LEA R2, P1, R5.reuse, UR4, 0x2 ;  /* 0x0000000405020c11 */ /* 0x040fe2000f8210ff */
[----:B------:R-:W-:Y:S03]  /*e4a0*/  STL [R1+0x14], R5 ;  /* 0x0000140501007387 */ /* 0x000fe60000100800 */
[----:B------:R-:W-:Y:S01]  /*e4b0*/  @P0 LEA.HI.X R3, R5, UR5, R4, 0x2, P1 ;  /* 0x0000000505030c11 */ /* 0x000fe200088f1404 */
[----:B------:R-:W-:-:S04]  /*e4c0*/  ULDC.64 UR4, c[0x0][0xa00] ;  /* 0x0002800000047ab9 */ /* 0x000fc80000000a00 */
[----:B------:R0:W5:Y:S01]  /*e4d0*/  @P0 LDG.E R0, desc[UR60][R2.64] ;  /* 0x0000003c02000981 */ /* 0x000162000c1e1900 */
[----:B------:R-:W-:-:S04]  /*e4e0*/  ISETP.NE.U32.AND P0, PT, RZ, UR4, PT ;  /* 0x00000004ff007c0c */ /* 0x000fc8000bf05070 */
[----:B------:R-:W-:-:S13]  /*e4f0*/  ISETP.NE.AND.EX P0, PT, RZ, UR5, PT, P0 ;  /* 0x00000005ff007c0c */ /* 0x000fda000bf05300 */
[----:B0-----:R-:W-:-:S04]  /*e500*/  @P0 LEA R2, P1, R5, UR4, 0x2 ;  /* 0x0000000405020c11 */ /* 0x001fc8000f8210ff */
[----:B------:R-:W-:Y:S01]  /*e510*/  @P0 LEA.HI.X R3, R5, UR5, R4, 0x2, P1 ;  /* 0x0000000505030c11 */ /* 0x000fe200088f1404 */
[----:B------:R-:W-:-:S04]  /*e520*/  ULDC.64 UR4, c[0x0][0xa20] ;  /* 0x0002880000047ab9 */ /* 0x000fc80000000a00 */
[----:B------:R-:W2:Y:S01]  /*e530*/  @P0 LDG.E R6, desc[UR60][R2.64] ;  /* 0x0000003c02060981 */ /* 0x000ea2000c1e1900 */
[----:B------:R-:W-:-:S04]  /*e540*/  ISETP.NE.U32.AND P0, PT, RZ, UR4, PT ;  /* 0x00000004ff007c0c */ /* 0x000fc8000bf05070 */
[----:B------:R-:W-:Y:S01]  /*e550*/  ISETP.NE.AND.EX P0, PT, RZ, UR5, PT, P0 ;  /* 0x00000005ff007c0c */ /* 0x000fe2000bf05300 */
[----:B--2---:R0:W-:Y:S04]  /*e560*/  STL [R1+0x2c], R6 ;  /* 0x00002c0601007387 */ /* 0x0041e80000100800 */
[----:B------:R1:W-:Y:S01]  /*e570*/  STL [R1+0x1c], R7 ;  /* 0x00001c0701007387 */ /* 0x0003e20000100800 */
[----:B0-----:R-:W-:-:S07]  /*e580*/  SHF.L.U64.HI R6, R5, 0x2, R4 ;  /* 0x0000000205067819 */ /* 0x001fce0000010204 */
[C---:B------:R-:W-:Y:S01]  /*e590*/  @P0 IADD3 R4, P1, R7.reuse, UR4, RZ ;  /* 0x0000000407040c10 */ /* 0x040fe2000ff3e0ff */
[----:B------:R0:W-:Y:S03]  /*e5a0*/  STL [R1+0x20], R6 ;  /* 0x0000200601007387 */ /* 0x0001e60000100800 */
[----:B------:R-:W-:Y:S01]  /*e5b0*/  @P0 IADD3.X R5, R6, UR5, RZ, P1, !PT ;  /* 0x0000000506050c10 */ /* 0x000fe20008ffe4ff */
[----:B------:R-:W-:Y:S02]  /*e5c0*/  ULDC.64 UR4, c[0x0][0xa08] ;  /* 0x0002820000047ab9 */ /* 0x000fe40000000a00 */
[----:B------:R-:W-:Y:S01]  /*e5d0*/  IADD3 R2, P1, R7, UR4, RZ ;  /* 0x0000000407027c10 */ /* 0x000fe2000ff3e0ff */
[----:B-1----:R-:W-:-:S03]  /*e5e0*/  IMAD.MOV.U32 R7, RZ, RZ, RZ ;  /* 0x000000ffff077224 */ /* 0x002fc600078e00ff */
[----:B------:R-:W-:Y:S02]  /*e5f0*/  IADD3.X R3, R6, UR5, RZ, P1, !PT ;  /* 0x0000000506037c10 */ /* 0x000fe40008ffe4ff */
[----:B------:R-:W-:-:S04]  /*e600*/  ISETP.NE.U32.AND P1, PT, RZ, UR4, PT ;  /* 0x00000004ff007c0c */ /* 0x000fc8000bf25070 */
[----:B------:R-:W-:Y:S01]  /*e610*/  ISETP.NE.AND.EX P1, PT, RZ, UR5, PT, P1 ;  /* 0x00000005ff007c0c */ /* 0x000fe2000bf25310 */
[----:B------:R-:W-:Y:S02]  /*e620*/  ULDC.64 UR4, c[0x0][0x3f8] ;  /* 0x0000fe0000047ab9 */ /* 0x000fe40000000a00 */
[----:B------:R-:W-:-:S03]  /*e630*/  UISETP.NE.U32.AND UP0, UPT, UR4, URZ, UPT ;  /* 0x0000003f0400728c */ /* 0x000fc6000bf05070 */
[----:B------:R-:W-:Y:S01]  /*e640*/  ULDC UR4, c[0x0][0x404] ;  /* 0x0001010000047ab9 */ /* 0x000fe20000000800 */
[----:B------:R-:W-:-:S03]  /*e650*/  UISETP.NE.AND.EX UP0, UPT, UR5, URZ, UPT, UP0 ;  /* 0x0000003f0500728c */ /* 0x000fc6000bf05300 */
[----:B------:R-:W-:Y:S01]  /*e660*/  ULDC UR5, c[0x0][0x2e0] ;  /* 0x0000b80000057ab9 */ /* 0x000fe20000000800 */
[----:B------:R-:W-:Y:S02]  /*e670*/  USEL UR4, UR4, 0x1, UP0 ;  /* 0x0000000104047887 */ /* 0x000fe40008000000 */
[----:B------:R1:W5:Y:S02]  /*e680*/  @P1 LDG.E R7, desc[UR60][R2.64] ;  /* 0x0000003c02071981 */ /* 0x000364000c1e1900 */
[----:B------:R-:W-:-:S06]  /*e690*/  UIMAD UR4, UR4, UR5, URZ ;  /* 0x00000005040472a4 */ /* 0x000fcc000f8e023f */
[----:B0-----:R-:W-:-:S06]  /*e6a0*/  MOV R6, UR4 ;  /* 0x0000000400067c02 */ /* 0x001fcc0008000f00 */
[----:B------:R1:W5:Y:S01]  /*e6b0*/  @P0 LDG.E R6, desc[UR60][R4.64] ;  /* 0x0000003c04060981 */ /* 0x000362000c1e1900 */
[----:B------:R-:W-:Y:S05]  /*e6c0*/  @P0 BRA `(.L_x_308) ;  /* 0x0000000000100947 */ /* 0x000fea0003800000 */
[----:B------:R-:W-:Y:S05]  /*e6d0*/  @!P1 BRA `(.L_x_308) ;  /* 0x00000000000c9947 */ /* 0x000fea0003800000 */
[----:B-----5:R-:W2:Y:S04]  /*e6e0*/  LDG.E R6, desc[UR60][R2.64] ;  /* 0x0000003c02067981 */ /* 0x020ea8000c1e1900 */
[----:B-1----:R-:W2:Y:S02]  /*e6f0*/  LDG.E R5, desc[UR60][R2.64+0x4] ;  /* 0x0000043c02057981 */ /* 0x002ea4000c1e1900 */
[----:B--2---:R-:W-:-:S07]  /*e700*/  IMAD.IADD R6, R5, 0x1, -R6 ;  /* 0x0000000105067824 */ /* 0x004fce00078e0a06 */
.L_x_308:
[--C-:B-1---5:R-:W-:Y:S01]  /*e710*/  IMAD.IADD R4, R6, 0x1, -R0.reuse ;  /* 0x0000000106047824 */ /* 0x122fe200078e0a00 */
[----:B------:R-:W-:Y:S01]  /*e720*/  BSSY B6, `(.L_x_309) ;  /* 0x0000326000067945 */ /* 0x000fe20003800000 */
[----:B------:R-:W-:Y:S02]  /*e730*/  IMAD.IADD R3, R7, 0x1, R0 ;  /* 0x0000000107037824 */ /* 0x000fe400078e0200 */
[----:B------:R-:W-:Y:S01]  /*e740*/  IMAD.MOV.U32 R2, RZ, RZ, RZ ;  /* 0x000000ffff027224 */ /* 0x000fe200078e00ff */
[----:B------:R-:W-:Y:S01]  /*e750*/  STL [R1+0x24], R4 ;  /* 0x0000240401007387 */ /* 0x000fe20000100800 */
[----:B------:R-:W-:-:S03]  /*e760*/  ISETP.GT.AND P0, PT, R4, RZ, PT ;  /* 0x000000ff0400720c */ /* 0x000fc60003f04270 */
[----:B------:R0:W-:Y:S02]  /*e770*/  STL [R1+0x4], R3 ;  /* 0x0000040301007387 */ /* 0x0001e40000100800 */
[----:B0-----:R-:W-:-:S04]  /*e780*/  VIADD R3, R4, 0x6f ;  /* 0x0000006f04037836 */ /* 0x001fc80000000000 */
[----:B------:R-:W-:-:S05]  /*e790*/  IMAD.HI R2, R3, -0x6db6db6d, R2 ;  /* 0x9249249303027827 */ /* 0x000fca00078e0202 */
[----:B------:R-:W-:-:S04]  /*e7a0*/  SHF.R.U32.HI R3, RZ, 0x1f, R2 ;  /* 0x0000001fff037819 */ /* 0x000fc80000011602 */
[----:B------:R-:W-:-:S05]  /*e7b0*/  LEA.HI.SX32 R0, R2, R3, 0x1a ;  /* 0x0000000302007211 */ /* 0x000fca00078fd2ff */
[----:B------:R0:W-:Y:S01]  /*e7c0*/  STL [R1+0x18], R0 ;  /* 0x0000180001007387 */ /* 0x0001e20000100800 */
[----:B------:R-:W-:Y:S05]  /*e7d0*/  @P0 BRA `(.L_x_310) ;  /* 0x0000000000440947 */ /* 0x000fea0003800000 */
[----:B------:R-:W1:Y:S02]  /*e7e0*/  S2R R4, SR_TID.X ;  /* 0x0000000000047919 */ /* 0x000e640000002100 */
[----:B-1----:R-:W-:-:S04]  /*e7f0*/  LOP3.LUT R4, R4, 0x1f, RZ, 0xc0, !PT ;  /* 0x0000001f04047812 */ /* 0x002fc800078ec0ff */
[----:B------:R-:W-:-:S13]  /*e800*/  ISETP.NE.AND P1, PT, R4, RZ, PT ;  /* 0x000000ff0400720c */ /* 0x000fda0003f25270 */
[----:B------:R-:W-:Y:S05]  /*e810*/  @P1 BRA `(.L_x_311) ;  /* 0x0000003000581947 */ /* 0x000fea0003800000 */
[----:B------:R-:W1:Y:S01]  /*e820*/  S2R R7, SR_LANEID ;  /* 0x0000000000077919 */ /* 0x000e620000000000 */
[----:B------:R-:W-:Y:S01]  /*e830*/  VOTEU.ANY UR4, UPT, PT ;  /* 0x0000000000047886 */ /* 0x000fe200038e0100 */
[----:B------:R-:W2:Y:S01]  /*e840*/  LDC.64 R2, c[0x0][0xc38] ;  /* 0x00030e00ff027b82 */ /* 0x000ea20000000a00 */
[----:B0-----:R-:W1:Y:S08]  /*e850*/  FLO.U32 R0, UR4 ;  /* 0x0000000400007d00 */ /* 0x001e7000080e0000 */
[----:B------:R-:W2:Y:S01]  /*e860*/  POPC R5, UR4 ;  /* 0x0000000400057d09 */ /* 0x000ea20008000000 */
[----:B-1----:R-:W-:-:S13]  /*e870*/  ISETP.EQ.U32.AND P0, PT, R0, R7, PT ;  /* 0x000000070000720c */ /* 0x002fda0003f02070 */
[----:B--2---:R-:W2:Y:S01]  /*e880*/  @P0 ATOMG.E.ADD.STRONG.GPU PT, R3, desc[UR60][R2.64], R5 ;  /* 0x00000005020309a8 */ /* 0x004ea200081ee1fc */
[----:B------:R-:W0:Y:S02]  /*e890*/  S2R R4, SR_LTMASK ;  /* 0x0000000000047919 */ /* 0x000e240000003900 */
[----:B0-----:R-:W-:-:S04]  /*e8a0*/  LOP3.LUT R4, R4, UR4, RZ, 0xc0, !PT ;  /* 0x0000000404047c12 */ /* 0x001fc8000f8ec0ff */
[----:B------:R-:W0:Y:S01]  /*e8b0*/  POPC R7, R4 ;  /* 0x0000000400077309 */ /* 0x000e220000000000 */
[----:B--2---:R-:W0:Y:S02]  /*e8c0*/  SHFL.IDX PT, R0, R3, R0, 0x1f ;  /* 0x00001f0003007589 */ /* 0x004e2400000e0000 */
[----:B0-----:R-:W-:Y:S01]  /*e8d0*/  IADD3 R16, R0, UR38, R7 ;  /* 0x0000002600107c10 */ /* 0x001fe2000fffe007 */
[----:B------:R-:W-:Y:S06]  /*e8e0*/  BRA `(.L_x_311) ;  /* 0x0000003000247947 */ /* 0x000fec0003800000 */
.L_x_310:
[----:B------:R-:W1:Y:S01]  /*e8f0*/  S2R R3, SR_CgaCtaId ;  /* 0x0000000000037919 */ /* 0x000e620000008800 */
[----:B0-----:R-:W-:-:S04]  /*e900*/  MOV R0, 0x400 ;  /* 0x0000040000007802 */ /* 0x001fc80000000f00 */
[----:B-1----:R-:W-:-:S04]  /*e910*/  LEA R2, R3, R0, 0x18 ;  /* 0x0000000003027211 */ /* 0x002fc800078ec0ff */
[----:B------:R-:W-:Y:S01]  /*e920*/  IADD3 R0, R2, 0x21400, RZ ;  /* 0x0002140002007810 */ /* 0x000fe20007ffe0ff */
[----:B------:R0:W-:Y:S03]  /*e930*/  STL [R1+0x10], R2 ;  /* 0x0000100201007387 */ /* 0x0001e60000100800 */
[----:B------:R-:W-:-:S13]  /*e940*/  LOP3.LUT P0, RZ, R0, 0x3ff, RZ, 0xc0, !PT ;  /* 0x000003ff00ff7812 */ /* 0x000fda000780c0ff */
[----:B0-----:R-:W-:Y:S05]  /*e950*/  @!P0 BRA `(.L_x_312) ;  /* 0x0000000000408947 */ /* 0x001fea0003800000 */
[----:B------:R-:W-:Y:S01]  /*e960*/  MOV R2, 0x0 ;  /* 0x0000000000027802 */ /* 0x000fe20000000f00 */
[----:B------:R-:W-:Y:S01]  /*e970*/  ULDC.64 UR6, c[0x4][0xa8] ;  /* 0x01002a0000067ab9 */ /* 0x000fe20000000a00 */
[----:B------:R-:W-:Y:S01]  /*e980*/  ULDC.64 UR8, c[0x4][0xb0] ;  /* 0x01002c0000087ab9 */ /* 0x000fe20000000a00 */
[----:B------:R-:W-:Y:S01]  /*e990*/  ULDC.64 UR4, c[0x4][0x8] ;  /* 0x0100020000047ab9 */ /* 0x000fe20000000a00 */
[----:B------:R-:W-:Y:S01]  /*e9a0*/  IMAD.U32 R4, RZ, RZ, UR6 ;  /* 0x00000006ff047e24 */ /* 0x000fe2000f8e00ff */
[----:B------:R-:W-:Y:S01]  /*e9b0*/  MOV R11, UR5 ;  /* 0x00000005000b7c02 */ /* 0x000fe20008000f00 */
[----:B------:R-:W0:Y:S01]  /*e9c0*/  LDC.64 R2, c[0x4][R2] ;  /* 0x0100000002027b82 */ /* 0x000e220000000a00 */
[----:B------:R-:W-:Y:S02]  /*e9d0*/  IMAD.U32 R5, RZ, RZ, UR7 ;  /* 0x00000007ff057e24 */ /* 0x000fe4000f8e00ff */
[----:B------:R-:W-:Y:S02]  /*e9e0*/  IMAD.U32 R6, RZ, RZ, UR8 ;  /* 0x00000008ff067e24 */ /* 0x000fe4000f8e00ff */
[----:B------:R-:W-:-:S02]  /*e9f0*/  IMAD.U32 R7, RZ, RZ, UR9 ;  /* 0x00000009ff077e24 */ /* 0x000fc4000f8e00ff */
[----:B------:R-:W-:Y:S02]  /*ea00*/  IMAD.U32 R10, RZ, RZ, UR4 ;  /* 0x00000004ff0a7e24 */ /* 0x000fe4000f8e00ff */
[----:B------:R-:W-:Y:S02]  /*ea10*/  IMAD.MOV.U32 R8, RZ, RZ, 0x70 ;  /* 0x00000070ff087424 */ /* 0x000fe400078e00ff */
[----:B------:R-:W-:Y:S02]  /*ea20*/  IMAD.MOV.U32 R12, RZ, RZ, 0x1 ;  /* 0x00000001ff0c7424 */ /* 0x000fe400078e00ff */
[----:B------:R-:W-:-:S07]  /*ea30*/  IMAD.MOV.U32 R13, RZ, RZ, RZ ;  /* 0x000000ffff0d7224 */ /* 0x000fce00078e00ff */
[----:B------:R-:W-:-:S07]  /*ea40*/  LEPC R20, `(.L_x_312) ;  /* 0x000000001014794e */ /* 0x000fce0000000000 */
[----:B0-----:R-:W-:Y:S05]  /*ea50*/  CALL.ABS.NOINC R2 ;  /* 0x0000000002007343 */ /* 0x001fea0003c00000 */
.L_x_312:
[----:B------:R-:W2:Y:S02]  /*ea60*/  LDL R2, [R1+0x10] ;  /* 0x0000100001027983 */ /* 0x000ea40000100800 */
[----:B--2---:R-:W-:-:S05]  /*ea70*/  VIADD R0, R2, 0x400 ;  /* 0x0000040002007836 */ /* 0x004fca0000000000 */
[----:B------:R-:W-:-:S13]  /*ea80*/  LOP3.LUT P0, RZ, R0, 0x3ff, RZ, 0xc0, !PT ;  /* 0x000003ff00ff7812 */ /* 0x000fda000780c0ff */
[----:B------:R-:W-:Y:S05]  /*ea90*/  @!P0 BRA `(.L_x_313) ;  /* 0x0000000000808947 */ /* 0x000fea0003800000 */
[----:B------:R-:W-:Y:S01]  /*eaa0*/  MOV R0, 0x0 ;  /* 0x0000000000007802 */ /* 0x000fe20000000f00 */
[----:B------:R-:W-:Y:S01]  /*eab0*/  ULDC.64 UR6, c[0x4][0xa8] ;  /* 0x01002a0000067ab9 */ /* 0x000fe20000000a00 */
[----:B------:R-:W-:Y:S01]  /*eac0*/  ULDC.64 UR8, c[0x4][0xb0] ;  /* 0x01002c0000087ab9 */ /* 0x000fe20000000a00 */
[----:B------:R-:W-:Y:S01]  /*ead0*/  ULDC.64 UR4, c[0x4][0x10] ;  /* 0x0100040000047ab9 */ /* 0x000fe20000000a00 */
[----:B------:R0:W1:Y:S01]  /*eae0*/  LDC.64 R2, c[0x4][R0] ;  /* 0x0100000000027b82 */ /* 0x0000620000000a00 */
[----:B------:R-:W-:Y:S01]  /*eaf0*/  IMAD.U32 R4, RZ, RZ, UR6 ;  /* 0x00000006ff047e24 */ /* 0x000fe2000f8e00ff */
[----:B------:R-:W-:Y:S01]  /*eb00*/  MOV R5, UR7 ;  /* 0x0000000700057c02 */ /* 0x000fe20008000f00 */
        /* <DEDUP_REMOVED lines=9> */
.L_x_314:
        /* <DEDUP_REMOVED lines=16> */
.L_x_313:
[----:B------:R-:W2:Y:S01]  /*eca0*/  LDL.LU R2, [R1+0x1c] ;  /* 0x00001c0001027983 */ /* 0x000ea20000300800 */
[----:B------:R-:W-:-:S03]  /*ecb0*/  ULDC.64 UR4, c[0x0][0x9f8] ;  /* 0x00027e0000047ab9 */ /* 0x000fc60000000a00 */
[----:B------:R-:W3:Y:S04]  /*ecc0*/  LDL.LU R0, [R1+0x20] ;  /* 0x0000200001007983 */ /* 0x000ee80000300800 */
[----:B------:R-:W4:Y:S04]  /*ecd0*/  LDL.LU R4, [R1+0x2c] ;  /* 0x00002c0001047983 */ /* 0x000f280000300800 */
[----:B------:R-:W4:Y:S01]  /*ece0*/  LDL.LU R8, [R1+0x14] ;  /* 0x0000140001087983 */ /* 0x000f220000300800 */
[----:B------:R-:W-:-:S04]  /*ecf0*/  ISETP.NE.U32.AND P0, PT, RZ, UR4, PT ;  /* 0x00000004ff007c0c */ /* 0x000fc8000bf05070 */
[----:B------:R-:W-:Y:S01]  /*ed00*/  ISETP.NE.AND.EX P0, PT, RZ, UR5, PT, P0 ;  /* 0x00000005ff007c0c */ /* 0x000fe2000bf05300 */
[----:B------:R-:W0:Y:S02]  /*ed10*/  S2R R9, SR_TID.X ;  /* 0x0000000000097919 */ /* 0x000e240000002100 */
[----:B0-----:R-:W-:-:S04]  /*ed20*/  LOP3.LUT R9, R9, 0x1f, RZ, 0xc0, !PT ;  /* 0x0000001f09097812 */ /* 0x001fc800078ec0ff */
[----:B------:R-:W-:-:S13]  /*ed30*/  ISETP.NE.AND P6, PT, R9, RZ, PT ;  /* 0x000000ff0900720c */ /* 0x000fda0003fc5270 */
[----:B------:R-:W-:-:S05]  /*ed40*/  VOTEU.ALL UP1, P6 ;  /* 0x00000000003f7886 */ /* 0x000fca0003020000 */
[----:B------:R-:W-:-:S04]  /*ed50*/  @!UP1 UIADD3 UR8, UP0, UR36, 0x270, URZ ;  /* 0x0000027024089890 */ /* 0x000fc8000ff1e03f */
[----:B------:R-:W-:-:S03]  /*ed60*/  @!UP1 UIADD3.X UR9, URZ, UR37, URZ, UP0, !UPT ;  /* 0x000000253f099290 */ /* 0x000fc600087fe43f */
[----:B------:R-:W-:Y:S01]  /*ed70*/  VOTEU.ALL UP0, P6 ;  /* 0x00000000003f7886 */ /* 0x000fe20003000000 */
[----:B--2---:R-:W-:-:S04]  /*ed80*/  @P0 IADD3 R2, P1, R2, UR4, RZ ;  /* 0x0000000402020c10 */ /* 0x004fc8000ff3e0ff */
[----:B---3--:R-:W-:Y:S01]  /*ed90*/  @P0 IADD3.X R3, R0, UR5, RZ, P1, !PT ;  /* 0x0000000500030c10 */ /* 0x008fe20008ffe4ff */
[----:B------:R-:W-:Y:S01]  /*eda0*/  ULDC.64 UR4, c[0x0][0xa00] ;  /* 0x0002800000047ab9 */ /* 0x000fe20000000a00 */
[----:B----4-:R-:W-:Y:S02]  /*edb0*/  LEA R17, R17, R4, 0x7 ;  /* 0x0000000411117211 */ /* 0x010fe400078e38ff */
[----:B------:R-:W0:Y:S01]  /*edc0*/  LDC R4, c[0x0][0x428] ;  /* 0x00010a00ff047b82 */ /* 0x000e220000000800 */
[----:B------:R-:W-:-:S06]  /*edd0*/  IMAD.MOV.U32 R0, RZ, RZ, R8 ;  /* 0x000000ffff007224 */ /* 0x000fcc00078e0008 */
[----:B------:R1:W5:Y:S01]  /*ede0*/  @P0 LDG.E R0, desc[UR60][R2.64] ;  /* 0x0000003c02000981 */ /* 0x000362000c1e1900 */
[----:B------:R-:W-:Y:S02]  /*edf0*/  PLOP3.LUT P1, PT, P6, PT, PT, 0x8, 0x0 ;  /* 0x000000000000781c */ /* 0x000fe4000372e170 */
[----:B0-----:R-:W-:Y:S01]  /*ee00*/  ISETP.NE.AND P0, PT, R4, 0x1, PT ;  /* 0x000000010400780c */ /* 0x001fe20003f05270 */
[----:B------:R-:W-:-:S12]  /*ee10*/  IMAD.MOV.U32 R4, RZ, RZ, R18 ;  /* 0x000000ffff047224 */ /* 0x000fd800078e0012 */
[----:B------:R-:W0:Y:S08]  /*ee20*/  @P0 LDC R7, c[0x0][0x42c] ;  /* 0x00010b00ff070b82 */ /* 0x000e300000000800 */
[----:B------:R-:W2:Y:S01]  /*ee30*/  @P0 LDC R5, c[0x0][0x430] ;  /* 0x00010c00ff050b82 */ /* 0x000ea20000000800 */
[----:B0-----:R-:W-:-:S05]  /*ee40*/  @P0 IMAD.HI.U32 R6, R18, R7, RZ ;  /* 0x0000000712060227 */ /* 0x001fca00078e00ff */
[----:B--2---:R-:W-:Y:S02]  /*ee50*/  @P0 SHF.R.U32.HI R4, RZ, R5, R6 ;  /* 0x00000005ff040219 */ /* 0x004fe40000011606 */
[----:B------:R-:W-:-:S04]  /*ee60*/  ISETP.NE.U32.AND P0, PT, RZ, UR4, PT ;  /* 0x00000004ff007c0c */ /* 0x000fc8000bf05070 */
[----:B------:R-:W-:-:S04]  /*ee70*/  ISETP.NE.AND.EX P0, PT, RZ, UR5, PT, P0 ;  /* 0x00000005ff007c0c */ /* 0x000fc8000bf05300 */
[----:B-1----:R-:W-:-:S09]  /*ee80*/  SEL R6, R8, RZ, !P0 ;  /* 0x000000ff08067207 */ /* 0x002fd20004000000 */
.L_x_315:
[----:B------:R-:W-:Y:S02]  /*ee90*/  PLOP3.LUT P0, PT, P0, P1, PT, 0xa2, 0x0 ;  /* 0x000000000000781c */ /* 0x000fe40000703472 */
[----:B------:R-:W-:Y:S01]  /*eea0*/  @P1 R2UR P0, UR7, R6 ;  /* 0x00000000060712ca */ /* 0x000fe20000000000 */
[----:B------:R-:W-:-:S07]  /*eeb0*/  UMOV UR4, URZ ;  /* 0x0000003f00047c82 */ /* 0x000fce0008000000 */
[----:B------:R-:W-:Y:S02]  /*eec0*/  PLOP3.LUT P0, PT, P0, P1, PT, 0xa2, 0x0 ;  /* 0x000000000000781c */ /* 0x000fe40000703472 */
[----:B------:R-:W-:-:S08]  /*eed0*/  @P1 R2UR.OR P0, UR6, R18 ;  /* 0x00000000120612ca */ /* 0x000fd00000100000 */
[----:B------:R-:W-:Y:S02]  /*eee0*/  PLOP3.LUT P0, PT, P0, P1, PT, 0xa2, 0x0 ;  /* 0x000000000000781c */ /* 0x000fe40000703472 */
[----:B------:R-:W-:-:S08]  /*eef0*/  @P1 R2UR.OR P0, UR5, R17 ;  /* 0x00000000110512ca */ /* 0x000fd00000100000 */
[----:B------:R-:W-:-:S05]  /*ef00*/  @P1 PLOP3.LUT P1, PT, P0, PT, PT, 0x80, 0x0 ;  /* 0x000000000000181c */ /* 0x000fca000072f070 */
[----:B------:R0:W-:Y:S08]  /*ef10*/  @!UP0 UTMAPF.L2.4D [UR4], [UR8] ;  /* 0x00000004080085b8 */ /* 0x0001f00008018000 */
[----:B0-----:R-:W-:Y:S05]  /*ef20*/  @P1 BRA.U.ANY `(.L_x_315) ;  /* 0xfffffffd00d81947 */ /* 0x001fea000393ffff */
[----:B------:R-:W0:Y:S01]  /*ef30*/  S2R R2, SR_TID.X ;  /* 0x0000000000027919 */ /* 0x000e220000002100 */
[----:B------:R-:W-:Y:S01]  /*ef40*/  UMOV UR4, 0x40 ;  /* 0x0000004000047882 */ /* 0x000fe20000000000 */
[----:B0-----:R-:W-:-:S04]  /*ef50*/  LOP3.LUT R2, R2, 0x1f, RZ, 0xc0, !PT ;  /* 0x0000001f02027812 */ /* 0x001fc800078ec0ff */
[----:B------:R-:W-:-:S04]  /*ef60*/  ISETP.NE.AND P2, PT, R2, RZ, PT ;  /* 0x000000ff0200720c */ /* 0x000fc80003f45270 */
[----:B------:R-:W-:-:S09]  /*ef70*/  PLOP3.LUT P1, PT, P2, PT, PT, 0x8, 0x0 ;  /* 0x000000000000781c */ /* 0x000fd2000172e170 */
[----:B------:R-:W-:-:S05]  /*ef80*/  VOTEU.ALL UP0, P2 ;  /* 0x00000000003f7886 */ /* 0x000fca0001000000 */
.L_x_316:
[----:B------:R-:W-:Y:S02]  /*ef90*/  PLOP3.LUT P0, PT, P0, P1, PT, 0xa2, 0x0 ;  /* 0x000000000000781c */ /* 0x000fe40000703472 */
[----:B------:R-:W-:-:S08]  /*efa0*/  @P1 R2UR P0, UR7, R6 ;  /* 0x00000000060712ca */ /* 0x000fd00000000000 */
        /* <DEDUP_REMOVED lines=13> */
.L_x_317:
        /* <DEDUP_REMOVED lines=9> */
[----:B------:R-:W0:Y:S01]  /*f110*/  LDC.64 R2, c[0x0][0x3f8] ;  /* 0x0000fe00ff027b82 */ /* 0x000e220000000a00 */
[----:B------:R-:W-:Y:S02]  /*f120*/  ULDC.64 UR4, c[0x0][0xa08] ;  /* 0x0002820000047ab9 */ /* 0x000fe40000000a00 */
[----:B0-----:R-:W-:Y:S01]  /*f130*/  LOP3.LUT P0, RZ, R2, UR4, RZ, 0xfc, !PT ;  /* 0x0000000402ff7c12 */ /* 0x001fe2000f80fcff */
[----:B------:R-:W-:-:S03]  /*f140*/  UMOV UR4, 0xffffffff ;  /* 0xffffffff00047882 */ /* 0x000fc60000000000 */
[----:B------:R-:W-:-:S04]  /*f150*/  LOP3.LUT P0, RZ, R3, UR5, RZ, 0xfc, P0 ;  /* 0x0000000503ff7c12 */ /* 0x000fc8000800fcff */
[----:B-----5:R-:W-:Y:S01]  /*f160*/  SEL R5, R0, RZ, !P0 ;  /* 0x000000ff00057207 */ /* 0x020fe20004000000 */
[----:B------:R-:W-:Y:S08]  /*f170*/  BRA.DIV UR4, `(.L_x_318) ;  /* 0x0000003604d07947 */ /* 0x000ff0000b800000 */
.L_x_388:
[----:B------:R-:W2:Y:S01]  /*f180*/  LDL R7, [R1+0x18] ;  /* 0x0000180001077983 */ /* 0x000ea20000100800 */
[----:B------:R-:W-:Y:S01]  /*f190*/  UMOV UR4, 0xffffffff ;  /* 0xffffffff00047882 */ /* 0x000fe20000000000 */
[----:B------:R-:W-:Y:S01]  /*f1a0*/  SHF.R.S32.HI R12, RZ, 0x1f, R0 ;  /* 0x0000001fff0c7819 */ /* 0x000fe20000011400 */
[----:B--2---:R-:W-:Y:S01]  /*f1b0*/  VIADD R7, R7, 0xffffffff ;  /* 0xffffffff07077836 */ /* 0x004fe20000000000 */
[----:B------:R-:W-:Y:S06]  /*f1c0*/  BRA.DIV UR4, `(.L_x_319) ;  /* 0x0000003604f07947 */ /* 0x000fec000b800000 */
[----:B------:R-:W-:-:S13]  /*f1d0*/  ELECT P6, URZ, PT ;  /* 0x00000000003f782f */ /* 0x000fda00038c0000 */
.L_x_391:
[----:B------:R-:W-:Y:S05]  /*f1e0*/  @!P6 BRA `(.L_x_320) ;  /* 0x000000040034e947 */ /* 0x000fea0003800000 */
[----:B------:R0:W-:Y:S01]  /*f1f0*/  STL [R1+0xc], R7 ;  /* 0x00000c0701007387 */ /* 0x0001e20000100800 */
[----:B------:R-:W-:-:S04]  /*f200*/  ISETP.NE.U32.AND P0, PT, R2, RZ, PT ;  /* 0x000000ff0200720c */ /* 0x000fc80003f05070 */
[----:B------:R-:W-:-:S13]  /*f210*/  ISETP.NE.AND.EX P0, PT, R3, RZ, PT, P0 ;  /* 0x000000ff0300720c */ /* 0x000fda0003f05300 */
[----:B0-----:R-:W-:Y:S05]  /*f220*/  @!P0 BRA `(.L_x_321) ;  /* 0x00000000004c8947 */ /* 0x001fea0003800000 */
[----:B------:R-:W0:Y:S01]  /*f230*/  LDC R10, c[0x0][0x41c] ;  /* 0x00010700ff0a7b82 */ /* 0x000e220000000800 */
[----:B------:R-:W-:Y:S01]  /*f240*/  IMAD.MOV.U32 R5, RZ, RZ, R7 ;  /* 0x000000ffff057224 */ /* 0x000fe200078e0007 */
[----:B------:R-:W-:Y:S01]  /*f250*/  ULDC.64 UR4, c[0x0][0x408] ;  /* 0x0001020000047ab9 */ /* 0x000fe20000000a00 */
[----:B0-----:R-:W-:-:S13]  /*f260*/  ISETP.NE.AND P0, PT, R10, 0x1, PT ;  /* 0x000000010a00780c */ /* 0x001fda0003f05270 */
[----:B------:R-:W0:Y:S02]  /*f270*/  @P0 LDC.64 R8, c[0x0][0x420] ;  /* 0x00010800ff080b82 */ /* 0x000e240000000a00 */
[----:B0-----:R-:W-:-:S05]  /*f280*/  @P0 IMAD.HI.U32 R8, R7, R8, RZ ;  /* 0x0000000807080227 */ /* 0x001fca00078e00ff */
[----:B------:R-:W-:-:S05]  /*f290*/  @P0 SHF.R.U32.HI R5, RZ, R9, R8 ;  /* 0x00000009ff050219 */ /* 0x000fca0000011608 */
[----:B------:R-:W-:-:S04]  /*f2a0*/  IMAD.MOV R8, RZ, RZ, -R5 ;  /* 0x000000ffff087224 */ /* 0x000fc800078e0a05 */
[----:B------:R-:W-:Y:S02]  /*f2b0*/  IMAD R9, R10, R8, R7 ;  /* 0x000000080a097224 */ /* 0x000fe400078e0207 */
[----:B------:R-:W-:-:S03]  /*f2c0*/  IMAD R8, R12, UR4, RZ ;  /* 0x000000040c087c24 */ /* 0x000fc6000f8e02ff */
[----:B------:R0:W-:Y:S01]  /*f2d0*/  STL [R1+0xc], R9 ;  /* 0x00000c0901007387 */ /* 0x0001e20000100800 */
[----:B------:R-:W-:Y:S02]  /*f2e0*/  IMAD R10, R0, UR5, R8 ;  /* 0x00000005000a7c24 */ /* 0x000fe4000f8e0208 */
[--C-:B------:R-:W-:Y:S01]  /*f2f0*/  IMAD.MOV.U32 R8, RZ, RZ, R5.reuse ;  /* 0x000000ffff087224 */ /* 0x100fe200078e0005 */
[----:B0-----:R-:W-:-:S03]  /*f300*/  SHF.R.S32.HI R9, RZ, 0x1f, R5 ;  /* 0x0000001fff097819 */ /* 0x001fc60000011405 */
[----:B------:R-:W-:-:S05]  /*f310*/  IMAD.WIDE.U32 R8, R0, UR4, R8 ;  /* 0x0000000400087c25 */ /* 0x000fca000f8e0008 */
[----:B------:R-:W-:Y:S02]  /*f320*/  IADD3 R5, R9, R10, RZ ;  /* 0x0000000a09057210 */ /* 0x000fe40007ffe0ff */
[----:B------:R-:W-:-:S04]  /*f330*/  LEA R10, P0, R8, R2, 0x2 ;  /* 0x00000002080a7211 */ /* 0x000fc800078010ff */
[----:B------:R-:W-:-:S05]  /*f340*/  LEA.HI.X R11, R8, R3, R5, 0x2, P0 ;  /* 0x00000003080b7211 */ /* 0x000fca00000f1405 */
[----:B------:R0:W5:Y:S04]  /*f350*/  LDG.E R5, desc[UR60][R10.64] ;  /* 0x0000003c0a057981 */ /* 0x000168000c1e1900 */
.L_x_321:
[----:B------:R-:W2:Y:S01]  /*f360*/  LDL R8, [R1] ;  /* 0x0000000001087983 */ /* 0x000ea20000100800 */
[----:B0-----:R-:W-:-:S03]  /*f370*/  MOV R10, 0x400 ;  /* 0x00000400000a7802 */ /* 0x001fc60000000f00 */
[----:B------:R-:W3:Y:S01]  /*f380*/  LDL R9, [R1+0x8] ;  /* 0x0000080001097983 */ /* 0x000ee20000100800 */
[----:B------:R-:W0:Y:S02]  /*f390*/  S2R R11, SR_CgaCtaId ;  /* 0x00000000000b7919 */ /* 0x000e240000008800 */
[----:B0-----:R-:W-:-:S05]  /*f3a0*/  LEA R10, R11, R10, 0x18 ;  /* 0x0000000a0b0a7211 */ /* 0x001fca00078ec0ff */
[----:B--2---:R-:W-:Y:S01]  /*f3b0*/  IMAD R8, R8, 0x8, R10 ;  /* 0x0000000808087824 */ /* 0x004fe200078e020a */
[----:B---3--:R-:W-:-:S04]  /*f3c0*/  SHF.L.U32 R9, R9, 0x1f, RZ ;  /* 0x0000001f09097819 */ /* 0x008fc800000006ff */
[----:B------:R-:W0:Y:S02]  /*f3d0*/  SYNCS.PHASECHK.TRANS64.TRYWAIT P0, [R8+URZ+0x36840], R9 ;  /* 0x03684009080075a7 */ /* 0x000e24000800017f */
[----:B0-----:R-:W-:Y:S05]  /*f3e0*/  @!P0 BRA `(.L_x_322) ;  /* 0x0000003400888947 */ /* 0x001fea0003800000 */
.L_x_392:
[----:B------:R-:W1:Y:S02]  /*f3f0*/  S2R R10, SR_TID.X ;  /* 0x00000000000a7919 */ /* 0x000e640000002100 */
[----:B-1----:R-:W-:-:S04]  /*f400*/  LOP3.LUT R10, R10, 0x7f, RZ, 0xc0, !PT ;  /* 0x0000007f0a0a7812 */ /* 0x002fc800078ec0ff */
[----:B------:R-:W-:-:S13]  /*f410*/  ISETP.NE.AND P0, PT, R10, RZ, PT ;  /* 0x000000ff0a00720c */ /* 0x000fda0003f05270 */
[----:B------:R-:W-:Y:S05]  /*f420*/  @P0 BRA `(.L_x_323) ;  /* 0x00000000001c0947 */ /* 0x000fea0003800000 */
[----:B------:R-:W1:Y:S01]  /*f430*/  S2R R10, SR_TID.X ;  /* 0x00000000000a7919 */ /* 0x000e620000002100 */
[----:B0-----:R-:W-:-:S04]  /*f440*/  IMAD.MOV.U32 R9, RZ, RZ, 0xa800 ;  /* 0x0000a800ff097424 */ /* 0x001fc800078e00ff */
[----:B------:R2:W-:Y:S01]  /*f450*/  SYNCS.ARRIVE.TRANS64 RZ, [R8+URZ+0x36830], R9 ;  /* 0x0368300908ff79a7 */ /* 0x0005e2000800003f */
[----:B-1----:R-:W-:-:S04]  /*f460*/  LOP3.LUT R10, R10, 0x1f, RZ, 0xc0, !PT ;  /* 0x0000001f0a0a7812 */ /* 0x002fc800078ec0ff */
[----:B------:R-:W-:-:S13]  /*f470*/  ISETP.NE.AND P1, PT, R10, RZ, PT ;  /* 0x000000ff0a00720c */ /* 0x000fda0003f25270 */
[----:B--2---:R-:W-:Y:S05]  /*f480*/  @!P1 BRA `(.L_x_323) ;  /* 0x0000000000049947 */ /* 0x004fea0003800000 */
[----:B------:R-:W-:Y:S01]  /*f490*/  BPT.TRAP 0x1 ;  /* 0x000000040000795c */ /* 0x000fe20000300000 */
.L_x_323:
[----:B------:R-:W2:Y:S01]  /*f4a0*/  LDL R11, [R1] ;  /* 0x00000000010b7983 */ /* 0x000ea20000100800 */
[----:B------:R-:W-:-:S03]  /*f4b0*/  MOV R13, 0x400 ;  /* 0x00000400000d7802 */ /* 0x000fc60000000f00 */
[----:B------:R-:W3:Y:S04]  /*f4c0*/  LDL R10, [R1+0xc] ;  /* 0x00000c00010a7983 */ /* 0x000ee80000100800 */
[----:B0-----:R-:W4:Y:S01]  /*f4d0*/  LDL R9, [R1+0x4] ;  /* 0x0000040001097983 */ /* 0x001f220000100800 */
[----:B------:R-:W0:Y:S01]  /*f4e0*/  S2R R14, SR_CgaCtaId ;  /* 0x00000000000e7919 */ /* 0x000e220000008800 */
[----:B------:R-:W-:Y:S01]  /*f4f0*/  R2UR UR9, R8 ;  /* 0x00000000080972ca */ /* 0x000fe200000e0000 */
[----:B------:R-:W-:Y:S01]  /*f500*/  UIADD3 UR4, UP0, UR36, 0x370, URZ ;  /* 0x0000037024047890 */ /* 0x000fe2000ff1e03f */
[----:B------:R-:W-:Y:S02]  /*f510*/  R2UR UR12, R4 ;  /* 0x00000000040c72ca */ /* 0x000fe400000e0000 */
[----:B-----5:R-:W-:-:S02]  /*f520*/  R2UR UR13, R5 ;  /* 0x00000000050d72ca */ /* 0x020fc400000e0000 */
[----:B0-----:R-:W-:-:S07]  /*f530*/  LEA R13, R14, R13, 0x18 ;  /* 0x0000000d0e0d7211 */ /* 0x001fce00078ec0ff */
[----:B------:R-:W-:Y:S01]  /*f540*/  UIADD3 UR9, UR9, 0x36830, URZ ;  /* 0x0003683009097890 */ /* 0x000fe2000fffe03f */
[----:B------:R-:W-:Y:S01]  /*f550*/  UMOV UR10, URZ ;  /* 0x0000003f000a7c82 */ /* 0x000fe20008000000 */
[----:B------:R-:W-:Y:S01]  /*f560*/  UMOV UR6, 0x0 ;  /* 0x0000000000067882 */ /* 0x000fe20000000000 */
[----:B------:R-:W-:Y:S01]  /*f570*/  UMOV UR7, 0x14f00000 ;  /* 0x14f0000000077882 */ /* 0x000fe20000000000 */
[----:B------:R-:W-:Y:S01]  /*f580*/  UMOV UR16, 0x40 ;  /* 0x0000004000107882 */ /* 0x000fe20000000000 */
[----:B--2---:R-:W-:Y:S01]  /*f590*/  IMAD R8, R11, 0xa800, R13 ;  /* 0x0000a8000b087824 */ /* 0x004fe200078e020d */
[----:B---3--:R-:W-:-:S04]  /*f5a0*/  R2UR UR11, R10 ;  /* 0x000000000a0b72ca */ /* 0x008fc800000e0000 */
[----:B------:R-:W-:Y:S02]  /*f5b0*/  R2UR UR8, R8 ;  /* 0x00000000080872ca */ /* 0x000fe400000e0000 */
[----:B----4-:R-:W-:-:S11]  /*f5c0*/  R2UR UR5, R9 ;  /* 0x00000000090572ca */ /* 0x010fd600000e0000 */
[----:B------:R-:W-:Y:S02]  /*f5d0*/  UIADD3 UR14, UR8, 0x21400, URZ ;  /* 0x00021400080e7890 */ /* 0x000fe4000fffe03f */
[----:B------:R-:W-:Y:S02]  /*f5e0*/  UIMAD UR11, UR11, 0x70, UR5 ;  /* 0x000000700b0b78a4 */ /* 0x000fe4000f8e0205 */
[----:B------:R-:W-:Y:S02]  /*f5f0*/  UIADD3.X UR5, URZ, UR37, URZ, UP0, !UPT ;  /* 0x000000253f057290 */ /* 0x000fe400087fe43f */
[----:B------:R-:W-:Y:S02]  /*f600*/  UIADD3 UR15, UR8, 0x24c00, URZ ;  /* 0x00024c00080f7890 */ /* 0x000fe4000fffe03f */
[----:B------:R-:W-:-:S03]  /*f610*/  UIADD3 UR17, UR8, 0x28400, URZ ;  /* 0x0002840008117890 */ /* 0x000fc6000fffe03f */
[----:B------:R-:W-:Y:S02]  /*f620*/  UMOV UR8, UR14 ;  /* 0x0000000e00087c82 */ /* 0x000fe40008000000 */
[----:B------:R0:W-:Y:S01]  /*f630*/  UTMALDG.4D [UR8], [UR4], desc[UR6] ;  /* 0x00000608040075b4 */ /* 0x0001e20008019000 */
[----:B------:R-:W-:Y:S01]  /*f640*/  UMOV UR14, 0x80 ;  /* 0x00000080000e7882 */ /* 0x000fe20000000000 */
[----:B0-----:R-:W-:Y:S01]  /*f650*/  UMOV UR8, UR15 ;  /* 0x0000000f00087c82 */ /* 0x001fe20008000000 */
[----:B------:R-:W-:Y:S02]  /*f660*/  UMOV UR10, UR16 ;  /* 0x00000010000a7c82 */ /* 0x000fe40008000000 */
[----:B------:R0:W-:Y:S02]  /*f670*/  UTMALDG.4D [UR8], [UR4], desc[UR6] ;  /* 0x00000608040075b4 */ /* 0x0001e40008019000 */
[----:B0-----:R-:W-:Y:S01]  /*f680*/  UMOV UR8, UR17 ;  /* 0x0000001100087c82 */ /* 0x001fe20008000000 */
[----:B------:R-:W-:-:S02]  /*f690*/  UMOV UR10, UR14 ;  /* 0x0000000e000a7c82 */ /* 0x000fc40008000000 */
[----:B------:R0:W-:Y:S02]  /*f6a0*/  UTMALDG.4D [UR8], [UR4], desc[UR6] ;  /* 0x00000608040075b4 */ /* 0x0001e40008019000 */
[----:B0-----:R-:W-:Y:S01]  /*f6b0*/  NOP ;  /* 0x0000000000007918 */ /* 0x001fe20000000000 */
.L_x_320:
[----:B------:R-:W2:Y:S01]  /*f6c0*/  LDL.LU R11, [R1+0x28] ;  /* 0x00002800010b7983 */ /* 0x000ea20000300800 */
[----:B------:R-:W-:Y:S01]  /*f6d0*/  MOV R9, 0x400 ;  /* 0x0000040000097802 */ /* 0x000fe20000000f00 */
[----:B------:R-:W-:Y:S05]  /*f6e0*/  WARPSYNC.ALL ;  /* 0x0000000000007948 */ /* 0x000fea0003800000 */
[----:B------:R-:W0:Y:S01]  /*f6f0*/  S2R R10, SR_CgaCtaId ;  /* 0x00000000000a7919 */ /* 0x000e220000008800 */
[----:B------:R-:W-:-:S13]  /*f700*/  ELECT P0, URZ, PT ;  /* 0x00000000003f782f */ /* 0x000fda0003800000 */
[----:B------:R-:W-:Y:S01]  /*f710*/  @P0 R2UR UR13, R6 ;  /* 0x00000000060d02ca */ /* 0x000fe200000e0000 */
[----:B------:R-:W-:Y:S01]  /*f720*/  UIADD3 UR4, UP0, UR36, 0x270, URZ ;  /* 0x0000027024047890 */ /* 0x000fe2000ff1e03f */
[----:B------:R-:W-:Y:S01]  /*f730*/  @P0 R2UR UR12, R18 ;  /* 0x00000000120c02ca */ /* 0x000fe200000e0000 */
[----:B------:R-:W-:Y:S01]  /*f740*/  UMOV UR6, 0x0 ;  /* 0x0000000000067882 */ /* 0x000fe20000000000 */
[C---:B------:R-:W-:Y:S01]  /*f750*/  @P0 R2UR UR11, R17.reuse ;  /* 0x00000000110b02ca */ /* 0x040fe200000e0000 */
[----:B------:R-:W-:Y:S01]  /*f760*/  UIADD3.X UR5, URZ, UR37, URZ, UP0, !UPT ;  /* 0x000000253f057290 */ /* 0x000fe200087fe43f */
[----:B------:R-:W-:Y:S01]  /*f770*/  @P0 R2UR UR21, R6 ;  /* 0x00000000061502ca */ /* 0x000fe200000e0000 */
[----:B------:R-:W-:Y:S01]  /*f780*/  UMOV UR7, 0x12f00000 ;  /* 0x12f0000000077882 */ /* 0x000fe20000000000 */
[----:B------:R-:W-:Y:S01]  /*f790*/  UMOV UR10, URZ ;  /* 0x0000003f000a7c82 */ /* 0x000fe20008000000 */
[----:B------:R-:W-:Y:S01]  /*f7a0*/  @P0 R2UR UR20, R18 ;  /* 0x00000000121402ca */ /* 0x000fe200000e0000 */
[----:B------:R-:W-:Y:S01]  /*f7b0*/  UMOV UR14, 0x0 ;  /* 0x00000000000e7882 */ /* 0x000fe20000000000 */
[----:B------:R-:W-:Y:S01]  /*f7c0*/  @P0 R2UR UR19, R17 ;  /* 0x00000000111302ca */ /* 0x000fe200000e0000 */
[----:B------:R-:W-:Y:S01]  /*f7d0*/  @P0 IMAD.MOV.U32 R8, RZ, RZ, 0xc000 ;  /* 0x0000c000ff080424 */ /* 0x000fe200078e00ff */
[----:B------:R-:W-:Y:S01]  /*f7e0*/  UMOV UR15, 0x12f00000 ;  /* 0x12f00000000f7882 */ /* 0x000fe20000000000 */
[----:B------:R-:W-:Y:S01]  /*f7f0*/  UMOV UR18, 0x40 ;  /* 0x0000004000127882 */ /* 0x000fe20000000000 */
[----:B------:R-:W-:Y:S01]  /*f800*/  UMOV UR22, 0x0 ;  /* 0x0000000000167882 */ /* 0x000fe20000000000 */
[----:B------:R-:W-:Y:S01]  /*f810*/  UMOV UR23, 0x12f00000 ;  /* 0x12f0000000177882 */ /* 0x000fe20000000000 */
[----:B------:R-:W-:Y:S01]  /*f820*/  BSSY B0, `(.L_x_324) ;  /* 0x0000019000007945 */ /* 0x000fe20003800000 */
[----:B0-----:R-:W-:Y:S01]  /*f830*/  LEA R9, R10, R9, 0x18 ;  /* 0x000000090a097211 */ /* 0x001fe200078ec0ff */
[----:B------:R-:W-:Y:S03]  /*f840*/  BAR.SYNC.DEFER_BLOCKING 0x8, 0x120 ;  /* 0x0204800000007b1d */ /* 0x000fe60000010000 */
[----:B------:R-:W-:-:S13]  /*f850*/  R2UR UR24, R9 ;  /* 0x00000000091872ca */ /* 0x000fda00000e0000 */
[----:B------:R-:W-:Y:S02]  /*f860*/  UIADD3 UR8, UR24, 0x15400, URZ ;  /* 0x0001540018087890 */ /* 0x000fe4000fffe03f */
[----:B------:R-:W-:Y:S02]  /*f870*/  UIADD3 UR9, UR24, 0x36800, URZ ;  /* 0x0003680018097890 */ /* 0x000fe4000fffe03f */
[----:B------:R-:W-:Y:S01]  /*f880*/  UIADD3 UR16, UR24, 0x19400, URZ ;  /* 0x0001940018107890 */ /* 0x000fe2000fffe03f */
[----:B------:R0:W-:Y:S04]  /*f890*/  @P0 SYNCS.ARRIVE.TRANS64 RZ, [R9+URZ+0x36800], R8 ;  /* 0x0368000809ff09a7 */ /* 0x0001e8000800003f */
[----:B------:R-:W-:Y:S02]  /*f8a0*/  UMOV UR17, UR9 ;  /* 0x0000000900117c82 */ /* 0x000fe40008000000 */
[----:B------:R1:W-:Y:S02]  /*f8b0*/  UTMALDG.4D [UR8], [UR4], desc[UR6] ;  /* 0x00000608040075b4 */ /* 0x0003e40008019000 */
[----:B------:R0:W-:Y:S01]  /*f8c0*/  UTMALDG.4D [UR16], [UR4], desc[UR14] ;  /* 0x00000e10040075b4 */ /* 0x0001e20008019000 */
[----:B-1----:R-:W-:Y:S01]  /*f8d0*/  @P0 R2UR UR13, R6 ;  /* 0x00000000060d02ca */ /* 0x002fe200000e0000 */
[----:B------:R-:W-:Y:S01]  /*f8e0*/  UIADD3 UR8, UR24, 0x1d400, URZ ;  /* 0x0001d40018087890 */ /* 0x000fe2000fffe03f */
[----:B------:R-:W-:Y:S01]  /*f8f0*/  @P0 R2UR UR12, R18 ;  /* 0x00000000120c02ca */ /* 0x000fe200000e0000 */
[----:B------:R-:W-:Y:S01]  /*f900*/  UMOV UR10, 0x80 ;  /* 0x00000080000a7882 */ /* 0x000fe20000000000 */
[----:B------:R-:W-:-:S13]  /*f910*/  @P0 R2UR UR11, R17 ;  /* 0x00000000110b02ca */ /* 0x000fda00000e0000 */
[----:B------:R0:W-:Y:S01]  /*f920*/  UTMALDG.4D [UR8], [UR4], desc[UR22] ;  /* 0x00001608040075b4 */ /* 0x0001e20008019000 */
[----:B--2---:R-:W-:-:S05]  /*f930*/  VIADD R11, R11, 0x1 ;  /* 0x000000010b0b7836 */ /* 0x004fca0000000000 */
[----:B------:R-:W-:Y:S01]  /*f940*/  LEA.HI R6, R11, R11, RZ, 0x1 ;  /* 0x0000000b0b067211 */ /* 0x000fe200078f08ff */
[----:B------:R0:W-:Y:S03]  /*f950*/  STL [R1+0x28], R11 ;  /* 0x0000280b01007387 */ /* 0x0001e60000100800 */
[----:B------:R-:W-:-:S05]  /*f960*/  LOP3.LUT R6, R6, 0xfffffffe, RZ, 0xc0, !PT ;  /* 0xfffffffe06067812 */ /* 0x000fca00078ec0ff */
[----:B------:R-:W-:-:S05]  /*f970*/  IMAD.IADD R6, R11, 0x1, -R6 ;  /* 0x000000010b067824 */ /* 0x000fca00078e0a06 */
[----:B------:R-:W-:-:S04]  /*f980*/  SHF.L.U32 R6, R6, 0x1f, RZ ;  /* 0x0000001f06067819 */ /* 0x000fc800000006ff */
[----:B------:R-:W1:Y:S02]  /*f990*/  SYNCS.PHASECHK.TRANS64.TRYWAIT P0, [R9+URZ+0x36820], R6 ;  /* 0x03682006090075a7 */ /* 0x000e64000800017f */
[----:B01----:R-:W-:Y:S05]  /*f9a0*/  @!P0 BRA `(.L_x_325) ;  /* 0x00000030002c8947 */ /* 0x003fea0003800000 */
.L_x_393:
[----:B------:R-:W-:Y:S05]  /*f9b0*/  BSYNC B0 ;  /* 0x0000000000007941 */ /* 0x000fea0003800000 */
.L_x_324:
[----:B0-----:R-:W2:Y:S01]  /*f9c0*/  LDL.LU R8, [R1+0x24] ;  /* 0x0000240001087983 */ /* 0x001ea20000300800 */
[----:B------:R-:W-:Y:S01]  /*f9d0*/  BSSY B0, `(.L_x_326) ;  /* 0x00001a6000007945 */ /* 0x000fe20003800000 */
[----:B--2---:R-:W-:-:S13]  /*f9e0*/  ISETP.GE.AND P0, PT, R8, 0x71, PT ;  /* 0x000000710800780c */ /* 0x004fda0003f06270 */
[----:B------:R-:W-:Y:S05]  /*f9f0*/  @!P0 BRA `(.L_x_327) ;  /* 0x00000018008c8947 */ /* 0x000fea0003800000 */
[----:B------:R-:W2:Y:S01]  /*fa00*/  LDL R8, [R1+0x18] ;  /* 0x0000180001087983 */ /* 0x000ea20000100800 */
[----:B------:R-:W-:Y:S01]  /*fa10*/  IMAD.MOV.U32 R6, RZ, RZ, 0x1 ;  /* 0x00000001ff067424 */ /* 0x000fe200078e00ff */
[----:B------:R-:W-:Y:S01]  /*fa20*/  BSSY B1, `(.L_x_328) ;  /* 0x0000093000017945 */ /* 0x000fe20003800000 */
[----:B--2---:R-:W-:-:S04]  /*fa30*/  IADD3 R14, -R8, RZ, RZ ;  /* 0x000000ff080e7210 */ /* 0x004fc80007ffe1ff */
[----:B------:R-:W-:-:S05]  /*fa40*/  VIADDMNMX R14, R14, R6, 0xffffffff, !PT ;  /* 0xffffffff0e0e7446 */ /* 0x000fca0007800106 */
[----:B------:R-:W-:-:S05]  /*fa50*/  IMAD.IADD R6, R8, 0x1, R14 ;  /* 0x0000000108067824 */ /* 0x000fca00078e020e */
[----:B------:R-:W-:-:S04]  /*fa60*/  LOP3.LUT R6, R6, 0x1, RZ, 0xc0, !PT ;  /* 0x0000000106067812 */ /* 0x000fc800078ec0ff */
[----:B------:R-:W-:Y:S01]  /*fa70*/  ISETP.NE.U32.AND P0, PT, R6, 0x1, PT ;  /* 0x000000010600780c */ /* 0x000fe20003f05070 */
[----:B------:R-:W-:-:S12]  /*fa80*/  VIADD R6, R8, 0xfffffffe ;  /* 0xfffffffe08067836 */ /* 0x000fd80000000000 */
[----:B------:R-:W-:Y:S05]  /*fa90*/  @P0 BRA `(.L_x_329) ;  /* 0x00000008002c0947 */ /* 0x000fea0003800000 */
[----:B------:R-:W2:Y:S04]  /*faa0*/  LDL R9, [R1] ;  /* 0x0000000001097983 */ /* 0x000ea80000100800 */
[----:B------:R-:W3:Y:S01]  /*fab0*/  LDL R8, [R1+0x8] ;  /* 0x0000080001087983 */ /* 0x000ee20000100800 */
[----:B------:R-:W-:Y:S01]  /*fac0*/  BSSY B2, `(.L_x_330) ;  /* 0x0000084000027945 */ /* 0x000fe20003800000 */
[----:B--2---:R-:W-:-:S05]  /*fad0*/  VIADD R13, R9, 0x1 ;  /* 0x00000001090d7836 */ /* 0x004fca0000000000 */
[----:B------:R-:W-:-:S04]  /*fae0*/  ISETP.NE.AND P0, PT, R13, 0x2, PT ;  /* 0x000000020d00780c */ /* 0x000fc80003f05270 */
[----:B------:R-:W-:Y:S02]  /*faf0*/  SEL R15, RZ, 0x1, P0 ;  /* 0x00000001ff0f7807 */ /* 0x000fe40000000000 */
[----:B------:R-:W-:Y:S02]  /*fb00*/  SEL R13, R13, RZ, P0 ;  /* 0x000000ff0d0d7207 */ /* 0x000fe40000000000 */
[----:B---3--:R-:W-:Y:S01]  /*fb10*/  LOP3.LUT R15, R8, R15, RZ, 0x3c, !PT ;  /* 0x0000000f080f7212 */ /* 0x008fe200078e3cff */
[----:B------:R-:W-:Y:S06]  /*fb20*/  @!P6 BRA `(.L_x_331) ;  /* 0x0000000400f4e947 */ /* 0x000fec0003800000 */
[----:B------:R-:W-:Y:S01]  /*fb30*/  ISETP.NE.U32.AND P0, PT, R2, RZ, PT ;  /* 0x000000ff0200720c */ /* 0x000fe20003f05070 */
[----:B------:R-:W-:-:S03]  /*fb40*/  IMAD.MOV.U32 R8, RZ, RZ, R5 ;  /* 0x000000ffff087224 */ /* 0x000fc600078e0005 */
[----:B------:R-:W-:-:S13]  /*fb50*/  ISETP.NE.AND.EX P0, PT, R3, RZ, PT, P0 ;  /* 0x000000ff0300720c */ /* 0x000fda0003f05300 */
[----:B------:R-:W-:Y:S05]  /*fb60*/  @!P0 BRA `(.L_x_332) ;  /* 0x0000000000448947 */ /* 0x000fea0003800000 */
[----:B------:R-:W0:Y:S01]  /*fb70*/  LDC R18, c[0x0][0x41c] ;  /* 0x00010700ff127b82 */ /* 0x000e220000000800 */
[----:B------:R-:W-:Y:S01]  /*fb80*/  ULDC.64 UR4, c[0x0][0x408] ;  /* 0x0001020000047ab9 */ /* 0x000fe20000000a00 */
[----:B0-----:R-:W-:-:S13]  /*fb90*/  ISETP.NE.AND P0, PT, R18, 0x1, PT ;  /* 0x000000011200780c */ /* 0x001fda0003f05270 */
[----:B------:R-:W0:Y:S02]  /*fba0*/  @P0 LDC.64 R8, c[0x0][0x420] ;  /* 0x00010800ff080b82 */ /* 0x000e240000000a00 */
[----:B0-----:R-:W-:Y:S01]  /*fbb0*/  @P0 IMAD.HI.U32 R10, R6, R8, RZ ;  /* 0x00000008060a0227 */ /* 0x001fe200078e00ff */
[----:B------:R-:W-:-:S04]  /*fbc0*/  MOV R8, R6 ;  /* 0x0000000600087202 */ /* 0x000fc80000000f00 */
[----:B------:R-:W-:Y:S01]  /*fbd0*/  @P0 SHF.R.U32.HI R8, RZ, R9, R10 ;  /* 0x00000009ff080219 */ /* 0x000fe2000001160a */
[----:B------:R-:W-:-:S03]  /*fbe0*/  IMAD R10, R12, UR4, RZ ;  /* 0x000000040c0a7c24 */ /* 0x000fc6000f8e02ff */
[----:B------:R-:W-:Y:S01]  /*fbf0*/  SHF.R.S32.HI R9, RZ, 0x1f, R8 ;  /* 0x0000001fff097819 */ /* 0x000fe20000011408 */
[C---:B------:R-:W-:Y:S02]  /*fc00*/  IMAD R17, R0.reuse, UR5, R10 ;  /* 0x0000000500117c24 */ /* 0x040fe4000f8e020a */
[----:B------:R-:W-:-:S04]  /*fc10*/  IMAD.WIDE.U32 R10, R0, UR4, R8 ;  /* 0x00000004000a7c25 */ /* 0x000fc8000f8e0008 */
[----:B------:R-:W-:Y:S01]  /*fc20*/  IMAD.IADD R17, R17, 0x1, R11 ;  /* 0x0000000111117824 */ /* 0x000fe200078e020b */
[----:B------:R-:W-:Y:S01]  /*fc30*/  LEA R2, P0, R10, R2, 0x2 ;  /* 0x000000020a027211 */ /* 0x000fe200078010ff */
[----:B------:R-:W-:-:S03]  /*fc40*/  IMAD.MOV R8, RZ, RZ, -R8 ;  /* 0x000000ffff087224 */ /* 0x000fc600078e0a08 */
[----:B------:R-:W-:Y:S01]  /*fc50*/  LEA.HI.X R3, R10, R3, R17, 0x2, P0 ;  /* 0x000000030a037211 */ /* 0x000fe200000f1411 */
[----:B------:R-:W-:-:S04]  /*fc60*/  IMAD R6, R18, R8, R6 ;  /* 0x0000000812067224 */ /* 0x000fc800078e0206 */
[----:B------:R0:W5:Y:S04]  /*fc70*/  LDG.E R8, desc[UR60][R2.64] ;  /* 0x0000003c02087981 */ /* 0x000168000c1e1900 */
.L_x_332:
[----:B0-----:R-:W0:Y:S01]  /*fc80*/  S2R R3, SR_CgaCtaId ;  /* 0x0000000000037919 */ /* 0x001e220000008800 */
[----:B------:R-:W-:-:S04]  /*fc90*/  MOV R2, 0x400 ;  /* 0x0000040000027802 */ /* 0x000fc80000000f00 */
[----:B0-----:R-:W-:Y:S02]  /*fca0*/  LEA R2, R3, R2, 0x18 ;  /* 0x0000000203027211 */ /* 0x001fe400078ec0ff */
[----:B------:R-:W-:-:S03]  /*fcb0*/  SHF.L.U32 R3, R15, 0x1f, RZ ;  /* 0x0000001f0f037819 */ /* 0x000fc600000006ff */
[----:B------:R-:W-:-:S04]  /*fcc0*/  IMAD R2, R13, 0x8, R2 ;  /* 0x000000080d027824 */ /* 0x000fc800078e0202 */
[----:B------:R-:W0:Y:S02]  /*fcd0*/  SYNCS.PHASECHK.TRANS64.TRYWAIT P0, [R2+URZ+0x36840], R3 ;  /* 0x03684003020075a7 */ /* 0x000e24000800017f */
[----:B0-----:R-:W-:Y:S05]  /*fce0*/  @!P0 BRA `(.L_x_333) ;  /* 0x0000002c007c8947 */ /* 0x001fea0003800000 */
.L_x_394:
        /* <DEDUP_REMOVED lines=11> */
.L_x_334:
[----:B------:R-:W2:Y:S04]  /*fda0*/  LDL R17, [R1+0x4] ;  /* 0x0000040001117983 */ /* 0x000ea80000100800 */
[----:B------:R-:W3:Y:S01]  /*fdb0*/  LDL.LU R11, [R1+0x8] ;  /* 0x00000800010b7983 */ /* 0x000ee20000300800 */
[----:B0-----:R-:W-:-:S03]  /*fdc0*/  MOV R3, 0x400 ;  /* 0x0000040000037802 */ /* 0x001fc60000000f00 */
[----:B------:R-:W4:Y:S01]  /*fdd0*/  LDL R9, [R1] ;  /* 0x0000000001097983 */ /* 0x000f220000100800 */
[----:B------:R-:W0:Y:S01]  /*fde0*/  S2R R10, SR_CgaCtaId ;  /* 0x00000000000a7919 */ /* 0x000e220000008800 */
[----:B------:R-:W-:Y:S02]  /*fdf0*/  R2UR UR9, R2 ;  /* 0x00000000020972ca */ /* 0x000fe400000e0000 */
[----:B------:R-:W-:Y:S01]  /*fe00*/  R2UR UR11, R6 ;  /* 0x00000000060b72ca */ /* 0x000fe200000e0000 */
[----:B------:R-:W-:Y:S01]  /*fe10*/  UIADD3 UR4, UP0, UR36, 0x370, URZ ;  /* 0x0000037024047890 */ /* 0x000fe2000ff1e03f */
[----:B------:R-:W-:Y:S02]  /*fe20*/  R2UR UR12, R4 ;  /* 0x00000000040c72ca */ /* 0x000fe400000e0000 */
[----:B-----5:R-:W-:Y:S02]  /*fe30*/  R2UR UR13, R8 ;  /* 0x00000000080d72ca */ /* 0x020fe400000e0000 */
[----:B0-----:R-:W-:-:S05]  /*fe40*/  LEA R3, R10, R3, 0x18 ;  /* 0x000000030a037211 */ /* 0x001fca00078ec0ff */
[----:B------:R-:W-:-:S05]  /*fe50*/  IMAD R2, R13, 0xa800, R3 ;  /* 0x0000a8000d027824 */ /* 0x000fca00078e0203 */
[----:B------:R-:W-:Y:S01]  /*fe60*/  R2UR UR14, R2 ;  /* 0x00000000020e72ca */ /* 0x000fe200000e0000 */
[----:B------:R-:W-:Y:S01]  /*fe70*/  UIADD3 UR9, UR9, 0x36830, URZ ;  /* 0x0003683009097890 */ /* 0x000fe2000fffe03f */
[----:B------:R-:W-:Y:S01]  /*fe80*/  VIADD R3, R3, 0x36800 ;  /* 0x0003680003037836 */ /* 0x000fe20000000000 */
[----:B------:R-:W-:Y:S01]  /*fe90*/  UMOV UR10, URZ ;  /* 0x0000003f000a7c82 */ /* 0x000fe20008000000 */
[----:B------:R-:W-:Y:S01]  /*fea0*/  UMOV UR6, 0x0 ;  /* 0x0000000000067882 */ /* 0x000fe20000000000 */
[----:B------:R-:W-:-:S08]  /*feb0*/  UMOV UR7, 0x14f00000 ;  /* 0x14f0000000077882 */ /* 0x000fd00000000000 */
[----:B------:R-:W-:Y:S02]  /*fec0*/  UIADD3 UR8, UR14, 0x21400, URZ ;  /* 0x000214000e087890 */ /* 0x000fe4000fffe03f */
[----:B------:R-:W-:Y:S02]  /*fed0*/  UIADD3 UR15, UR14, 0x24c00, URZ ;  /* 0x00024c000e0f7890 */ /* 0x000fe4000fffe03f */
[----:B------:R-:W-:Y:S01]  /*fee0*/  UIADD3 UR14, UR14, 0x28400, URZ ;  /* 0x000284000e0e7890 */ /* 0x000fe2000fffe03f */
[----:B------:R-:W-:Y:S01]  /*fef0*/  UMOV UR16, 0x40 ;  /* 0x0000004000107882 */ /* 0x000fe20000000000 */
[----:B------:R-:W-:Y:S01]  /*ff00*/  UMOV UR17, 0x80 ;  /* 0x0000008000117882 */ /* 0x000fe20000000000 */
[----:B--2---:R-:W-:-:S13]  /*ff10*/  R2UR UR5, R17 ;  /* 0x00000000110572ca */ /* 0x004fda00000e0000 */
[----:B------:R-:W-:Y:S02]  /*ff20*/  UIMAD UR11, UR11, 0x70, UR5 ;  /* 0x000000700b0b78a4 */ /* 0x000fe4000f8e0205 */
[----:B------:R-:W-:Y:S01]  /*ff30*/  UIADD3.X UR5, URZ, UR37, URZ, UP0, !UPT ;  /* 0x000000253f057290 */ /* 0x000fe200087fe43f */
[----:B---3--:R-:W-:Y:S02]  /*ff40*/  SHF.L.U32 R2, R11, 0x1f, RZ ;  /* 0x0000001f0b027819 */ /* 0x008fe400000006ff */
[----:B----4-:R-:W-:-:S06]  /*ff50*/  LEA R3, R9, R3, 0x3 ;  /* 0x0000000309037211 */ /* 0x010fcc00078e18ff */
[----:B------:R0:W-:Y:S02]  /*ff60*/  UTMALDG.4D [UR8], [UR4], desc[UR6] ;  /* 0x00000608040075b4 */ /* 0x0001e40008019000 */
[----:B0-----:R-:W-:Y:S01]  /*ff70*/  UMOV UR8, UR15 ;  /* 0x0000000f00087c82 */ /* 0x001fe20008000000 */
[----:B------:R-:W-:Y:S02]  /*ff80*/  UMOV UR10, UR16 ;  /* 0x00000010000a7c82 */ /* 0x000fe40008000000 */
[----:B------:R0:W-:Y:S02]  /*ff90*/  UTMALDG.4D [UR8], [UR4], desc[UR6] ;  /* 0x00000608040075b4 */ /* 0x0001e40008019000 */
[----:B0-----:R-:W-:Y:S01]  /*ffa0*/  UMOV UR8, UR14 ;  /* 0x0000000e00087c82 */ /* 0x001fe20008000000 */
[----:B------:R-:W-:Y:S02]  /*ffb0*/  UMOV UR10, UR17 ;  /* 0x00000011000a7c82 */ /* 0x000fe40008000000 */
[----:B------:R0:W-:Y:S01]  /*ffc0*/  UTMALDG.4D [UR8], [UR4], desc[UR6] ;  /* 0x00000608040075b4 */ /* 0x0001e20008019000 */
[----:B------:R-:W1:Y:S02]  /*ffd0*/  SYNCS.PHASECHK.TRANS64.TRYWAIT P0, [R3+URZ+0x60], R2 ;  /* 0x00006002030075a7 */ /* 0x000e64000800017f */
[----:B01----:R-:W-:Y:S05]  /*ffe0*/  @!P0 BRA `(.L_x_335) ;  /* 0x0000002800d08947 */ /* 0x003fea0003800000 */
.L_x_395:
[----:B------:R-:W-:Y:S05]  /*fff0*/  @P1 BRA `(.L_x_336) ;  /* 0x0000000000301947 */ /* 0x000fea0003800000 */
[----:B------:R-:W1:Y:S01]  /*10000*/  S2R R9, SR_TID.X ;  /* 0x0000000000097919 */ /* 0x000e620000002100 */
[----:B------:R-:W-:Y:S01]  /*10010*/  MOV R10, 0x400 ;  /* 0x00000400000a7802 */ /* 0x000fe20000000f00 */
[----:B------:R-:W2:Y:S01]  /*10020*/  S2R R11, SR_CgaCtaId ;  /* 0x00000000000b7919 */ /* 0x000ea20000008800 */
[----:B-1----:R-:W-:Y:S02]  /*10030*/  LOP3.LUT R17, R9, 0x1f, RZ, 0xc0, !PT ;  /* 0x0000001f09117812 */ /* 0x002fe400078ec0ff */
[----:B------:R-:W3:Y:S02]  /*10040*/  LDL R9, [R1] ;  /* 0x0000000001097983 */ /* 0x000ee40000100800 */
[----:B------:R-:W-:Y:S02]  /*10050*/  ISETP.NE.AND P0, PT, R17, RZ, PT ;  /* 0x000000ff1100720c */ /* 0x000fe40003f05270 */
[----:B--2---:R-:W-:Y:S01]  /*10060*/  LEA R10, R11, R10, 0x18 ;  /* 0x0000000a0b0a7211 */ /* 0x004fe200078ec0ff */
[----:B0-----:R-:W-:-:S04]  /*10070*/  IMAD.MOV.U32 R3, RZ, RZ, 0xa800 ;  /* 0x0000a800ff037424 */ /* 0x001fc800078e00ff */
[----:B---3--:R-:W-:-:S04]  /*10080*/  IMAD R2, R9, 0x8, R10 ;  /* 0x0000000809027824 */ /* 0x008fc800078e020a */
[----:B------:R1:W-:Y:S02]  /*10090*/  SYNCS.ARRIVE.TRANS64 RZ, [R2+URZ+0x36850], R3 ;  /* 0x0368500302ff79a7 */ /* 0x0003e4000800003f */
[----:B------:R-:W-:Y:S05]  /*100a0*/  @!P0 BRA `(.L_x_336) ;  /* 0x0000000000048947 */ /* 0x000fea0003800000 */
[----:B------:R-:W-:Y:S01]  /*100b0*/  BPT.TRAP 0x1 ;  /* 0x000000040000795c */ /* 0x000fe20000300000 */
.L_x_336:
[----:B01----:R-:W2:Y:S01]  /*100c0*/  LDL.LU R2, [R1+0xc] ;  /* 0x00000c0001027983 */ /* 0x003ea20000300800 */
[----:B------:R-:W-:-:S03]  /*100d0*/  MOV R10, 0x400 ;  /* 0x00000400000a7802 */ /* 0x000fc60000000f00 */
[----:B------:R-:W3:Y:S04]  /*100e0*/  LDL.LU R9, [R1] ;  /* 0x0000000001097983 */ /* 0x000ee80000300800 */
[----:B------:R-:W4:Y:S01]  /*100f0*/  LDL R3, [R1+0x4] ;  /* 0x0000040001037983 */ /* 0x000f220000100800 */
[----:B------:R-:W0:Y:S01]  /*10100*/  S2R R11, SR_CgaCtaId ;  /* 0x00000000000b7919 */ /* 0x000e220000008800 */
[----:B------:R-:W-:Y:S01]  /*10110*/  R2UR UR13, R5 ;  /* 0x00000000050d72ca */ /* 0x000fe200000e0000 */
[----:B------:R-:W-:Y:S01]  /*10120*/  UIADD3 UR4, UP0, UR36, 0x470, URZ ;  /* 0x0000047024047890 */ /* 0x000fe2000ff1e03f */
[----:B------:R-:W-:Y:S02]  /*10130*/  R2UR UR12, R4 ;  /* 0x00000000040c72ca */ /* 0x000fe400000e0000 */
[----:B0-----:R-:W-:Y:S01]  /*10140*/  LEA R10, R11, R10, 0x18 ;  /* 0x0000000a0b0a7211 */ /* 0x001fe200078ec0ff */
[----:B------:R-:W-:Y:S01]  /*10150*/  UMOV UR10, URZ ;  /* 0x0000003f000a7c82 */ /* 0x000fe20008000000 */
[----:B------:R-:W-:Y:S01]  /*10160*/  UMOV UR6, 0x0 ;  /* 0x0000000000067882 */ /* 0x000fe20000000000 */
[----:B------:R-:W-:Y:S01]  /*10170*/  UMOV UR7, 0x14f00000 ;  /* 0x14f0000000077882 */ /* 0x000fe20000000000 */
[----:B------:R-:W-:Y:S01]  /*10180*/  UMOV UR16, 0x40 ;  /* 0x0000004000107882 */ /* 0x000fe20000000000 */
[----:B------:R0:W-:Y:S01]  /*10190*/  STL [R1+0xc], R6 ;  /* 0x00000c0601007387 */ /* 0x0001e20000100800 */
[----:B------:R-:W-:Y:S01]  /*101a0*/  IMAD.MOV.U32 R5, RZ, RZ, R8 ;  /* 0x000000ffff057224 */ /* 0x000fe200078e0008 */
[----:B--2---:R-:W-:Y:S01]  /*101b0*/  R2UR UR11, R2 ;  /* 0x00000000020b72ca */ /* 0x004fe200000e0000 */
[----:B---3--:R-:W-:-:S05]  /*101c0*/  IMAD R2, R9, 0x8, R10 ;  /* 0x0000000809027824 */ /* 0x008fca00078e020a */
[----:B------:R-:W-:Y:S01]  /*101d0*/  R2UR UR9, R2 ;  /* 0x00000000020972ca */ /* 0x000fe200000e0000 */
[----:B------:R-:W-:Y:S01]  /*101e0*/  IMAD R2, R9, 0xa800, R10 ;  /* 0x0000a80009027824 */ /* 0x000fe200078e020a */
[----:B----4-:R-:W-:-:S04]  /*101f0*/  R2UR UR5, R3 ;  /* 0x00000000030572ca */ /* 0x010fc800000e0000 */
[----:B------:R-:W-:-:S07]  /*10200*/  R2UR UR15, R2 ;  /* 0x00000000020f72ca */ /* 0x000fce00000e0000 */
[----:B------:R-:W-:Y:S02]  /*10210*/  UIADD3 UR9, UR9, 0x36850, URZ ;  /* 0x0003685009097890 */ /* 0x000fe4000fffe03f */
[----:B------:R-:W-:Y:S02]  /*10220*/  UIMAD UR11, UR11, 0x70, UR5 ;  /* 0x000000700b0b78a4 */ /* 0x000fe4000f8e0205 */
[----:B------:R-:W-:Y:S02]  /*10230*/  UIADD3.X UR5, URZ, UR37, URZ, UP0, !UPT ;  /* 0x000000253f057290 */ /* 0x000fe400087fe43f */
        /* <DEDUP_REMOVED lines=11> */
[----:B0-----:R-:W-:Y:S01]  /*102f0*/  NOP ;  /* 0x0000000000007918 */ /* 0x001fe20000000000 */
.L_x_331:
[----:B------:R-:W-:Y:S05]  /*10300*/  BSYNC B2 ;  /* 0x0000000000027941 */ /* 0x000fea0003800000 */
.L_x_330:
[----:B------:R-:W2:Y:S04]  /*10310*/  LDL.LU R2, [R1+0x18] ;  /* 0x0000180001027983 */ /* 0x000ea80000300800 */
[----:B------:R0:W-:Y:S04]  /*10320*/  STL [R1], R13 ;  /* 0x0000000d01007387 */ /* 0x0001e80000100800 */
[----:B------:R0:W-:Y:S02]  /*10330*/  STL [R1+0x8], R15 ;  /* 0x0000080f01007387 */ /* 0x0001e40000100800 */
[----:B0-2---:R-:W-:-:S07]  /*10340*/  VIADD R6, R2, 0xfffffffd ;  /* 0xfffffffd02067836 */ /* 0x005fce0000000000 */
.L_x_329:
[----:B------:R-:W-:Y:S05]  /*10350*/  BSYNC B1 ;  /* 0x0000000000017941 */ /* 0x000fea0003800000 */
.L_x_328:
[----:B------:R-:W-:-:S04]  /*10360*/  IADD3 R14, -R14, RZ, RZ ;  /* 0x000000ff0e0e7210 */ /* 0x000fc80007ffe1ff */
[----:B------:R-:W-:-:S13]  /*10370*/  ISETP.NE.AND P0, PT, R7, R14, PT ;  /* 0x0000000e0700720c */ /* 0x000fda0003f05270 */
[----:B------:R-:W-:Y:S05]  /*10380*/  @!P0 BRA `(.L_x_327) ;  /* 0x0000001000288947 */ /* 0x000fea0003800000 */
[----:B------:R-:W-:-:S07]  /*10390*/  IMAD.MOV.U32 R10, RZ, RZ, R5 ;  /* 0x000000ffff0a7224 */ /* 0x000fce00078e0005 */
.L_x_351:
[----:B------:R-:W2:Y:S04]  /*103a0*/  LDL R3, [R1] ;  /* 0x0000000001037983 */ /* 0x000ea80000100800 */
[----:B------:R-:W3:Y:S01]  /*103b0*/  LDL R2, [R1+0x8] ;  /* 0x0000080001027983 */ /* 0x000ee20000100800 */
[----:B------:R-:W-:Y:S05]  /*103c0*/  YIELD ;  /* 0x0000000000007946 */ /* 0x000fea0003800000 */
[----:B------:R-:W-:Y:S01]  /*103d0*/  BSSY B1, `(.L_x_337) ;  /* 0x0000080000017945 */ /* 0x000fe20003800000 */
[----:B--2---:R-:W-:-:S05]  /*103e0*/  VIADD R7, R3, 0x1 ;  /* 0x0000000103077836 */ /* 0x004fca0000000000 */
[----:B------:R-:W-:-:S04]  /*103f0*/  ISETP.NE.AND P0, PT, R7, 0x2, PT ;  /* 0x000000020700780c */ /* 0x000fc80003f05270 */
[----:B------:R-:W-:Y:S02]  /*10400*/  SEL R8, RZ, 0x1, P0 ;  /* 0x00000001ff087807 */ /* 0x000fe40000000000 */
[----:B------:R-:W-:Y:S02]  /*10410*/  SEL R7, R7, RZ, P0 ;  /* 0x000000ff07077207 */ /* 0x000fe40000000000 */
[----:B---3--:R-:W-:Y:S01]  /*10420*/  LOP3.LUT R8, R2, R8, RZ, 0x3c, !PT ;  /* 0x0000000802087212 */ /* 0x008fe200078e3cff */
[----:B0-----:R-:W-:Y:S06]  /*10430*/  @!P6 BRA `(.L_x_338) ;  /* 0x0000000400e4e947 */ /* 0x001fec0003800000 */
[----:B------:R-:W-:Y:S01]  /*10440*/  ULDC.64 UR4, c[0x0][0x3f8] ;  /* 0x0000fe0000047ab9 */ /* 0x000fe20000000a00 */
[----:B------:R-:W-:Y:S01]  /*10450*/  IMAD.MOV.U32 R9, RZ, RZ, R6 ;  /* 0x000000ffff097224 */ /* 0x000fe200078e0006 */
[----:B------:R-:W-:-:S04]  /*10460*/  ISETP.NE.U32.AND P0, PT, RZ, UR4, PT ;  /* 0x00000004ff007c0c */ /* 0x000fc8000bf05070 */
[----:B------:R-:W-:-:S13]  /*10470*/  ISETP.NE.AND.EX P0, PT, RZ, UR5, PT, P0 ;  /* 0x00000005ff007c0c */ /* 0x000fda000bf05300 */
[----:B------:R-:W-:Y:S05]  /*10480*/  @!P0 BRA `(.L_x_339) ;  /* 0x0000000000448947 */ /* 0x000fea0003800000 */
[----:B------:R-:W0:Y:S01]  /*10490*/  LDC R9, c[0x0][0x41c] ;  /* 0x00010700ff097b82 */ /* 0x000e220000000800 */
[----:B------:R-:W-:Y:S01]  /*104a0*/  ULDC.64 UR6, c[0x0][0x408] ;  /* 0x0001020000067ab9 */ /* 0x000fe20000000a00 */
[----:B0-----:R-:W-:-:S13]  /*104b0*/  ISETP.NE.AND P0, PT, R9, 0x1, PT ;  /* 0x000000010900780c */ /* 0x001fda0003f05270 */
[----:B------:R-:W0:Y:S02]  /*104c0*/  @P0 LDC.64 R2, c[0x0][0x420] ;  /* 0x00010800ff020b82 */ /* 0x000e240000000a00 */
[----:B0-----:R-:W-:-:S04]  /*104d0*/  @P0 IMAD.HI.U32 R10, R6, R2, RZ ;  /* 0x00000002060a0227 */ /* 0x001fc800078e00ff */
[----:B------:R-:W-:Y:S01]  /*104e0*/  IMAD.MOV.U32 R2, RZ, RZ, R6 ;  /* 0x000000ffff027224 */ /* 0x000fe200078e0006 */
[----:B------:R-:W-:Y:S01]  /*104f0*/  @P0 SHF.R.U32.HI R2, RZ, R3, R10 ;  /* 0x00000003ff020219 */ /* 0x000fe2000001160a */
[----:B------:R-:W-:-:S04]  /*10500*/  IMAD R10, R12, UR6, RZ ;  /* 0x000000060c0a7c24 */ /* 0x000fc8000f8e02ff */
[----:B------:R-:W-:Y:S02]  /*10510*/  IMAD.MOV R3, RZ, RZ, -R2 ;  /* 0x000000ffff037224 */ /* 0x000fe400078e0a02 */
[----:B------:R-:W-:Y:S02]  /*10520*/  IMAD R10, R0, UR7, R10 ;  /* 0x00000007000a7c24 */ /* 0x000fe4000f8e020a */
[----:B------:R-:W-:Y:S01]  /*10530*/  IMAD R9, R9, R3, R6 ;  /* 0x0000000309097224 */ /* 0x000fe200078e0206 */
[----:B------:R-:W-:-:S03]  /*10540*/  SHF.R.S32.HI R3, RZ, 0x1f, R2 ;  /* 0x0000001fff037819 */ /* 0x000fc60000011402 */
[----:B------:R-:W-:-:S05]  /*10550*/  IMAD.WIDE.U32 R2, R0, UR6, R2 ;  /* 0x0000000600027c25 */ /* 0x000fca000f8e0002 */
[----:B------:R-:W-:Y:S02]  /*10560*/  IADD3 R3, R10, R3, RZ ;  /* 0x000000030a037210 */ /* 0x000fe40007ffe0ff */
[----:B------:R-:W-:-:S04]  /*10570*/  LEA R10, P0, R2, UR4, 0x2 ;  /* 0x00000004020a7c11 */ /* 0x000fc8000f8010ff */
[----:B------:R-:W-:-:S05]  /*10580*/  LEA.HI.X R11, R2, UR5, R3, 0x2, P0 ;  /* 0x00000005020b7c11 */ /* 0x000fca00080f1403 */
[----:B------:R0:W5:Y:S04]  /*10590*/  LDG.E R10, desc[UR60][R10.64] ;  /* 0x0000003c0a0a7981 */ /* 0x000168000c1e1900 */
.L_x_339:
[----:B------:R-:W1:Y:S01]  /*105a0*/  S2R R3, SR_CgaCtaId ;  /* 0x0000000000037919 */ /* 0x000e620000008800 */
[----:B------:R-:W-:-:S04]  /*105b0*/  MOV R2, 0x400 ;  /* 0x0000040000027802 */ /* 0x000fc80000000f00 */
[----:B-1----:R-:W-:Y:S02]  /*105c0*/  LEA R2, R3, R2, 0x18 ;  /* 0x0000000203027211 */ /* 0x002fe400078ec0ff */
[----:B------:R-:W-:-:S03]  /*105d0*/  SHF.L.U32 R3, R8, 0x1f, RZ ;  /* 0x0000001f08037819 */ /* 0x000fc600000006ff */
[----:B------:R-:W-:-:S04]  /*105e0*/  IMAD R2, R7, 0x8, R2 ;  /* 0x0000000807027824 */ /* 0x000fc800078e0202 */
[----:B------:R-:W1:Y:S02]  /*105f0*/  SYNCS.PHASECHK.TRANS64.TRYWAIT P0, [R2+URZ+0x36840], R3 ;  /* 0x03684003020075a7 */ /* 0x000e64000800017f */
[----:B-1----:R-:W-:Y:S05]  /*10600*/  @!P0 BRA `(.L_x_340) ;  /* 0x00000024005c8947 */ /* 0x002fea0003800000 */
.L_x_396:
[----:B0-----:R-:W0:Y:S02]  /*10610*/  S2R R11, SR_TID.X ;  /* 0x00000000000b7919 */ /* 0x001e240000002100 */
[----:B0-----:R-:W-:-:S04]  /*10620*/  LOP3.LUT R11, R11, 0x7f, RZ, 0xc0, !PT ;  /* 0x0000007f0b0b7812 */ /* 0x001fc800078ec0ff */
[----:B------:R-:W-:-:S13]  /*10630*/  ISETP.NE.AND P0, PT, R11, RZ, PT ;  /* 0x000000ff0b00720c */ /* 0x000fda0003f05270 */
[----:B------:R-:W-:Y:S05]  /*10640*/  @P0 BRA `(.L_x_341) ;  /* 0x00000000001c0947 */ /* 0x000fea0003800000 */
[----:B------:R-:W0:Y:S01]  /*10650*/  S2R R11, SR_TID.X ;  /* 0x00000000000b7919 */ /* 0x000e220000002100 */
[----:B-1----:R-:W-:-:S04]  /*10660*/  IMAD.MOV.U32 R3, RZ, RZ, 0xa800 ;  /* 0x0000a800ff037424 */ /* 0x002fc800078e00ff */
[----:B------:R2:W-:Y:S01]  /*10670*/  SYNCS.ARRIVE.TRANS64 RZ, [R2+URZ+0x36830], R3 ;  /* 0x0368300302ff79a7 */ /* 0x0005e2000800003f */
[----:B0-----:R-:W-:-:S04]  /*10680*/  LOP3.LUT R11, R11, 0x1f, RZ, 0xc0, !PT ;  /* 0x0000001f0b0b7812 */ /* 0x001fc800078ec0ff */
[----:B------:R-:W-:-:S13]  /*10690*/  ISETP.NE.AND P1, PT, R11, RZ, PT ;  /* 0x000000ff0b00720c */ /* 0x000fda0003f25270 */
[----:B--2---:R-:W-:Y:S05]  /*106a0*/  @!P1 BRA `(.L_x_341) ;  /* 0x0000000000049947 */ /* 0x004fea0003800000 */
[----:B------:R-:W-:Y:S01]  /*106b0*/  BPT.TRAP 0x1 ;  /* 0x000000040000795c */ /* 0x000fe20000300000 */
.L_x_341:
[----:B------:R-:W2:Y:S04]  /*106c0*/  LDL R15, [R1+0x4] ;  /* 0x00000400010f7983 */ /* 0x000ea80000100800 */
[----:B-1----:R-:W3:Y:S01]  /*106d0*/  LDL.LU R3, [R1+0x8] ;  /* 0x0000080001037983 */ /* 0x002ee20000300800 */
[----:B------:R-:W-:-:S03]  /*106e0*/  MOV R13, 0x400 ;  /* 0x00000400000d7802 */ /* 0x000fc60000000f00 */
        /* <DEDUP_REMOVED lines=23> */
[----:B---3--:R-:W-:Y:S01]  /*10860*/  SHF.L.U32 R3, R3, 0x1f, RZ ;  /* 0x0000001f03037819 */ /* 0x008fe200000006ff */
[----:B----4-:R-:W-:-:S07]  /*10870*/  IMAD R2, R11, 0x8, R2 ;  /* 0x000000080b027824 */ /* 0x010fce00078e0202 */
        /* <DEDUP_REMOVED lines=9> */
.L_x_397:
        /* <DEDUP_REMOVED lines=8> */
.L_x_343:
[----:B------:R-:W2:Y:S01]  /*10990*/  LDL.LU R15, [R1+0xc] ;  /* 0x00000c00010f7983 */ /* 0x000ea20000300800 */
[----:B------:R-:W-:-:S03]  /*109a0*/  MOV R13, 0x400 ;  /* 0x00000400000d7802 */ /* 0x000fc60000000f00 */
[----:B0-----:R-:W3:Y:S04]  /*109b0*/  LDL.LU R3, [R1] ;  /* 0x0000000001037983 */ /* 0x001ee80000300800 */
[----:B------:R-:W4:Y:S01]  /*109c0*/  LDL R11, [R1+0x4] ;  /* 0x00000400010b7983 */ /* 0x000f220000100800 */
[----:B------:R-:W0:Y:S01]  /*109d0*/  S2R R14, SR_CgaCtaId ;  /* 0x00000000000e7919 */ /* 0x000e220000008800 */
[----:B------:R-:W-:Y:S01]  /*109e0*/  R2UR UR9, R2 ;  /* 0x00000000020972ca */ /* 0x000fe200000e0000 */
[----:B------:R-:W-:Y:S01]  /*109f0*/  UIADD3 UR4, UP0, UR36, 0x470, URZ ;  /* 0x0000047024047890 */ /* 0x000fe2000ff1e03f */
[----:B------:R-:W-:Y:S02]  /*10a00*/  R2UR UR13, R5 ;  /* 0x00000000050d72ca */ /* 0x000fe400000e0000 */
[----:B------:R-:W-:-:S02]  /*10a10*/  R2UR UR12, R4 ;  /* 0x00000000040c72ca */ /* 0x000fc400000e0000 */
[----:B0-----:R-:W-:-:S07]  /*10a20*/  LEA R13, R14, R13, 0x18 ;  /* 0x0000000d0e0d7211 */ /* 0x001fce00078ec0ff */
[----:B------:R-:W-:Y:S01]  /*10a30*/  UIADD3 UR9, UR9, 0x50, URZ ;  /* 0x0000005009097890 */ /* 0x000fe2000fffe03f */
[----:B------:R-:W-:Y:S01]  /*10a40*/  UMOV UR10, URZ ;  /* 0x0000003f000a7c82 */ /* 0x000fe20008000000 */
[----:B------:R-:W-:Y:S01]  /*10a50*/  UMOV UR6, 0x0 ;  /* 0x0000000000067882 */ /* 0x000fe20000000000 */
[----:B------:R-:W-:Y:S01]  /*10a60*/  UMOV UR7, 0x14f00000 ;  /* 0x14f0000000077882 */ /* 0x000fe20000000000 */
[----:B------:R-:W-:Y:S01]  /*10a70*/  UMOV UR17, 0x40 ;  /* 0x0000004000117882 */ /* 0x000fe20000000000 */
[----:B------:R0:W-:Y:S01]  /*10a80*/  STL [R1+0xc], R9 ;  /* 0x00000c0901007387 */ /* 0x0001e20000100800 */
[----:B------:R-:W-:Y:S02]  /*10a90*/  MOV R5, R10 ;  /* 0x0000000a00057202 */ /* 0x000fe40000000f00 */
[----:B--2---:R-:W-:Y:S01]  /*10aa0*/  R2UR UR11, R15 ;  /* 0x000000000f0b72ca */ /* 0x004fe200000e0000 */
[----:B---3--:R-:W-:Y:S01]  /*10ab0*/  IMAD R3, R3, 0xa800, R13 ;  /* 0x0000a80003037824 */ /* 0x008fe200078e020d */
[----:B----4-:R-:W-:-:S04]  /*10ac0*/  R2UR UR5, R11 ;  /* 0x000000000b0572ca */ /* 0x010fc800000e0000 */
[----:B------:R-:W-:-:S09]  /*10ad0*/  R2UR UR8, R3 ;  /* 0x00000000030872ca */ /* 0x000fd200000e0000 */
[----:B------:R-:W-:-:S04]  /*10ae0*/  UIMAD UR11, UR11, 0x70, UR5 ;  /* 0x000000700b0b78a4 */ /* 0x000fc8000f8e0205 */
[----:B------:R-:W-:Y:S02]  /*10af0*/  UIADD3 UR14, UR8, 0x400, URZ ;  /* 0x00000400080e7890 */ /* 0x000fe4000fffe03f */
[----:B------:R-:W-:Y:S02]  /*10b00*/  UIADD3.X UR5, URZ, UR37, URZ, UP0, !UPT ;  /* 0x000000253f057290 */ /* 0x000fe400087fe43f */
[----:B------:R-:W-:Y:S02]  /*10b10*/  UIADD3 UR15, UR8, 0x3c00, URZ ;  /* 0x00003c00080f7890 */ /* 0x000fe4000fffe03f */
[----:B------:R-:W-:-:S03]  /*10b20*/  UIADD3 UR16, UR8, 0x7400, URZ ;  /* 0x0000740008107890 */ /* 0x000fc6000fffe03f */
[----:B------:R-:W-:Y:S02]  /*10b30*/  UMOV UR8, UR14 ;  /* 0x0000000e00087c82 */ /* 0x000fe40008000000 */
[----:B------:R1:W-:Y:S01]  /*10b40*/  UTMALDG.4D [UR8], [UR4], desc[UR6] ;  /* 0x00000608040075b4 */ /* 0x0003e20008019000 */
[----:B------:R-:W-:Y:S01]  /*10b50*/  UMOV UR14, 0x80 ;  /* 0x00000080000e7882 */ /* 0x000fe20000000000 */
[----:B-1----:R-:W-:Y:S01]  /*10b60*/  UMOV UR8, UR15 ;  /* 0x0000000f00087c82 */ /* 0x002fe20008000000 */
[----:B------:R-:W-:Y:S02]  /*10b70*/  UMOV UR10, UR17 ;  /* 0x00000011000a7c82 */ /* 0x000fe40008000000 */
[----:B------:R1:W-:Y:S02]  /*10b80*/  UTMALDG.4D [UR8], [UR4], desc[UR6] ;  /* 0x00000608040075b4 */ /* 0x0003e40008019000 */
[----:B-1----:R-:W-:Y:S01]  /*10b90*/  UMOV UR8, UR16 ;  /* 0x0000001000087c82 */ /* 0x002fe20008000000 */
[----:B------:R-:W-:-:S02]  /*10ba0*/  UMOV UR10, UR14 ;  /* 0x0000000e000a7c82 */ /* 0x000fc40008000000 */
[----:B------:R0:W-:Y:S02]  /*10bb0*/  UTMALDG.4D [UR8], [UR4], desc[UR6] ;  /* 0x00000608040075b4 */ /* 0x0001e40008019000 */
[----:B0-----:R-:W-:Y:S01]  /*10bc0*/  NOP ;  /* 0x0000000000007918 */ /* 0x001fe20000000000 */
.L_x_338:
[----:B------:R-:W-:Y:S05]  /*10bd0*/  BSYNC B1 ;  /* 0x0000000000017941 */ /* 0x000fea0003800000 */
.L_x_337:
[----:B------:R-:W-:Y:S01]  /*10be0*/  VIADD R2, R7, 0x1 ;  /* 0x0000000107027836 */ /* 0x000fe20000000000 */
[----:B------:R-:W-:Y:S04]  /*10bf0*/  BSSY B1, `(.L_x_344) ;  /* 0x0000080000017945 */ /* 0x000fe80003800000 */
[----:B------:R-:W-:-:S04]  /*10c00*/  ISETP.NE.AND P0, PT, R2, 0x2, PT ;  /* 0x000000020200780c */ /* 0x000fc80003f05270 */
[----:B------:R-:W-:Y:S02]  /*10c10*/  SEL R3, RZ, 0x1, P0 ;  /* 0x00000001ff037807 */ /* 0x000fe40000000000 */
[----:B------:R-:W-:Y:S02]  /*10c20*/  SEL R14, R2, RZ, P0 ;  /* 0x000000ff020e7207 */ /* 0x000fe40000000000 */
[----:B------:R-:W-:-:S05]  /*10c30*/  LOP3.LUT R13, R8, R3, RZ, 0x3c, !PT ;  /* 0x00000003080d7212 */ /* 0x000fca00078e3cff */
[----:B------:R0:W-:Y:S04]  /*10c40*/  STL [R1+0x8], R13 ;  /* 0x0000080d01007387 */ /* 0x0001e80000100800 */
[----:B------:R0:W-:Y:S01]  /*10c50*/  STL [R1], R14 ;  /* 0x0000000e01007387 */ /* 0x0001e20000100800 */
[----:B------:R-:W-:Y:S05]  /*10c60*/  @!P6 BRA `(.L_x_345) ;  /* 0x0000000400e0e947 */ /* 0x000fea0003800000 */
[----:B------:R-:W-:Y:S01]  /*10c70*/  ULDC.64 UR4, c[0x0][0x3f8] ;  /* 0x0000fe0000047ab9 */ /* 0x000fe20000000a00 */
[----:B------:R-:W-:Y:S01]  /*10c80*/  VIADD R9, R6, 0xffffffff ;  /* 0xffffffff06097836 */ /* 0x000fe20000000000 */
[----:B------:R-:W-:-:S04]  /*10c90*/  ISETP.NE.U32.AND P0, PT, RZ, UR4, PT ;  /* 0x00000004ff007c0c */ /* 0x000fc8000bf05070 */
[----:B------:R-:W-:-:S13]  /*10ca0*/  ISETP.NE.AND.EX P0, PT, RZ, UR5, PT, P0 ;  /* 0x00000005ff007c0c */ /* 0x000fda000bf05300 */
[----:B------:R-:W-:Y:S05]  /*10cb0*/  @!P0 BRA `(.L_x_346) ;  /* 0x0000000000448947 */ /* 0x000fea0003800000 */
[----:B------:R-:W1:Y:S01]  /*10cc0*/  LDC R11, c[0x0][0x41c] ;  /* 0x00010700ff0b7b82 */ /* 0x000e620000000800 */
[----:B------:R-:W-:Y:S01]  /*10cd0*/  ULDC.64 UR6, c[0x0][0x408] ;  /* 0x0001020000067ab9 */ /* 0x000fe20000000a00 */
[----:B-1----:R-:W-:-:S13]  /*10ce0*/  ISETP.NE.AND P0, PT, R11, 0x1, PT ;  /* 0x000000010b00780c */ /* 0x002fda0003f05270 */
[----:B------:R-:W1:Y:S02]  /*10cf0*/  @P0 LDC.64 R2, c[0x0][0x420] ;  /* 0x00010800ff020b82 */ /* 0x000e640000000a00 */
[----:B-1----:R-:W-:-:S04]  /*10d00*/  @P0 IMAD.HI.U32 R10, R9, R2, RZ ;  /* 0x00000002090a0227 */ /* 0x002fc800078e00ff */
[----:B------:R-:W-:Y:S01]  /*10d10*/  IMAD.MOV.U32 R2, RZ, RZ, R9 ;  /* 0x000000ffff027224 */ /* 0x000fe200078e0009 */
[----:B------:R-:W-:Y:S01]  /*10d20*/  @P0 SHF.R.U32.HI R2, RZ, R3, R10 ;  /* 0x00000003ff020219 */ /* 0x000fe2000001160a */
[----:B------:R-:W-:-:S04]  /*10d30*/  IMAD R10, R12, UR6, RZ ;  /* 0x000000060c0a7c24 */ /* 0x000fc8000f8e02ff */
[----:B------:R-:W-:Y:S02]  /*10d40*/  IMAD.MOV R3, RZ, RZ, -R2 ;  /* 0x000000ffff037224 */ /* 0x000fe400078e0a02 */
[----:B------:R-:W-:Y:S02]  /*10d50*/  IMAD R10, R0, UR7, R10 ;  /* 0x00000007000a7c24 */ /* 0x000fe4000f8e020a */
[----:B------:R-:W-:Y:S01]  /*10d60*/  IMAD R9, R11, R3, R9 ;  /* 0x000000030b097224 */ /* 0x000fe200078e0209 */
[----:B------:R-:W-:-:S03]  /*10d70*/  SHF.R.S32.HI R3, RZ, 0x1f, R2 ;  /* 0x0000001fff037819 */ /* 0x000fc60000011402 */
[----:B------:R-:W-:-:S04]  /*10d80*/  IMAD.WIDE.U32 R2, R0, UR6, R2 ;  /* 0x0000000600027c25 */ /* 0x000fc8000f8e0002 */
[----:B------:R-:W-:Y:S01]  /*10d90*/  IMAD.IADD R3, R10, 0x1, R3 ;  /* 0x000000010a037824 */ /* 0x000fe200078e0203 */
[----:B------:R-:W-:-:S04]  /*10da0*/  LEA R10, P0, R2, UR4, 0x2 ;  /* 0x00000004020a7c11 */ /* 0x000fc8000f8010ff */
[----:B------:R-:W-:-:S05]  /*10db0*/  LEA.HI.X R11, R2, UR5, R3, 0x2, P0 ;  /* 0x00000005020b7c11 */ /* 0x000fca00080f1403 */
[----:B------:R1:W5:Y:S04]  /*10dc0*/  LDG.E R10, desc[UR60][R10.64] ;  /* 0x0000003c0a0a7981 */ /* 0x000368000c1e1900 */
.L_x_346:
[----:B------:R-:W2:Y:S01]  /*10dd0*/  S2R R3, SR_CgaCtaId ;  /* 0x0000000000037919 */ /* 0x000ea20000008800 */
[----:B------:R-:W-:-:S04]  /*10de0*/  MOV R2, 0x400 ;  /* 0x0000040000027802 */ /* 0x000fc80000000f00 */
[----:B--2---:R-:W-:Y:S02]  /*10df0*/  LEA R2, R3, R2, 0x18 ;  /* 0x0000000203027211 */ /* 0x004fe400078ec0ff */
[----:B------:R-:W-:Y:S02]  /*10e00*/  SHF.L.U32 R3, R13, 0x1f, RZ ;  /* 0x0000001f0d037819 */ /* 0x000fe400000006ff */
[----:B------:R-:W-:-:S04]  /*10e10*/  LEA R2, R14, R2, 0x3 ;  /* 0x000000020e027211 */ /* 0x000fc800078e18ff */
[----:B------:R-:W2:Y:S02]  /*10e20*/  SYNCS.PHASECHK.TRANS64.TRYWAIT P0, [R2+URZ+0x36840], R3 ;  /* 0x03684003020075a7 */ /* 0x000ea4000800017f */
[----:B--2---:R-:W-:Y:S05]  /*10e30*/  @!P0 BRA `(.L_x_347) ;  /* 0x0000001c00788947 */ /* 0x004fea0003800000 */
.L_x_398:
[----:B-1----:R-:W1:Y:S02]  /*10e40*/  S2R R11, SR_TID.X ;  /* 0x00000000000b7919 */ /* 0x002e640000002100 */
[----:B-1----:R-:W-:-:S04]  /*10e50*/  LOP3.LUT R11, R11, 0x7f, RZ, 0xc0, !PT ;  /* 0x0000007f0b0b7812 */ /* 0x002fc800078ec0ff */
[----:B------:R-:W-:-:S13]  /*10e60*/  ISETP.NE.AND P0, PT, R11, RZ, PT ;  /* 0x000000ff0b00720c */ /* 0x000fda0003f05270 */
[----:B------:R-:W-:Y:S05]  /*10e70*/  @P0 BRA `(.L_x_348) ;  /* 0x00000000001c0947 */ /* 0x000fea0003800000 */
[----:B------:R-:W1:Y:S01]  /*10e80*/  S2R R11, SR_TID.X ;  /* 0x00000000000b7919 */ /* 0x000e620000002100 */
[----:B--2---:R-:W-:-:S04]  /*10e90*/  IMAD.MOV.U32 R3, RZ, RZ, 0xa800 ;  /* 0x0000a800ff037424 */ /* 0x004fc800078e00ff */
[----:B------:R3:W-:Y:S01]  /*10ea0*/  SYNCS.ARRIVE.TRANS64 RZ, [R2+URZ+0x36830], R3 ;  /* 0x0368300302ff79a7 */ /* 0x0007e2000800003f */
[----:B-1----:R-:W-:-:S04]  /*10eb0*/  LOP3.LUT R11, R11, 0x1f, RZ, 0xc0, !PT ;  /* 0x0000001f0b0b7812 */ /* 0x002fc800078ec0ff */
[----:B------:R-:W-:-:S13]  /*10ec0*/  ISETP.NE.AND P1, PT, R11, RZ, PT ;  /* 0x000000ff0b00720c */ /* 0x000fda0003f25270 */
[----:B---3--:R-:W-:Y:S05]  /*10ed0*/  @!P1 BRA `(.L_x_348) ;  /* 0x0000000000049947 */ /* 0x008fea0003800000 */
[----:B------:R-:W-:Y:S01]  /*10ee0*/  BPT.TRAP 0x1 ;  /* 0x000000040000795c */ /* 0x000fe20000300000 */
.L_x_348:
[----:B0-----:R-:W3:Y:S01]  /*10ef0*/  LDL R13, [R1] ;  /* 0x00000000010d7983 */ /* 0x001ee20000100800 */
[----:B------:R-:W-:-:S03]  /*10f00*/  MOV R14, 0x400 ;  /* 0x00000400000e7802 */ /* 0x000fc60000000f00 */
[----:B------:R-:W4:Y:S01]  /*10f10*/  LDL R11, [R1+0x4] ;  /* 0x00000400010b7983 */ /* 0x000f220000100800 */
[----:B------:R-:W0:Y:S01]  /*10f20*/  S2R R15, SR_CgaCtaId ;  /* 0x00000000000f7919 */ /* 0x000e220000008800 */
[----:B------:R-:W-:Y:S01]  /*10f30*/  R2UR UR11, R9 ;  /* 0x00000000090b72ca */ /* 0x000fe200000e0000 */
[----:B------:R-:W-:Y:S01]  /*10f40*/  UIADD3 UR4, UP0, UR36, 0x370, URZ ;  /* 0x0000037024047890 */ /* 0x000fe2000ff1e03f */
[----:B------:R-:W-:Y:S02]  /*10f50*/  R2UR UR12, R4 ;  /* 0x00000000040c72ca */ /* 0x000fe400000e0000 */
[----:B0-----:R-:W-:-:S05]  /*10f60*/  LEA R14, R15, R14, 0x18 ;  /* 0x0000000e0f0e7211 */ /* 0x001fca00078ec0ff */
[----:B--2---:R-:W-:Y:S01]  /*10f70*/  VIADD R2, R14, 0x36800 ;  /* 0x000368000e027836 */ /* 0x004fe20000000000 */
[----:B-----5:R-:W-:Y:S01]  /*10f80*/  R2UR UR13, R10 ;  /* 0x000000000a0d72ca */ /* 0x020fe200000e0000 */
[----:B------:R-:W-:Y:S01]  /*10f90*/  UMOV UR10, URZ ;  /* 0x0000003f000a7c82 */ /* 0x000fe20008000000 */
[----:B------:R-:W-:Y:S01]  /*10fa0*/  UMOV UR6, 0x0 ;  /* 0x0000000000067882 */ /* 0x000fe20000000000 */
[----:B------:R-:W-:Y:S01]  /*10fb0*/  UMOV UR7, 0x14f00000 ;  /* 0x14f0000000077882 */ /* 0x000fe20000000000 */
[----:B------:R-:W-:Y:S01]  /*10fc0*/  UMOV UR17, 0x40 ;  /* 0x0000004000117882 */ /* 0x000fe20000000000 */
[----:B------:R-:W-:Y:S01]  /*10fd0*/  UMOV UR18, 0x80 ;  /* 0x0000008000127882 */ /* 0x000fe20000000000 */
[----:B------:R-:W-:Y:S01]  /*10fe0*/  SHF.L.U32 R8, R8, 0x1f, RZ ;  /* 0x0000001f08087819 */ /* 0x000fe200000006ff */
        /* <DEDUP_REMOVED lines=10> */
[----:B------:R-:W-:-:S03]  /*11090*/  UIADD3 UR16, UR8, 0x28400, URZ ;  /* 0x0002840008107890 */ /* 0x000fc6000fffe03f */
[----:B------:R-:W-:Y:S02]  /*110a0*/  UMOV UR8, UR14 ;  /* 0x0000000e00087c82 */ /* 0x000fe40008000000 */
[----:B------:R0:W-:Y:S01]  /*110b0*/  UTMALDG.4D [UR8], [UR4], desc[UR6] ;  /* 0x00000608040075b4 */ /* 0x0001e20008019000 */
[----:B------:R-:W-:Y:S01]  /*110c0*/  IMAD R2, R7, 0x8, R2 ;  /* 0x0000000807027824 */ /* 0x000fe200078e0202 */
[----:B0-----:R-:W-:Y:S01]  /*110d0*/  UMOV UR8, UR15 ;  /* 0x0000000f00087c82 */ /* 0x001fe20008000000 */
[----:B------:R-:W-:Y:S02]  /*110e0*/  UMOV UR10, UR17 ;  /* 0x00000011000a7c82 */ /* 0x000fe40008000000 */
[----:B------:R0:W-:Y:S02]  /*110f0*/  UTMALDG.4D [UR8], [UR4], desc[UR6] ;  /* 0x00000608040075b4 */ /* 0x0001e40008019000 */
[----:B0-----:R-:W-:Y:S01]  /*11100*/  UMOV UR8, UR16 ;  /* 0x0000001000087c82 */ /* 0x001fe20008000000 */
[----:B------:R-:W-:-:S02]  /*11110*/  UMOV UR10, UR18 ;  /* 0x00000012000a7c82 */ /* 0x000fc40008000000 */
[----:B------:R0:W-:Y:S01]  /*11120*/  UTMALDG.4D [UR8], [UR4], desc[UR6] ;  /* 0x00000608040075b4 */ /* 0x0001e20008019000 */
[----:B------:R-:W1:Y:S02]  /*11130*/  SYNCS.PHASECHK.TRANS64.TRYWAIT P1, [R2+URZ+0x60], R8 ;  /* 0x00006008020075a7 */ /* 0x000e64000802017f */
[----:B01----:R-:W-:Y:S05]  /*11140*/  @!P1 BRA `(.L_x_349) ;  /* 0x0000001800c89947 */ /* 0x003fea0003800000 */
.L_x_399:
[----:B------:R-:W-:Y:S05]  /*11150*/  @P0 BRA `(.L_x_350) ;  /* 0x00000000001c0947 */ /* 0x000fea0003800000 */
[----:B------:R-:W1:Y:S02]  /*11160*/  S2R R3, SR_TID.X ;  /* 0x0000000000037919 */ /* 0x000e640000002100 */
[----:B-1----:R-:W-:-:S04]  /*11170*/  LOP3.LUT R3, R3, 0x1f, RZ, 0xc0, !PT ;  /* 0x0000001f03037812 */ /* 0x002fc800078ec0ff */
[----:B------:R-:W-:Y:S01]  /*11180*/  ISETP.NE.AND P1, PT, R3, RZ, PT ;  /* 0x000000ff0300720c */ /* 0x000fe20003f25270 */
[----:B------:R-:W-:-:S04]  /*11190*/  IMAD.MOV.U32 R3, RZ, RZ, 0xa800 ;  /* 0x0000a800ff037424 */ /* 0x000fc800078e00ff */
[----:B------:R1:W-:Y:S08]  /*111a0*/  SYNCS.ARRIVE.TRANS64 RZ, [R2+URZ+0x50], R3 ;  /* 0x0000500302ff79a7 */ /* 0x0003f0000800003f */
[----:B------:R-:W-:Y:S05]  /*111b0*/  @!P1 BRA `(.L_x_350) ;  /* 0x0000000000049947 */ /* 0x000fea0003800000 */
[----:B------:R-:W-:Y:S01]  /*111c0*/  BPT.TRAP 0x1 ;  /* 0x000000040000795c */ /* 0x000fe20000300000 */
.L_x_350:
[----:B------:R-:W2:Y:S01]  /*111d0*/  LDL.LU R13, [R1+0xc] ;  /* 0x00000c00010d7983 */ /* 0x000ea20000300800 */
[----:B0-----:R-:W-:-:S03]  /*111e0*/  MOV R8, 0x400 ;  /* 0x0000040000087802 */ /* 0x001fc60000000f00 */
[----:B-1----:R-:W3:Y:S01]  /*111f0*/  LDL R3, [R1+0x4] ;  /* 0x0000040001037983 */ /* 0x002ee20000100800 */
[----:B------:R-:W0:Y:S01]  /*11200*/  S2R R11, SR_CgaCtaId ;  /* 0x00000000000b7919 */ /* 0x000e220000008800 */
[----:B------:R-:W-:Y:S01]  /*11210*/  R2UR UR9, R2 ;  /* 0x00000000020972ca */ /* 0x000fe200000e0000 */
[----:B------:R-:W-:Y:S01]  /*11220*/  UIADD3 UR4, UP0, UR36, 0x470, URZ ;  /* 0x0000047024047890 */ /* 0x000fe2000ff1e03f */
[----:B------:R-:W-:Y:S02]  /*11230*/  R2UR UR13, R5 ;  /* 0x00000000050d72ca */ /* 0x000fe400000e0000 */
[----:B------:R-:W-:Y:S02]  /*11240*/  R2UR UR12, R4 ;  /* 0x00000000040c72ca */ /* 0x000fe400000e0000 */
[----:B0-----:R-:W-:-:S05]  /*11250*/  LEA R8, R11, R8, 0x18 ;  /* 0x000000080b087211 */ /* 0x001fca00078ec0ff */
[----:B------:R-:W-:-:S05]  /*11260*/  IMAD R7, R7, 0xa800, R8 ;  /* 0x0000a80007077824 */ /* 0x000fca00078e0208 */
[----:B------:R-:W-:Y:S01]  /*11270*/  R2UR UR15, R7 ;  /* 0x00000000070f72ca */ /* 0x000fe200000e0000 */
[----:B------:R-:W-:Y:S01]  /*11280*/  UIADD3 UR9, UR9, 0x50, URZ ;  /* 0x0000005009097890 */ /* 0x000fe2000fffe03f */
[----:B------:R-:W-:Y:S01]  /*11290*/  UMOV UR10, URZ ;  /* 0x0000003f000a7c82 */ /* 0x000fe20008000000 */
[----:B------:R-:W-:Y:S01]  /*112a0*/  UMOV UR6, 0x0 ;  /* 0x0000000000067882 */ /* 0x000fe20000000000 */
[----:B------:R-:W-:-:S09]  /*112b0*/  UMOV UR7, 0x14f00000 ;  /* 0x14f0000000077882 */ /* 0x000fd20000000000 */
[----:B------:R-:W-:Y:S02]  /*112c0*/  UIADD3 UR8, UR15, 0x400, URZ ;  /* 0x000004000f087890 */ /* 0x000fe4000fffe03f */
[----:B------:R-:W-:Y:S02]  /*112d0*/  UIADD3 UR14, UR15, 0x3c00, URZ ;  /* 0x00003c000f0e7890 */ /* 0x000fe4000fffe03f */
[----:B------:R-:W-:Y:S01]  /*112e0*/  UIADD3 UR15, UR15, 0x7400, URZ ;  /* 0x000074000f0f7890 */ /* 0x000fe2000fffe03f */
[----:B------:R-:W-:Y:S01]  /*112f0*/  UMOV UR16, 0x40 ;  /* 0x0000004000107882 */ /* 0x000fe20000000000 */
[----:B------:R1:W-:Y:S01]  /*11300*/  STL [R1+0xc], R9 ;  /* 0x00000c0901007387 */ /* 0x0003e20000100800 */
[----:B------:R-:W-:Y:S02]  /*11310*/  MOV R5, R10 ;  /* 0x0000000a00057202 */ /* 0x000fe40000000f00 */
[----:B--2---:R-:W-:Y:S02]  /*11320*/  R2UR UR11, R13 ;  /* 0x000000000d0b72ca */ /* 0x004fe400000e0000 */
[----:B---3--:R-:W-:-:S13]  /*11330*/  R2UR UR5, R3 ;  /* 0x00000000030572ca */ /* 0x008fda00000e0000 */
[----:B------:R-:W-:Y:S02]  /*11340*/  UIMAD UR11, UR11, 0x70, UR5 ;  /* 0x000000700b0b78a4 */ /* 0x000fe4000f8e0205 */
[----:B------:R-:W-:-:S09]  /*11350*/  UIADD3.X UR5, URZ, UR37, URZ, UP0, !UPT ;  /* 0x000000253f057290 */ /* 0x000fd200087fe43f */
[----:B------:R0:W-:Y:S02]  /*11360*/  UTMALDG.4D [UR8], [UR4], desc[UR6] ;  /* 0x00000608040075b4 */ /* 0x0001e40008019000 */
[----:B0-----:R-:W-:Y:S01]  /*11370*/  UMOV UR8, UR14 ;  /* 0x0000000e00087c82 */ /* 0x001fe20008000000 */
[----:B------:R-:W-:Y:S01]  /*11380*/  UMOV UR10, UR16 ;  /* 0x00000010000a7c82 */ /* 0x000fe20008000000 */
[----:B------:R-:W-:Y:S01]  /*11390*/  UMOV UR14, 0x80 ;  /* 0x00000080000e7882 */ /* 0x000fe20000000000 */
[----:B------:R0:W-:Y:S02]  /*113a0*/  UTMALDG.4D [UR8], [UR4], desc[UR6] ;  /* 0x00000608040075b4 */ /* 0x0001e40008019000 */
[----:B0-----:R-:W-:Y:S01]  /*113b0*/  UMOV UR8, UR15 ;  /* 0x0000000f00087c82 */ /* 0x001fe20008000000 */
[----:B------:R-:W-:Y:S02]  /*113c0*/  UMOV UR10, UR14 ;  /* 0x0000000e000a7c82 */ /* 0x000fe40008000000 */
[----:B------:R1:W-:Y:S02]  /*113d0*/  UTMALDG.4D [UR8], [UR4], desc[UR6] ;  /* 0x00000608040075b4 */ /* 0x0003e40008019000 */
[----:B-1----:R-:W-:Y:S01]  /*113e0*/  NOP ;  /* 0x0000000000007918 */ /* 0x002fe20000000000 */
.L_x_345:
[----:B------:R-:W-:Y:S05]  /*113f0*/  BSYNC B1 ;  /* 0x0000000000017941 */ /* 0x000fea0003800000 */
.L_x_344:
[C---:B------:R-:W-:Y:S01]  /*11400*/  ISETP.GT.AND P0, PT, R6.reuse, 0x1, PT ;  /* 0x000000010600780c */ /* 0x040fe20003f04270 */
[----:B------:R-:W-:-:S12]  /*11410*/  VIADD R6, R6, 0xfffffffe ;  /* 0xfffffffe06067836 */ /* 0x000fd80000000000 */
[----:B------:R-:W-:Y:S05]  /*11420*/  @P0 BRA `(.L_x_351) ;  /* 0xffffffec00dc0947 */ /* 0x000fea000383ffff */
.L_x_327:
[----:B------:R-:W-:Y:S05]  /*11430*/  BSYNC B0 ;  /* 0x0000000000007941 */ /* 0x000fea0003800000 */
.L_x_326:
[----:B------:R-:W1:Y:S01]  /*11440*/  S2R R2, SR_TID.X ;  /* 0x0000000000027919 */ /* 0x000e620000002100 */
[----:B------:R-:W-:Y:S01]  /*11450*/  BSSY B0, `(.L_x_352) ;  /* 0x0000010000007945 */ /* 0x000fe20003800000 */
[----:B-1----:R-:W-:-:S04]  /*11460*/  LOP3.LUT R2, R2, 0x1f, RZ, 0xc0, !PT ;  /* 0x0000001f02027812 */ /* 0x002fc800078ec0ff */
[----:B------:R-:W-:-:S13]  /*11470*/  ISETP.NE.AND P0, PT, R2, RZ, PT ;  /* 0x000000ff0200720c */ /* 0x000fda0003f05270 */
[----:B------:R-:W-:Y:S05]  /*11480*/  @P0 BRA `(.L_x_353) ;  /* 0x0000000000300947 */ /* 0x000fea0003800000 */
[----:B------:R-:W1:Y:S01]  /*11490*/  S2R R9, SR_LANEID ;  /* 0x0000000000097919 */ /* 0x000e620000000000 */
[----:B------:R-:W-:Y:S01]  /*114a0*/  VOTEU.ANY UR4, UPT, PT ;  /* 0x0000000000047886 */ /* 0x000fe200038e0100 */
[----:B------:R-:W2:Y:S01]  /*114b0*/  LDC.64 R2, c[0x0][0xc38] ;  /* 0x00030e00ff027b82 */ /* 0x000ea20000000a00 */
[----:B------:R-:W1:Y:S08]  /*114c0*/  FLO.U32 R0, UR4 ;  /* 0x0000000400007d00 */ /* 0x000e7000080e0000 */
[----:B------:R-:W2:Y:S01]  /*114d0*/  POPC R7, UR4 ;  /* 0x0000000400077d09 */ /* 0x000ea20008000000 */
[----:B-1----:R-:W-:-:S13]  /*114e0*/  ISETP.EQ.U32.AND P0, PT, R0, R9, PT ;  /* 0x000000090000720c */ /* 0x002fda0003f02070 */
[----:B--2---:R-:W2:Y:S01]  /*114f0*/  @P0 ATOMG.E.ADD.STRONG.GPU PT, R3, desc[UR60][R2.64], R7 ;  /* 0x00000007020309a8 */ /* 0x004ea200081ee1fc */
[----:B------:R-:W1:Y:S02]  /*11500*/  S2R R6, SR_LTMASK ;  /* 0x0000000000067919 */ /* 0x000e640000003900 */
[----:B-1----:R-:W-:-:S04]  /*11510*/  LOP3.LUT R6, R6, UR4, RZ, 0xc0, !PT ;  /* 0x0000000406067c12 */ /* 0x002fc8000f8ec0ff */
[----:B------:R-:W1:Y:S01]  /*11520*/  POPC R9, R6 ;  /* 0x0000000600097309 */ /* 0x000e620000000000 */
[----:B--2---:R-:W1:Y:S02]  /*11530*/  SHFL.IDX PT, R0, R3, R0, 0x1f ;  /* 0x00001f0003007589 */ /* 0x004e6400000e0000 */
[----:B-1----:R-:W-:-:S07]  /*11540*/  IADD3 R16, R0, UR38, R9 ;  /* 0x0000002600107c10 */ /* 0x002fce000fffe009 */
.L_x_353:
[----:B------:R-:W-:Y:S05]  /*11550*/  BSYNC B0 ;  /* 0x0000000000007941 */ /* 0x000fea0003800000 */
.L_x_352:
[----:B------:R-:W-:Y:S04]  /*11560*/  BSSY B0, `(.L_x_354) ;  /* 0x0000038000007945 */ /* 0x000fe80003800000 */
[----:B------:R-:W-:Y:S05]  /*11570*/  @!P6 BRA `(.L_x_355) ;  /* 0x0000000000d8e947 */ /* 0x000fea0003800000 */
[----:B------:R-:W2:Y:S01]  /*11580*/  LDL R2, [R1] ;  /* 0x0000000001027983 */ /* 0x000ea20000100800 */
[----:B------:R-:W-:-:S03]  /*11590*/  MOV R3, 0x400 ;  /* 0x0000040000037802 */ /* 0x000fc60000000f00 */
[----:B------:R-:W3:Y:S01]  /*115a0*/  LDL R0, [R1+0x8] ;  /* 0x0000080001007983 */ /* 0x000ee20000100800 */
[----:B------:R-:W1:Y:S02]  /*115b0*/  S2R R6, SR_CgaCtaId ;  /* 0x0000000000067919 */ /* 0x000e640000008800 */
[----:B-1----:R-:W-:-:S05]  /*115c0*/  LEA R3, R6, R3, 0x18 ;  /* 0x0000000306037211 */ /* 0x002fca00078ec0ff */
[----:B--2---:R-:W-:Y:S01]  /*115d0*/  IMAD R3, R2, 0x8, R3 ;  /* 0x0000000802037824 */ /* 0x004fe200078e0203 */
[----:B---3--:R-:W-:-:S04]  /*115e0*/  SHF.L.U32 R0, R0, 0x1f, RZ ;  /* 0x0000001f00007819 */ /* 0x008fc800000006ff */
[----:B------:R-:W1:Y:S02]  /*115f0*/  SYNCS.PHASECHK.TRANS64.TRYWAIT P0, [R3+URZ+0x36860], R0 ;  /* 0x03686000030075a7 */ /* 0x000e64000800017f */
[----:B-1----:R-:W-:Y:S05]  /*11600*/  @!P0 BRA `(.L_x_356) ;  /* 0x0000001400ac8947 */ /* 0x002fea0003800000 */
.L_x_400:
        /* <DEDUP_REMOVED lines=11> */
.L_x_357:
[----:B-1----:R-:W2:Y:S01]  /*116c0*/  LDL R0, [R1] ;  /* 0x0000000001007983 */ /* 0x002ea20000100800 */
[----:B------:R-:W-:-:S03]  /*116d0*/  MOV R7, 0x400 ;  /* 0x0000040000077802 */ /* 0x000fc60000000f00 */
[----:B------:R-:W3:Y:S04]  /*116e0*/  LDL.LU R6, [R1+0x4] ;  /* 0x0000040001067983 */ /* 0x000ee80000300800 */
[----:B------:R-:W4:Y:S01]  /*116f0*/  LDL R2, [R1+0xc] ;  /* 0x00000c0001027983 */ /* 0x000f220000100800 */
[----:B------:R-:W1:Y:S01]  /*11700*/  S2R R8, SR_CgaCtaId ;  /* 0x0000000000087919 */ /* 0x000e620000008800 */
[----:B------:R-:W-:Y:S01]  /*11710*/  R2UR UR9, R3 ;  /* 0x00000000030972ca */ /* 0x000fe200000e0000 */
[----:B------:R-:W-:Y:S01]  /*11720*/  UIADD3 UR4, UP0, UR36, 0x470, URZ ;  /* 0x0000047024047890 */ /* 0x000fe2000ff1e03f */
[----:B------:R-:W-:Y:S02]  /*11730*/  R2UR UR12, R4 ;  /* 0x00000000040c72ca */ /* 0x000fe400000e0000 */
[----:B------:R-:W-:-:S02]  /*11740*/  R2UR UR13, R5 ;  /* 0x00000000050d72ca */ /* 0x000fc400000e0000 */
[----:B-1----:R-:W-:-:S07]  /*11750*/  LEA R7, R8, R7, 0x18 ;  /* 0x0000000708077211 */ /* 0x002fce00078ec0ff */
        /* <DEDUP_REMOVED lines=23> */
[----:B-1----:R-:W-:Y:S01]  /*118d0*/  NOP ;  /* 0x0000000000007918 */ /* 0x002fe20000000000 */
.L_x_355:
[----:B------:R-:W-:Y:S05]  /*118e0*/  BSYNC B0 ;  /* 0x0000000000007941 */ /* 0x000fea0003800000 */
.L_x_354:
[----:B------:R-:W2:Y:S04]  /*118f0*/  LDL.LU R0, [R1] ;  /* 0x0000000001007983 */ /* 0x000ea80000300800 */
[----:B------:R-:W3:Y:S01]  /*11900*/  LDL.LU R3, [R1+0x8] ;  /* 0x0000080001037983 */ /* 0x000ee20000300800 */
[----:B--2---:R-:W-:-:S05]  /*11910*/  VIADD R0, R0, 0x1 ;  /* 0x0000000100007836 */ /* 0x004fca0000000000 */
[----:B------:R-:W-:-:S04]  /*11920*/  ISETP.NE.AND P0, PT, R0, 0x2, PT ;  /* 0x000000020000780c */ /* 0x000fc80003f05270 */
[----:B------:R-:W-:Y:S02]  /*11930*/  SEL R2, RZ, 0x1, P0 ;  /* 0x00000001ff027807 */ /* 0x000fe40000000000 */
[----:B------:R-:W-:Y:S02]  /*11940*/  SEL R0, R0, RZ, P0 ;  /* 0x000000ff00007207 */ /* 0x000fe40000000000 */
[----:B---3--:R-:W-:-:S05]  /*11950*/  LOP3.LUT R3, R3, R2, RZ, 0x3c, !PT ;  /* 0x0000000203037212 */ /* 0x008fca00078e3cff */
[----:B------:R1:W-:Y:S04]  /*11960*/  STL [R1+0x8], R3 ;  /* 0x0000080301007387 */ /* 0x0003e80000100800 */
[----:B------:R1:W-:Y:S02]  /*11970*/  STL [R1], R0 ;  /* 0x0000000001007387 */ /* 0x0003e40000100800 */
.L_x_311:
[----:B------:R-:W-:Y:S05]  /*11980*/  BSYNC B6 ;  /* 0x0000000000067941 */ /* 0x000fea0003800000 */
.L_x_309:
[----:B------:R-:W-:-:S03]  /*11990*/  UMOV UR4, 0xffffffff ;  /* 0xffffffff00047882 */ /* 0x000fc60000000000 */
[----:B------:R-:W-:Y:S05]  /*119a0*/  BRA.DIV UR4, `(.L_x_358) ;  /* 0x0000001204d87947 */ /* 0x000fea000b800000 */
[----:B------:R2:W3:Y:S04]  /*119b0*/  SHFL.IDX PT, R4, R16, RZ, 0x1f ;  /* 0x00001fff10047589 */ /* 0x0004e800000e0000 */
[----:B------:R2:W4:Y:S02]  /*119c0*/  SHFL.IDX PT, R5, R16, 0x1, 0x1f ;  /* 0x00201f0010057f89 */ /* 0x00052400000e0000 */
.L_x_404:
[----:B01----:R-:W0:Y:S01]  /*119d0*/  S2R R0, SR_TID.X ;  /* 0x0000000000007919 */ /* 0x003e220000002100 */
[----:B------:R-:W-:Y:S01]  /*119e0*/  ULDC UR4, c[0x0][0xc14] ;  /* 0x0003050000047ab9 */ /* 0x000fe20000000800 */
[----:B------:R-:W-:Y:S01]  /*119f0*/  BSSY B0, `(.L_x_359) ;  /* 0x000000b000007945 */ /* 0x000fe20003800000 */
[----:B------:R-:W-:Y:S01]  /*11a00*/  IMAD.MOV.U32 R3, RZ, RZ, RZ ;  /* 0x000000ffff037224 */ /* 0x000fe200078e00ff */
[----:B0-----:R-:W-:Y:S02]  /*11a10*/  LOP3.LUT R9, R0, 0x1f, RZ, 0xc0, !PT ;  /* 0x0000001f00097812 */ /* 0x001fe400078ec0ff */
[----:B------:R-:W-:Y:S02]  /*11a20*/  MOV R0, UR4 ;  /* 0x0000000400007c02 */ /* 0x000fe40008000f00 */
[C---:B------:R-:W-:Y:S01]  /*11a30*/  ISETP.NE.AND P0, PT, R9.reuse, 0x1f, PT ;  /* 0x0000001f0900780c */ /* 0x040fe20003f05270 */
[----:B------:R-:W-:-:S05]  /*11a40*/  IMAD.IADD R7, R9, 0x1, R19 ;  /* 0x0000000109077824 */ /* 0x000fca00078e0213 */
[----:B------:R-:W-:-:S13]  /*11a50*/  ISETP.GE.OR P0, PT, R7, R0, !P0 ;  /* 0x000000000700720c */ /* 0x000fda0004706670 */
[----:B------:R-:W-:Y:S05]  /*11a60*/  @P0 BRA `(.L_x_360) ;  /* 0x00000000000c0947 */ /* 0x000fea0003800000 */
[----:B------:R-:W0:Y:S02]  /*11a70*/  LDC.64 R2, c[0x0][0xc58] ;  /* 0x00031600ff027b82 */ /* 0x000e240000000a00 */
[----:B0-----:R-:W-:-:S06]  /*11a80*/  IMAD.WIDE R2, R7, 0x4, R2 ;  /* 0x0000000407027825 */ /* 0x001fcc00078e0202 */
[----:B------:R0:W5:Y:S02]  /*11a90*/  LDG.E R3, desc[UR60][R2.64] ;  /* 0x0000003c02037981 */ /* 0x000164000c1e1900 */
.L_x_360:
[----:B------:R-:W-:Y:S05]  /*11aa0*/  BSYNC B0 ;  /* 0x0000000000007941 */ /* 0x000fea0003800000 */
.L_x_359:
[----:B------:R-:W-:-:S03]  /*11ab0*/  UMOV UR4, 0xffffffff ;  /* 0xffffffff00047882 */ /* 0x000fc60000000000 */
[----:B------:R-:W-:Y:S05]  /*11ac0*/  BRA.DIV UR4, `(.L_x_361) ;  /* 0x0000001204dc7947 */ /* 0x000fea000b800000 */
[----:B-----5:R-:W1:Y:S01]  /*11ad0*/  SHFL.UP PT, R14, R3, 0x1, RZ ;  /* 0x04200000030e7989 */ /* 0x020e6200000e00ff */
[C---:B------:R-:W-:Y:S02]  /*11ae0*/  ISETP.NE.AND P0, PT, R9.reuse, RZ, PT ;  /* 0x000000ff0900720c */ /* 0x040fe40003f05270 */
[C---:B------:R-:W-:Y:S02]  /*11af0*/  ISETP.GE.U32.AND P1, PT, R9.reuse, 0x2, PT ;  /* 0x000000020900780c */ /* 0x040fe40003f26070 */
[----:B-1----:R-:W-:Y:S02]  /*11b00*/  SEL R14, R14, RZ, P0 ;  /* 0x000000ff0e0e7207 */ /* 0x002fe40000000000 */
[----:B------:R-:W-:-:S03]  /*11b10*/  ISETP.GE.U32.AND P0, PT, R9, 0x4, PT ;  /* 0x000000040900780c */ /* 0x000fc60003f06070 */
[----:B------:R-:W-:-:S05]  /*11b20*/  IMAD.IADD R13, R3, 0x1, R14 ;  /* 0x00000001030d7824 */ /* 0x000fca00078e020e */
[----:B------:R-:W1:Y:S02]  /*11b30*/  SHFL.UP PT, R14, R13, 0x2, RZ ;  /* 0x044000000d0e7989 */ /* 0x000e6400000e00ff */
        /* <DEDUP_REMOVED lines=8> */
[----:B-1----:R-:W-:-:S05]  /*11bc0*/  SEL R8, R14, RZ, P1 ;  /* 0x000000ff0e087207 */ /* 0x002fca0000800000 */
[----:B------:R-:W-:-:S05]  /*11bd0*/  IMAD.IADD R8, R7, 0x1, R8 ;  /* 0x0000000107087824 */ /* 0x000fca00078e0208 */
[----:B------:R-:W1:Y:S02]  /*11be0*/  SHFL.UP PT, R14, R8, 0x10, RZ ;  /* 0x06000000080e7989 */ /* 0x000e6400000e00ff */
[----:B-1----:R-:W-:-:S04]  /*11bf0*/  SEL R9, R14, RZ, P0 ;  /* 0x000000ff0e097207 */ /* 0x002fc80000000000 */
[----:B0-----:R-:W-:-:S05]  /*11c00*/  IADD3 R2, R8, R9, RZ ;  /* 0x0000000908027210 */ /* 0x001fca0007ffe0ff */
[----:B------:R0:W1:Y:S02]  /*11c10*/  SHFL.IDX PT, R14, R2, 0x1f, 0x1f ;  /* 0x03e01f00020e7f89 */ /* 0x00006400000e0000 */
.L_x_412:
[----:B------:R-:W-:Y:S02]  /*11c20*/  ULDC UR4, c[0x0][0xc10] ;  /* 0x0003040000047ab9 */ /* 0x000fe40000000800 */
[----:B--2---:R-:W-:-:S04]  /*11c30*/  IMAD.U32 R16, RZ, RZ, UR4 ;  /* 0x00000004ff107e24 */ /* 0x004fc8000f8e00ff */
[----:B-1----:R-:W-:-:S04]  /*11c40*/  IMAD R6, R14, R16, RZ ;  /* 0x000000100e067224 */ /* 0x002fc800078e02ff */
[----:B----4-:R-:W-:-:S05]  /*11c50*/  IMAD.IADD R5, R5, 0x1, R6 ;  /* 0x0000000105057824 */ /* 0x010fca00078e0206 */
[----:B---3--:R-:W-:-:S13]  /*11c60*/  ISETP.GT.AND P0, PT, R5, R4, PT ;  /* 0x000000040500720c */ /* 0x008fda0003f04270 */
[----:B------:R-:W-:Y:S05]  /*11c70*/  @P0 BRA `(.L_x_362) ;  /* 0x0000000000b40947 */ /* 0x000fea0003800000 */
[----:B------:R-:W1:Y:S02]  /*11c80*/  LDC R0, c[0x0][0xc14] ;  /* 0x00030500ff007b82 */ /* 0x000e640000000800 */
.L_x_367:
[----:B------:R-:W-:-:S05]  /*11c90*/  VIADD R19, R19, 0x1f ;  /* 0x0000001f13137836 */ /* 0x000fca0000000000 */
[----:B-1----:R-:W-:-:S13]  /*11ca0*/  ISETP.GE.AND P0, PT, R19, R0, PT ;  /* 0x000000001300720c */ /* 0x002fda0003f06270 */
[----:B------:R-:W-:Y:S05]  /*11cb0*/  @P0 BRA `(.L_x_363) ;  /* 0x00000004005c0947 */ /* 0x000fea0003800000 */
[----:B0-----:R-:W0:Y:S01]  /*11cc0*/  S2R R2, SR_TID.X ;  /* 0x0000000000027919 */ /* 0x001e220000002100 */
[----:B------:R-:W-:Y:S01]  /*11cd0*/  BSSY B0, `(.L_x_364) ;  /* 0x000000a000007945 */ /* 0x000fe20003800000 */
[----:B------:R-:W-:Y:S01]  /*11ce0*/  IMAD.MOV.U32 R3, RZ, RZ, RZ ;  /* 0x000000ffff037224 */ /* 0x000fe200078e00ff */
[----:B0-----:R-:W-:-:S04]  /*11cf0*/  LOP3.LUT R8, R2, 0x1f, RZ, 0xc0, !PT ;  /* 0x0000001f02087812 */ /* 0x001fc800078ec0ff */
[C---:B------:R-:W-:Y:S01]  /*11d00*/  ISETP.NE.AND P1, PT, R8.reuse, 0x1f, PT ;  /* 0x0000001f0800780c */ /* 0x040fe20003f25270 */
[----:B------:R-:W-:-:S05]  /*11d10*/  IMAD.IADD R7, R8, 0x1, R19 ;  /* 0x0000000108077824 */ /* 0x000fca00078e0213 */
[----:B------:R-:W-:-:S13]  /*11d20*/  ISETP.GE.OR P0, PT, R7, R0, !P1 ;  /* 0x000000000700720c */ /* 0x000fda0004f06670 */
[----:B------:R-:W-:Y:S05]  /*11d30*/  @P0 BRA `(.L_x_365) ;  /* 0x00000000000c0947 */ /* 0x000fea0003800000 */
[----:B------:R-:W0:Y:S02]  /*11d40*/  LDC.64 R2, c[0x0][0xc58] ;  /* 0x00031600ff027b82 */ /* 0x000e240000000a00 */
[----:B0-----:R-:W-:-:S06]  /*11d50*/  IMAD.WIDE R2, R7, 0x4, R2 ;  /* 0x0000000407027825 */ /* 0x001fcc00078e0202 */
[----:B------:R0:W5:Y:S02]  /*11d60*/  LDG.E R3, desc[UR60][R2.64] ;  /* 0x0000003c02037981 */ /* 0x000164000c1e1900 */
.L_x_365:
[----:B------:R-:W-:Y:S05]  /*11d70*/  BSYNC B0 ;  /* 0x0000000000007941 */ /* 0x000fea0003800000 */
.L_x_364:
[----:B------:R-:W-:-:S03]  /*11d80*/  UMOV UR4, 0xffffffff ;  /* 0xffffffff00047882 */ /* 0x000fc60000000000 */
[----:B------:R-:W-:Y:S05]  /*11d90*/  BRA.DIV UR4, `(.L_x_366) ;  /* 0x0000001204f87947 */ /* 0x000fea000b800000 */
[----:B-----5:R-:W1:Y:S01]  /*11da0*/  SHFL.UP PT, R14, R3, 0x1, RZ ;  /* 0x04200000030e7989 */ /* 0x020e6200000e00ff */
[C---:B------:R-:W-:Y:S02]  /*11db0*/  ISETP.NE.AND P0, PT, R8.reuse, RZ, PT ;  /* 0x000000ff0800720c */ /* 0x040fe40003f05270 */
[----:B------:R-:W-:Y:S02]  /*11dc0*/  ISETP.GE.U32.AND P1, PT, R8, 0x2, PT ;  /* 0x000000020800780c */ /* 0x000fe40003f26070 */
[----:B-1----:R-:W-:Y:S02]  /*11dd0*/  SEL R14, R14, RZ, P0 ;  /* 0x000000ff0e0e7207 */ /* 0x002fe40000000000 */
[----:B------:R-:W-:Y:S02]  /*11de0*/  ISETP.GE.U32.AND P0, PT, R8, 0x4, PT ;  /* 0x000000040800780c */ /* 0x000fe40003f06070 */
[----:B------:R-:W-:-:S05]  /*11df0*/  IADD3 R13, R3, R14, RZ ;  /* 0x0000000e030d7210 */ /* 0x000fca0007ffe0ff */
        /* <DEDUP_REMOVED lines=14> */
[----:B------:R0:W1:Y:S02]  /*11ee0*/  SHFL.IDX PT, R14, R2, 0x1f, 0x1f ;  /* 0x03e01f00020e7f89 */ /* 0x00006400000e0000 */
.L_x_420:
[----:B------:R-:W-:Y:S02]  /*11ef0*/  ULDC UR4, c[0x0][0xc10] ;  /* 0x0003040000047ab9 */ /* 0x000fe40000000800 */
[----:B------:R-:W-:-:S04]  /*11f00*/  IMAD.U32 R16, RZ, RZ, UR4 ;  /* 0x00000004ff107e24 */ /* 0x000fc8000f8e00ff */
[----:B-1----:R-:W-:-:S05]  /*11f10*/  IMAD R6, R14, R16, RZ ;  /* 0x000000100e067224 */ /* 0x002fca00078e02ff */
[----:B------:R-:W-:-:S04]  /*11f20*/  IADD3 R5, R6, R5, RZ ;  /* 0x0000000506057210 */ /* 0x000fc80007ffe0ff */
[----:B------:R-:W-:-:S13]  /*11f30*/  ISETP.GT.AND P0, PT, R5, R4, PT ;  /* 0x000000040500720c */ /* 0x000fda0003f04270 */
[----:B------:R-:W-:Y:S05]  /*11f40*/  @!P0 BRA `(.L_x_367) ;  /* 0xfffffffc00508947 */ /* 0x000fea000383ffff */
.L_x_362:
[----:B------:R-:W-:Y:S01]  /*11f50*/  IMAD.IADD R6, R5, 0x1, -R6 ;  /* 0x0000000105067824 */ /* 0x000fe200078e0a06 */
[----:B------:R-:W-:-:S03]  /*11f60*/  UMOV UR4, 0xffffffff ;  /* 0xffffffff00047882 */ /* 0x000fc60000000000 */
[----:B------:R-:W-:-:S05]  /*11f70*/  IMAD R5, R2, R16, R6 ;  /* 0x0000001002057224 */ /* 0x000fca00078e0206 */
[----:B------:R-:W-:Y:S01]  /*11f80*/  ISETP.GT.AND P6, PT, R5, R4, PT ;  /* 0x000000040500720c */ /* 0x000fe20003fc4270 */
[----:B------:R-:W-:-:S12]  /*11f90*/  BRA.DIV UR4, `(.L_x_368) ;  /* 0x0000001604487947 */ /* 0x000fd8000b800000 */
[----:B------:R-:W-:-:S04]  /*11fa0*/  VOTE.ANY R7, PT, !P6 ;  /* 0x0000000000077806 */ /* 0x000fc800070e0100 */
[----:B------:R-:W1:Y:S02]  /*11fb0*/  POPC R5, R7 ;  /* 0x0000000700057309 */ /* 0x000e640000000000 */
[----:B-1----:R1:W2:Y:S02]  /*11fc0*/  SHFL.IDX PT, R17, R3, R5, 0x1f ;  /* 0x00001f0503117589 */ /* 0x0022a400000e0000 */
.L_x_424:
[----:B------:R-:W-:Y:S01]  /*11fd0*/  ISETP.NE.AND P0, PT, R7, RZ, PT ;  /* 0x000000ff0700720c */ /* 0x000fe20003f05270 */
[----:B------:R-:W-:-:S12]  /*11fe0*/  IMAD.MOV.U32 R14, RZ, RZ, RZ ;  /* 0x000000ffff0e7224 */ /* 0x000fd800078e00ff */
[----:B------:R-:W-:Y:S05]  /*11ff0*/  @!P0 BRA `(.L_x_369) ;  /* 0x0000000000108947 */ /* 0x000fea0003800000 */
[----:B------:R-:W-:Y:S01]  /*12000*/  UMOV UR4, 0xffffffff ;  /* 0xffffffff00047882 */ /* 0x000fe20000000000 */
[----:B------:R-:W-:Y:S02]  /*12010*/  VIADD R12, R5, 0xffffffff ;  /* 0xffffffff050c7836 */ /* 0x000fe40000000000 */
[----:B------:R-:W-:Y:S05]  /*12020*/  BRA.DIV UR4, `(.L_x_370) ;  /* 0x00000016046c7947 */ /* 0x000fea000b800000 */
[----:B------:R3:W4:Y:S02]  /*12030*/  SHFL.IDX PT, R14, R2, R12, 0x1f ;  /* 0x00001f0c020e7589 */ /* 0x00072400000e0000 */
.L_x_369:
[-C--:B--2---:R-:W-:Y:S01]  /*12040*/  IABS R7, R17.reuse ;  /* 0x0000001100077213 */ /* 0x084fe20000000000 */
[----:B----4-:R-:W-:Y:S01]  /*12050*/  IMAD R16, R14, R16, R6 ;  /* 0x000000100e107224 */ /* 0x010fe200078e0206 */
[----:B------:R-:W-:Y:S01]  /*12060*/  IABS R6, R17 ;  /* 0x0000001100067213 */ /* 0x000fe20000000000 */
[----:B------:R-:W-:Y:S01]  /*12070*/  IMAD.IADD R19, R5, 0x1, R19 ;  /* 0x0000000105137824 */ /* 0x000fe200078e0213 */
[----:B------:R-:W2:Y:S03]  /*12080*/  I2F.RP R8, R7 ;  /* 0x0000000700087306 */ /* 0x000ea60000209400 */
[----:B------:R-:W-:-:S05]  /*12090*/  IMAD.MOV R6, RZ, RZ, -R6 ;  /* 0x000000ffff067224 */ /* 0x000fca00078e0a06 */
[----:B--2---:R-:W2:Y:S02]  /*120a0*/  MUFU.RCP R8, R8 ;  /* 0x0000000800087308 */ /* 0x004ea40000001000 */
[----:B--2---:R-:W-:-:S06]  /*120b0*/  VIADD R9, R8, 0xffffffe ;  /* 0x0ffffffe08097836 */ /* 0x004fcc0000000000 */
[----:B-1----:R-:W0:Y:S02]  /*120c0*/  F2I.FTZ.U32.TRUNC.NTZ R3, R9 ;  /* 0x0000000900037305 */ /* 0x002e24000021f000 */
[----:B0--3--:R-:W-:-:S04]  /*120d0*/  IMAD.MOV R2, RZ, RZ, -R3 ;  /* 0x000000ffff027224 */ /* 0x009fc800078e0a03 */
[----:B------:R-:W-:Y:S01]  /*120e0*/  IMAD R11, R2, R7, RZ ;  /* 0x00000007020b7224 */ /* 0x000fe200078e02ff */
[----:B------:R-:W-:-:S05]  /*120f0*/  MOV R2, RZ ;  /* 0x000000ff00027202 */ /* 0x000fca0000000f00 */
[----:B------:R-:W-:-:S04]  /*12100*/  IMAD.HI.U32 R3, R3, R11, R2 ;  /* 0x0000000b03037227 */ /* 0x000fc800078e0002 */
[----:B------:R-:W-:-:S05]  /*12110*/  IMAD.IADD R2, R4, 0x1, -R16 ;  /* 0x0000000104027824 */ /* 0x000fca00078e0a10 */
[----:B------:R-:W-:-:S05]  /*12120*/  IABS R4, R2 ;  /* 0x0000000200047213 */ /* 0x000fca0000000000 */
        /* <DEDUP_REMOVED lines=9> */
[----:B------:R-:W-:Y:S02]  /*121c0*/  @!P0 IADD3 R3, -R3, RZ, RZ ;  /* 0x000000ff03038210 */ /* 0x000fe40007ffe1ff */
[----:B------:R-:W-:-:S13]  /*121d0*/  ISETP.NE.AND P0, PT, R17, RZ, PT ;  /* 0x000000ff1100720c */ /* 0x000fda0003f05270 */
[----:B------:R-:W-:-:S05]  /*121e0*/  @!P0 LOP3.LUT R3, RZ, R17, RZ, 0x33, !PT ;  /* 0x00000011ff038212 */ /* 0x000fca00078e33ff */
[--C-:B------:R-:W-:Y:S02]  /*121f0*/  IMAD.MOV R4, RZ, RZ, -R3.reuse ;  /* 0x000000ffff047224 */ /* 0x100fe400078e0a03 */
[----:B------:R-:W-:Y:S02]  /*12200*/  IMAD.MOV.U32 R18, RZ, RZ, R3 ;  /* 0x000000ffff127224 */ /* 0x000fe400078e0003 */
[----:B------:R-:W-:Y:S01]  /*12210*/  IMAD R17, R17, R4, R2 ;  /* 0x0000000411117224 */ /* 0x000fe200078e0202 */
[----:B------:R-:W-:Y:S06]  /*12220*/  BRA `(.L_x_371) ;  /* 0x00000000001c7947 */ /* 0x000fec0003800000 */
.L_x_363:
[----:B------:R-:W-:Y:S01]  /*12230*/  UMOV UR4, URZ ;  /* 0x0000003f00047c82 */ /* 0x000fe20008000000 */
[----:B------:R-:W-:Y:S01]  /*12240*/  UMOV UR5, URZ ;  /* 0x0000003f00057c82 */ /* 0x000fe20008000000 */
[----:B------:R-:W-:Y:S01]  /*12250*/  ULDC UR6, c[0x0][0xc14] ;  /* 0x0003050000067ab9 */ /* 0x000fe20000000800 */
[----:B------:R-:W-:Y:S01]  /*12260*/  IMAD.MOV.U32 R16, RZ, RZ, R4 ;  /* 0x000000ffff107224 */ /* 0x000fe200078e0004 */
[----:B------:R-:W-:Y:S01]  /*12270*/  MOV R18, UR5 ;  /* 0x0000000500127c02 */ /* 0x000fe20008000f00 */
[----:B------:R-:W-:Y:S02]  /*12280*/  IMAD.U32 R17, RZ, RZ, UR4 ;  /* 0x00000004ff117e24 */ /* 0x000fe4000f8e00ff */
[----:B------:R-:W-:-:S07]  /*12290*/  IMAD.U32 R19, RZ, RZ, UR6 ;  /* 0x00000006ff137e24 */ /* 0x000fce000f8e00ff */
.L_x_371:
[----:B0-----:R-:W0:Y:S01]  /*122a0*/  S2R R2, SR_TID.X ;  /* 0x0000000000027919 */ /* 0x001e220000002100 */
[----:B------:R-:W-:Y:S05]  /*122b0*/  WARPSYNC.ALL ;  /* 0x0000000000007948 */ /* 0x000fea0003800000 */
[----:B------:R-:W-:Y:S01]  /*122c0*/  BAR.SYNC.DEFER_BLOCKING 0x4, 0x120 ;  /* 0x0104800000007b1d */ /* 0x000fe20000010000 */
[----:B0-----:R-:W-:-:S04]  /*122d0*/  LOP3.LUT R2, R2, 0x1f, RZ, 0xc0, !PT ;  /* 0x0000001f02027812 */ /* 0x001fc800078ec0ff */
[----:B------:R-:W-:-:S13]  /*122e0*/  ISETP.NE.AND P0, PT, R2, RZ, PT ;  /* 0x000000ff0200720c */ /* 0x000fda0003f05270 */
[----:B------:R-:W0:Y:S01]  /*122f0*/  @!P0 S2R R3, SR_CgaCtaId ;  /* 0x0000000000038919 */ /* 0x000e220000008800 */
[----:B------:R-:W-:-:S04]  /*12300*/  @!P0 MOV R2, 0x400 ;  /* 0x0000040000028802 */ /* 0x000fc80000000f00 */
[----:B0-----:R-:W-:-:S05]  /*12310*/  @!P0 LEA R2, R3, R2, 0x18 ;  /* 0x0000000203028211 */ /* 0x001fca00078ec0ff */
[----:B------:R1:W-:Y:S01]  /*12320*/  @!P0 STS.128 [R2+0x368d0], R16 ;  /* 0x0368d01002008388 */ /* 0x0003e20000000c00 */
[----:B------:R-:W-:Y:S06]  /*12330*/  BAR.ARV 0x5, 0x120 ;  /* 0x0144800000007b1d */ /* 0x000fec0000002000 */
[----:B------:R-:W-:-:S13]  /*12340*/  ISETP.GE.AND P0, PT, R19, R0, PT ;  /* 0x000000001300720c */ /* 0x000fda0003f06270 */
[----:B------:R-:W-:Y:S05]  /*12350*/  @!P0 BRA `(.L_x_372) ;  /* 0xffffffc000208947 */ /* 0x000fea000383ffff */
.L_x_307:
[----:B0-----:R-:W2:Y:S01]  /*12360*/  LDL.LU R0, [R1+0x28] ;  /* 0x0000280001007983 */ /* 0x001ea20000300800 */
[----:B------:R-:W-:Y:S01]  /*12370*/  BSSY B0, `(.L_x_373) ;  /* 0x000000b000007945 */ /* 0x000fe20003800000 */
[----:B------:R-:W0:Y:S01]  /*12380*/  S2R R5, SR_CgaCtaId ;  /* 0x0000000000057919 */ /* 0x000e220000008800 */
[----:B--2---:R-:W-:-:S05]  /*12390*/  VIADD R0, R0, 0x1 ;  /* 0x0000000100007836 */ /* 0x004fca0000000000 */
[----:B-1----:R-:W-:-:S04]  /*123a0*/  LEA.HI R2, R0, R0, RZ, 0x1 ;  /* 0x0000000000027211 */ /* 0x002fc800078f08ff */
[----:B------:R-:W-:-:S05]  /*123b0*/  LOP3.LUT R3, R2, 0xfffffffe, RZ, 0xc0, !PT ;  /* 0xfffffffe02037812 */ /* 0x000fca00078ec0ff */
[----:B------:R-:W-:Y:S01]  /*123c0*/  IMAD.IADD R3, R0, 0x1, -R3 ;  /* 0x0000000100037824 */ /* 0x000fe200078e0a03 */
[----:B------:R-:W-:-:S04]  /*123d0*/  MOV R0, 0x400 ;  /* 0x0000040000007802 */ /* 0x000fc80000000f00 */
[----:B0-----:R-:W-:Y:S02]  /*123e0*/  LEA R0, R5, R0, 0x18 ;  /* 0x0000000005007211 */ /* 0x001fe400078ec0ff */
[----:B------:R-:W-:-:S04]  /*123f0*/  SHF.L.U32 R3, R3, 0x1f, RZ ;  /* 0x0000001f03037819 */ /* 0x000fc800000006ff */
[----:B------:R-:W0:Y:S02]  /*12400*/  SYNCS.PHASECHK.TRANS64.TRYWAIT P0, [R0+URZ+0x36820], R3 ;  /* 0x03682003000075a7 */ /* 0x000e24000800017f */
[----:B0-----:R-:W-:Y:S05]  /*12410*/  @!P0 BRA `(.L_x_374) ;  /* 0x0000001000948947 */ /* 0x001fea0003800000 */
.L_x_427:
[----:B------:R-:W-:Y:S05]  /*12420*/  BSYNC B0 ;  /* 0x0000000000007941 */ /* 0x000fea0003800000 */
.L_x_373:
[----:B------:R-:W-:-:S03]  /*12430*/  UMOV UR4, 0xffffffff ;  /* 0xffffffff00047882 */ /* 0x000fc60000000000 */
[----:B------:R-:W-:Y:S05]  /*12440*/  BRA.DIV UR4, `(.L_x_375) ;  /* 0x00000012049c7947 */ /* 0x000fea000b800000 */
[----:B------:R-:W1:Y:S02]  /*12450*/  S2R R2, SR_TID.X ;  /* 0x0000000000027919 */ /* 0x000e640000002100 */
[----:B-1----:R-:W-:-:S04]  /*12460*/  SHF.R.U32.HI R2, RZ, 0x5, R2 ;  /* 0x00000005ff027819 */ /* 0x002fc80000011602 */
[----:B------:R-:W-:-:S05]  /*12470*/  LOP3.LUT R2, R2, 0x3, RZ, 0xc0, !PT ;  /* 0x0000000302027812 */ /* 0x000fca00078ec0ff */
[----:B------:R1:W2:Y:S02]  /*12480*/  SHFL.IDX PT, R14, R2, RZ, 0x1f ;  /* 0x00001fff020e7589 */ /* 0x0002a400000e0000 */
.L_x_430:
[----:B--2---:R-:W-:Y:S01]  /*12490*/  ISETP.NE.AND P0, PT, R14, RZ, PT ;  /* 0x000000ff0e00720c */ /* 0x004fe20003f05270 */
[----:B------:R-:W-:-:S12]  /*124a0*/  BSSY B0, `(.L_x_376) ;  /* 0x0000027000007945 */ /* 0x000fd80003800000 */
[----:B------:R-:W-:Y:S05]  /*124b0*/  @P0 BRA `(.L_x_377) ;  /* 0x0000000000940947 */ /* 0x000fea0003800000 */
[----:B------:R-:W-:-:S03]  /*124c0*/  UMOV UR4, 0xffffffff ;  /* 0xffffffff00047882 */ /* 0x000fc60000000000 */
[----:B------:R-:W-:Y:S05]  /*124d0*/  BRA.DIV UR4, `(.L_x_378) ;  /* 0x0000001204ac7947 */ /* 0x000fea000b800000 */
[----:B------:R-:W-:-:S13]  /*124e0*/  ELECT P6, URZ, PT ;  /* 0x00000000003f782f */ /* 0x000fda00038c0000 */
.L_x_433:
[----:B------:R-:W-:Y:S05]  /*124f0*/  @!P6 BRA `(.L_x_377) ;  /* 0x000000000084e947 */ /* 0x000fea0003800000 */
[----:B-1----:R-:W2:Y:S02]  /*12500*/  LDL.LU R2, [R1+0x30] ;  /* 0x0000300001027983 */ /* 0x002ea40000300800 */
[----:B--2---:R-:W-:-:S04]  /*12510*/  LOP3.LUT R2, R2, 0x2, RZ, 0xfc, !PT ;  /* 0x0000000202027812 */ /* 0x004fc800078efcff */
[----:B------:R-:W-:-:S13]  /*12520*/  ISETP.NE.AND P2, PT, R2, 0x3, PT ;  /* 0x000000030200780c */ /* 0x000fda0003f45270 */
[----:B------:R-:W-:Y:S05]  /*12530*/  @!P2 BRA `(.L_x_379) ;  /* 0x000000000004a947 */ /* 0x000fea0003800000 */
[----:B------:R-:W-:Y:S01]  /*12540*/  BPT.TRAP 0x1 ;  /* 0x000000040000795c */ /* 0x000fe20000300000 */
.L_x_379:
[----:B0-----:R-:W2:Y:S04]  /*12550*/  LDL R3, [R1] ;  /* 0x0000000001037983 */ /* 0x001ea80000100800 */
[----:B------:R-:W3:Y:S01]  /*12560*/  LDL.LU R7, [R1+0x8] ;  /* 0x0000080001077983 */ /* 0x000ee20000300800 */
[----:B------:R-:W-:-:S04]  /*12570*/  VIADD R2, R0, 0x36840 ;  /* 0x0003684000027836 */ /* 0x000fc80000000000 */
[C---:B--2---:R-:W-:Y:S01]  /*12580*/  IMAD R6, R3.reuse, 0x8, R2 ;  /* 0x0000000803067824 */ /* 0x044fe200078e0202 */
[----:B------:R-:W-:Y:S02]  /*12590*/  IADD3 R3, R3, 0x1, RZ ;  /* 0x0000000103037810 */ /* 0x000fe40007ffe0ff */
[----:B---3--:R-:W-:Y:S02]  /*125a0*/  SHF.L.U32 R5, R7, 0x1f, RZ ;  /* 0x0000001f07057819 */ /* 0x008fe400000006ff */
[C---:B------:R-:W-:Y:S02]  /*125b0*/  ISETP.NE.AND P1, PT, R3.reuse, 0x2, PT ;  /* 0x000000020300780c */ /* 0x040fe40003f25270 */
[----:B------:R-:W0:Y:S02]  /*125c0*/  SYNCS.PHASECHK.TRANS64.TRYWAIT P0, [R6+URZ], R5 ;  /* 0x00000005060075a7 */ /* 0x000e24000800017f */
[----:B------:R-:W-:Y:S02]  /*125d0*/  SEL R4, RZ, 0x1, P1 ;  /* 0x00000001ff047807 */ /* 0x000fe40000800000 */
[----:B------:R-:W-:-:S02]  /*125e0*/  SEL R3, R3, RZ, P1 ;  /* 0x000000ff03037207 */ /* 0x000fc40000800000 */
[----:B------:R-:W-:-:S03]  /*125f0*/  LOP3.LUT R4, R7, R4, RZ, 0x3c, !PT ;  /* 0x0000000407047212 */ /* 0x000fc600078e3cff */
[----:B------:R-:W-:Y:S01]  /*12600*/  IMAD R7, R3, 0x8, R2 ;  /* 0x0000000803077824 */ /* 0x000fe200078e0202 */
[----:B------:R-:W-:Y:S01]  /*12610*/  SHF.L.U32 R2, R4, 0x1f, RZ ;  /* 0x0000001f04027819 */ /* 0x000fe200000006ff */
[----:B0-----:R-:W-:Y:S06]  /*12620*/  @!P0 BRA `(.L_x_380) ;  /* 0x0000001000788947 */ /* 0x001fec0003800000 */
.L_x_434:
[----:B------:R-:W1:Y:S02]  /*12630*/  SYNCS.PHASECHK.TRANS64.TRYWAIT P0, [R7+URZ], R2 ;  /* 0x00000002070075a7 */ /* 0x000e64000800017f */
[----:B-1----:R-:W-:Y:S05]  /*12640*/  @!P0 BRA `(.L_x_381) ;  /* 0x0000001000848947 */ /* 0x002fea0003800000 */
.L_x_435:
[----:B------:R-:W-:Y:S05]  /*12650*/  @!P2 BRA `(.L_x_382) ;  /* 0x000000000004a947 */ /* 0x000fea0003800000 */
[----:B------:R-:W-:Y:S01]  /*12660*/  BPT.TRAP 0x1 ;  /* 0x000000040000795c */ /* 0x000fe20000300000 */
.L_x_382:
[----:B------:R-:W2:Y:S01]  /*12670*/  LDL.LU R4, [R1] ;  /* 0x0000000001047983 */ /* 0x000ea20000300800 */
[----:B------:R-:W-:-:S04]  /*12680*/  VIADD R0, R0, 0x36860 ;  /* 0x0003686000007836 */ /* 0x000fc80000000000 */
[----:B--2---:R-:W-:-:S04]  /*12690*/  IMAD R4, R4, 0x8, R0 ;  /* 0x0000000804047824 */ /* 0x004fc800078e0200 */
[----:B------:R-:W2:Y:S02]  /*126a0*/  SYNCS.PHASECHK.TRANS64.TRYWAIT P0, [R4+URZ], R5 ;  /* 0x00000005040075a7 */ /* 0x000ea4000800017f */
[----:B--2---:R-:W-:Y:S05]  /*126b0*/  @!P0 BRA `(.L_x_383) ;  /* 0x00000010007c8947 */ /* 0x004fea0003800000 */
.L_x_436:
[----:B------:R-:W-:-:S07]  /*126c0*/  IMAD R3, R3, 0x8, R0 ;  /* 0x0000000803037824 */ /* 0x000fce00078e0200 */
.L_x_384:
[----:B---3--:R3:W4:Y:S02]  /*126d0*/  SYNCS.PHASECHK.TRANS64.TRYWAIT P0, [R3+URZ], R2 ;  /* 0x00000002030075a7 */ /* 0x008724000800017f */
[----:B----4-:R-:W-:Y:S05]  /*126e0*/  @!P0 NANOSLEEP.SYNCS 0x989680 ;  /* 0x009896800000895d */ /* 0x010fea0003900000 */
[----:B------:R-:W4:Y:S02]  /*126f0*/  @!P0 SYNCS.PHASECHK.TRANS64 P0, [R3+URZ], R2 ;  /* 0x00000002030085a7 */ /* 0x000f24000800007f */
[----:B----4-:R-:W-:Y:S05]  /*12700*/  @!P0 BRA `(.L_x_384) ;  /* 0xfffffffc00f08947 */ /* 0x010fea000383ffff */
.L_x_377:
[----:B------:R-:W-:Y:S05]  /*12710*/  BSYNC B0 ;  /* 0x0000000000007941 */ /* 0x000fea0003800000 */
.L_x_376:
[----:B------:R-:W-:Y:S05]  /*12720*/  EXIT ;  /* 0x000000000000794d */ /* 0x000fea0003800000 */
.L_x_261:
[----:B0-----:R0:W1:Y:S02]  /*12730*/  SYNCS.PHASECHK.TRANS64.TRYWAIT P1, [R2+URZ+0x36800], R3 ;  /* 0x03680003020075a7 */ /* 0x001064000802017f */
[----:B-1----:R-:W-:Y:S05]  /*12740*/  @!P1 NANOSLEEP.SYNCS 0x989680 ;  /* 0x009896800000995d */ /* 0x002fea0003900000 */
[----:B------:R-:W1:Y:S02]  /*12750*/  @!P1 SYNCS.PHASECHK.TRANS64 P1, [R2+URZ+0x36800], R3 ;  /* 0x03680003020095a7 */ /* 0x000e64000802007f */
[----:B-1----:R-:W-:Y:S05]  /*12760*/  @!P1 BRA `(.L_x_261) ;  /* 0xfffffffc00f09947 */ /* 0x002fea000383ffff */
[----:B------:R-:W-:Y:S05]  /*12770*/  BRA `(.L_x_385) ;  /* 0xfffffeec00ac7947 */ /* 0x000fea000383ffff */
.L_x_265:
[----:B-1----:R1:W2:Y:S02]  /*12780*/  SYNCS.PHASECHK.TRANS64.TRYWAIT P2, [R0+URZ+0x36830], R3 ;  /* 0x03683003000075a7 */ /* 0x0022a4000804017f */
[----:B--2---:R-:W-:Y:S05]  /*12790*/  @!P2 NANOSLEEP.SYNCS 0x989680 ;  /* 0x009896800000a95d */ /* 0x004fea0003900000 */
[----:B------:R-:W2:Y:S02]  /*127a0*/  @!P2 SYNCS.PHASECHK.TRANS64 P2, [R0+URZ+0x36830], R3 ;  /* 0x036830030000a5a7 */ /* 0x000ea4000804007f */
[----:B--2---:R-:W-:Y:S05]  /*127b0*/  @!P2 BRA `(.L_x_265) ;  /* 0xfffffffc00f0a947 */ /* 0x004fea000383ffff */
[----:B------:R-:W-:Y:S05]  /*127c0*/  BRA `(.L_x_264) ;  /* 0xfffffeec00d07947 */ /* 0x000fea000383ffff */
.L_x_270:
[----:B-1----:R1:W2:Y:S02]  /*127d0*/  SYNCS.PHASECHK.TRANS64.TRYWAIT P2, [R12+URZ+0x36830], R5 ;  /* 0x036830050c0075a7 */ /* 0x0022a4000804017f */
[----:B--2---:R-:W-:Y:S05]  /*127e0*/  @!P2 NANOSLEEP.SYNCS 0x989680 ;  /* 0x009896800000a95d */ /* 0x004fea0003900000 */
[----:B------:R-:W2:Y:S02]  /*127f0*/  @!P2 SYNCS.PHASECHK.TRANS64 P2, [R12+URZ+0x36830], R5 ;  /* 0x036830050c00a5a7 */ /* 0x000ea4000804007f */
[----:B--2---:R-:W-:Y:S05]  /*12800*/  @!P2 BRA `(.L_x_270) ;  /* 0xfffffffc00f0a947 */ /* 0x004fea000383ffff */
[----:B------:R-:W-:Y:S05]  /*12810*/  BRA `(.L_x_269) ;  /* 0xffffff3800b47947 */ /* 0x000fea000383ffff */
.L_x_274:
[----:B-1----:R1:W2:Y:S02]  /*12820*/  SYNCS.PHASECHK.TRANS64.TRYWAIT P2, [R13+URZ+0x36850], R0 ;  /* 0x036850000d0075a7 */ /* 0x0022a4000804017f */
[----:B--2---:R-:W-:Y:S05]  /*12830*/  @!P2 NANOSLEEP.SYNCS 0x989680 ;  /* 0x009896800000a95d */ /* 0x004fea0003900000 */
[----:B------:R-:W2:Y:S02]  /*12840*/  @!P2 SYNCS.PHASECHK.TRANS64 P2, [R13+URZ+0x36850], R0 ;  /* 0x036850000d00a5a7 */ /* 0x000ea4000804007f */
[----:B--2---:R-:W-:Y:S05]  /*12850*/  @!P2 BRA `(.L_x_274) ;  /* 0xfffffffc00f0a947 */ /* 0x004fea000383ffff */
[----:B------:R-:W-:Y:S05]  /*12860*/  BRA `(.L_x_273) ;  /* 0xffffff6000007947 */ /* 0x000fea000383ffff */
.L_x_279:
[----:B-1----:R1:W2:Y:S02]  /*12870*/  SYNCS.PHASECHK.TRANS64.TRYWAIT P0, [R15+URZ+0x36850], R0 ;  /* 0x036850000f0075a7 */ /* 0x0022a4000800017f */
[----:B--2---:R-:W-:Y:S05]  /*12880*/  @!P0 NANOSLEEP.SYNCS 0x989680 ;  /* 0x009896800000895d */ /* 0x004fea0003900000 */
[----:B------:R-:W2:Y:S02]  /*12890*/  @!P0 SYNCS.PHASECHK.TRANS64 P0, [R15+URZ+0x36850], R0 ;  /* 0x036850000f0085a7 */ /* 0x000ea4000800007f */
[----:B--2---:R-:W-:Y:S05]  /*128a0*/  @!P0 BRA `(.L_x_279) ;  /* 0xfffffffc00f08947 */ /* 0x004fea000383ffff */
[----:B------:R-:W-:Y:S05]  /*128b0*/  BRA `(.L_x_278) ;  /* 0xffffff8000607947 */ /* 0x000fea000383ffff */
.L_x_318:
[----:B------:R-:W0:Y:S01]  /*128c0*/  S2R R7, SR_TID.X ;  /* 0x0000000000077919 */ /* 0x000e220000002100 */
[----:B------:R-:W-:Y:S01]  /*128d0*/  BSSY B0, `(.L_x_386) ;  /* 0x000000a000007945 */ /* 0x000fe20003800000 */
[----:B------:R-:W-:Y:S01]  /*128e0*/  MOV R12, RZ ;  /* 0x000000ff000c7202 */ /* 0x000fe20000000f00 */
[----:B------:R-:W-:Y:S02]  /*128f0*/  IMAD.MOV.U32 R11, RZ, RZ, 0x1f ;  /* 0x0000001fff0b7424 */ /* 0x000fe400078e00ff */
[----:B------:R-:W-:Y:S01]  /*12900*/  IMAD.MOV.U32 R15, RZ, RZ, -0x1 ;  /* 0xffffffffff0f7424 */ /* 0x000fe200078e00ff */
[----:B0-----:R-:W-:-:S04]  /*12910*/  SHF.R.U32.HI R7, RZ, 0x5, R7 ;  /* 0x00000005ff077819 */ /* 0x001fc80000011607 */
[----:B------:R-:W-:-:S05]  /*12920*/  LOP3.LUT R7, R7, 0x3, RZ, 0xc0, !PT ;  /* 0x0000000307077812 */ /* 0x000fca00078ec0ff */
[----:B------:R-:W-:-:S07]  /*12930*/  IMAD.MOV.U32 R13, RZ, RZ, R7 ;  /* 0x000000ffff0d7224 */ /* 0x000fce00078e0007 */
[----:B------:R-:W-:Y:S05]  /*12940*/  WARPSYNC.COLLECTIVE R15, `(.L_x_387) ;  /* 0x000000000f087348 */ /* 0x000fea0003c00000 */
[----:B------:R0:W1:Y:S02]  /*12950*/  SHFL.IDX P6, R14, R13, R12, R11 ;  /* 0x0000000c0d0e7389 */ /* 0x00006400000c000b */
[----:B01----:R-:W-:Y:S01]  /*12960*/  ENDCOLLECTIVE ;  /* 0x000000000000791b */ /* 0x003fe20003800000 */
.L_x_387:
[----:B------:R-:W-:Y:S05]  /*12970*/  BSYNC B0 ;  /* 0x0000000000007941 */ /* 0x000fea0003800000 */
.L_x_386:
[----:B------:R-:W-:Y:S05]  /*12980*/  BRA `(.L_x_388) ;  /* 0xffffffc400fc7947 */ /* 0x000fea000383ffff */
.L_x_319:
[----:B------:R-:W-:Y:S01]  /*12990*/  BSSY B0, `(.L_x_389) ;  /* 0x0000006000007945 */ /* 0x000fe20003800000 */
[----:B------:R-:W-:-:S07]  /*129a0*/  IMAD.MOV.U32 R15, RZ, RZ, -0x1 ;  /* 0xffffffffff0f7424 */ /* 0x000fce00078e00ff */
[----:B------:R-:W-:Y:S05]  /*129b0*/  WARPSYNC.COLLECTIVE R15, `(.L_x_390) ;  /* 0x000000000f0c7348 */ /* 0x000fea0003c00000 */
[----:B------:R-:W-:Y:S02]  /*129c0*/  ELECT P6, UR62, PT ;  /* 0x00000000003e782f */ /* 0x000fe400038c0000 */
[----:B------:R-:W-:Y:S01]  /*129d0*/  MOV R14, UR62 ;  /* 0x0000003e000e7c02 */ /* 0x000fe20008000f00 */
[----:B------:R-:W-:Y:S10]  /*129e0*/  ENDCOLLECTIVE ;  /* 0x000000000000791b */ /* 0x000ff40003800000 */
.L_x_390:
[----:B------:R-:W-:Y:S05]  /*129f0*/  BSYNC B0 ;  /* 0x0000000000007941 */ /* 0x000fea0003800000 */
.L_x_389:
[----:B------:R-:W-:Y:S05]  /*12a00*/  BRA `(.L_x_391) ;  /* 0xffffffc400f47947 */ /* 0x000fea000383ffff */
.L_x_322:
[----:B0-----:R0:W1:Y:S02]  /*12a10*/  SYNCS.PHASECHK.TRANS64.TRYWAIT P0, [R8+URZ+0x36840], R9 ;  /* 0x03684009080075a7 */ /* 0x001064000800017f */
[----:B-1----:R-:W-:Y:S05]  /*12a20*/  @!P0 NANOSLEEP.SYNCS 0x989680 ;  /* 0x009896800000895d */ /* 0x002fea0003900000 */
[----:B------:R-:W1:Y:S02]  /*12a30*/  @!P0 SYNCS.PHASECHK.TRANS64 P0, [R8+URZ+0x36840], R9 ;  /* 0x03684009080085a7 */ /* 0x000e64000800007f */
[----:B-1----:R-:W-:Y:S05]  /*12a40*/  @!P0 BRA `(.L_x_322) ;  /* 0xfffffffc00f08947 */ /* 0x002fea000383ffff */
[----:B------:R-:W-:Y:S05]  /*12a50*/  BRA `(.L_x_392) ;  /* 0xffffffc800647947 */ /* 0x000fea000383ffff */
.L_x_325:
[----:B0-----:R-:W0:Y:S01]  /*12a60*/  S2R R9, SR_CgaCtaId ;  /* 0x0000000000097919 */ /* 0x001e220000008800 */
[----:B------:R-:W-:-:S04]  /*12a70*/  MOV R8, 0x400 ;  /* 0x0000040000087802 */ /* 0x000fc80000000f00 */
[----:B0-----:R-:W-:-:S04]  /*12a80*/  LEA R8, R9, R8, 0x18 ;  /* 0x0000000809087211 */ /* 0x001fc800078ec0ff */
[----:B------:R0:W1:Y:S03]  /*12a90*/  SYNCS.PHASECHK.TRANS64.TRYWAIT P0, [R8+URZ+0x36820], R6 ;  /* 0x03682006080075a7 */ /* 0x000066000800017f */
[----:B-1----:R-:W-:Y:S05]  /*12aa0*/  @!P0 NANOSLEEP.SYNCS 0x989680 ;  /* 0x009896800000895d */ /* 0x002fea0003900000 */
[----:B------:R-:W1:Y:S02]  /*12ab0*/  @!P0 SYNCS.PHASECHK.TRANS64 P0, [R8+URZ+0x36820], R6 ;  /* 0x03682006080085a7 */ /* 0x000e64000800007f */
[----:B-1----:R-:W-:Y:S05]  /*12ac0*/  @!P0 BRA `(.L_x_325) ;  /* 0xfffffffc00e48947 */ /* 0x002fea000383ffff */
[----:B------:R-:W-:Y:S05]  /*12ad0*/  BRA `(.L_x_393) ;  /* 0xffffffcc00b47947 */ /* 0x000fea000383ffff */
.L_x_333:
[----:B0-----:R0:W1:Y:S02]  /*12ae0*/  SYNCS.PHASECHK.TRANS64.TRYWAIT P0, [R2+URZ+0x36840], R3 ;  /* 0x03684003020075a7 */ /* 0x001064000800017f */
[----:B-1----:R-:W-:Y:S05]  /*12af0*/  @!P0 NANOSLEEP.SYNCS 0x989680 ;  /* 0x009896800000895d */ /* 0x002fea0003900000 */
[----:B------:R-:W1:Y:S02]  /*12b00*/  @!P0 SYNCS.PHASECHK.TRANS64 P0, [R2+URZ+0x36840], R3 ;  /* 0x03684003020085a7 */ /* 0x000e64000800007f */
[----:B-1----:R-:W-:Y:S05]  /*12b10*/  @!P0 BRA `(.L_x_333) ;  /* 0xfffffffc00f08947 */ /* 0x002fea000383ffff */
[----:B------:R-:W-:Y:S05]  /*12b20*/  BRA `(.L_x_394) ;  /* 0xffffffd000707947 */ /* 0x000fea000383ffff */
.L_x_335:
[----:B0-----:R0:W1:Y:S02]  /*12b30*/  SYNCS.PHASECHK.TRANS64.TRYWAIT P0, [R3+URZ+0x60], R2 ;  /* 0x00006002030075a7 */ /* 0x001064000800017f */
[----:B-1----:R-:W-:Y:S05]  /*12b40*/  @!P0 NANOSLEEP.SYNCS 0x989680 ;  /* 0x009896800000895d */ /* 0x002fea0003900000 */
[----:B------:R-:W1:Y:S02]  /*12b50*/  @!P0 SYNCS.PHASECHK.TRANS64 P0, [R3+URZ+0x60], R2 ;  /* 0x00006002030085a7 */ /* 0x000e64000800007f */
[----:B-1----:R-:W-:Y:S05]  /*12b60*/  @!P0 BRA `(.L_x_335) ;  /* 0xfffffffc00f08947 */ /* 0x002fea000383ffff */
[----:B------:R-:W-:Y:S05]  /*12b70*/  BRA `(.L_x_395) ;  /* 0xffffffd4001c7947 */ /* 0x000fea000383ffff */
.L_x_340:
[----:B-1----:R1:W2:Y:S02]  /*12b80*/  SYNCS.PHASECHK.TRANS64.TRYWAIT P0, [R2+URZ+0x36840], R3 ;  /* 0x03684003020075a7 */ /* 0x0022a4000800017f */
[----:B--2---:R-:W-:Y:S05]  /*12b90*/  @!P0 NANOSLEEP.SYNCS 0x989680 ;  /* 0x009896800000895d */ /* 0x004fea0003900000 */
[----:B------:R-:W2:Y:S02]  /*12ba0*/  @!P0 SYNCS.PHASECHK.TRANS64 P0, [R2+URZ+0x36840], R3 ;  /* 0x03684003020085a7 */ /* 0x000ea4000800007f */
[----:B--2---:R-:W-:Y:S05]  /*12bb0*/  @!P0 BRA `(.L_x_340) ;  /* 0xfffffffc00f08947 */ /* 0x004fea000383ffff */
[----:B------:R-:W-:Y:S05]  /*12bc0*/  BRA `(.L_x_396) ;  /* 0xffffffd800907947 */ /* 0x000fea000383ffff */
.L_x_342:
[----:B0-----:R0:W1:Y:S02]  /*12bd0*/  SYNCS.PHASECHK.TRANS64.TRYWAIT P1, [R2+URZ+0x60], R3 ;  /* 0x00006003020075a7 */ /* 0x001064000802017f */
[----:B-1----:R-:W-:Y:S05]  /*12be0*/  @!P1 NANOSLEEP.SYNCS 0x989680 ;  /* 0x009896800000995d */ /* 0x002fea0003900000 */
[----:B------:R-:W1:Y:S02]  /*12bf0*/  @!P1 SYNCS.PHASECHK.TRANS64 P1, [R2+URZ+0x60], R3 ;  /* 0x00006003020095a7 */ /* 0x000e64000802007f */
[----:B-1----:R-:W-:Y:S05]  /*12c00*/  @!P1 BRA `(.L_x_342) ;  /* 0xfffffffc00f09947 */ /* 0x002fea000383ffff */
[----:B------:R-:W-:Y:S05]  /*12c10*/  BRA `(.L_x_397) ;  /* 0xffffffdc003c7947 */ /* 0x000fea000383ffff */
.L_x_347:
[----:B--2---:R2:W3:Y:S02]  /*12c20*/  SYNCS.PHASECHK.TRANS64.TRYWAIT P0, [R2+URZ+0x36840], R3 ;  /* 0x03684003020075a7 */ /* 0x0044e4000800017f */
[----:B---3--:R-:W-:Y:S05]  /*12c30*/  @!P0 NANOSLEEP.SYNCS 0x989680 ;  /* 0x009896800000895d */ /* 0x008fea0003900000 */
[----:B------:R-:W3:Y:S02]  /*12c40*/  @!P0 SYNCS.PHASECHK.TRANS64 P0, [R2+URZ+0x36840], R3 ;  /* 0x03684003020085a7 */ /* 0x000ee4000800007f */
[----:B---3--:R-:W-:Y:S05]  /*12c50*/  @!P0 BRA `(.L_x_347) ;  /* 0xfffffffc00f08947 */ /* 0x008fea000383ffff */
[----:B------:R-:W-:Y:S05]  /*12c60*/  BRA `(.L_x_398) ;  /* 0xffffffe000747947 */ /* 0x000fea000383ffff */
.L_x_349:
[----:B0-----:R0:W1:Y:S02]  /*12c70*/  SYNCS.PHASECHK.TRANS64.TRYWAIT P1, [R2+URZ+0x60], R8 ;  /* 0x00006008020075a7 */ /* 0x001064000802017f */
[----:B-1----:R-:W-:Y:S05]  /*12c80*/  @!P1 NANOSLEEP.SYNCS 0x989680 ;  /* 0x009896800000995d */ /* 0x002fea0003900000 */
[----:B------:R-:W1:Y:S02]  /*12c90*/  @!P1 SYNCS.PHASECHK.TRANS64 P1, [R2+URZ+0x60], R8 ;  /* 0x00006008020095a7 */ /* 0x000e64000802007f */
[----:B-1----:R-:W-:Y:S05]  /*12ca0*/  @!P1 BRA `(.L_x_349) ;  /* 0xfffffffc00f09947 */ /* 0x002fea000383ffff */
[----:B------:R-:W-:Y:S05]  /*12cb0*/  BRA `(.L_x_399) ;  /* 0xffffffe400247947 */ /* 0x000fea000383ffff */
.L_x_356:
[----:B-1----:R1:W2:Y:S02]  /*12cc0*/  SYNCS.PHASECHK.TRANS64.TRYWAIT P0, [R3+URZ+0x36860], R0 ;  /* 0x03686000030075a7 */ /* 0x0022a4000800017f */
[----:B--2---:R-:W-:Y:S05]  /*12cd0*/  @!P0 NANOSLEEP.SYNCS 0x989680 ;  /* 0x009896800000895d */ /* 0x004fea0003900000 */
[----:B------:R-:W2:Y:S02]  /*12ce0*/  @!P0 SYNCS.PHASECHK.TRANS64 P0, [R3+URZ+0x36860], R0 ;  /* 0x03686000030085a7 */ /* 0x000ea4000800007f */
[----:B--2---:R-:W-:Y:S05]  /*12cf0*/  @!P0 BRA `(.L_x_356) ;  /* 0xfffffffc00f08947 */ /* 0x004fea000383ffff */
[----:B------:R-:W-:Y:S05]  /*12d00*/  BRA `(.L_x_400) ;  /* 0xffffffe800407947 */ /* 0x000fea000383ffff */
.L_x_358:
[----:B------:R-:W-:Y:S01]  /*12d10*/  BSSY B0, `(.L_x_401) ;  /* 0x0000008000007945 */ /* 0x000fe20003800000 */
[----:B0-----:R-:W-:Y:S01]  /*12d20*/  IMAD.MOV.U32 R13, RZ, RZ, R16 ;  /* 0x000000ffff0d7224 */ /* 0x001fe200078e0010 */
[----:B------:R-:W-:Y:S01]  /*12d30*/  MOV R11, 0x1f ;  /* 0x0000001f000b7802 */ /* 0x000fe20000000f00 */
[----:B------:R-:W-:Y:S02]  /*12d40*/  IMAD.MOV.U32 R12, RZ, RZ, RZ ;  /* 0x000000ffff0c7224 */ /* 0x000fe400078e00ff */
[----:B------:R-:W-:-:S07]  /*12d50*/  IMAD.MOV.U32 R15, RZ, RZ, -0x1 ;  /* 0xffffffffff0f7424 */ /* 0x000fce00078e00ff */
[----:B-1----:R-:W-:Y:S05]  /*12d60*/  WARPSYNC.COLLECTIVE R15, `(.L_x_402) ;  /* 0x000000000f087348 */ /* 0x002fea0003c00000 */
[----:B------:R0:W2:Y:S02]  /*12d70*/  SHFL.IDX P6, R14, R13, R12, R11 ;  /* 0x0000000c0d0e7389 */ /* 0x0000a400000c000b */
[----:B012---:R-:W-:Y:S01]  /*12d80*/  ENDCOLLECTIVE ;  /* 0x000000000000791b */ /* 0x007fe20003800000 */
.L_x_402:
[----:B------:R-:W-:Y:S05]  /*12d90*/  BSYNC B0 ;  /* 0x0000000000007941 */ /* 0x000fea0003800000 */
.L_x_401:
[----:B------:R-:W-:Y:S01]  /*12da0*/  IMAD.MOV.U32 R13, RZ, RZ, R16 ;  /* 0x000000ffff0d7224 */ /* 0x000fe200078e0010 */
[----:B------:R-:W-:Y:S01]  /*12db0*/  MOV R15, 0xffffffff ;  /* 0xffffffff000f7802 */ /* 0x000fe20000000f00 */
[----:B------:R-:W-:Y:S02]  /*12dc0*/  IMAD.MOV.U32 R12, RZ, RZ, 0x1 ;  /* 0x00000001ff0c7424 */ /* 0x000fe400078e00ff */
[----:B------:R-:W-:Y:S02]  /*12dd0*/  IMAD.MOV.U32 R11, RZ, RZ, 0x1f ;  /* 0x0000001fff0b7424 */ /* 0x000fe400078e00ff */
[----:B------:R-:W-:-:S07]  /*12de0*/  IMAD.MOV.U32 R4, RZ, RZ, R14 ;  /* 0x000000ffff047224 */ /* 0x000fce00078e000e */
[----:B------:R-:W-:Y:S05]  /*12df0*/  WARPSYNC.COLLECTIVE R15, `(.L_x_403) ;  /* 0x000000000f087348 */ /* 0x000fea0003c00000 */
[----:B------:R0:W1:Y:S02]  /*12e00*/  SHFL.IDX P6, R14, R13, R12, R11 ;  /* 0x0000000c0d0e7389 */ /* 0x00006400000c000b */
[----:B01----:R-:W-:Y:S01]  /*12e10*/  ENDCOLLECTIVE ;  /* 0x000000000000791b */ /* 0x003fe20003800000 */
.L_x_403:
[----:B------:R-:W-:Y:S01]  /*12e20*/  IMAD.MOV.U32 R5, RZ, RZ, R14 ;  /* 0x000000ffff057224 */ /* 0x000fe200078e000e */
[----:B------:R-:W-:Y:S06]  /*12e30*/  BRA `(.L_x_404) ;  /* 0xffffffe800e47947 */ /* 0x000fec000383ffff */
.L_x_361:
[----:B------:R-:W-:Y:S01]  /*12e40*/  BSSY B0, `(.L_x_405) ;  /* 0x0000008000007945 */ /* 0x000fe20003800000 */
[----:B-----5:R-:W-:Y:S02]  /*12e50*/  IMAD.MOV.U32 R13, RZ, RZ, R3 ;  /* 0x000000ffff0d7224 */ /* 0x020fe400078e0003 */
[----:B------:R-:W-:Y:S02]  /*12e60*/  IMAD.MOV.U32 R12, RZ, RZ, 0x1 ;  /* 0x00000001ff0c7424 */ /* 0x000fe400078e00ff */
[----:B------:R-:W-:Y:S02]  /*12e70*/  IMAD.MOV.U32 R11, RZ, RZ, RZ ;  /* 0x000000ffff0b7224 */ /* 0x000fe400078e00ff */
[----:B------:R-:W-:-:S07]  /*12e80*/  IMAD.MOV.U32 R15, RZ, RZ, -0x1 ;  /* 0xffffffffff0f7424 */ /* 0x000fce00078e00ff */
[----:B0-234-:R-:W-:Y:S05]  /*12e90*/  WARPSYNC.COLLECTIVE R15, `(.L_x_406) ;  /* 0x000000000f087348 */ /* 0x01dfea0003c00000 */
[----:B------:R1:W0:Y:S02]  /*12ea0*/  SHFL.UP P6, R14, R13, R12, R11 ;  /* 0x0400000c0d0e7389 */ /* 0x00022400000c000b */
[----:B01234-:R-:W-:Y:S01]  /*12eb0*/  ENDCOLLECTIVE ;  /* 0x000000000000791b */ /* 0x01ffe20003800000 */
.L_x_406:
[----:B------:R-:W-:Y:S05]  /*12ec0*/  BSYNC B0 ;  /* 0x0000000000007941 */ /* 0x000fea0003800000 */
.L_x_405:
[C---:B------:R-:W-:Y:S01]  /*12ed0*/  ISETP.NE.AND P0, PT, R9.reuse, RZ, PT ;  /* 0x000000ff0900720c */ /* 0x040fe20003f05270 */
[----:B------:R-:W-:Y:S02]  /*12ee0*/  IMAD.MOV.U32 R12, RZ, RZ, 0x2 ;  /* 0x00000002ff0c7424 */ /* 0x000fe400078e00ff */
[----:B------:R-:W-:Y:S01]  /*12ef0*/  IMAD.MOV.U32 R11, RZ, RZ, RZ ;  /* 0x000000ffff0b7224 */ /* 0x000fe200078e00ff */
[----:B------:R-:W-:Y:S01]  /*12f00*/  SEL R14, R14, RZ, P0 ;  /* 0x000000ff0e0e7207 */ /* 0x000fe20000000000 */
[----:B------:R-:W-:Y:S01]  /*12f10*/  IMAD.MOV.U32 R15, RZ, RZ, -0x1 ;  /* 0xffffffffff0f7424 */ /* 0x000fe200078e00ff */
[----:B------:R-:W-:Y:S02]  /*12f20*/  ISETP.GE.U32.AND P0, PT, R9, 0x2, PT ;  /* 0x000000020900780c */ /* 0x000fe40003f06070 */
[----:B------:R-:W-:-:S11]  /*12f30*/  IADD3 R13, R3, R14, RZ ;  /* 0x0000000e030d7210 */ /* 0x000fd60007ffe0ff */
[----:B------:R-:W-:Y:S05]  /*12f40*/  WARPSYNC.COLLECTIVE R15, `(.L_x_407) ;  /* 0x000000000f087348 */ /* 0x000fea0003c00000 */
[----:B------:R0:W1:Y:S02]  /*12f50*/  SHFL.UP P6, R14, R13, R12, R11 ;  /* 0x0400000c0d0e7389 */ /* 0x00006400000c000b */
[----:B01----:R-:W-:Y:S01]  /*12f60*/  ENDCOLLECTIVE ;  /* 0x000000000000791b */ /* 0x003fe20003800000 */
.L_x_407:
[----:B------:R-:W-:Y:S02]  /*12f70*/  MOV R12, 0x4 ;  /* 0x00000004000c7802 */ /* 0x000fe40000000f00 */
[----:B------:R-:W-:Y:S02]  /*12f80*/  SEL R6, R14, RZ, P0 ;  /* 0x000000ff0e067207 */ /* 0x000fe40000000000 */
[----:B------:R-:W-:-:S03]  /*12f90*/  ISETP.GE.U32.AND P0, PT, R9, 0x4, PT ;  /* 0x000000040900780c */ /* 0x000fc60003f06070 */
[----:B------:R-:W-:-:S04]  /*12fa0*/  IMAD.IADD R6, R13, 0x1, R6 ;  /* 0x000000010d067824 */ /* 0x000fc800078e0206 */
[----:B------:R-:W-:-:S07]  /*12fb0*/  IMAD.MOV.U32 R13, RZ, RZ, R6 ;  /* 0x000000ffff0d7224 */ /* 0x000fce00078e0006 */
[----:B------:R-:W-:Y:S05]  /*12fc0*/  WARPSYNC.COLLECTIVE R15, `(.L_x_408) ;  /* 0x000000000f087348 */ /* 0x000fea0003c00000 */
[----:B------:R0:W1:Y:S02]  /*12fd0*/  SHFL.UP P6, R14, R13, R12, R11 ;  /* 0x0400000c0d0e7389 */ /* 0x00006400000c000b */
[----:B01----:R-:W-:Y:S01]  /*12fe0*/  ENDCOLLECTIVE ;  /* 0x000000000000791b */ /* 0x003fe20003800000 */
.L_x_408:
[----:B------:R-:W-:Y:S01]  /*12ff0*/  IMAD.MOV.U32 R12, RZ, RZ, 0x8 ;  /* 0x00000008ff0c7424 */ /* 0x000fe200078e00ff */
[----:B------:R-:W-:Y:S02]  /*13000*/  SEL R7, R14, RZ, P0 ;  /* 0x000000ff0e077207 */ /* 0x000fe40000000000 */
[----:B------:R-:W-:-:S03]  /*13010*/  ISETP.GE.U32.AND P0, PT, R9, 0x8, PT ;  /* 0x000000080900780c */ /* 0x000fc60003f06070 */
[----:B------:R-:W-:-:S04]  /*13020*/  IMAD.IADD R7, R6, 0x1, R7 ;  /* 0x0000000106077824 */ /* 0x000fc800078e0207 */
[----:B------:R-:W-:-:S07]  /*13030*/  IMAD.MOV.U32 R13, RZ, RZ, R7 ;  /* 0x000000ffff0d7224 */ /* 0x000fce00078e0007 */
[----:B------:R-:W-:Y:S05]  /*13040*/  WARPSYNC.COLLECTIVE R15, `(.L_x_409) ;  /* 0x000000000f087348 */ /* 0x000fea0003c00000 */
[----:B------:R0:W1:Y:S02]  /*13050*/  SHFL.UP P6, R14, R13, R12, R11 ;  /* 0x0400000c0d0e7389 */ /* 0x00006400000c000b */
[----:B01----:R-:W-:Y:S01]  /*13060*/  ENDCOLLECTIVE ;  /* 0x000000000000791b */ /* 0x003fe20003800000 */
.L_x_409:
        /* <DEDUP_REMOVED lines=8> */
.L_x_410:
[----:B------:R-:W-:Y:S02]  /*130f0*/  IMAD.MOV.U32 R12, RZ, RZ, 0x1f ;  /* 0x0000001fff0c7424 */ /* 0x000fe400078e00ff */
[----:B------:R-:W-:Y:S01]  /*13100*/  IMAD.MOV.U32 R11, RZ, RZ, 0x1f ;  /* 0x0000001fff0b7424 */ /* 0x000fe200078e00ff */
[----:B------:R-:W-:-:S05]  /*13110*/  SEL R7, R14, RZ, P0 ;  /* 0x000000ff0e077207 */ /* 0x000fca0000000000 */
[----:B------:R-:W-:-:S04]  /*13120*/  IMAD.IADD R2, R8, 0x1, R7 ;  /* 0x0000000108027824 */ /* 0x000fc800078e0207 */
[----:B------:R-:W-:-:S07]  /*13130*/  IMAD.MOV.U32 R13, RZ, RZ, R2 ;  /* 0x000000ffff0d7224 */ /* 0x000fce00078e0002 */
[----:B------:R-:W-:Y:S05]  /*13140*/  WARPSYNC.COLLECTIVE R15, `(.L_x_411) ;  /* 0x000000000f087348 */ /* 0x000fea0003c00000 */
[----:B------:R0:W1:Y:S02]  /*13150*/  SHFL.IDX P6, R14, R13, R12, R11 ;  /* 0x0000000c0d0e7389 */ /* 0x00006400000c000b */
[----:B01----:R-:W-:Y:S01]  /*13160*/  ENDCOLLECTIVE ;  /* 0x000000000000791b */ /* 0x003fe20003800000 */
.L_x_411:
[----:B------:R-:W-:Y:S05]  /*13170*/  BRA `(.L_x_412) ;  /* 0xffffffe800a87947 */ /* 0x000fea000383ffff */
.L_x_366:
[----:B------:R-:W-:Y:S01]  /*13180*/  BSSY B0, `(.L_x_413) ;  /* 0x0000008000007945 */ /* 0x000fe20003800000 */
[----:B-----5:R-:W-:Y:S01]  /*13190*/  IMAD.MOV.U32 R13, RZ, RZ, R3 ;  /* 0x000000ffff0d7224 */ /* 0x020fe200078e0003 */
[----:B------:R-:W-:Y:S01]  /*131a0*/  MOV R12, 0x1 ;  /* 0x00000001000c7802 */ /* 0x000fe20000000f00 */
[----:B------:R-:W-:Y:S02]  /*131b0*/  IMAD.MOV.U32 R11, RZ, RZ, RZ ;  /* 0x000000ffff0b7224 */ /* 0x000fe400078e00ff */
[----:B------:R-:W-:-:S07]  /*131c0*/  IMAD.MOV.U32 R15, RZ, RZ, -0x1 ;  /* 0xffffffffff0f7424 */ /* 0x000fce00078e00ff */
[----:B0-----:R-:W-:Y:S05]  /*131d0*/  WARPSYNC.COLLECTIVE R15, `(.L_x_414) ;  /* 0x000000000f087348 */ /* 0x001fea0003c00000 */
[----:B------:R1:W2:Y:S02]  /*131e0*/  SHFL.UP P6, R14, R13, R12, R11 ;  /* 0x0400000c0d0e7389 */ /* 0x0002a400000c000b */
[----:B012---:R-:W-:Y:S01]  /*131f0*/  ENDCOLLECTIVE ;  /* 0x000000000000791b */ /* 0x007fe20003800000 */
.L_x_414:
[----:B------:R-:W-:Y:S05]  /*13200*/  BSYNC B0 ;  /* 0x0000000000007941 */ /* 0x000fea0003800000 */
.L_x_413:
[----:B------:R-:W-:Y:S01]  /*13210*/  ISETP.NE.AND P0, PT, R8, RZ, PT ;  /* 0x000000ff0800720c */ /* 0x000fe20003f05270 */
[----:B------:R-:W-:Y:S01]  /*13220*/  IMAD.MOV.U32 R12, RZ, RZ, 0x2 ;  /* 0x00000002ff0c7424 */ /* 0x000fe200078e00ff */
[----:B------:R-:W-:Y:S01]  /*13230*/  MOV R15, 0xffffffff ;  /* 0xffffffff000f7802 */ /* 0x000fe20000000f00 */
[----:B------:R-:W-:Y:S01]  /*13240*/  IMAD.MOV.U32 R11, RZ, RZ, RZ ;  /* 0x000000ffff0b7224 */ /* 0x000fe200078e00ff */
[----:B------:R-:W-:Y:S02]  /*13250*/  SEL R14, R14, RZ, P0 ;  /* 0x000000ff0e0e7207 */ /* 0x000fe40000000000 */
[----:B------:R-:W-:-:S03]  /*13260*/  ISETP.GE.U32.AND P0, PT, R8, 0x2, PT ;  /* 0x000000020800780c */ /* 0x000fc60003f06070 */
[----:B------:R-:W-:-:S10]  /*13270*/  IMAD.IADD R13, R3, 0x1, R14 ;  /* 0x00000001030d7824 */ /* 0x000fd400078e020e */
[----:B------:R-:W-:Y:S05]  /*13280*/  WARPSYNC.COLLECTIVE R15, `(.L_x_415) ;  /* 0x000000000f087348 */ /* 0x000fea0003c00000 */
[----:B------:R0:W1:Y:S02]  /*13290*/  SHFL.UP P6, R14, R13, R12, R11 ;  /* 0x0400000c0d0e7389 */ /* 0x00006400000c000b */
[----:B01----:R-:W-:Y:S01]  /*132a0*/  ENDCOLLECTIVE ;  /* 0x000000000000791b */ /* 0x003fe20003800000 */
.L_x_415:
        /* <DEDUP_REMOVED lines=8> */
.L_x_416:
        /* <DEDUP_REMOVED lines=8> */
.L_x_417:
        /* <DEDUP_REMOVED lines=8> */
.L_x_418:
[----:B------:R-:W-:Y:S01]  /*13430*/  MOV R12, 0x1f ;  /* 0x0000001f000c7802 */ /* 0x000fe20000000f00 */
[----:B------:R-:W-:Y:S01]  /*13440*/  IMAD.MOV.U32 R11, RZ, RZ, 0x1f ;  /* 0x0000001fff0b7424 */ /* 0x000fe200078e00ff */
[----:B------:R-:W-:-:S05]  /*13450*/  SEL R2, R14, RZ, P0 ;  /* 0x000000ff0e027207 */ /* 0x000fca0000000000 */
[----:B------:R-:W-:-:S04]  /*13460*/  IMAD.IADD R2, R7, 0x1, R2 ;  /* 0x0000000107027824 */ /* 0x000fc800078e0202 */
[----:B------:R-:W-:-:S07]  /*13470*/  IMAD.MOV.U32 R13, RZ, RZ, R2 ;  /* 0x000000ffff0d7224 */ /* 0x000fce00078e0002 */
[----:B------:R-:W-:Y:S05]  /*13480*/  WARPSYNC.COLLECTIVE R15, `(.L_x_419) ;  /* 0x000000000f087348 */ /* 0x000fea0003c00000 */
[----:B------:R0:W1:Y:S02]  /*13490*/  SHFL.IDX P6, R14, R13, R12, R11 ;  /* 0x0000000c0d0e7389 */ /* 0x00006400000c000b */
[----:B01----:R-:W-:Y:S01]  /*134a0*/  ENDCOLLECTIVE ;  /* 0x000000000000791b */ /* 0x003fe20003800000 */
.L_x_419:
[----:B------:R-:W-:Y:S05]  /*134b0*/  BRA `(.L_x_420) ;  /* 0xffffffe8008c7947 */ /* 0x000fea000383ffff */
.L_x_368:
[----:B------:R-:W-:Y:S01]  /*134c0*/  BSSY B0, `(.L_x_421) ;  /* 0x0000006000007945 */ /* 0x000fe20003800000 */
[----:B------:R-:W-:Y:S01]  /*134d0*/  PLOP3.LUT P6, PT, P6, PT, PT, 0x8, 0x0 ;  /* 0x000000000000781c */ /* 0x000fe200037ce170 */
[----:B------:R-:W-:-:S12]  /*134e0*/  IMAD.MOV.U32 R15, RZ, RZ, -0x1 ;  /* 0xffffffffff0f7424 */ /* 0x000fd800078e00ff */
[----:B0-----:R-:W-:Y:S05]  /*134f0*/  WARPSYNC.COLLECTIVE R15, `(.L_x_422) ;  /* 0x000000000f087348 */ /* 0x001fea0003c00000 */
[----:B------:R-:W-:Y:S01]  /*13500*/  VOTE.ANY R14, PT, P6 ;  /* 0x00000000000e7806 */ /* 0x000fe200030e0100 */
[----:B0-----:R-:W-:Y:S06]  /*13510*/  ENDCOLLECTIVE ;  /* 0x000000000000791b */ /* 0x001fec0003800000 */
.L_x_422:
[----:B------:R-:W-:Y:S05]  /*13520*/  BSYNC B0 ;  /* 0x0000000000007941 */ /* 0x000fea0003800000 */
.L_x_421:
[----:B------:R-:W-:Y:S01]  /*13530*/  IMAD.MOV.U32 R7, RZ, RZ, R14 ;  /* 0x000000ffff077224 */ /* 0x000fe200078e000e */
[----:B------:R-:W-:Y:S01]  /*13540*/  MOV R11, 0x1f ;  /* 0x0000001f000b7802 */ /* 0x000fe20000000f00 */
[----:B------:R-:W-:Y:S02]  /*13550*/  IMAD.MOV.U32 R13, RZ, RZ, R3 ;  /* 0x000000ffff0d7224 */ /* 0x000fe400078e0003 */
[----:B------:R-:W0:Y:S01]  /*13560*/  POPC R5, R7 ;  /* 0x0000000700057309 */ /* 0x000e220000000000 */
[----:B------:R-:W-:Y:S02]  /*13570*/  IMAD.MOV.U32 R15, RZ, RZ, -0x1 ;  /* 0xffffffffff0f7424 */ /* 0x000fe400078e00ff */
[----:B0-----:R-:W-:-:S07]  /*13580*/  IMAD.MOV.U32 R12, RZ, RZ, R5 ;  /* 0x000000ffff0c7224 */ /* 0x001fce00078e0005 */
[----:B------:R-:W-:Y:S05]  /*13590*/  WARPSYNC.COLLECTIVE R15, `(.L_x_423) ;  /* 0x000000000f087348 */ /* 0x000fea0003c00000 */
[----:B------:R0:W1:Y:S02]  /*135a0*/  SHFL.IDX P6, R14, R13, R12, R11 ;  /* 0x0000000c0d0e7389 */ /* 0x00006400000c000b */
[----:B01----:R-:W-:Y:S01]  /*135b0*/  ENDCOLLECTIVE ;  /* 0x000000000000791b */ /* 0x003fe20003800000 */
.L_x_423:
[----:B------:R-:W-:Y:S01]  /*135c0*/  IMAD.MOV.U32 R17, RZ, RZ, R14 ;  /* 0x000000ffff117224 */ /* 0x000fe200078e000e */
[----:B------:R-:W-:Y:S06]  /*135d0*/  BRA `(.L_x_424) ;  /* 0xffffffe8007c7947 */ /* 0x000fec000383ffff */
.L_x_370:
[----:B------:R-:W-:Y:S01]  /*135e0*/  BSSY B0, `(.L_x_425) ;  /* 0x0000007000007945 */ /* 0x000fe20003800000 */
[----:B------:R-:W-:Y:S02]  /*135f0*/  IMAD.MOV.U32 R13, RZ, RZ, R2 ;  /* 0x000000ffff0d7224 */ /* 0x000fe400078e0002 */
[----:B------:R-:W-:Y:S02]  /*13600*/  IMAD.MOV.U32 R11, RZ, RZ, 0x1f ;  /* 0x0000001fff0b7424 */ /* 0x000fe400078e00ff */
[----:B------:R-:W-:-:S07]  /*13610*/  IMAD.MOV.U32 R15, RZ, RZ, -0x1 ;  /* 0xffffffffff0f7424 */ /* 0x000fce00078e00ff */
[----:B012---:R-:W-:Y:S05]  /*13620*/  WARPSYNC.COLLECTIVE R15, `(.L_x_426) ;  /* 0x000000000f087348 */ /* 0x007fea0003c00000 */
[----:B------:R3:W4:Y:S02]  /*13630*/  SHFL.IDX P6, R14, R13, R12, R11 ;  /* 0x0000000c0d0e7389 */ /* 0x00072400000c000b */
[----:B01234-:R-:W-:Y:S01]  /*13640*/  ENDCOLLECTIVE ;  /* 0x000000000000791b */ /* 0x01ffe20003800000 */
.L_x_426:
[----:B------:R-:W-:Y:S05]  /*13650*/  BSYNC B0 ;  /* 0x0000000000007941 */ /* 0x000fea0003800000 */
.L_x_425:
[----:B------:R-:W-:Y:S05]  /*13660*/  BRA `(.L_x_369) ;  /* 0xffffffe800747947 */ /* 0x000fea000383ffff */
.L_x_374:
[----:B0-----:R0:W1:Y:S02]  /*13670*/  SYNCS.PHASECHK.TRANS64.TRYWAIT P0, [R0+URZ+0x36820], R3 ;  /* 0x03682003000075a7 */ /* 0x001064000800017f */
[----:B-1----:R-:W-:Y:S05]  /*13680*/  @!P0 NANOSLEEP.SYNCS 0x989680 ;  /* 0x009896800000895d */ /* 0x002fea0003900000 */
[----:B------:R-:W1:Y:S02]  /*13690*/  @!P0 SYNCS.PHASECHK.TRANS64 P0, [R0+URZ+0x36820], R3 ;  /* 0x03682003000085a7 */ /* 0x000e64000800007f */
[----:B-1----:R-:W-:Y:S05]  /*136a0*/  @!P0 BRA `(.L_x_374) ;  /* 0xfffffffc00f08947 */ /* 0x002fea000383ffff */
[----:B------:R-:W-:Y:S05]  /*136b0*/  BRA `(.L_x_427) ;  /* 0xffffffec00587947 */ /* 0x000fea000383ffff */
.L_x_375:
        /* <DEDUP_REMOVED lines=8> */
[----:B0-----:R-:W-:Y:S05]  /*13740*/  WARPSYNC.COLLECTIVE R15, `(.L_x_429) ;  /* 0x000000000f087348 */ /* 0x001fea0003c00000 */
[----:B------:R1:W2:Y:S02]  /*13750*/  SHFL.IDX P6, R14, R13, R12, R11 ;  /* 0x0000000c0d0e7389 */ /* 0x0002a400000c000b */
[----:B012---:R-:W-:Y:S01]  /*13760*/  ENDCOLLECTIVE ;  /* 0x000000000000791b */ /* 0x007fe20003800000 */
.L_x_429:
[----:B------:R-:W-:Y:S05]  /*13770*/  BSYNC B0 ;  /* 0x0000000000007941 */ /* 0x000fea0003800000 */
.L_x_428:
[----:B------:R-:W-:Y:S05]  /*13780*/  BRA `(.L_x_430) ;  /* 0xffffffec00407947 */ /* 0x000fea000383ffff */
.L_x_378:
[----:B------:R-:W-:Y:S01]  /*13790*/  BSSY B1, `(.L_x_431) ;  /* 0x0000006000017945 */ /* 0x000fe20003800000 */
[----:B------:R-:W-:-:S07]  /*137a0*/  IMAD.MOV.U32 R15, RZ, RZ, -0x1 ;  /* 0xffffffffff0f7424 */ /* 0x000fce00078e00ff */
[----:B01----:R-:W-:Y:S05]  /*137b0*/  WARPSYNC.COLLECTIVE R15, `(.L_x_432) ;  /* 0x000000000f0c7348 */ /* 0x003fea0003c00000 */
[----:B------:R-:W-:Y:S02]  /*137c0*/  ELECT P6, UR62, PT ;  /* 0x00000000003e782f */ /* 0x000fe400038c0000 */
[----:B------:R-:W-:Y:S01]  /*137d0*/  MOV R14, UR62 ;  /* 0x0000003e000e7c02 */ /* 0x000fe20008000f00 */
[----:B01----:R-:W-:Y:S10]  /*137e0*/  ENDCOLLECTIVE ;  /* 0x000000000000791b */ /* 0x003ff40003800000 */
.L_x_432:
[----:B------:R-:W-:Y:S05]  /*137f0*/  BSYNC B1 ;  /* 0x0000000000017941 */ /* 0x000fea0003800000 */
.L_x_431:
[----:B------:R-:W-:Y:S05]  /*13800*/  BRA `(.L_x_433) ;  /* 0xffffffec00387947 */ /* 0x000fea000383ffff */
.L_x_380:
[----:B0-----:R0:W1:Y:S02]  /*13810*/  SYNCS.PHASECHK.TRANS64.TRYWAIT P0, [R6+URZ], R5 ;  /* 0x00000005060075a7 */ /* 0x001064000800017f */
[----:B-1----:R-:W-:Y:S05]  /*13820*/  @!P0 NANOSLEEP.SYNCS 0x989680 ;  /* 0x009896800000895d */ /* 0x002fea0003900000 */
[----:B------:R-:W1:Y:S02]  /*13830*/  @!P0 SYNCS.PHASECHK.TRANS64 P0, [R6+URZ], R5 ;  /* 0x00000005060085a7 */ /* 0x000e64000800007f */
[----:B-1----:R-:W-:Y:S05]  /*13840*/  @!P0 BRA `(.L_x_380) ;  /* 0xfffffffc00f08947 */ /* 0x002fea000383ffff */
[----:B------:R-:W-:Y:S05]  /*13850*/  BRA `(.L_x_434) ;  /* 0xffffffec00747947 */ /* 0x000fea000383ffff */
.L_x_381:
[----:B-1----:R1:W2:Y:S02]  /*13860*/  SYNCS.PHASECHK.TRANS64.TRYWAIT P0, [R7+URZ], R2 ;  /* 0x00000002070075a7 */ /* 0x0022a4000800017f */
[----:B--2---:R-:W-:Y:S05]  /*13870*/  @!P0 NANOSLEEP.SYNCS 0x989680 ;  /* 0x009896800000895d */ /* 0x004fea0003900000 */
[----:B------:R-:W2:Y:S02]  /*13880*/  @!P0 SYNCS.PHASECHK.TRANS64 P0, [R7+URZ], R2 ;  /* 0x00000002070085a7 */ /* 0x000ea4000800007f */
[----:B--2---:R-:W-:Y:S05]  /*13890*/  @!P0 BRA `(.L_x_381) ;  /* 0xfffffffc00f08947 */ /* 0x004fea000383ffff */
[----:B------:R-:W-:Y:S05]  /*138a0*/  BRA `(.L_x_435) ;  /* 0xffffffec00687947 */ /* 0x000fea000383ffff */
.L_x_383:
[----:B--2---:R2:W3:Y:S02]  /*138b0*/  SYNCS.PHASECHK.TRANS64.TRYWAIT P0, [R4+URZ], R5 ;  /* 0x00000005040075a7 */ /* 0x0044e4000800017f */
[----:B---3--:R-:W-:Y:S05]  /*138c0*/  @!P0 NANOSLEEP.SYNCS 0x989680 ;  /* 0x009896800000895d */ /* 0x008fea0003900000 */
[----:B------:R-:W3:Y:S02]  /*138d0*/  @!P0 SYNCS.PHASECHK.TRANS64 P0, [R4+URZ], R5 ;  /* 0x00000005040085a7 */ /* 0x000ee4000800007f */
[----:B---3--:R-:W-:Y:S05]  /*138e0*/  @!P0 BRA `(.L_x_383) ;  /* 0xfffffffc00f08947 */ /* 0x008fea000383ffff */
[----:B------:R-:W-:Y:S05]  /*138f0*/  BRA `(.L_x_436) ;  /* 0xffffffec00707947 */ /* 0x000fea000383ffff */
.L_x_437:
        /* <DEDUP_REMOVED lines=16> */
.L_x_2657:


//--------------------- .text._ZN7cutlass13device_kernelIN5flash11enable_sm90INS1_16FlashAttnFwdSm90INS1_25CollectiveMainloopFwdSm90ILi2EN4cute5tupleIJNS5_1CILi1EEES8_S8_EEENS6_IJNS7_ILi128EEENS7_ILi112EEENS7_ILi192EEEEEELi192ENS_10bfloat16_tEfNS_4arch4Sm90ELb0ELb0ELb1ELb1ELb0ELb1ELb0ELb1ELb1ELb0ELb0ELb0EEENS1_21CollectiveEpilogueFwdINS6_IJSA_SC_SB_EEES9_SE_SG_Li256ELb1ELb0ELb0ELb0EEENS1_36VarlenDynamicPersistentTileSchedulerILi128ELi112ELi256ELi32ELb0ELb0ELb1ELb0ELb1ELb1EEEEEEEEEvNT_6ParamsE --------------------------
	.section	.text._ZN7cutlass13device_kernelIN5flash11enable_sm90INS1_16FlashAttnFwdSm90INS1_25CollectiveMainloopFwdSm90ILi2EN4cute5tupleIJNS5_1CILi1EEES8_S8_EEENS6_IJNS7_ILi128EEENS7_ILi112EEENS7_ILi192EEEEEELi192ENS_10bfloat16_tEfNS_4arch4Sm90ELb0ELb0ELb1ELb1ELb0ELb1ELb0ELb1ELb1ELb0ELb0ELb0EEENS1_21CollectiveEpilogueFwdINS6_IJSA_SC_SB_EEES9_SE_SG_Li256ELb1ELb0ELb0ELb0EEENS1_36VarlenDynamicPersistentTileSchedulerILi128ELi112ELi256ELi32ELb0ELb0ELb1ELb0ELb1ELb1EEEEEEEEEvNT_6ParamsE,"ax",@progbits
	.align	128
.text._ZN7cutlass13device_kernelIN5flash11enable_sm90INS1_16FlashAttnFwdSm90INS1_25CollectiveMainloopFwdSm90ILi2EN4cute5tupleIJNS5_1CILi1EEES8_S8_EEENS6_IJNS7_ILi128EEENS7_ILi112EEENS7_ILi192EEEEEELi192ENS_10bfloat16_tEfNS_4arch4Sm90ELb0ELb0ELb1ELb1ELb0ELb1ELb0ELb1ELb1ELb0ELb0ELb0EEENS1_21CollectiveEpilogueFwdINS6_IJSA_SC_SB_EEES9_SE_SG_Li256ELb1ELb0ELb0ELb0EEENS1_36VarlenDynamicPersistentTileSchedulerILi128ELi112ELi256ELi32ELb0ELb0ELb1ELb0ELb1ELb1EEEEEEEEEvNT_6ParamsE:
        .type           _ZN7cutlass13device_kernelIN5flash11enable_sm90INS1_16FlashAttnFwdSm90INS1_25CollectiveMainloopFwdSm90ILi2EN4cute5tupleIJNS5_1CILi1EEES8_S8_EEENS6_IJNS7_ILi128EEENS7_ILi112EEENS7_ILi192EEEEEELi192ENS_10bfloat16_tEfNS_4arch4Sm90ELb0ELb0ELb1ELb1ELb0ELb1ELb0ELb1ELb1ELb0ELb0ELb0EEENS1_21CollectiveEpilogueFwdINS6_IJSA_SC_SB_EEES9_SE_SG_Li256ELb1ELb0ELb0ELb0EEENS1_36VarlenDynamicPersistentTileSchedulerILi128ELi112ELi256ELi32ELb0ELb0ELb1ELb0ELb1ELb1EEEEEEEEEvNT_6ParamsE,@function
        .size           _ZN7cutlass13device_kernelIN5flash11enable_sm90INS1_16FlashAttnFwdSm90INS1_25CollectiveMainloopFwdSm90ILi2EN4cute5tupleIJNS5_1CILi1EEES8_S8_EEENS6_IJNS7_ILi128EEENS7_ILi112EEENS7_ILi192EEEEEELi192ENS_10bfloat16_tEfNS_4arch4Sm90ELb0ELb0ELb1ELb1ELb0ELb1ELb0ELb1ELb1ELb0ELb0ELb0EEENS1_21CollectiveEpilogueFwdINS6_IJSA_SC_SB_EEES9_SE_SG_Li256ELb1ELb0ELb0ELb0EEENS1_36VarlenDynamicPersistentTileSchedulerILi128ELi112ELi256ELi32ELb0ELb0ELb1ELb0ELb1ELb1EEEEEEEEEvNT_6ParamsE,(.L_x_2658 - _ZN7cutlass13device_kernelIN5flash11enable_sm90INS1_16FlashAttnFwdSm90INS1_25CollectiveMainloopFwdSm90ILi2EN4cute5tupleIJNS5_1CILi1EEES8_S8_EEENS6_IJNS7_ILi128EEENS7_ILi112EEENS7_ILi192EEEEEELi192ENS_10bfloat16_tEfNS_4arch4Sm90ELb0ELb0ELb1ELb1ELb0ELb1ELb0ELb1ELb1ELb0ELb0ELb0EEENS1_21CollectiveEpilogueFwdINS6_IJSA_SC_SB_EEES9_SE_SG_Li256ELb1ELb0ELb0ELb0EEENS1_36VarlenDynamicPersistentTileSchedulerILi128ELi112ELi256ELi32ELb0ELb0ELb1ELb0ELb1ELb1EEEEEEEEEvNT_6ParamsE)
        .other          _ZN7cutlass13device_kernelIN5flash11enable_sm90INS1_16FlashAttnFwdSm90INS1_25CollectiveMainloopFwdSm90ILi2EN4cute5tupleIJNS5_1CILi1EEES8_S8_EEENS6_IJNS7_ILi128EEENS7_ILi112EEENS7_ILi192EEEEEELi192ENS_10bfloat16_tEfNS_4arch4Sm90ELb0ELb0ELb1ELb1ELb0ELb1ELb0ELb1ELb1ELb0ELb0ELb0EEENS1_21CollectiveEpilogueFwdINS6_IJSA_SC_SB_EEES9_SE_SG_Li256ELb1ELb0ELb0ELb0EEENS1_36VarlenDynamicPersistentTileSchedulerILi128ELi112ELi256ELi32ELb0ELb0ELb1ELb0ELb1ELb1EEEEEEEEEvNT_6ParamsE,@"STO_CUDA_ENTRY STV_DEFAULT"
_ZN7cutlass13device_kernelIN5flash11enable_sm90INS1_16FlashAttnFwdSm90INS1_25CollectiveMainloopFwdSm90ILi2EN4cute5tupleIJNS5_1CILi1EEES8_S8_EEENS6_IJNS7_ILi128EEENS7_ILi112EEENS7_ILi192EEEEEELi192ENS_10bfloat16_tEfNS_4arch4Sm90ELb0ELb0ELb1ELb1ELb0ELb1ELb0ELb1ELb1ELb0ELb0ELb0EEENS1_21CollectiveEpilogueFwdINS6_IJSA_SC_SB_EEES9_SE_SG_Li256ELb1ELb0ELb0ELb0EEENS1_36VarlenDynamicPersistentTileSchedulerILi128ELi112ELi256ELi32ELb0ELb0ELb1ELb0ELb1ELb1EEEEEEEEEvNT_6ParamsE:
[----:B------:R-:W0:Y:S02]  /*0000*/  LDC R1, c[0x0][0x28] ;  /* 0x00000a00ff017b82 */ /* 0x000e240000000800 */
[----:B0-----:R-:W-:Y:S01]  /*0010*/  VIADD R1, R1, 0xffffff90 ;  /* 0xffffff9001017836 */ /* 0x001fe20000000000 */
[----:B------:R-:W0:Y:S01]  /*0020*/  S2R R4, SR_TID.X ;  /* 0x0000000000047919 */ /* 0x000e220000002100 */
[----:B------:R-:W-:Y:S01]  /*0030*/  ELECT P0, URZ, PT ;  /* 0x00000000003f782f */ /* 0x000fe20003800000 */
[----:B------:R-:W-:Y:S01]  /*0040*/  BSSY B0, `(.L_x_438) ;  /* 0x0000017000007945 */ /* 0x000fe20003800000 */
[----:B0-----:R-:W-:-:S05]  /*0050*/  SHF.R.U32.HI R0, RZ, 0x5, R4 ;  /* 0x00000005ff007819 */ /* 0x001fca0000011604 */
[----:B------:R-:W0:Y:S02]  /*0060*/  SHFL.IDX PT, R2, R0, RZ, 0x1f ;  /* 0x00001fff00027589 */ /* 0x000e2400000e0000 */
[----:B0-----:R-:W-:Y:S02]  /*0070*/  ISETP.EQ.AND P0, PT, R2, RZ, P0 ;  /* 0x000000ff0200720c */ /* 0x001fe40000702270 */
[----:B------:R-:W-:-:S11]  /*0080*/  SHF.R.U32.HI R2, RZ, 0x7, R4 ;  /* 0x00000007ff027819 */ /* 0x000fd60000011604 */
[----:B------:R-:W-:Y:S05]  /*0090*/  @!P0 BRA `(.L_x_439) ;  /* 0x0000000000448947 */ /* 0x000fea0003800000 */
[----:B------:R-:W-:Y:S02]  /*00a0*/  ULDC.64 UR4, c[0x0][0x198] ;  /* 0x0000660000047ab9 */ /* 0x000fe40000000a00 */
[----:B------:R-:W-:Y:S02]  /*00b0*/  UIADD3 UR6, UP0, UR4, 0x270, URZ ;  /* 0x0000027004067890 */ /* 0x000fe4000ff1e03f */
[----:B------:R-:W-:Y:S02]  /*00c0*/  UIADD3 UR8, UP1, UR4, 0x370, URZ ;  /* 0x0000037004087890 */ /* 0x000fe4000ff3e03f */
[----:B------:R-:W-:Y:S02]  /*00d0*/  UIADD3 UR10, UP2, UR4, 0x470, URZ ;  /* 0x00000470040a7890 */ /* 0x000fe4000ff5e03f */
[----:B------:R-:W-:Y:S02]  /*00e0*/  UIADD3 UR12, UP3, UR4, 0x570, URZ ;  /* 0x00000570040c7890 */ /* 0x000fe4000ff7e03f */
[----:B------:R-:W-:-:S02]  /*00f0*/  UIADD3 UR4, UP4, UR4, 0x670, URZ ;  /* 0x0000067004047890 */ /* 0x000fc4000ff9e03f */
[----:B------:R-:W-:Y:S02]  /*0100*/  UIADD3.X UR7, URZ, UR5, URZ, UP0, !UPT ;  /* 0x000000053f077290 */ /* 0x000fe400087fe43f */
[----:B------:R-:W-:Y:S02]  /*0110*/  UIADD3.X UR9, URZ, UR5, URZ, UP1, !UPT ;  /* 0x000000053f097290 */ /* 0x000fe40008ffe43f */
[----:B------:R-:W-:Y:S02]  /*0120*/  UIADD3.X UR11, URZ, UR5, URZ, UP2, !UPT ;  /* 0x000000053f0b7290 */ /* 0x000fe400097fe43f */
[----:B------:R-:W-:Y:S02]  /*0130*/  UIADD3.X UR13, URZ, UR5, URZ, UP3, !UPT ;  /* 0x000000053f0d7290 */ /* 0x000fe40009ffe43f */
[----:B------:R-:W-:Y:S01]  /*0140*/  UIADD3.X UR5, URZ, UR5, URZ, UP4, !UPT ;  /* 0x000000053f057290 */ /* 0x000fe2000a7fe43f */
[----:B------:R0:W-:Y:S02]  /*0150*/  UTMACCTL.PF [UR6] ;  /* 0x00000000060079b9 */ /* 0x0001e40008040000 */
[----:B------:R0:W-:Y:S02]  /*0160*/  UTMACCTL.PF [UR8] ;  /* 0x00000000080079b9 */ /* 0x0001e40008040000 */
[----:B------:R0:W-:Y:S02]  /*0170*/  UTMACCTL.PF [UR10] ;  /* 0x000000000a0079b9 */ /* 0x0001e40008040000 */
[----:B------:R0:W-:Y:S02]  /*0180*/  UTMACCTL.PF [UR12] ;  /* 0x000000000c0079b9 */ /* 0x0001e40008040000 */
[----:B------:R0:W-:Y:S02]  /*0190*/  UTMACCTL.PF [UR4] ;  /* 0x00000000040079b9 */ /* 0x0001e40008040000 */
[----:B0-----:R-:W-:Y:S01]  /*01a0*/  NOP ;  /* 0x0000000000007918 */ /* 0x001fe20000000000 */
.L_x_439:
[----:B------:R-:W-:Y:S05]  /*01b0*/  BSYNC B0 ;  /* 0x0000000000007941 */ /* 0x000fea0003800000 */
.L_x_438:
[----:B------:R-:W-:Y:S01]  /*01c0*/  VOTEU.ANY UP0, P0 ;  /* 0x00000000003f7886 */ /* 0x000fe20000000100 */
[----:B------:R-:W0:Y:S01]  /*01d0*/  SHFL.IDX PT, R2, R2, RZ, 0x1f ;  /* 0x00001fff02027589 */ /* 0x000e2200000e0000 */
[----:B------:R-:W-:Y:S01]  /*01e0*/  UMOV UR4, 0x1 ;  /* 0x0000000100047882 */ /* 0x000fe20000000000 */
[----:B------:R-:W-:Y:S01]  /*01f0*/  UMOV UR7, 0x100 ;  /* 0x0000010000077882 */ /* 0x000fe20000000000 */
[----:B------:R-:W-:Y:S01]  /*0200*/  VOTEU.ANY UP1, P0 ;  /* 0x00000000003f7886 */ /* 0x000fe20000020100 */
[----:B------:R-:W1:Y:S01]  /*0210*/  @UP0 S2UR UR8, SR_CgaCtaId ;  /* 0x00000000000809c3 */ /* 0x000e620000008800 */
[----:B------:R-:W2:Y:S01]  /*0220*/  SHFL.IDX PT, R3, R0, RZ, 0x1f ;  /* 0x00001fff00037589 */ /* 0x000ea200000e0000 */
[----:B------:R-:W-:Y:S01]  /*0230*/  @UP0 UMOV UR6, 0x400 ;  /* 0x0000040000060882 */ /* 0x000fe20000000000 */
[----:B------:R-:W-:-:S04]  /*0240*/  @UP0 UIADD3 UR4, -UR4, 0x100000, URZ ;  /* 0x0010000004040890 */ /* 0x000fc8000fffe13f */
[----:B------:R-:W-:Y:S02]  /*0250*/  @UP0 USHF.L.U32 UR5, UR4, 0xb, URZ ;  /* 0x0000000b04050899 */ /* 0x000fe4000800063f */
[----:B------:R-:W-:Y:S01]  /*0260*/  @UP0 USHF.L.U32 UR4, UR4, 0x1, URZ ;  /* 0x0000000104040899 */ /* 0x000fe2000800063f */
[----:B------:R-:W-:Y:S01]  /*0270*/  VOTEU.ANY UP2, P0 ;  /* 0x00000000003f7886 */ /* 0x000fe20000040100 */
[----:B0-----:R-:W-:Y:S01]  /*0280*/  R2UR UR9, R2 ;  /* 0x00000000020972ca */ /* 0x001fe200000e0000 */
[----:B-1----:R-:W-:Y:S01]  /*0290*/  @UP0 ULEA UR8, UR8, UR6, 0x18 ;  /* 0x0000000608080291 */ /* 0x002fe2000f8ec03f */
[----:B--2---:R-:W-:Y:S01]  /*02a0*/  ISETP.NE.AND P1, PT, R3, RZ, PT ;  /* 0x000000ff0300720c */ /* 0x004fe20003f25270 */
[----:B------:R-:W-:-:S04]  /*02b0*/  @UP0 UIADD3 UR6, -UR7, 0x100000, URZ ;  /* 0x0010000007060890 */ /* 0x000fc8000fffe13f */
[----:B------:R-:W-:Y:S02]  /*02c0*/  @UP0 USHF.L.U32 UR7, UR6, 0xb, URZ ;  /* 0x0000000b06070899 */ /* 0x000fe4000800063f */
[----:B------:R-:W-:-:S04]  /*02d0*/  @UP0 USHF.L.U32 UR6, UR6, 0x1, URZ ;  /* 0x0000000106060899 */ /* 0x000fc8000800063f */
[----:B------:R-:W-:Y:S01]  /*02e0*/  UISETP.NE.AND UP0, UPT, UR9, URZ, UPT ;  /* 0x0000003f0900728c */ /* 0x000fe2000bf05270 */
[----:B------:R-:W0:Y:S02]  /*02f0*/  FENCE.VIEW.ASYNC.S ;  /* 0x00000000000073c6 */ /* 0x000e240000000000 */
[----:B0-----:R0:W1:Y:S05]  /*0300*/  @UP1 SYNCS.EXCH.64 URZ, [UR8+0x36800], UR4 ;  /* 0x03680004083f15b2 */ /* 0x00106a0008000100 */
[----:B------:R0:W2:Y:S01]  /*0310*/  @UP2 SYNCS.EXCH.64 URZ, [UR8+0x36820], UR6 ;  /* 0x03682006083f25b2 */ /* 0x0000a20008000100 */
[----:B------:R-:W-:Y:S05]  /*0320*/  @P1 BRA `(.L_x_440) ;  /* 0x0000000000481947 */ /* 0x000fea0003800000 */
[----:B0-----:R-:W0:Y:S01]  /*0330*/  S2UR UR5, SR_CgaCtaId ;  /* 0x00000000000579c3 */ /* 0x001e220000008800 */
[----:B------:R-:W-:Y:S01]  /*0340*/  UMOV UR4, 0x400 ;  /* 0x0000040000047882 */ /* 0x000fe20000000000 */
[----:B------:R-:W-:Y:S01]  /*0350*/  UMOV UR6, 0x1 ;  /* 0x0000000100067882 */ /* 0x000fe20000000000 */
[----:B------:R-:W-:Y:S01]  /*0360*/  UMOV UR9, 0x2 ;  /* 0x0000000200097882 */ /* 0x000fe20000000000 */
[----:B------:R-:W-:-:S04]  /*0370*/  UIADD3 UR6, -UR6, 0x100000, URZ ;  /* 0x0010000006067890 */ /* 0x000fc8000fffe13f */
[----:B------:R-:W-:Y:S02]  /*0380*/  USHF.L.U32 UR7, UR6, 0xb, URZ ;  /* 0x0000000b06077899 */ /* 0x000fe4000800063f */
[----:B------:R-:W-:Y:S01]  /*0390*/  USHF.L.U32 UR6, UR6, 0x1, URZ ;  /* 0x0000000106067899 */ /* 0x000fe2000800063f */
[----:B------:R-:W-:Y:S01]  /*03a0*/  ELECT P0, URZ, PT ;  /* 0x00000000003f782f */ /* 0x000fe20003800000 */
[----:B0-----:R-:W-:Y:S02]  /*03b0*/  ULEA UR8, UR5, UR4, 0x18 ;  /* 0x0000000405087291 */ /* 0x001fe4000f8ec03f */
[----:B------:R-:W-:-:S04]  /*03c0*/  UIADD3 UR4, -UR9, 0x100000, URZ ;  /* 0x0010000009047890 */ /* 0x000fc8000fffe13f */
[----:B------:R-:W-:Y:S02]  /*03d0*/  USHF.L.U32 UR5, UR4, 0xb, URZ ;  /* 0x0000000b04057899 */ /* 0x000fe4000800063f */
[----:B------:R-:W-:Y:S01]  /*03e0*/  USHF.L.U32 UR4, UR4, 0x1, URZ ;  /* 0x0000000104047899 */ /* 0x000fe2000800063f */
[----:B------:R-:W0:Y:S03]  /*03f0*/  FENCE.VIEW.ASYNC.S ;  /* 0x00000000000073c6 */ /* 0x000e260000000000 */
[----:B0-----:R3:W4:Y:S08]  /*0400*/  SYNCS.EXCH.64 URZ, [UR8+0x36830], UR6 ;  /* 0x03683006083f75b2 */ /* 0x0017300008000100 */
[----:B------:R3:W0:Y:S01]  /*0410*/  SYNCS.EXCH.64 URZ, [UR8+0x36840], UR4 ;  /* 0x03684004083f75b2 */ /* 0x0006220008000100 */
[----:B------:R3:W0:Y:S01]  /*0420*/  SYNCS.EXCH.64 URZ, [UR8+0x36838], UR6 ;  /* 0x03683806083f75b2 */ /* 0x0006220008000100 */
[----:B------:R3:W0:Y:S02]  /*0430*/  SYNCS.EXCH.64 URZ, [UR8+0x36848], UR4 ;  /* 0x03684804083f75b2 */ /* 0x0006240008000100 */
[----:B---3--:R-:W-:Y:S01]  /*0440*/  NOP ;  /* 0x0000000000007918 */ /* 0x008fe20000000000 */
.L_x_440:
[----:B------:R-:W3:Y:S01]  /*0450*/  SHFL.IDX PT, R2, R0, RZ, 0x1f ;  /* 0x00001fff00027589 */ /* 0x000ee200000e0000 */
[----:B------:R-:W-:Y:S01]  /*0460*/  NOP ;  /* 0x0000000000007918 */ /* 0x000fe20000000000 */
[----:B---3--:R-:W-:-:S13]  /*0470*/  ISETP.NE.AND P0, PT, R2, RZ, PT ;  /* 0x000000ff0200720c */ /* 0x008fda0003f05270 */
[----:B------:R-:W-:Y:S05]  /*0480*/  @P0 BRA `(.L_x_441) ;  /* 0x0000000000480947 */ /* 0x000fea0003800000 */
[----:B0-----:R-:W0:Y:S01]  /*0490*/  S2UR UR5, SR_CgaCtaId ;  /* 0x00000000000579c3 */ /* 0x001e220000008800 */
[----:B------:R-:W-:Y:S01]  /*04a0*/  UMOV UR4, 0x400 ;  /* 0x0000040000047882 */ /* 0x000fe20000000000 */
[----:B------:R-:W-:Y:S01]  /*04b0*/  UMOV UR6, 0x1 ;  /* 0x0000000100067882 */ /* 0x000fe20000000000 */
[----:B------:R-:W-:Y:S01]  /*04c0*/  UMOV UR7, 0x2 ;  /* 0x0000000200077882 */ /* 0x000fe20000000000 */
[----:B------:R-:W-:Y:S01]  /*04d0*/  ELECT P0, URZ, PT ;  /* 0x00000000003f782f */ /* 0x000fe20003800000 */
[----:B0-----:R-:W-:Y:S02]  /*04e0*/  ULEA UR8, UR5, UR4, 0x18 ;  /* 0x0000000405087291 */ /* 0x001fe4000f8ec03f */
[----:B------:R-:W-:-:S04]  /*04f0*/  UIADD3 UR4, -UR6, 0x100000, URZ ;  /* 0x0010000006047890 */ /* 0x000fc8000fffe13f */
[----:B------:R-:W-:Y:S02]  /*0500*/  USHF.L.U32 UR5, UR4, 0xb, URZ ;  /* 0x0000000b04057899 */ /* 0x000fe4000800063f */
[----:B------:R-:W-:Y:S02]  /*0510*/  USHF.L.U32 UR4, UR4, 0x1, URZ ;  /* 0x0000000104047899 */ /* 0x000fe4000800063f */
[----:B------:R-:W-:-:S04]  /*0520*/  UIADD3 UR6, -UR7, 0x100000, URZ ;  /* 0x0010000007067890 */ /* 0x000fc8000fffe13f */
[----:B------:R-:W-:Y:S02]  /*0530*/  USHF.L.U32 UR7, UR6, 0xb, URZ ;  /* 0x0000000b06077899 */ /* 0x000fe4000800063f */
[----:B------:R-:W-:Y:S01]  /*0540*/  USHF.L.U32 UR6, UR6, 0x1, URZ ;  /* 0x0000000106067899 */ /* 0x000fe2000800063f */
[----:B------:R-:W0:Y:S03]  /*0550*/  FENCE.VIEW.ASYNC.S ;  /* 0x00000000000073c6 */ /* 0x000e260000000000 */
[----:B0-----:R3:W0:Y:S08]  /*0560*/  SYNCS.EXCH.64 URZ, [UR8+0x36850], UR4 ;  /* 0x03685004083f75b2 */ /* 0x0016300008000100 */
[----:B------:R3:W0:Y:S01]  /*0570*/  SYNCS.EXCH.64 URZ, [UR8+0x36860], UR6 ;  /* 0x03686006083f75b2 */ /* 0x0006220008000100 */
[----:B------:R3:W0:Y:S01]  /*0580*/  SYNCS.EXCH.64 URZ, [UR8+0x36858], UR4 ;  /* 0x03685804083f75b2 */ /* 0x0006220008000100 */
[----:B------:R3:W0:Y:S02]  /*0590*/  SYNCS.EXCH.64 URZ, [UR8+0x36868], UR6 ;  /* 0x03686806083f75b2 */ /* 0x0006240008000100 */
[----:B---3--:R-:W-:Y:S01]  /*05a0*/  NOP ;  /* 0x0000000000007918 */ /* 0x008fe20000000000 */
.L_x_441:
[----:B------:R-:W3:Y:S01]  /*05b0*/  SHFL.IDX PT, R2, R0, RZ, 0x1f ;  /* 0x00001fff00027589 */ /* 0x000ee200000e0000 */
[----:B------:R-:W-:Y:S01]  /*05c0*/  NOP ;  /* 0x0000000000007918 */ /* 0x000fe20000000000 */
[----:B---3--:R-:W-:-:S13]  /*05d0*/  ISETP.NE.AND P0, PT, R2, RZ, PT ;  /* 0x000000ff0200720c */ /* 0x008fda0003f05270 */
[----:B------:R-:W-:Y:S05]  /*05e0*/  @P0 BRA `(.L_x_442) ;  /* 0x0000000000380947 */ /* 0x000fea0003800000 */
[----:B0-----:R-:W0:Y:S01]  /*05f0*/  S2UR UR5, SR_CgaCtaId ;  /* 0x00000000000579c3 */ /* 0x001e220000008800 */
[----:B------:R-:W-:Y:S01]  /*0600*/  UMOV UR4, 0x400 ;  /* 0x0000040000047882 */ /* 0x000fe20000000000 */
[----:B------:R-:W-:Y:S01]  /*0610*/  UMOV UR7, 0x1 ;  /* 0x0000000100077882 */ /* 0x000fe20000000000 */
[----:B------:R-:W-:Y:S01]  /*0620*/  ELECT P0, URZ, PT ;  /* 0x00000000003f782f */ /* 0x000fe20003800000 */
[----:B0-----:R-:W-:Y:S02]  /*0630*/  ULEA UR6, UR5, UR4, 0x18 ;  /* 0x0000000405067291 */ /* 0x001fe4000f8ec03f */
[----:B------:R-:W-:-:S04]  /*0640*/  UIADD3 UR4, -UR7, 0x100000, URZ ;  /* 0x0010000007047890 */ /* 0x000fc8000fffe13f */
[----:B------:R-:W-:Y:S02]  /*0650*/  USHF.L.U32 UR5, UR4, 0xb, URZ ;  /* 0x0000000b04057899 */ /* 0x000fe4000800063f */
[----:B------:R-:W-:Y:S01]  /*0660*/  USHF.L.U32 UR4, UR4, 0x1, URZ ;  /* 0x0000000104047899 */ /* 0x000fe2000800063f */
[----:B------:R-:W0:Y:S11]  /*0670*/  FENCE.VIEW.ASYNC.S ;  /* 0x00000000000073c6 */ /* 0x000e360000000000 */
[----:B0-----:R3:W0:Y:S01]  /*0680*/  SYNCS.EXCH.64 URZ, [UR6+0x36870], UR4 ;  /* 0x03687004063f75b2 */ /* 0x0016220008000100 */
[----:B------:R3:W0:Y:S01]  /*0690*/  SYNCS.EXCH.64 URZ, [UR6+0x36880], UR4 ;  /* 0x03688004063f75b2 */ /* 0x0006220008000100 */
[----:B------:R3:W0:Y:S01]  /*06a0*/  SYNCS.EXCH.64 URZ, [UR6+0x36878], UR4 ;  /* 0x03687804063f75b2 */ /* 0x0006220008000100 */
[----:B------:R3:W0:Y:S02]  /*06b0*/  SYNCS.EXCH.64 URZ, [UR6+0x36888], UR4 ;  /* 0x03688804063f75b2 */ /* 0x0006240008000100 */
[----:B---3--:R-:W-:Y:S01]  /*06c0*/  NOP ;  /* 0x0000000000007918 */ /* 0x008fe20000000000 */
.L_x_442:
        /* <DEDUP_REMOVED lines=22> */
.L_x_443:
        /* <DEDUP_REMOVED lines=22> */
.L_x_444:
[----:B0-----:R-:W-:Y:S01]  /*0990*/  UMOV UR4, 0x1 ;  /* 0x0000000100047882 */ /* 0x001fe20000000000 */
[----:B------:R-:W-:Y:S01]  /*09a0*/  PLOP3.LUT P0, PT, PT, PT, UP0, 0x80, 0x0 ;  /* 0x000000000000781c */ /* 0x000fe20003f0f008 */
[----:B------:R-:W-:Y:S01]  /*09b0*/  USEL UR4, UR4, 0x2, !UP0 ;  /* 0x0000000204047887 */ /* 0x000fe2000c000000 */
[----:B------:R-:W-:Y:S01]  /*09c0*/  NOP ;  /* 0x0000000000007918 */ /* 0x000fe20000000000 */
[----:B------:R-:W-:Y:S01]  /*09d0*/  ULDC.64 UR60, c[0x0][0x208] ;  /* 0x00008200003c7ab9 */ /* 0x000fe20000000a00 */
[----:B------:R-:W-:Y:S03]  /*09e0*/  BSSY B7, `(.L_x_445) ;  /* 0x000243c000077945 */ /* 0x000fe60003800000 */
[----:B------:R-:W-:-:S05]  /*09f0*/  IMAD.U32 R2, RZ, RZ, UR4 ;  /* 0x00000004ff027e24 */ /* 0x000fca000f8e00ff */
[----:B------:R0:W-:Y:S01]  /*0a00*/  STL [R1+0x64], R2 ;  /* 0x0000640201007387 */ /* 0x0001e20000100800 */
[----:B-12-4-:R-:W-:Y:S06]  /*0a10*/  BAR.SYNC.DEFER_BLOCKING 0x0 ;  /* 0x0000000000007b1d */ /* 0x016fec0000010000 */
[----:B------:R-:W-:Y:S05]  /*0a20*/  @!P0 BRA `(.L_x_446) ;  /* 0x000001e4006c8947 */ /* 0x000fea0003800000 */
.L_x_447:
        /* <DEDUP_REMOVED lines=8> */
[----:B-1----:R-:W-:-:S06]  /*0ab0*/  ULEA UR4, UR5, UR4, 0x18 ;  /* 0x0000000405047291 */ /* 0x002fcc000f8ec03f */
[----:B0-----:R-:W-:Y:S01]  /*0ac0*/  IMAD.U32 R2, RZ, RZ, UR4 ;  /* 0x00000004ff027e24 */ /* 0x001fe2000f8e00ff */
[----:B------:R-:W-:-:S04]  /*0ad0*/  ULDC UR4, c[0x0][0xc14] ;  /* 0x0003050000047ab9 */ /* 0x000fc80000000800 */
[----:B------:R-:W0:Y:S01]  /*0ae0*/  LDS.128 R148, [R2+0x368d0] ;  /* 0x0368d00002947984 */ /* 0x000e220000000c00 */
[----:B------:R-:W-:Y:S06]  /*0af0*/  BAR.ARV 0x4, 0x120 ;  /* 0x0104800000007b1d */ /* 0x000fec0000002000 */
[----:B0-----:R-:W-:-:S13]  /*0b00*/  ISETP.GE.AND P0, PT, R151, UR4, PT ;  /* 0x0000000497007c0c */ /* 0x001fda000bf06270 */
[----:B------:R-:W-:Y:S05]  /*0b10*/  @P0 BRA `(.L_x_448) ;  /* 0x0000024000a00947 */ /* 0x000fea0003800000 */
[----:B------:R-:W2:Y:S01]  /*0b20*/  LDL R0, [R1+0x64] ;  /* 0x0000640001007983 */ /* 0x000ea20000100800 */
[----:B------:R-:W-:Y:S01]  /*0b30*/  VIADD R227, R4, 0xffffff80 ;  /* 0xffffff8004e37836 */ /* 0x000fe20000000000 */
[----:B------:R-:W-:Y:S01]  /*0b40*/  R2UR UR4, R2 ;  /* 0x00000000020472ca */ /* 0x000fe200000e0000 */
[----:B------:R-:W-:Y:S02]  /*0b50*/  IMAD.MOV.U32 R224, RZ, RZ, RZ ;  /* 0x000000ffffe07224 */ /* 0x000fe400078e00ff */
[----:B------:R-:W-:Y:S02]  /*0b60*/  IMAD.MOV.U32 R206, RZ, RZ, RZ ;  /* 0x000000ffffce7224 */ /* 0x000fe400078e00ff */
[----:B------:R-:W-:Y:S02]  /*0b70*/  IMAD.MOV.U32 R18, RZ, RZ, RZ ;  /* 0x000000ffff127224 */ /* 0x000fe400078e00ff */
[----:B------:R-:W-:Y:S02]  /*0b80*/  IMAD.MOV.U32 R213, RZ, RZ, RZ ;  /* 0x000000ffffd57224 */ /* 0x000fe400078e00ff */
[----:B------:R-:W-:-:S04]  /*0b90*/  IMAD.MOV.U32 R211, RZ, RZ, RZ ;  /* 0x000000ffffd37224 */ /* 0x000fc800078e00ff */
[----:B------:R-:W-:Y:S01]  /*0ba0*/  UIADD3 UR4, UR4, 0x15400, URZ ;  /* 0x0001540004047890 */ /* 0x000fe2000fffe03f */
[----:B--2---:R-:W-:Y:S02]  /*0bb0*/  R2UR UR5, R0 ;  /* 0x00000000000572ca */ /* 0x004fe400000e0000 */
[----:B------:R-:W-:-:S04]  /*0bc0*/  SHF.R.S32.HI R0, RZ, 0x1f, R227 ;  /* 0x0000001fff007819 */ /* 0x000fc800000114e3 */
[CC--:B------:R-:W-:Y:S02]  /*0bd0*/  LEA.HI R4, R0.reuse, R227.reuse, RZ, 0x7 ;  /* 0x000000e300047211 */ /* 0x0c0fe400078f38ff */
[-C--:B------:R-:W-:Y:S02]  /*0be0*/  LEA.HI R3, R0, R227.reuse, RZ, 0x4 ;  /* 0x000000e300037211 */ /* 0x080fe400078f20ff */
[----:B------:R-:W-:Y:S02]  /*0bf0*/  LOP3.LUT R6, R4, 0xffffff80, RZ, 0xc0, !PT ;  /* 0xffffff8004067812 */ /* 0x000fe400078ec0ff */
[CC--:B------:R-:W-:Y:S01]  /*0c00*/  LEA.HI R5, R0.reuse, R227.reuse, RZ, 0x5 ;  /* 0x000000e300057211 */ /* 0x0c0fe200078f28ff */
[----:B------:R-:W-:Y:S01]  /*0c10*/  ULOP3.LUT UR5, UR5, 0x1, URZ, 0xfc, !UPT ;  /* 0x0000000105057892 */ /* 0x000fe2000f8efc3f */
[----:B------:R-:W-:Y:S01]  /*0c20*/  LEA.HI R216, R0, R227, RZ, 0x3 ;  /* 0x000000e300d87211 */ /* 0x000fe200078f18ff */
[----:B------:R-:W-:Y:S01]  /*0c30*/  IMAD.IADD R229, R227, 0x1, -R6 ;  /* 0x00000001e3e57824 */ /* 0x000fe200078e0a06 */
[----:B------:R-:W-:-:S02]  /*0c40*/  SHF.R.S32.HI R6, RZ, 0x4, R3 ;  /* 0x00000004ff067819 */ /* 0x000fc40000011403 */
[----:B------:R-:W-:Y:S02]  /*0c50*/  LEA.HI R11, R0, R227, RZ, 0x2 ;  /* 0x000000e3000b7211 */ /* 0x000fe400078f10ff */
[----:B------:R-:W-:Y:S02]  /*0c60*/  SHF.R.S32.HI R10, RZ, 0x1f, R229 ;  /* 0x0000001fff0a7819 */ /* 0x000fe400000114e5 */
[C---:B------:R-:W-:Y:S02]  /*0c70*/  LOP3.LUT R0, R3.reuse, 0x3fffff0, RZ, 0xc0, !PT ;  /* 0x03fffff003007812 */ /* 0x040fe400078ec0ff */
[----:B------:R-:W-:Y:S02]  /*0c80*/  LEA.HI R7, R10, R229, RZ, 0x2 ;  /* 0x000000e50a077211 */ /* 0x000fe400078f10ff */
[----:B------:R-:W-:Y:S01]  /*0c90*/  LEA.HI R3, R3, R6, RZ, 0x1 ;  /* 0x0000000603037211 */ /* 0x000fe200078f08ff */
[----:B------:R-:W-:Y:S01]  /*0ca0*/  IMAD.IADD R0, R227, 0x1, -R0 ;  /* 0x00000001e3007824 */ /* 0x000fe200078e0a00 */
[----:B------:R-:W-:-:S02]  /*0cb0*/  SHF.R.S32.HI R9, RZ, 0x2, R7 ;  /* 0x00000002ff097819 */ /* 0x000fc40000011407 */
[----:B------:R-:W-:Y:S02]  /*0cc0*/  SHF.R.S32.HI R12, RZ, 0x1f, R7 ;  /* 0x0000001fff0c7819 */ /* 0x000fe40000011407 */
[----:B------:R-:W-:Y:S02]  /*0cd0*/  SHF.R.S32.HI R237, RZ, 0x7, R4 ;  /* 0x00000007ffed7819 */ /* 0x000fe40000011404 */
[----:B------:R-:W-:Y:S02]  /*0ce0*/  LEA.HI R12, R12, R9, RZ, 0x3 ;  /* 0x000000090c0c7211 */ /* 0x000fe400078f18ff */
[----:B------:R-:W-:Y:S02]  /*0cf0*/  LOP3.LUT R3, R3, 0x1ffffffe, RZ, 0xc0, !PT ;  /* 0x1ffffffe03037812 */ /* 0x000fe400078ec0ff */
[----:B------:R-:W-:Y:S02]  /*0d00*/  LOP3.LUT R12, R12, 0xfffffff8, RZ, 0xc0, !PT ;  /* 0xfffffff80c0c7812 */ /* 0x000fe400078ec0ff */
[----:B------:R-:W-:Y:S01]  /*0d10*/  LEA.HI R10, R10, R229, RZ, 0x5 ;  /* 0x000000e50a0a7211 */ /* 0x000fe200078f28ff */
[----:B------:R-:W-:Y:S01]  /*0d20*/  IMAD.IADD R3, R6, 0x1, -R3 ;  /* 0x0000000106037824 */ /* 0x000fe200078e0a03 */
[----:B------:R-:W-:Y:S01]  /*0d30*/  LEA.HI R4, R4, R237, RZ, 0x1 ;  /* 0x000000ed04047211 */ /* 0x000fe200078f08ff */
[----:B------:R-:W-:Y:S01]  /*0d40*/  IMAD.IADD R9, R9, 0x1, -R12 ;  /* 0x0000000109097824 */ /* 0x000fe200078e0a0c */
[----:B------:R-:W-:-:S02]  /*0d50*/  SHF.R.S32.HI R5, RZ, 0x5, R5 ;  /* 0x00000005ff057819 */ /* 0x000fc40000011405 */
[----:B------:R-:W-:Y:S01]  /*0d60*/  LOP3.LUT R6, R7, 0x7ffffffc, RZ, 0xc0, !PT ;  /* 0x7ffffffc07067812 */ /* 0x000fe200078ec0ff */
[----:B------:R-:W-:Y:S01]  /*0d70*/  IMAD.MOV.U32 R7, RZ, RZ, -0x2 ;  /* 0xfffffffeff077424 */ /* 0x000fe200078e00ff */
[----:B------:R-:W-:Y:S01]  /*0d80*/  SHF.R.S32.HI R10, RZ, 0x5, R10 ;  /* 0x00000005ff0a7819 */ /* 0x000fe2000001140a */
[----:B------:R-:W-:Y:S01]  /*0d90*/  IMAD R12, R5, 0x10, R0 ;  /* 0x00000010050c7824 */ /* 0x000fe200078e0200 */
[----:B------:R-:W-:Y:S01]  /*0da0*/  LOP3.LUT R4, R4, 0x3fffffe, RZ, 0xc0, !PT ;  /* 0x03fffffe04047812 */ /* 0x000fe200078ec0ff */
[----:B------:R-:W-:Y:S01]  /*0db0*/  IMAD.IADD R6, R229, 0x1, -R6 ;  /* 0x00000001e5067824 */ /* 0x000fe200078e0a06 */
[----:B------:R-:W-:Y:S01]  /*0dc0*/  LOP3.LUT R8, R216, 0x1ffffff8, RZ, 0xc0, !PT ;  /* 0x1ffffff8d8087812 */ /* 0x000fe200078ec0ff */
[----:B------:R-:W-:Y:S01]  /*0dd0*/  IMAD R9, R10, 0x10, R9 ;  /* 0x000000100a097824 */ /* 0x000fe200078e0209 */
[----:B------:R-:W-:Y:S01]  /*0de0*/  LOP3.LUT R14, R11, 0xfffffffc, RZ, 0xc0, !PT ;  /* 0xfffffffc0b0e7812 */ /* 0x000fe200078ec0ff */
[----:B------:R-:W-:Y:S01]  /*0df0*/  IMAD.IADD R4, R237, 0x1, -R4 ;  /* 0x00000001ed047824 */ /* 0x000fe200078e0a04 */
[--C-:B------:R-:W-:Y:S01]  /*0e00*/  SHF.R.S32.HI R19, RZ, 0x2, R11.reuse ;  /* 0x00000002ff137819 */ /* 0x100fe2000001140b */
[C---:B------:R-:W-:Y:S01]  /*0e10*/  IMAD.IADD R8, R227.reuse, 0x1, -R8 ;  /* 0x00000001e3087824 */ /* 0x040fe200078e0a08 */
[----:B------:R-:W-:Y:S01]  /*0e20*/  SHF.R.S32.HI R0, RZ, 0x1f, R11 ;  /* 0x0000001fff007819 */ /* 0x000fe2000001140b */
[----:B------:R-:W-:Y:S01]  /*0e30*/  IMAD.IADD R227, R227, 0x1, -R14 ;  /* 0x00000001e3e37824 */ /* 0x000fe200078e0a0e */
[----:B------:R-:W-:Y:S01]  /*0e40*/  SHF.R.S32.HI R216, RZ, 0x3, R216 ;  /* 0x00000003ffd87819 */ /* 0x000fe200000114d8 */
[----:B------:R-:W-:Y:S01]  /*0e50*/  IMAD R12, R12, 0x8, R3 ;  /* 0x000000080c0c7824 */ /* 0x000fe200078e0203 */
[----:B------:R-:W-:Y:S01]  /*0e60*/  LEA.HI R0, R0, R19, RZ, 0x3 ;  /* 0x0000001300007211 */ /* 0x000fe200078f18ff */
[----:B------:R-:W-:-:S02]  /*0e70*/  IMAD R3, R6, R7, 0x70 ;  /* 0x0000007006037424 */ /* 0x000fc400078e0207 */
[----:B------:R-:W-:Y:S01]  /*0e80*/  IMAD R4, R4, 0x40, R9 ;  /* 0x0000004004047824 */ /* 0x000fe200078e0209 */
[----:B------:R-:W-:Y:S01]  /*0e90*/  LOP3.LUT R0, R0, 0xfffffff8, RZ, 0xc0, !PT ;  /* 0xfffffff800007812 */ /* 0x000fe200078ec0ff */
[----:B------:R-:W-:Y:S01]  /*0ea0*/  IMAD.SHL.U32 R22, R227, 0x8, RZ ;  /* 0x00000008e3167824 */ /* 0x000fe200078e00ff */
[----:B------:R0:W-:Y:S01]  /*0eb0*/  STL [R1+0x58], R3 ;  /* 0x0000580301007387 */ /* 0x0001e20000100800 */
[C---:B------:R-:W-:Y:S02]  /*0ec0*/  VIADD R223, R19.reuse, 0x40 ;  /* 0x0000004013df7836 */ /* 0x040fe40000000000 */
[C---:B------:R-:W-:Y:S01]  /*0ed0*/  VIADD R204, R22.reuse, 0x20 ;  /* 0x0000002016cc7836 */ /* 0x040fe20000000000 */
[----:B------:R1:W-:Y:S01]  /*0ee0*/  STL [R1+0x5c], R4 ;  /* 0x00005c0401007387 */ /* 0x0003e20000100800 */
[----:B------:R-:W-:Y:S01]  /*0ef0*/  IMAD.IADD R218, R19, 0x1, -R0 ;  /* 0x0000000113da7824 */ /* 0x000fe200078e0a00 */
[----:B------:R-:W-:Y:S01]  /*0f00*/  SHF.R.S32.HI R6, RZ, 0x1f, R223 ;  /* 0x0000001fff067819 */ /* 0x000fe200000114df */
[----:B------:R-:W-:Y:S01]  /*0f10*/  VIADD R205, R22, 0x40 ;  /* 0x0000004016cd7836 */ /* 0x000fe20000000000 */
[----:B------:R-:W-:Y:S01]  /*0f20*/  SHF.L.U32 R207, R223, 0x6, RZ ;  /* 0x00000006dfcf7819 */ /* 0x000fe200000006ff */
[----:B------:R-:W-:Y:S01]  /*0f30*/  IMAD.SHL.U32 R208, R218, 0x40, RZ ;  /* 0x00000040dad07824 */ /* 0x000fe200078e00ff */
[----:B0-----:R-:W-:Y:S01]  /*0f40*/  SHF.R.S32.HI R3, RZ, 0x1f, R204 ;  /* 0x0000001fff037819 */ /* 0x001fe200000114cc */
[----:B------:R-:W-:Y:S01]  /*0f50*/  IMAD.SHL.U32 R210, R5, 0x200, RZ ;  /* 0x0000020005d27824 */ /* 0x000fe200078e00ff */
[----:B------:R-:W-:Y:S01]  /*0f60*/  LEA.HI R6, R6, R223, RZ, 0x3 ;  /* 0x000000df06067211 */ /* 0x000fe200078f18ff */
[----:B------:R-:W-:Y:S01]  /*0f70*/  IMAD.SHL.U32 R214, R8, 0x8, RZ ;  /* 0x0000000808d67824 */ /* 0x000fe200078e00ff */
[-C--:B------:R-:W-:Y:S01]  /*0f80*/  LEA.HI R0, R3, R204.reuse, RZ, 0x6 ;  /* 0x000000cc03007211 */ /* 0x080fe200078f30ff */
[----:B-1----:R-:W-:Y:S01]  /*0f90*/  IMAD.U32 R4, RZ, RZ, UR5 ;  /* 0x00000005ff047e24 */ /* 0x002fe2000f8e00ff */
[----:B------:R-:W-:Y:S01]  /*0fa0*/  SHF.R.S32.HI R10, RZ, 0x1f, R205 ;  /* 0x0000001fff0a7819 */ /* 0x000fe200000114cd */
[----:B------:R-:W-:Y:S01]  /*0fb0*/  IMAD.SHL.U32 R6, R6, 0x40, RZ ;  /* 0x0000004006067824 */ /* 0x000fe200078e00ff */
[----:B------:R-:W-:Y:S01]  /*0fc0*/  LOP3.LUT R207, R207, 0x1c0, RZ, 0xc0, !PT ;  /* 0x000001c0cfcf7812 */ /* 0x000fe200078ec0ff */
[----:B------:R-:W-:Y:S01]  /*0fd0*/  IMAD.SHL.U32 R5, R0, 0x80, RZ ;  /* 0x0000008000057824 */ /* 0x000fe200078e00ff */
[----:B------:R0:W-:Y:S01]  /*0fe0*/  STL [R1+0x14], R4 ;  /* 0x0000140401007387 */ /* 0x0001e20000100800 */
[----:B------:R-:W-:Y:S01]  /*0ff0*/  LOP3.LUT R208, R208, 0x1c0, RZ, 0xc0, !PT ;  /* 0x000001c0d0d07812 */ /* 0x000fe200078ec0ff */
[----:B------:R-:W-:Y:S01]  /*1000*/  IMAD.SHL.U32 R16, R227, 0x4, RZ ;  /* 0x00000004e3107824 */ /* 0x000fe200078e00ff */
[----:B------:R-:W-:-:S02]  /*1010*/  LEA.HI R3, R3, R204, RZ, 0x3 ;  /* 0x000000cc03037211 */ /* 0x000fc400078f18ff */
[CC--:B------:R-:W-:Y:S02]  /*1020*/  LEA.HI R233, R10.reuse, R205.reuse, RZ, 0x3 ;  /* 0x000000cd0ae97211 */ /* 0x0c0fe400078f18ff */
[----:B------:R-:W-:Y:S02]  /*1030*/  LEA.HI R10, R10, R205, RZ, 0x6 ;  /* 0x000000cd0a0a7211 */ /* 0x000fe400078f30ff */
[----:B------:R-:W-:Y:S01]  /*1040*/  SHF.R.U32.HI R236, RZ, 0x3, R207 ;  /* 0x00000003ffec7819 */ /* 0x000fe200000116cf */
[----:B0-----:R-:W-:Y:S01]  /*1050*/  IMAD.U32 R4, RZ, RZ, UR4 ;  /* 0x00000004ff047e24 */ /* 0x001fe2000f8e00ff */
[----:B------:R-:W-:Y:S01]  /*1060*/  SHF.R.U32.HI R209, RZ, 0x3, R208 ;  /* 0x00000003ffd17819 */ /* 0x000fe200000116d0 */
[----:B------:R-:W-:Y:S01]  /*1070*/  IMAD.SHL.U32 R10, R10, 0x80, RZ ;  /* 0x000000800a0a7824 */ /* 0x000fe200078e00ff */
[--C-:B------:R-:W-:Y:S02]  /*1080*/  LOP3.LUT R0, R208, 0x38, R3.reuse, 0xf8, !PT ;  /* 0x00000038d0007812 */ /* 0x100fe400078ef803 */
[----:B------:R0:W-:Y:S01]  /*1090*/  STL [R1+0x54], R4 ;  /* 0x0000540401007387 */ /* 0x0001e20000100800 */
[----:B------:R-:W-:-:S02]  /*10a0*/  LOP3.LUT R7, R207, 0x38, R3, 0xf8, !PT ;  /* 0x00000038cf077812 */ /* 0x000fc400078ef803 */
[----:B------:R-:W-:Y:S02]  /*10b0*/  LOP3.LUT R212, R6, 0xfffffe00, RZ, 0xc0, !PT ;  /* 0xfffffe0006d47812 */ /* 0x000fe400078ec0ff */
[----:B------:R-:W-:Y:S02]  /*10c0*/  LOP3.LUT R5, R5, 0xffffe000, RZ, 0xc0, !PT ;  /* 0xffffe00005057812 */ /* 0x000fe400078ec0ff */
[----:B------:R-:W-:Y:S02]  /*10d0*/  LOP3.LUT R0, R0, R209, RZ, 0x3c, !PT ;  /* 0x000000d100007212 */ /* 0x000fe400078e3cff */
[----:B------:R-:W-:Y:S02]  /*10e0*/  LOP3.LUT R7, R7, R236, RZ, 0x3c, !PT ;  /* 0x000000ec07077212 */ /* 0x000fe400078e3cff */
[----:B0-----:R-:W-:Y:S02]  /*10f0*/  SHF.L.U32 R4, R12, 0x3, RZ ;  /* 0x000000030c047819 */ /* 0x001fe400000006ff */
[----:B------:R-:W-:-:S02]  /*1100*/  LOP3.LUT R6, R208, 0x38, R233, 0xf8, !PT ;  /* 0x00000038d0067812 */ /* 0x000fc400078ef8e9 */
[----:B------:R-:W-:Y:S01]  /*1110*/  LOP3.LUT R11, R207, 0x38, R233, 0xf8, !PT ;  /* 0x00000038cf0b7812 */ /* 0x000fe200078ef8e9 */
[----:B------:R0:W-:Y:S01]  /*1120*/  STL [R1+0x60], R4 ;  /* 0x0000600401007387 */ /* 0x0001e20000100800 */
[-C--:B------:R-:W-:Y:S02]  /*1130*/  IADD3 R0, R0, R5.reuse, R210 ;  /* 0x0000000500007210 */ /* 0x080fe40007ffe0d2 */
[----:B------:R-:W-:Y:S02]  /*1140*/  IADD3 R7, R7, R5, R212 ;  /* 0x0000000507077210 */ /* 0x000fe40007ffe0d4 */
[----:B------:R-:W-:Y:S02]  /*1150*/  LOP3.LUT R5, R10, 0xffffe000, RZ, 0xc0, !PT ;  /* 0xffffe0000a057812 */ /* 0x000fe400078ec0ff */
[----:B------:R-:W-:Y:S02]  /*1160*/  LOP3.LUT R6, R6, R209, RZ, 0x3c, !PT ;  /* 0x000000d106067212 */ /* 0x000fe400078e3cff */
[----:B------:R-:W-:-:S02]  /*1170*/  LOP3.LUT R11, R11, R236, RZ, 0x3c, !PT ;  /* 0x000000ec0b0b7212 */ /* 0x000fc400078e3cff */
[-C--:B------:R-:W-:Y:S02]  /*1180*/  IADD3 R6, R6, R5.reuse, R210 ;  /* 0x0000000506067210 */ /* 0x080fe40007ffe0d2 */
[----:B------:R-:W-:Y:S02]  /*1190*/  IADD3 R11, R11, R5, R212 ;  /* 0x000000050b0b7210 */ /* 0x000fe40007ffe0d4 */
[----:B------:R-:W-:Y:S02]  /*11a0*/  LOP3.LUT R5, R207, 0x38, R22, 0xf8, !PT ;  /* 0x00000038cf057812 */ /* 0x000fe400078ef816 */
[----:B------:R-:W-:Y:S02]  /*11b0*/  SHF.R.S32.HI R228, RZ, 0x3, R3 ;  /* 0x00000003ffe47819 */ /* 0x000fe40000011403 */
[----:B------:R-:W-:Y:S02]  /*11c0*/  LOP3.LUT R5, R212, R5, R236, 0xf6, !PT ;  /* 0x00000005d4057212 */ /* 0x000fe400078ef6ec */
[----:B------:R-:W-:-:S02]  /*11d0*/  SHF.R.S32.HI R233, RZ, 0x3, R233 ;  /* 0x00000003ffe97819 */ /* 0x000fc400000114e9 */
[----:B------:R-:W-:Y:S02]  /*11e0*/  LEA R234, R5, UR4, 0x1 ;  /* 0x0000000405ea7c11 */ /* 0x000fe4000f8e08ff */
[----:B------:R-:W-:Y:S02]  /*11f0*/  LEA R235, R0, UR4, 0x1 ;  /* 0x0000000400eb7c11 */ /* 0x000fe4000f8e08ff */
[----:B------:R-:W-:Y:S02]  /*1200*/  LEA R231, R7, UR4, 0x1 ;  /* 0x0000000407e77c11 */ /* 0x000fe4000f8e08ff */
[----:B------:R-:W-:Y:S02]  /*1210*/  LEA R232, R6, UR4, 0x1 ;  /* 0x0000000406e87c11 */ /* 0x000fe4000f8e08ff */
[----:B0-----:R-:W-:-:S07]  /*1220*/  LEA R230, R11, UR4, 0x1 ;  /* 0x000000040be67c11 */ /* 0x001fce000f8e08ff */
.L_x_659:
[----:B0-2--5:R-:W0:Y:S01]  /*1230*/  LDC.64 R4, c[0x0][0xc60] ;  /* 0x00031800ff047b82 */ /* 0x025e220000000a00 */
[----:B------:R-:W-:Y:S01]  /*1240*/  ULDC.64 UR4, c[0x0][0xa28] ;  /* 0x00028a0000047ab9 */ /* 0x000fe20000000a00 */
[----:B------:R-:W-:Y:S01]  /*1250*/  ULDC.64 UR8, c[0x0][0xa18] ;  /* 0x0002860000087ab9 */ /* 0x000fe20000000a00 */
[----:B------:R-:W-:Y:S01]  /*1260*/  ULDC.64 UR6, c[0x0][0xa08] ;  /* 0x0002820000067ab9 */ /* 0x000fe20000000a00 */
[----:B0-----:R-:W-:-:S05]  /*1270*/  IMAD.WIDE R4, R151, 0x4, R4 ;  /* 0x0000000497047825 */ /* 0x001fca00078e0204 */
[----:B------:R-:W2:Y:S01]  /*1280*/  LDG.E R222, desc[UR60][R4.64] ;  /* 0x0000003c04de7981 */ /* 0x000ea2000c1e1900 */
[----:B------:R-:W-:Y:S01]  /*1290*/  ISETP.NE.U32.AND P2, PT, RZ, UR4, PT ;  /* 0x00000004ff007c0c */ /* 0x000fe2000bf45070 */
[----:B------:R-:W-:Y:S01]  /*12a0*/  IMAD.MOV.U32 R0, RZ, RZ, RZ ;  /* 0x000000ffff007224 */ /* 0x000fe200078e00ff */
[----:B------:R-:W-:Y:S01]  /*12b0*/  ISETP.NE.U32.AND P1, PT, RZ, UR8, PT ;  /* 0x00000008ff007c0c */ /* 0x000fe2000bf25070 */
[----:B------:R-:W-:Y:S01]  /*12c0*/  IMAD.MOV.U32 R28, RZ, RZ, RZ ;  /* 0x000000ffff1c7224 */ /* 0x000fe200078e00ff */
[----:B------:R-:W-:Y:S02]  /*12d0*/  ISETP.NE.AND.EX P2, PT, RZ, UR5, PT, P2 ;  /* 0x00000005ff007c0c */ /* 0x000fe4000bf45320 */
[----:B------:R-:W-:Y:S02]  /*12e0*/  ISETP.NE.AND.EX P1, PT, RZ, UR9, PT, P1 ;  /* 0x00000009ff007c0c */ /* 0x000fe4000bf25310 */
[----:B------:R-:W-:-:S04]  /*12f0*/  ISETP.NE.U32.AND P0, PT, RZ, UR6, PT ;  /* 0x00000006ff007c0c */ /* 0x000fc8000bf05070 */
[----:B------:R-:W-:Y:S02]  /*1300*/  ISETP.NE.AND.EX P0, PT, RZ, UR7, PT, P0 ;  /* 0x00000007ff007c0c */ /* 0x000fe4000bf05300 */
[----:B--2---:R-:W-:Y:S01]  /*1310*/  SHF.R.S32.HI R226, RZ, 0x1f, R222 ;  /* 0x0000001fffe27819 */ /* 0x004fe200000114de */
[C---:B------:R-:W-:Y:S02]  /*1320*/  IMAD.SHL.U32 R220, R222.reuse, 0x4, RZ ;  /* 0x00000004dedc7824 */ /* 0x040fe400078e00ff */
[C---:B------:R-:W-:Y:S02]  /*1330*/  @P2 LEA R4, P3, R222.reuse, UR4, 0x2 ;  /* 0x00000004de042c11 */ /* 0x040fe4000f8610ff */
[C-C-:B------:R-:W-:Y:S02]  /*1340*/  SHF.L.U64.HI R221, R222.reuse, 0x2, R226.reuse ;  /* 0x00000002dedd7819 */ /* 0x140fe400000102e2 */
[----:B------:R-:W-:Y:S01]  /*1350*/  @P2 LEA.HI.X R5, R222, UR5, R226, 0x2, P3 ;  /* 0x00000005de052c11 */ /* 0x000fe200098f14e2 */
[----:B------:R-:W-:Y:S01]  /*1360*/  ULDC UR4, c[0x0][0x288] ;  /* 0x0000a20000047ab9 */ /* 0x000fe20000000800 */
[----:B---3--:R-:W-:-:S03]  /*1370*/  IADD3 R8, P4, R220, UR6, RZ ;  /* 0x00000006dc087c10 */ /* 0x008fc6000ff9e0ff */
[----:B------:R0:W5:Y:S01]  /*1380*/  @P2 LDG.E R0, desc[UR60][R4.64] ;  /* 0x0000003c04002981 */ /* 0x000162000c1e1900 */
[----:B----4-:R-:W-:Y:S01]  /*1390*/  @P1 IADD3 R6, P2, R220, UR8, RZ ;  /* 0x00000008dc061c10 */ /* 0x010fe2000ff5e0ff */
[----:B------:R-:W-:Y:S01]  /*13a0*/  IMAD.U32 R152, RZ, RZ, UR4 ;  /* 0x00000004ff987e24 */ /* 0x000fe2000f8e00ff */
[C---:B------:R-:W-:Y:S01]  /*13b0*/  IADD3.X R9, R221.reuse, UR7, RZ, P4, !PT ;  /* 0x00000007dd097c10 */ /* 0x040fe2000a7fe4ff */
[----:B------:R-:W-:Y:S01]  /*13c0*/  ULDC.64 UR4, c[0x0][0x3f8] ;  /* 0x0000fe0000047ab9 */ /* 0x000fe20000000a00 */
[----:B------:R-:W-:-:S03]  /*13d0*/  @P1 IADD3.X R7, R221, UR9, RZ, P2, !PT ;  /* 0x00000009dd071c10 */ /* 0x000fc600097fe4ff */
[----:B------:R0:W5:Y:S01]  /*13e0*/  @P0 LDG.E R28, desc[UR60][R8.64] ;  /* 0x0000003c081c0981 */ /* 0x000162000c1e1900 */
[----:B------:R-:W-:Y:S01]  /*13f0*/  UISETP.NE.U32.AND UP0, UPT, UR4, URZ, UPT ;  /* 0x0000003f0400728c */ /* 0x000fe2000bf05070 */
[----:B------:R-:W-:Y:S02]  /*1400*/  ULDC.64 UR8, c[0x0][0xa20] ;  /* 0x0002880000087ab9 */ /* 0x000fe40000000a00 */
[----:B------:R0:W5:Y:S01]  /*1410*/  @P1 LDG.E R152, desc[UR60][R6.64] ;  /* 0x0000003c06981981 */ /* 0x000162000c1e1900 */
[----:B------:R-:W-:Y:S01]  /*1420*/  UISETP.NE.AND.EX UP0, UPT, UR5, URZ, UPT, UP0 ;  /* 0x0000003f0500728c */ /* 0x000fe2000bf05300 */
[----:B------:R-:W-:Y:S01]  /*1430*/  ULDC UR4, c[0x0][0x404] ;  /* 0x0001010000047ab9 */ /* 0x000fe20000000800 */
[----:B------:R-:W-:Y:S02]  /*1440*/  ISETP.NE.U32.AND P2, PT, RZ, UR8, PT ;  /* 0x00000008ff007c0c */ /* 0x000fe4000bf45070 */
[----:B------:R-:W-:Y:S01]  /*1450*/  USEL UR4, UR4, 0x1, UP0 ;  /* 0x0000000104047887 */ /* 0x000fe20008000000 */
[----:B------:R-:W-:Y:S01]  /*1460*/  ULDC UR5, c[0x0][0x2e0] ;  /* 0x0000b80000057ab9 */ /* 0x000fe20000000800 */
[----:B------:R-:W-:-:S02]  /*1470*/  ISETP.NE.AND.EX P2, PT, RZ, UR9, PT, P2 ;  /* 0x00000009ff007c0c */ /* 0x000fc4000bf45320 */
[----:B------:R-:W-:-:S03]  /*1480*/  UIMAD UR4, UR4, UR5, URZ ;  /* 0x00000005040472a4 */ /* 0x000fc6000f8e023f */
[----:B------:R-:W-:Y:S01]  /*1490*/  ULDC UR5, c[0x0][0x338] ;  /* 0x0000ce0000057ab9 */ /* 0x000fe20000000800 */
[----:B------:R-:W-:Y:S02]  /*14a0*/  IMAD.MOV.U32 R225, RZ, RZ, R149 ;  /* 0x000000ffffe17224 */ /* 0x000fe400078e0095 */
[----:B------:R-:W-:Y:S02]  /*14b0*/  IMAD.MOV.U32 R219, RZ, RZ, R150 ;  /* 0x000000ffffdb7224 */ /* 0x000fe400078e0096 */
[----:B------:R-:W-:Y:S01]  /*14c0*/  IMAD.MOV.U32 R27, RZ, RZ, R222 ;  /* 0x000000ffff1b7224 */ /* 0x000fe200078e00de */
[----:B0-----:R-:W-:Y:S06]  /*14d0*/  @P1 BRA `(.L_x_449) ;  /* 0x0000000000241947 */ /* 0x001fec0003800000 */
[----:B------:R-:W-:Y:S02]  /*14e0*/  ULDC.64 UR6, c[0x0][0xa00] ;  /* 0x0002800000067ab9 */ /* 0x000fe40000000a00 */
[----:B------:R-:W-:-:S04]  /*14f0*/  ISETP.NE.U32.AND P1, PT, RZ, UR6, PT ;  /* 0x00000006ff007c0c */ /* 0x000fc8000bf25070 */
[----:B------:R-:W-:-:S13]  /*1500*/  ISETP.NE.AND.EX P1, PT, RZ, UR7, PT, P1 ;  /* 0x00000007ff007c0c */ /* 0x000fda000bf25310 */
[----:B------:R-:W-:Y:S05]  /*1510*/  @!P1 BRA `(.L_x_449) ;  /* 0x0000000000149947 */ /* 0x000fea0003800000 */
[----:B------:R-:W0:Y:S02]  /*1520*/  LDC.64 R4, c[0x0][0xa00] ;  /* 0x00028000ff047b82 */ /* 0x000e240000000a00 */
[----:B0-----:R-:W-:-:S05]  /*1530*/  IMAD.WIDE R4, R27, 0x4, R4 ;  /* 0x000000041b047825 */ /* 0x001fca00078e0204 */
[----:B-----5:R-:W2:Y:S04]  /*1540*/  LDG.E R152, desc[UR60][R4.64] ;  /* 0x0000003c04987981 */ /* 0x020ea8000c1e1900 */
[----:B------:R-:W2:Y:S02]  /*1550*/  LDG.E R3, desc[UR60][R4.64+0x4] ;  /* 0x0000043c04037981 */ /* 0x000ea4000c1e1900 */
[----:B--2---:R-:W-:-:S07]  /*1560*/  IMAD.IADD R152, R3, 0x1, -R152 ;  /* 0x0000000103987824 */ /* 0x004fce00078e0a98 */
.L_x_449:
[----:B------:R-:W-:Y:S02]  /*1570*/  IMAD.U32 R24, RZ, RZ, UR5 ;  /* 0x00000005ff187e24 */ /* 0x000fe4000f8e00ff */
[----:B------:R-:W-:Y:S01]  /*1580*/  IMAD.U32 R29, RZ, RZ, UR4 ;  /* 0x00000004ff1d7e24 */ /* 0x000fe2000f8e00ff */
[----:B------:R-:W-:Y:S06]  /*1590*/  @!P2 BRA `(.L_x_450) ;  /* 0x000000000010a947 */ /* 0x000fec0003800000 */
[----:B------:R-:W-:-:S04]  /*15a0*/  IADD3 R4, P0, R220, UR8, RZ ;  /* 0x00000008dc047c10 */ /* 0x000fc8000ff1e0ff */
[----:B------:R-:W-:-:S05]  /*15b0*/  IADD3.X R5, R221, UR9, RZ, P0, !PT ;  /* 0x00000009dd057c10 */ /* 0x000fca00087fe4ff */
[----:B------:R0:W5:Y:S01]  /*15c0*/  LDG.E R29, desc[UR60][R4.64] ;  /* 0x0000003c041d7981 */ /* 0x000162000c1e1900 */
[----:B------:R-:W-:Y:S05]  /*15d0*/  BRA `(.L_x_451) ;  /* 0x0000000000107947 */ /* 0x000fea0003800000 */
.L_x_450:
[----:B------:R-:W-:Y:S05]  /*15e0*/  @!P0 BRA `(.L_x_451) ;  /* 0x00000000000c8947 */ /* 0x000fea0003800000 */
[----:B------:R-:W2:Y:S04]  /*15f0*/  LDG.E R4, desc[UR60][R8.64] ;  /* 0x0000003c08047981 */ /* 0x000ea8000c1e1900 */
[----:B------:R-:W2:Y:S02]  /*1600*/  LDG.E R29, desc[UR60][R8.64+0x4] ;  /* 0x0000043c081d7981 */ /* 0x000ea4000c1e1900 */
[----:B--2---:R-:W-:-:S07]  /*1610*/  IMAD.IADD R29, R29, 0x1, -R4 ;  /* 0x000000011d1d7824 */ /* 0x004fce00078e0a04 */
.L_x_451:
[----:B------:R-:W-:Y:S02]  /*1620*/  ULDC.64 UR4, c[0x0][0xa10] ;  /* 0x0002840000047ab9 */ /* 0x000fe40000000a00 */
[----:B------:R-:W-:-:S04]  /*1630*/  ISETP.NE.U32.AND P0, PT, RZ, UR4, PT ;  /* 0x00000004ff007c0c */ /* 0x000fc8000bf05070 */
[----:B------:R-:W-:Y:S01]  /*1640*/  ISETP.NE.AND.EX P0, PT, RZ, UR5, PT, P0 ;  /* 0x00000005ff007c0c */ /* 0x000fe2000bf05300 */
[----:B------:R-:W-:-:S12]  /*1650*/  ULDC.64 UR4, c[0x0][0xa30] ;  /* 0x00028c0000047ab9 */ /* 0x000fd80000000a00 */
[----:B0-----:R-:W0:Y:S02]  /*1660*/  @P0 LDC.64 R4, c[0x0][0xa10] ;  /* 0x00028400ff040b82 */ /* 0x001e240000000a00 */
[----:B0-----:R-:W-:-:S05]  /*1670*/  @P0 IMAD.WIDE R4, R27, 0x4, R4 ;  /* 0x000000041b040825 */ /* 0x001fca00078e0204 */
[----:B------:R-:W2:Y:S04]  /*1680*/  @P0 LDG.E R3, desc[UR60][R4.64] ;  /* 0x0000003c04030981 */ /* 0x000ea8000c1e1900 */
[----:B------:R0:W2:Y:S01]  /*1690*/  @P0 LDG.E R8, desc[UR60][R4.64+0x4] ;  /* 0x0000043c04080981 */ /* 0x0000a2000c1e1900 */
[----:B------:R-:W-:Y:S01]  /*16a0*/  ISETP.NE.U32.AND P1, PT, RZ, UR4, PT ;  /* 0x00000004ff007c0c */ /* 0x000fe2000bf25070 */
[----:B-----5:R-:W-:-:S03]  /*16b0*/  IMAD.MOV.U32 R145, RZ, RZ, R29 ;  /* 0x000000ffff917224 */ /* 0x020fc600078e001d */
[----:B------:R-:W-:-:S13]  /*16c0*/  ISETP.NE.AND.EX P1, PT, RZ, UR5, PT, P1 ;  /* 0x00000005ff007c0c */ /* 0x000fda000bf25310 */
[----:B------:R-:W-:-:S04]  /*16d0*/  @P1 IADD3 R6, P2, R220, UR4, RZ ;  /* 0x00000004dc061c10 */ /* 0x000fc8000ff5e0ff */
[----:B------:R-:W-:-:S05]  /*16e0*/  @P1 IADD3.X R7, R221, UR5, RZ, P2, !PT ;  /* 0x00000005dd071c10 */ /* 0x000fca00097fe4ff */
[----:B------:R1:W5:Y:S01]  /*16f0*/  @P1 LDG.E R145, desc[UR60][R6.64] ;  /* 0x0000003c06911981 */ /* 0x000362000c1e1900 */
[----:B------:R-:W-:Y:S01]  /*1700*/  IMAD.IADD R9, R29, 0x1, -R0 ;  /* 0x000000011d097824 */ /* 0x000fe200078e0a00 */
[----:B------:R-:W-:Y:S01]  /*1710*/  PLOP3.LUT P2, PT, PT, PT, PT, 0x80, 0x0 ;  /* 0x000000000000781c */ /* 0x000fe20003f4f070 */
[----:B0-----:R-:W-:Y:S02]  /*1720*/  IMAD.MOV.U32 R4, RZ, RZ, RZ ;  /* 0x000000ffff047224 */ /* 0x001fe400078e00ff */
[----:B------:R-:W-:-:S05]  /*1730*/  IMAD.MOV R0, RZ, RZ, -R9 ;  /* 0x000000ffff007224 */ /* 0x000fca00078e0a09 */
[----:B------:R-:W-:-:S04]  /*1740*/  VIMNMX R0, RZ, R0, !PT ;  /* 0x00000000ff007248 */ /* 0x000fc80007fe0100 */
[----:B------:R-:W-:-:S05]  /*1750*/  SHF.R.U32.HI R126, RZ, 0x4, R0 ;  /* 0x00000004ff7e7819 */ /* 0x000fca0000011600 */
[----:B------:R-:W-:-:S04]  /*1760*/  IMAD.WIDE.U32 R126, R126, 0x24924925, RZ ;  /* 0x249249257e7e7825 */ /* 0x000fc800078e00ff */
[----:B------:R-:W-:-:S04]  /*1770*/  IMAD.MOV.U32 R126, RZ, RZ, R127 ;  /* 0x000000ffff7e7224 */ /* 0x000fc800078e007f */
[----:B------:R-:W-:Y:S02]  /*1780*/  IMAD.MOV.U32 R25, RZ, RZ, R126 ;  /* 0x000000ffff197224 */ /* 0x000fe400078e007e */
[----:B--2---:R-:W-:-:S04]  /*1790*/  @P0 IMAD.IADD R24, R8, 0x1, -R3 ;  /* 0x0000000108180824 */ /* 0x004fc800078e0a03 */
[----:B------:R-:W-:-:S04]  /*17a0*/  IMAD.IADD R151, R9, 0x1, R24 ;  /* 0x0000000109977824 */ /* 0x000fc800078e0218 */
[----:B------:R-:W-:-:S04]  /*17b0*/  VIADD R5, R151, 0x6f ;  /* 0x0000006f97057836 */ /* 0x000fc80000000000 */
[----:B------:R-:W-:-:S05]  /*17c0*/  IMAD.HI R4, R5, -0x6db6db6d, R4 ;  /* 0x9249249305047827 */ /* 0x000fca00078e0204 */
[----:B------:R-:W-:-:S04]  /*17d0*/  SHF.R.U32.HI R153, RZ, 0x1f, R4 ;  /* 0x0000001fff997819 */ /* 0x000fc80000011604 */
[----:B------:R-:W-:-:S05]  /*17e0*/  LEA.HI.SX32 R153, R4, R153, 0x1a ;  /* 0x0000009904997211 */ /* 0x000fca00078fd2ff */
[----:B------:R-:W-:-:S05]  /*17f0*/  IMAD R3, R153, 0x70, -R9 ;  /* 0x0000007099037824 */ /* 0x000fca00078e0a09 */
[----:B------:R-:W-:-:S04]  /*1800*/  VIMNMX R3, R3, R24, PT ;  /* 0x0000001803037248 */ /* 0x000fc80003fe0100 */
[----:B------:R-:W-:-:S13]  /*1810*/  ISETP.GT.AND P0, PT, R3, R0, PT ;  /* 0x000000000300720c */ /* 0x000fda0003f04270 */
[----:B------:R-:W-:Y:S01]  /*1820*/  @P0 IADD3 R5, R3, 0x6f, RZ ;  /* 0x0000006f03050810 */ /* 0x000fe20007ffe0ff */
[----:B------:R-:W-:-:S04]  /*1830*/  @P0 IMAD.MOV.U32 R4, RZ, RZ, RZ ;  /* 0x000000ffff040224 */ /* 0x000fc800078e00ff */
[----:B------:R-:W-:-:S05]  /*1840*/  @P0 IMAD.HI R4, R5, -0x6db6db6d, R4 ;  /* 0x9249249305040827 */ /* 0x000fca00078e0204 */
[----:B------:R-:W-:-:S04]  /*1850*/  @P0 SHF.R.U32.HI R3, RZ, 0x1f, R4 ;  /* 0x0000001fff030819 */ /* 0x000fc80000011604 */
[----:B------:R-:W-:-:S04]  /*1860*/  @P0 LEA.HI.SX32 R25, R4, R3, 0x1a ;  /* 0x0000000304190211 */ /* 0x000fc800078fd2ff */
[----:B------:R-:W-:-:S13]  /*1870*/  ISETP.GT.AND P0, PT, R25, R126, PT ;  /* 0x0000007e1900720c */ /* 0x000fda0003f04270 */
[----:B-1----:R-:W-:Y:S05]  /*1880*/  @!P0 BRA `(.L_x_452) ;  /* 0x0000009000d48947 */ /* 0x002fea0003800000 */
[----:B------:R-:W-:Y:S01]  /*1890*/  VIADD R0, R2, 0x21400 ;  /* 0x0002140002007836 */ /* 0x000fe20000000000 */
[----:B------:R-:W-:Y:S04]  /*18a0*/  BSSY B6, `(.L_x_453) ;  /* 0x0000013000067945 */ /* 0x000fe80003800000 */
[----:B------:R-:W-:-:S13]  /*18b0*/  LOP3.LUT P0, RZ, R0, 0x3ff, RZ, 0xc0, !PT ;  /* 0x000003ff00ff7812 */ /* 0x000fda000780c0ff */
[----:B------:R-:W-:Y:S05]  /*18c0*/  @!P0 BRA `(.L_x_454) ;  /* 0x0000000000408947 */ /* 0x000fea0003800000 */
[----:B------:R-:W-:Y:S01]  /*18d0*/  MOV R0, 0x0 ;  /* 0x0000000000007802 */ /* 0x000fe20000000f00 */
[----:B------:R-:W-:Y:S01]  /*18e0*/  ULDC.64 UR4, c[0x4][0xa8] ;  /* 0x01002a0000047ab9 */ /* 0x000fe20000000a00 */
[----:B------:R-:W-:Y:S01]  /*18f0*/  ULDC.64 UR6, c[0x4][0x18] ;  /* 0x0100060000067ab9 */ /* 0x000fe20000000a00 */
[----:B------:R-:W-:Y:S01]  /*1900*/  IMAD.U32 R4, RZ, RZ, UR4 ;  /* 0x00000004ff047e24 */ /* 0x000fe2000f8e00ff */
[----:B------:R0:W1:Y:S01]  /*1910*/  LDC.64 R14, c[0x4][R0] ;  /* 0x01000000000e7b82 */ /* 0x0000620000000a00 */
[----:B------:R-:W-:Y:S01]  /*1920*/  IMAD.U32 R5, RZ, RZ, UR5 ;  /* 0x00000005ff057e24 */ /* 0x000fe2000f8e00ff */
[----:B------:R-:W-:Y:S01]  /*1930*/  ULDC.64 UR4, c[0x4][0xb0] ;  /* 0x01002c0000047ab9 */ /* 0x000fe20000000a00 */
[----:B------:R-:W-:Y:S02]  /*1940*/  IMAD.U32 R10, RZ, RZ, UR6 ;  /* 0x00000006ff0a7e24 */ /* 0x000fe4000f8e00ff */
[----:B------:R-:W-:Y:S02]  /*1950*/  IMAD.U32 R6, RZ, RZ, UR4 ;  /* 0x00000004ff067e24 */ /* 0x000fe4000f8e00ff */
[----:B------:R-:W-:-:S02]  /*1960*/  IMAD.U32 R7, RZ, RZ, UR5 ;  /* 0x00000005ff077e24 */ /* 0x000fc4000f8e00ff */
[----:B------:R-:W-:Y:S02]  /*1970*/  IMAD.U32 R11, RZ, RZ, UR7 ;  /* 0x00000007ff0b7e24 */ /* 0x000fe4000f8e00ff */
[----:B------:R-:W-:Y:S02]  /*1980*/  IMAD.MOV.U32 R8, RZ, RZ, 0x70 ;  /* 0x00000070ff087424 */ /* 0x000fe400078e00ff */
[----:B------:R-:W-:Y:S02]  /*1990*/  IMAD.MOV.U32 R12, RZ, RZ, 0x1 ;  /* 0x00000001ff0c7424 */ /* 0x000fe400078e00ff */
[----:B0-----:R-:W-:-:S07]  /*19a0*/  IMAD.MOV.U32 R13, RZ, RZ, RZ ;  /* 0x000000ffff0d7224 */ /* 0x001fce00078e00ff */
[----:B------:R-:W-:-:S07]  /*19b0*/  LEPC R20, `(.L_x_454) ;  /* 0x000000001014794e */ /* 0x000fce0000000000 */
[----:B-1---5:R-:W-:Y:S05]  /*19c0*/  CALL.ABS.NOINC R14 ;  /* 0x000000000e007343 */ /* 0x022fea0003c00000 */
.L_x_454:
[----:B------:R-:W-:Y:S05]  /*19d0*/  BSYNC B6 ;  /* 0x0000000000067941 */ /* 0x000fea0003800000 */
.L_x_453:
        /* <DEDUP_REMOVED lines=11> */
[----:B------:R-:W-:Y:S01]  /*1a90*/  MOV R10, UR6 ;  /* 0x00000006000a7c02 */ /* 0x000fe20008000f00 */
        /* <DEDUP_REMOVED lines=8> */
.L_x_456:
[----:B------:R-:W-:Y:S05]  /*1b20*/  BSYNC B6 ;  /* 0x0000000000067941 */ /* 0x000fea0003800000 */
.L_x_455:
[----:B------:R-:W-:Y:S01]  /*1b30*/  ULDC.64 UR4, c[0x0][0x9f8] ;  /* 0x00027e0000047ab9 */ /* 0x000fe20000000a00 */
[----:B------:R-:W2:Y:S01]  /*1b40*/  LDL.LU R20, [R1] ;  /* 0x0000000001147983 */ /* 0x000ea20000300800 */
[----:B------:R-:W-:Y:S01]  /*1b50*/  ISETP.NE.U32.AND P0, PT, RZ, UR4, PT ;  /* 0x00000004ff007c0c */ /* 0x000fe2000bf05070 */
[----:B------:R-:W0:Y:S01]  /*1b60*/  LDC R0, c[0x0][0x428] ;  /* 0x00010a00ff007b82 */ /* 0x000e220000000800 */
[----:B------:R-:W-:-:S07]  /*1b70*/  ULDC UR6, c[0x0][0x2e4] ;  /* 0x0000b90000067ab9 */ /* 0x000fce0000000800 */
[----:B------:R-:W1:Y:S01]  /*1b80*/  LDC.64 R114, c[0x0][0x2f0] ;  /* 0x0000bc00ff727b82 */ /* 0x000e620000000a00 */
[----:B------:R-:W-:Y:S01]  /*1b90*/  ISETP.NE.AND.EX P0, PT, RZ, UR5, PT, P0 ;  /* 0x00000005ff007c0c */ /* 0x000fe2000bf05300 */
[----:B------:R-:W-:Y:S01]  /*1ba0*/  IMAD.IADD R28, R28, 0x1, R29 ;  /* 0x000000011c1c7824 */ /* 0x000fe200078e021d */
[----:B------:R-:W-:Y:S01]  /*1bb0*/  SHF.R.S32.HI R23, RZ, 0x1f, R22 ;  /* 0x0000001fff177819 */ /* 0x000fe20000011416 */
[----:B------:R-:W-:-:S04]  /*1bc0*/  ULDC.64 UR8, c[0x0][0xa08] ;  /* 0x0002820000087ab9 */ /* 0x000fc80000000a00 */
[----:B------:R-:W3:Y:S06]  /*1bd0*/  LDC.64 R108, c[0x0][0x3e8] ;  /* 0x0000fa00ff6c7b82 */ /* 0x000eec0000000a00 */
[----:B------:R-:W-:Y:S02]  /*1be0*/  @P0 IADD3 R4, P1, R220, UR4, RZ ;  /* 0x00000004dc040c10 */ /* 0x000fe4000ff3e0ff */
[----:B------:R-:W4:Y:S02]  /*1bf0*/  LDC R125, c[0x0][0x3d4] ;  /* 0x0000f500ff7d7b82 */ /* 0x000f240000000800 */
[----:B------:R-:W-:Y:S01]  /*1c00*/  @P0 IADD3.X R5, R221, UR5, RZ, P1, !PT ;  /* 0x00000005dd050c10 */ /* 0x000fe20008ffe4ff */
[----:B------:R-:W-:-:S04]  /*1c10*/  ULDC.64 UR4, c[0x0][0x320] ;  /* 0x0000c80000047ab9 */ /* 0x000fc80000000a00 */
[----:B------:R3:W2:Y:S01]  /*1c20*/  @P0 LDG.E R27, desc[UR60][R4.64] ;  /* 0x0000003c041b0981 */ /* 0x0006a2000c1e1900 */
[----:B0-----:R-:W-:Y:S01]  /*1c30*/  ISETP.NE.AND P0, PT, R0, 0x1, PT ;  /* 0x000000010000780c */ /* 0x001fe20003f05270 */
[----:B------:R-:W0:Y:S01]  /*1c40*/  LDC.64 R102, c[0x0][0x3d8] ;  /* 0x0000f600ff667b82 */ /* 0x000e220000000a00 */
[----:B------:R-:W-:Y:S01]  /*1c50*/  ISETP.GE.AND P2, PT, R204, UR6, PT ;  /* 0x00000006cc007c0c */ /* 0x000fe2000bf46270 */
[----:B------:R-:W4:Y:S01]  /*1c60*/  S2R R154, SR_TID.X ;  /* 0x00000000009a7919 */ /* 0x000f220000002100 */
[----:B------:R-:W-:Y:S01]  /*1c70*/  ISETP.GE.AND P1, PT, R22, UR6, PT ;  /* 0x0000000616007c0c */ /* 0x000fe2000bf26270 */
[----:B-1----:R-:W-:Y:S01]  /*1c80*/  IMAD R127, R115, 0x70, RZ ;  /* 0x00000070737f7824 */ /* 0x002fe200078e02ff */
[----:B------:R-:W-:Y:S01]  /*1c90*/  SEL R0, RZ, 0xffffffff, P2 ;  /* 0xffffffffff007807 */ /* 0x000fe20001000000 */
[----:B------:R-:W-:Y:S01]  /*1ca0*/  IMAD.SHL.U32 R137, R114, 0x40, RZ ;  /* 0x0000004072897824 */ /* 0x000fe200078e00ff */
[----:B------:R-:W-:Y:S01]  /*1cb0*/  SEL R3, RZ, 0x1, P1 ;  /* 0x00000001ff037807 */ /* 0x000fe20000800000 */
[----:B---3--:R-:W-:Y:S01]  /*1cc0*/  IMAD.WIDE.U32 R110, R19, R108, R22 ;  /* 0x0000006c136e7225 */ /* 0x008fe200078e0016 */
[----:B------:R-:W-:-:S02]  /*1cd0*/  ISETP.GE.AND P1, PT, R205, UR6, PT ;  /* 0x00000006cd007c0c */ /* 0x000fc4000bf26270 */
[----:B------:R-:W-:Y:S01]  /*1ce0*/  SHF.R.S32.HI R15, RZ, 0x1f, R28 ;  /* 0x0000001fff0f7819 */ /* 0x000fe2000001141c */
[----:B------:R-:W1:Y:S01]  /*1cf0*/  @P0 LDC R7, c[0x0][0x42c] ;  /* 0x00010b00ff070b82 */ /* 0x000e620000000800 */
[----:B------:R-:W-:Y:S01]  /*1d00*/  IMAD.SHL.U32 R4, R0, 0x2, RZ ;  /* 0x0000000200047824 */ /* 0x000fe200078e00ff */
[----:B------:R-:W-:Y:S01]  /*1d10*/  SEL R5, RZ, 0x4, P1 ;  /* 0x00000004ff057807 */ /* 0x000fe20000800000 */
[----:B------:R-:W-:Y:S01]  /*1d20*/  VIADD R0, R22, 0x60 ;  /* 0x0000006016007836 */ /* 0x000fe20000000000 */
[----:B------:R-:W-:Y:S01]  /*1d30*/  SHF.R.S32.HI R146, RZ, 0x1f, R19 ;  /* 0x0000001fff927819 */ /* 0x000fe20000011413 */
[----:B------:R-:W-:Y:S01]  /*1d40*/  IMAD R10, R15, R114, RZ ;  /* 0x000000720f0a7224 */ /* 0x000fe200078e02ff */
[----:B------:R-:W-:Y:S01]  /*1d50*/  LOP3.LUT R4, R4, 0x2, R3, 0xe2, !PT ;  /* 0x0000000204047812 */ /* 0x000fe200078ee203 */
[----:B------:R-:W-:Y:S01]  /*1d60*/  IMAD R135, R109, 0x70, RZ ;  /* 0x000000706d877824 */ /* 0x000fe200078e02ff */
[----:B------:R-:W3:Y:S01]  /*1d70*/  @P0 LDC R8, c[0x0][0x430] ;  /* 0x00010c00ff080b82 */ /* 0x000ee20000000800 */
[----:B------:R-:W-:Y:S01]  /*1d80*/  ISETP.GE.AND P2, PT, R0, UR6, PT ;  /* 0x0000000600007c0c */ /* 0x000fe2000bf46270 */
[----:B------:R-:W-:Y:S01]  /*1d90*/  IMAD R11, R28, R115, R10 ;  /* 0x000000731c0b7224 */ /* 0x000fe200078e020a */
[----:B------:R-:W-:Y:S01]  /*1da0*/  SHF.R.S32.HI R17, RZ, 0x1f, R16 ;  /* 0x0000001fff117819 */ /* 0x000fe20000011410 */
[----:B0-----:R-:W-:Y:S01]  /*1db0*/  IMAD.WIDE.U32 R104, R19, R102, R22 ;  /* 0x0000006613687225 */ /* 0x001fe200078e0016 */
[----:B------:R-:W-:-:S02]  /*1dc0*/  SEL R6, RZ, 0x8, P2 ;  /* 0x00000008ff067807 */ /* 0x000fc40001000000 */
[-C--:B----4-:R-:W-:Y:S01]  /*1dd0*/  ISETP.GE.AND P1, PT, R204, R125.reuse, PT ;  /* 0x0000007dcc00720c */ /* 0x090fe20003f26270 */
[----:B------:R-:W-:Y:S01]  /*1de0*/  IMAD.WIDE.U32 R112, R19, R108, R16 ;  /* 0x0000006c13707225 */ /* 0x000fe200078e0010 */
[----:B------:R-:W-:Y:S02]  /*1df0*/  LOP3.LUT R31, R6, R4, R5, 0xfe, !PT ;  /* 0x00000004061f7212 */ /* 0x000fe400078efe05 */
[----:B------:R-:W-:Y:S01]  /*1e00*/  ISETP.GE.AND P3, PT, R205, R125, PT ;  /* 0x0000007dcd00720c */ /* 0x000fe20003f66270 */
[----:B------:R-:W-:Y:S01]  /*1e10*/  IMAD.WIDE.U32 R106, R19, R102, R16 ;  /* 0x00000066136a7225 */ /* 0x000fe200078e0010 */
[----:B------:R-:W-:Y:S02]  /*1e20*/  LOP3.LUT P2, RZ, R218, 0x4, RZ, 0xc0, !PT ;  /* 0x00000004daff7812 */ /* 0x000fe4000784c0ff */
[----:B------:R-:W-:Y:S01]  /*1e30*/  SHF.L.U64.HI R136, R114, 0x6, R115 ;  /* 0x0000000672887819 */ /* 0x000fe20000010273 */
[----:B-1----:R-:W-:Y:S01]  /*1e40*/  @P0 IMAD.HI.U32 R3, R150, R7, RZ ;  /* 0x0000000796030227 */ /* 0x002fe200078e00ff */
[----:B------:R-:W-:-:S02]  /*1e50*/  SHF.R.S32.HI R148, RZ, 0x1f, R223 ;  /* 0x0000001fff947819 */ /* 0x000fc400000114df */
[----:B------:R-:W-:Y:S02]  /*1e60*/  LEA.HI R154, R154, 0x8, RZ, 0x19 ;  /* 0x000000089a9a7811 */ /* 0x000fe400078fc8ff */
[----:B---3--:R-:W-:Y:S01]  /*1e70*/  @P0 SHF.R.U32.HI R150, RZ, R8, R3 ;  /* 0x00000008ff960219 */ /* 0x008fe20000011603 */
[----:B------:R-:W-:-:S03]  /*1e80*/  VIADD R3, R22, 0x80 ;  /* 0x0000008016037836 */ /* 0x000fc60000000000 */
[----:B------:R-:W-:Y:S01]  /*1e90*/  SHF.R.S32.HI R9, RZ, 0x1f, R150 ;  /* 0x0000001fff097819 */ /* 0x000fe20000011496 */
[----:B------:R-:W-:Y:S01]  /*1ea0*/  IMAD.WIDE.U32 R6, R150, UR4, R22 ;  /* 0x0000000496067c25 */ /* 0x000fe2000f8e0016 */
[----:B------:R-:W-:-:S03]  /*1eb0*/  ISETP.GE.AND P0, PT, R3, UR6, PT ;  /* 0x0000000603007c0c */ /* 0x000fc6000bf06270 */
[----:B------:R-:W-:Y:S01]  /*1ec0*/  IMAD R5, R9, UR4, RZ ;  /* 0x0000000409057c24 */ /* 0x000fe2000f8e02ff */
[----:B------:R-:W-:Y:S01]  /*1ed0*/  SEL R8, RZ, 0x10, P0 ;  /* 0x00000010ff087807 */ /* 0x000fe20000000000 */
[----:B------:R-:W-:Y:S01]  /*1ee0*/  IMAD.MOV.U32 R116, RZ, RZ, R6 ;  /* 0x000000ffff747224 */ /* 0x000fe200078e0006 */
[----:B------:R-:W-:Y:S01]  /*1ef0*/  ISETP.NE.U32.AND P0, PT, RZ, UR8, PT ;  /* 0x00000008ff007c0c */ /* 0x000fe2000bf05070 */
[----:B------:R-:W-:Y:S01]  /*1f00*/  IMAD R117, R150, UR5, R5 ;  /* 0x0000000596757c24 */ /* 0x000fe2000f8e0205 */
[----:B------:R-:W-:Y:S01]  /*1f10*/  ULDC.64 UR4, c[0x0][0x2f8] ;  /* 0x0000be0000047ab9 */ /* 0x000fe20000000a00 */
[----:B------:R-:W-:Y:S01]  /*1f20*/  IMAD.WIDE.U32 R4, R28, R114, RZ ;  /* 0x000000721c047225 */ /* 0x000fe200078e00ff */
[----:B------:R-:W-:Y:S02]  /*1f30*/  ISETP.NE.AND.EX P0, PT, RZ, UR9, PT, P0 ;  /* 0x00000009ff007c0c */ /* 0x000fe4000bf05300 */
[----:B------:R-:W-:Y:S01]  /*1f40*/  LOP3.LUT R31, R31, R8, RZ, 0xfc, !PT ;  /* 0x000000081f1f7212 */ /* 0x000fe200078efcff */
[----:B------:R-:W-:-:S02]  /*1f50*/  IMAD.IADD R5, R5, 0x1, R11 ;  /* 0x0000000105057824 */ /* 0x000fc400078e020b */
[----:B------:R-:W-:Y:S02]  /*1f60*/  IMAD R9, R9, UR4, RZ ;  /* 0x0000000409097c24 */ /* 0x000fe4000f8e02ff */
[----:B------:R-:W-:-:S04]  /*1f70*/  IMAD.WIDE.U32 R4, R150, UR4, R4 ;  /* 0x0000000496047c25 */ /* 0x000fc8000f8e0004 */
[----:B------:R-:W-:Y:S01]  /*1f80*/  IMAD R9, R150, UR5, R9 ;  /* 0x0000000596097c24 */ /* 0x000fe2000f8e0209 */
[----:B------:R-:W-:Y:S01]  /*1f90*/  ULDC.64 UR4, c[0x0][0x300] ;  /* 0x0000c00000047ab9 */ /* 0x000fe20000000a00 */
[----:B------:R-:W-:Y:S02]  /*1fa0*/  IMAD.IADD R117, R7, 0x1, R117 ;  /* 0x0000000107757824 */ /* 0x000fe400078e0275 */
[----:B------:R-:W-:Y:S01]  /*1fb0*/  IMAD.IADD R5, R5, 0x1, R9 ;  /* 0x0000000105057824 */ /* 0x000fe200078e0209 */
[----:B--2---:R-:W-:-:S04]  /*1fc0*/  LOP3.LUT R20, R20, 0xfffffffe, RZ, 0xc0, !PT ;  /* 0xfffffffe14147812 */ /* 0x004fc800078ec0ff */
[----:B------:R-:W-:-:S04]  /*1fd0*/  @P3 LOP3.LUT R20, R20, 0x1, RZ, 0xfc, !PT ;  /* 0x0000000114143812 */ /* 0x000fc800078efcff */
[----:B------:R-:W-:-:S04]  /*1fe0*/  LOP3.LUT R20, R20, 0xfffffffb, RZ, 0xc0, !PT ;  /* 0xfffffffb14147812 */ /* 0x000fc800078ec0ff */
[----:B------:R-:W-:-:S05]  /*1ff0*/  @P2 LOP3.LUT R20, R20, 0x4, RZ, 0xfc, !PT ;  /* 0x0000000414142812 */ /* 0x000fca00078efcff */
[----:B------:R0:W-:Y:S01]  /*2000*/  STL [R1], R20 ;  /* 0x0000001401007387 */ /* 0x0001e20000100800 */
[----:B------:R-:W-:Y:S02]  /*2010*/  SHF.R.S32.HI R6, RZ, 0x1f, R27 ;  /* 0x0000001fff067819 */ /* 0x000fe4000001141b */
[----:B------:R-:W-:Y:S01]  /*2020*/  SEL R9, R27, RZ, !P0 ;  /* 0x000000ff1b097207 */ /* 0x000fe20004000000 */
[----:B------:R-:W-:Y:S01]  /*2030*/  IMAD R27, R103, 0x70, RZ ;  /* 0x00000070671b7824 */ /* 0x000fe200078e02ff */
[----:B------:R-:W-:Y:S01]  /*2040*/  SEL R8, R6, RZ, !P0 ;  /* 0x000000ff06087207 */ /* 0x000fe20004000000 */
[----:B------:R-:W-:Y:S02]  /*2050*/  IMAD R6, R146, R108, RZ ;  /* 0x0000006c92067224 */ /* 0x000fe400078e02ff */
[----:B------:R-:W-:-:S04]  /*2060*/  IMAD.WIDE.U32 R118, R9, UR4, R4 ;  /* 0x0000000409767c25 */ /* 0x000fc8000f8e0004 */
[----:B------:R-:W-:Y:S02]  /*2070*/  IMAD R10, R8, UR4, RZ ;  /* 0x00000004080a7c24 */ /* 0x000fe4000f8e02ff */
[-C--:B------:R-:W-:Y:S02]  /*2080*/  IMAD R4, R146, R114.reuse, RZ ;  /* 0x0000007292047224 */ /* 0x080fe400078e02ff */
[----:B------:R-:W-:Y:S02]  /*2090*/  IMAD R11, R19, R109, R6 ;  /* 0x0000006d130b7224 */ /* 0x000fe400078e0206 */
[----:B------:R-:W-:Y:S01]  /*20a0*/  IMAD R13, R9, UR5, R10 ;  /* 0x00000005090d7c24 */ /* 0x000fe2000f8e020a */
[----:B------:R-:W-:Y:S01]  /*20b0*/  ULDC.64 UR4, c[0x0][0x328] ;  /* 0x0000ca0000047ab9 */ /* 0x000fe20000000a00 */
[----:B------:R-:W-:-:S04]  /*20c0*/  IMAD.WIDE.U32 R6, R19, R114, R22 ;  /* 0x0000007213067225 */ /* 0x000fc800078e0016 */
[----:B------:R-:W-:Y:S01]  /*20d0*/  IMAD R21, R19, R115, R4 ;  /* 0x0000007313157224 */ /* 0x000fe200078e0204 */
[----:B------:R-:W-:Y:S01]  /*20e0*/  IADD3 R5, P0, R118, R6, RZ ;  /* 0x0000000676057210 */ /* 0x000fe20007f1e0ff */
[----:B------:R-:W-:Y:S02]  /*20f0*/  IMAD.IADD R4, R119, 0x1, R13 ;  /* 0x0000000177047824 */ /* 0x000fe400078e020d */
[----:B------:R-:W-:Y:S02]  /*2100*/  IMAD R8, R8, UR4, RZ ;  /* 0x0000000408087c24 */ /* 0x000fe4000f8e02ff */
[----:B------:R-:W-:Y:S01]  /*2110*/  IMAD.IADD R113, R113, 0x1, R11 ;  /* 0x0000000171717824 */ /* 0x000fe200078e020b */
[----:B------:R-:W-:Y:S01]  /*2120*/  IADD3.X R6, R4, R7, R21, P0, !PT ;  /* 0x0000000704067210 */ /* 0x000fe200007fe415 */
[----:B------:R-:W-:Y:S01]  /*2130*/  IMAD R41, R9, UR5, R8 ;  /* 0x0000000509297c24 */ /* 0x000fe2000f8e0208 */
[----:B------:R-:W-:Y:S01]  /*2140*/  ISETP.GE.AND P0, PT, R22, R125, PT ;  /* 0x0000007d1600720c */ /* 0x000fe20003f06270 */
[----:B------:R-:W-:-:S02]  /*2150*/  IMAD R8, R146, R102, RZ ;  /* 0x0000006692087224 */ /* 0x000fc400078e02ff */
[----:B------:R-:W-:Y:S01]  /*2160*/  IMAD.IADD R111, R11, 0x1, R111 ;  /* 0x000000010b6f7824 */ /* 0x000fe200078e026f */
[----:B------:R-:W-:Y:S01]  /*2170*/  SEL R7, R125, RZ, P0 ;  /* 0x000000ff7d077207 */ /* 0x000fe20000000000 */
[----:B------:R-:W-:Y:S01]  /*2180*/  IMAD.WIDE.U32 R116, R9, UR4, R116 ;  /* 0x0000000409747c25 */ /* 0x000fe2000f8e0074 */
[----:B------:R-:W-:-:S03]  /*2190*/  SEL R9, R125, RZ, P1 ;  /* 0x000000ff7d097207 */ /* 0x000fc60000800000 */
[----:B------:R-:W-:Y:S01]  /*21a0*/  IMAD R11, R19, R103, R8 ;  /* 0x00000067130b7224 */ /* 0x000fe200078e0208 */
[----:B------:R-:W-:Y:S01]  /*21b0*/  SEL R8, R125, RZ, P3 ;  /* 0x000000ff7d087207 */ /* 0x000fe20001800000 */
[----:B------:R-:W-:Y:S01]  /*21c0*/  IMAD.IADD R7, R22, 0x1, R7 ;  /* 0x0000000116077824 */ /* 0x000fe200078e0207 */
[----:B------:R-:W-:Y:S01]  /*21d0*/  IADD3 R9, R204, R9, RZ ;  /* 0x00000009cc097210 */ /* 0x000fe20007ffe0ff */
[----:B------:R-:W-:Y:S01]  /*21e0*/  IMAD.IADD R107, R107, 0x1, R11 ;  /* 0x000000016b6b7824 */ /* 0x000fe200078e020b */
[----:B------:R-:W-:Y:S01]  /*21f0*/  IADD3 R120, P3, R19, R28, RZ ;  /* 0x0000001c13787210 */ /* 0x000fe20007f7e0ff */
[----:B------:R-:W-:Y:S01]  /*2200*/  IMAD.IADD R12, R205, 0x1, R8 ;  /* 0x00000001cd0c7824 */ /* 0x000fe200078e0208 */
[----:B------:R-:W-:Y:S01]  /*2210*/  SHF.R.S32.HI R8, RZ, 0x1f, R7 ;  /* 0x0000001fff087819 */ /* 0x000fe20000011407 */
[----:B------:R-:W-:Y:S01]  /*2220*/  IMAD.IADD R105, R11, 0x1, R105 ;  /* 0x000000010b697824 */ /* 0x000fe200078e0269 */
[----:B------:R-:W-:Y:S01]  /*2230*/  SHF.R.S32.HI R10, RZ, 0x1f, R9 ;  /* 0x0000001fff0a7819 */ /* 0x000fe20000011409 */
[----:B-----5:R-:W-:Y:S01]  /*2240*/  IMAD.WIDE.U32 R106, R145, R102, R106 ;  /* 0x00000066916a7225 */ /* 0x020fe200078e006a */
[----:B------:R-:W-:-:S02]  /*2250*/  LEA.HI R21, R8, R7, RZ, 0x3 ;  /* 0x0000000708157211 */ /* 0x000fc400078f18ff */
[----:B------:R-:W-:Y:S01]  /*2260*/  LEA.HI R7, R8, R7, RZ, 0x6 ;  /* 0x0000000708077211 */ /* 0x000fe200078f30ff */
[C---:B------:R-:W-:Y:S01]  /*2270*/  IMAD.WIDE.U32 R104, R145.reuse, R102, R104 ;  /* 0x0000006691687225 */ /* 0x040fe200078e0068 */
[CC--:B------:R-:W-:Y:S02]  /*2280*/  LEA.HI R8, R10.reuse, R9.reuse, RZ, 0x6 ;  /* 0x000000090a087211 */ /* 0x0c0fe400078f30ff */
[----:B------:R-:W-:Y:S01]  /*2290*/  LEA.HI R29, R10, R9, RZ, 0x3 ;  /* 0x000000090a1d7211 */ /* 0x000fe200078f18ff */
[CC--:B------:R-:W-:Y:S01]  /*22a0*/  IMAD.WIDE.U32 R110, R145.reuse, R108.reuse, R110 ;  /* 0x0000006c916e7225 */ /* 0x0c0fe200078e006e */
[----:B------:R-:W-:Y:S02]  /*22b0*/  SHF.R.S32.HI R7, RZ, 0x6, R7 ;  /* 0x00000006ff077819 */ /* 0x000fe40000011407 */
[----:B------:R-:W-:Y:S01]  /*22c0*/  SHF.R.S32.HI R9, RZ, 0x6, R8 ;  /* 0x00000006ff097819 */ /* 0x000fe20000011408 */
[----:B------:R-:W-:Y:S01]  /*22d0*/  IMAD.WIDE.U32 R112, R145, R108, R112 ;  /* 0x0000006c91707225 */ /* 0x000fe200078e0070 */
[----:B------:R-:W-:-:S02]  /*22e0*/  LOP3.LUT R11, R207, 0x38, R21, 0xf8, !PT ;  /* 0x00000038cf0b7812 */ /* 0x000fc400078ef815 */
[C---:B------:R-:W-:Y:S01]  /*22f0*/  LOP3.LUT R8, R208.reuse, 0x38, R21, 0xf8, !PT ;  /* 0x00000038d0087812 */ /* 0x040fe200078ef815 */
[C---:B------:R-:W-:Y:S01]  /*2300*/  IMAD R144, R7.reuse, 0x1c00, R210 ;  /* 0x00001c0007907824 */ /* 0x040fe200078e02d2 */
[----:B------:R-:W-:Y:S01]  /*2310*/  SHF.R.S32.HI R13, RZ, 0x1f, R12 ;  /* 0x0000001fff0d7819 */ /* 0x000fe2000001140c */
[----:B------:R-:W-:Y:S01]  /*2320*/  IMAD R142, R7, 0x1c00, R212 ;  /* 0x00001c00078e7824 */ /* 0x000fe200078e02d4 */
[----:B------:R-:W-:Y:S01]  /*2330*/  LOP3.LUT R11, R11, R236, RZ, 0x3c, !PT ;  /* 0x000000ec0b0b7212 */ /* 0x000fe200078e3cff */
[C---:B------:R-:W-:Y:S01]  /*2340*/  IMAD R143, R9.reuse, 0x1c00, R210 ;  /* 0x00001c00098f7824 */ /* 0x040fe200078e02d2 */
[----:B------:R-:W-:Y:S01]  /*2350*/  LOP3.LUT R10, R208, 0x38, R29, 0xf8, !PT ;  /* 0x00000038d00a7812 */ /* 0x000fe200078ef81d */
[----:B------:R-:W-:Y:S01]  /*2360*/  IMAD R140, R9, 0x1c00, R212 ;  /* 0x00001c00098c7824 */ /* 0x000fe200078e02d4 */
[----:B------:R-:W-:Y:S01]  /*2370*/  LOP3.LUT R7, R8, R209, RZ, 0x3c, !PT ;  /* 0x000000d108077212 */ /* 0x000fe200078e3cff */
[----:B------:R-:W-:Y:S01]  /*2380*/  IMAD.IADD R142, R142, 0x1, R11 ;  /* 0x000000018e8e7824 */ /* 0x000fe200078e020b */
[CC--:B------:R-:W-:Y:S01]  /*2390*/  LEA.HI R30, R13.reuse, R12.reuse, RZ, 0x3 ;  /* 0x0000000c0d1e7211 */ /* 0x0c0fe200078f18ff */
[----:B------:R-:W-:Y:S01]  /*23a0*/  IMAD.WIDE.U32 R114, R114, 0x70, RZ ;  /* 0x0000007072727825 */ /* 0x000fe200078e00ff */
[----:B------:R-:W-:-:S02]  /*23b0*/  LEA.HI R12, R13, R12, RZ, 0x6 ;  /* 0x0000000c0d0c7211 */ /* 0x000fc400078f30ff */
[-C--:B------:R-:W-:Y:S01]  /*23c0*/  LOP3.LUT R10, R10, R209.reuse, RZ, 0x3c, !PT ;  /* 0x000000d10a0a7212 */ /* 0x080fe200078e3cff */
[----:B------:R-:W-:Y:S01]  /*23d0*/  IMAD.IADD R144, R144, 0x1, R7 ;  /* 0x0000000190907824 */ /* 0x000fe200078e0207 */
[----:B------:R-:W-:Y:S01]  /*23e0*/  LOP3.LUT R11, R207, 0x38, R29, 0xf8, !PT ;  /* 0x00000038cf0b7812 */ /* 0x000fe200078ef81d */
[----:B------:R-:W-:Y:S01]  /*23f0*/  IMAD.X R121, R15, 0x1, R146, P3 ;  /* 0x000000010f797824 */ /* 0x000fe200018e0692 */
[----:B------:R-:W-:Y:S01]  /*2400*/  SHF.R.S32.HI R7, RZ, 0x6, R12 ;  /* 0x00000006ff077819 */ /* 0x000fe2000001140c */
[----:B------:R-:W-:Y:S01]  /*2410*/  IMAD.IADD R143, R143, 0x1, R10 ;  /* 0x000000018f8f7824 */ /* 0x000fe200078e020a */
[----:B------:R-:W-:Y:S01]  /*2420*/  LOP3.LUT R13, R207, 0x38, R30, 0xf8, !PT ;  /* 0x00000038cf0d7812 */ /* 0x000fe200078ef81e */
[----:B------:R-:W-:Y:S01]  /*2430*/  IMAD.SHL.U32 R125, R125, 0x2, RZ ;  /* 0x000000027d7d7824 */ /* 0x000fe200078e00ff */
[-C--:B------:R-:W-:Y:S01]  /*2440*/  LOP3.LUT R11, R11, R236.reuse, RZ, 0x3c, !PT ;  /* 0x000000ec0b0b7212 */ /* 0x080fe200078e3cff */
[C---:B------:R-:W-:Y:S01]  /*2450*/  IMAD R139, R7.reuse, 0x1c00, R212 ;  /* 0x00001c00078b7824 */ /* 0x040fe200078e02d4 */
[----:B------:R-:W-:Y:S01]  /*2460*/  LOP3.LUT R8, R208, 0x38, R30, 0xf8, !PT ;  /* 0x00000038d0087812 */ /* 0x000fe200078ef81e */
[----:B------:R-:W-:Y:S01]  /*2470*/  IMAD R141, R7, 0x1c00, R210 ;  /* 0x00001c00078d7824 */ /* 0x000fe200078e02d2 */
[----:B------:R-:W-:Y:S01]  /*2480*/  LOP3.LUT R10, R13, R236, RZ, 0x3c, !PT ;  /* 0x000000ec0d0a7212 */ /* 0x000fe200078e3cff */
[----:B------:R-:W-:Y:S01]  /*2490*/  IMAD.IADD R140, R140, 0x1, R11 ;  /* 0x000000018c8c7824 */ /* 0x000fe200078e020b */
[----:B------:R-:W-:Y:S01]  /*24a0*/  SHF.R.S32.HI R9, RZ, 0x1f, R145 ;  /* 0x0000001fff097819 */ /* 0x000fe20000011491 */
[----:B------:R-:W-:Y:S01]  /*24b0*/  VIADD R11, R22, 0xa0 ;  /* 0x000000a0160b7836 */ /* 0x000fe20000000000 */
[-C--:B------:R-:W-:Y:S01]  /*24c0*/  LOP3.LUT R8, R8, R209.reuse, RZ, 0x3c, !PT ;  /* 0x000000d108087212 */ /* 0x080fe200078e3cff */
[----:B------:R-:W-:Y:S01]  /*24d0*/  IMAD.IADD R139, R139, 0x1, R10 ;  /* 0x000000018b8b7824 */ /* 0x000fe200078e020a */
[----:B------:R-:W-:Y:S01]  /*24e0*/  LOP3.LUT R12, R208, 0x18, R22, 0xf8, !PT ;  /* 0x00000018d00c7812 */ /* 0x000fe200078ef816 */
[----:B------:R-:W-:Y:S01]  /*24f0*/  IMAD R10, R9, R102, RZ ;  /* 0x00000066090a7224 */ /* 0x000fe200078e02ff */
[----:B------:R-:W-:Y:S01]  /*2500*/  ISETP.GE.AND P2, PT, R11, UR6, PT ;  /* 0x000000060b007c0c */ /* 0x000fe2000bf46270 */
[----:B------:R-:W-:Y:S01]  /*2510*/  IMAD.IADD R141, R141, 0x1, R8 ;  /* 0x000000018d8d7824 */ /* 0x000fe200078e0208 */
[----:B------:R-:W-:Y:S01]  /*2520*/  LOP3.LUT R13, R12, R209, RZ, 0x3c, !PT ;  /* 0x000000d10c0d7212 */ /* 0x000fe200078e3cff */
[----:B------:R-:W-:Y:S01]  /*2530*/  IMAD R8, R9, R108, RZ ;  /* 0x0000006c09087224 */ /* 0x000fe200078e02ff */
[C---:B------:R-:W-:Y:S01]  /*2540*/  SHF.L.U64.HI R9, R102.reuse, 0x6, R103 ;  /* 0x0000000666097819 */ /* 0x040fe20000010267 */
[----:B------:R-:W-:Y:S01]  /*2550*/  IMAD R33, R145, R103, R10 ;  /* 0x0000006791217224 */ /* 0x000fe200078e020a */
[----:B------:R-:W-:Y:S01]  /*2560*/  SEL R32, RZ, 0x20, P2 ;  /* 0x00000020ff207807 */ /* 0x000fe20001000000 */
[C---:B------:R-:W-:Y:S01]  /*2570*/  IMAD.SHL.U32 R10, R102.reuse, 0x40, RZ ;  /* 0x00000040660a7824 */ /* 0x040fe200078e00ff */
[----:B------:R-:W-:Y:S01]  /*2580*/  LOP3.LUT R28, R29, 0xfffffff8, RZ, 0xc0, !PT ;  /* 0xfffffff81d1c7812 */ /* 0x000fe200078ec0ff */
[----:B------:R-:W-:Y:S01]  /*2590*/  IMAD.WIDE.U32 R102, R102, 0x70, RZ ;  /* 0x0000007066667825 */ /* 0x000fe200078e00ff */
[----:B------:R-:W-:-:S02]  /*25a0*/  SHF.L.U64.HI R7, R108, 0x6, R109 ;  /* 0x000000066c077819 */ /* 0x000fc4000001026d */
[----:B0-----:R-:W-:Y:S01]  /*25b0*/  SHF.R.S32.HI R20, RZ, 0x3, R21 ;  /* 0x00000003ff147819 */ /* 0x001fe20000011415 */
[----:B------:R-:W-:Y:S01]  /*25c0*/  IMAD R35, R145, R109, R8 ;  /* 0x0000006d91237224 */ /* 0x000fe200078e0208 */
[----:B------:R-:W-:Y:S01]  /*25d0*/  LOP3.LUT R39, R31, R32, RZ, 0xfc, !PT ;  /* 0x000000201f277212 */ /* 0x000fe200078efcff */
[----:B------:R-:W-:Y:S01]  /*25e0*/  IMAD.IADD R134, R103, 0x1, R27 ;  /* 0x0000000167867824 */ /* 0x000fe200078e021b */
[----:B------:R-:W-:Y:S01]  /*25f0*/  SHF.R.S32.HI R27, RZ, 0x3, R29 ;  /* 0x00000003ff1b7819 */ /* 0x000fe2000001141d */
[C---:B------:R-:W-:Y:S01]  /*2600*/  IMAD.SHL.U32 R8, R108.reuse, 0x40, RZ ;  /* 0x000000406c087824 */ /* 0x040fe200078e00ff */
[----:B------:R-:W-:Y:S01]  /*2610*/  SHF.R.S32.HI R29, RZ, 0x3, R30 ;  /* 0x00000003ff1d7819 */ /* 0x000fe2000001141e */
[----:B------:R-:W-:Y:S01]  /*2620*/  IMAD.WIDE.U32 R108, R108, 0x70, RZ ;  /* 0x000000706c6c7825 */ /* 0x000fe200078e00ff */
[----:B------:R-:W-:Y:S02]  /*2630*/  LOP3.LUT R21, R21, 0xfffffff8, RZ, 0xc0, !PT ;  /* 0xfffffff815157812 */ /* 0x000fe400078ec0ff */
[----:B------:R-:W-:Y:S01]  /*2640*/  LOP3.LUT R30, R30, 0xfffffff8, RZ, 0xc0, !PT ;  /* 0xfffffff81e1e7812 */ /* 0x000fe200078ec0ff */
[----:B------:R-:W-:Y:S01]  /*2650*/  IMAD.IADD R138, R210, 0x1, R13 ;  /* 0x00000001d28a7824 */ /* 0x000fe200078e020d */
[----:B------:R-:W-:Y:S01]  /*2660*/  IADD3 R13, R35, R111, RZ ;  /* 0x0000006f230d7210 */ /* 0x000fe20007ffe0ff */
[----:B------:R-:W-:Y:S01]  /*2670*/  IMAD.IADD R12, R113, 0x1, R35 ;  /* 0x00000001710c7824 */ /* 0x000fe200078e0223 */
[----:B------:R-:W-:Y:S01]  /*2680*/  LOP3.LUT R35, R39, 0x2, RZ, 0xc0, !PT ;  /* 0x0000000227237812 */ /* 0x000fe200078ec0ff */
        /* <DEDUP_REMOVED lines=9> */
[----:B------:R-:W-:-:S02]  /*2720*/  SHF.R.S32.HI R32, RZ, 0x1f, R21 ;  /* 0x0000001fff207819 */ /* 0x000fc40000011415 */
[----:B------:R-:W-:Y:S02]  /*2730*/  SHF.R.S32.HI R33, RZ, 0x1f, R28 ;  /* 0x0000001fff217819 */ /* 0x000fe4000001141c */
[----:B------:R-:W-:Y:S02]  /*2740*/  SHF.R.S32.HI R34, RZ, 0x1f, R30 ;  /* 0x0000001fff227819 */ /* 0x000fe4000001141e */
[----:B------:R-:W-:-:S07]  /*2750*/  LOP3.LUT R39, R39, 0x20, RZ, 0xc0, !PT ;  /* 0x0000002027277812 */ /* 0x000fce00078ec0ff */
.L_x_556:
[----:B-12---:R-:W2:Y:S01]  /*2760*/  LDL.LU R45, [R1] ;  /* 0x00000000012d7983 */ /* 0x006ea20000300800 */
[----:B-----5:R-:W-:Y:S01]  /*2770*/  VIADD R53, R25, 0xffffffff ;  /* 0xffffffff19357836 */ /* 0x020fe20000000000 */
[----:B------:R-:W0:Y:S01]  /*2780*/  LDC.64 R122, c[0x0][0x2d8] ;  /* 0x0000b600ff7a7b82 */ /* 0x000e220000000a00 */
[----:B------:R-:W-:Y:S01]  /*2790*/  LOP3.LUT P5, RZ, R218, 0x4, RZ, 0xc0, !PT ;  /* 0x00000004daff7812 */ /* 0x000fe200078ac0ff */
[----:B------:R-:W-:Y:S01]  /*27a0*/  IMAD R41, R18, 0x5400, R138 ;  /* 0x0000540012297824 */ /* 0x000fe200078e028a */
[----:B------:R-:W-:Y:S05]  /*27b0*/  YIELD ;  /* 0x0000000000007946 */ /* 0x000fea0003800000 */
[----:B------:R-:W-:Y:S01]  /*27c0*/  SHF.R.S32.HI R46, RZ, 0x1f, R53 ;  /* 0x0000001fff2e7819 */ /* 0x000fe20000011435 */
[-C--:B------:R-:W-:Y:S01]  /*27d0*/  IMAD R25, R127, R53.reuse, RZ ;  /* 0x000000357f197224 */ /* 0x080fe200078e02ff */
[----:B------:R-:W1:Y:S01]  /*27e0*/  LDC R124, c[0x0][0x3d4] ;  /* 0x0000f500ff7c7b82 */ /* 0x000e620000000800 */
[----:B------:R-:W-:Y:S01]  /*27f0*/  IMAD.WIDE.U32 R130, R114, R53, RZ ;  /* 0x0000003572827225 */ /* 0x000fe200078e00ff */
[----:B------:R-:W-:Y:S03]  /*2800*/  BSSY B0, `(.L_x_457) ;  /* 0x00007bd000007945 */ /* 0x000fe60003800000 */
[----:B------:R-:W-:Y:S01]  /*2810*/  IMAD R25, R46, R114, R25 ;  /* 0x000000722e197224 */ /* 0x000fe200078e0219 */
[----:B------:R-:W-:-:S03]  /*2820*/  IADD3 R43, P4, R5, R130, RZ ;  /* 0x00000082052b7210 */ /* 0x000fc60007f9e0ff */
[----:B------:R-:W-:Y:S01]  /*2830*/  IMAD.IADD R96, R131, 0x1, R25 ;  /* 0x0000000183607824 */ /* 0x000fe200078e0219 */
[----:B------:R-:W-:-:S03]  /*2840*/  IADD3 R25, P2, P3, R5, R130, R137 ;  /* 0x0000008205197210 */ /* 0x000fc60007b5e089 */
[----:B------:R-:W-:Y:S01]  /*2850*/  IMAD.X R44, R96, 0x1, R6, P4 ;  /* 0x00000001602c7824 */ /* 0x000fe200020e0606 */
[----:B------:R-:W-:Y:S02]  /*2860*/  IADD3.X R42, R6, R96, R136, P2, P3 ;  /* 0x00000060062a7210 */ /* 0x000fe400017e6488 */
[----:B------:R-:W-:Y:S02]  /*2870*/  ISETP.GT.AND P3, PT, R53, R126, PT ;  /* 0x0000007e3500720c */ /* 0x000fe40003f64270 */
[-C--:B0-----:R-:W-:Y:S02]  /*2880*/  LEA R48, P2, R25, R122.reuse, 0x1 ;  /* 0x0000007a19307211 */ /* 0x081fe400078408ff */
[----:B------:R-:W-:Y:S02]  /*2890*/  LEA R50, P4, R43, R122, 0x1 ;  /* 0x0000007a2b327211 */ /* 0x000fe400078808ff */
[----:B------:R-:W-:Y:S01]  /*28a0*/  LEA.HI.X R49, R25, R123, R42, 0x1, P2 ;  /* 0x0000007b19317211 */ /* 0x000fe200010f0c2a */
[----:B------:R-:W-:Y:S01]  /*28b0*/  IMAD.MOV.U32 R25, RZ, RZ, R53 ;  /* 0x000000ffff197224 */ /* 0x000fe200078e0035 */
[----:B-1----:R-:W-:-:S02]  /*28c0*/  ISETP.GE.AND P2, PT, R124, 0x1, PT ;  /* 0x000000017c00780c */ /* 0x002fc40003f46270 */
[----:B------:R-:W-:Y:S01]  /*28d0*/  LEA.HI.X R51, R43, R123, R44, 0x1, P4 ;  /* 0x0000007b2b337211 */ /* 0x000fe200020f0c2c */
[C---:B------:R-:W-:Y:S02]  /*28e0*/  VIADD R43, R41.reuse, 0x20 ;  /* 0x00000020292b7836 */ /* 0x040fe40000000000 */
[C---:B------:R-:W-:Y:S02]  /*28f0*/  @P5 VIADD R43, R41.reuse, 0xffffffe0 ;  /* 0xffffffe0292b5836 */ /* 0x040fe40000000000 */
[--C-:B------:R-:W-:Y:S02]  /*2900*/  IMAD R41, R41, 0x2, R26.reuse ;  /* 0x0000000229297824 */ /* 0x100fe400078e021a */
[----:B------:R-:W-:Y:S01]  /*2910*/  IMAD R42, R43, 0x2, R26 ;  /* 0x000000022b2a7824 */ /* 0x000fe200078e021a */
[----:B--2---:R-:W-:-:S04]  /*2920*/  LOP3.LUT R45, R45, 0xfffffffd, RZ, 0xc0, !PT ;  /* 0xfffffffd2d2d7812 */ /* 0x004fc800078ec0ff */
[----:B------:R-:W-:-:S05]  /*2930*/  @P3 LOP3.LUT R45, R45, 0x2, RZ, 0xfc, !PT ;  /* 0x000000022d2d3812 */ /* 0x000fca00078efcff */
[----:B------:R0:W-:Y:S01]  /*2940*/  STL [R1], R45 ;  /* 0x0000002d01007387 */ /* 0x0001e20000100800 */
[----:B------:R-:W-:Y:S05]  /*2950*/  @!P2 BRA `(.L_x_458) ;  /* 0x0000007400bca947 */ /* 0x000fea0003800000 */
[----:B------:R-:W-:Y:S01]  /*2960*/  ULDC.U8 UR4, c[0x0][0x3f0] ;  /* 0x0000fc0000047ab9 */ /* 0x000fe20000000000 */
[-C--:B------:R-:W-:Y:S01]  /*2970*/  IMAD R43, R134, R53.reuse, RZ ;  /* 0x00000035862b7224 */ /* 0x080fe200078e02ff */
[----:B------:R-:W-:Y:S01]  /*2980*/  ISETP.NE.AND P2, PT, RZ, UR4, PT ;  /* 0x00000004ff007c0c */ /* 0x000fe2000bf45270 */
[-C--:B------:R-:W-:Y:S02]  /*2990*/  IMAD R47, R135, R53.reuse, RZ ;  /* 0x00000035872f7224 */ /* 0x080fe400078e02ff */
[C---:B0-----:R-:W-:Y:S02]  /*29a0*/  IMAD R45, R46.reuse, R102, R43 ;  /* 0x000000662e2d7224 */ /* 0x041fe400078e022b */
[----:B------:R-:W-:Y:S02]  /*29b0*/  IMAD R43, R25, -0x70, R24 ;  /* 0xffffff90192b7824 */ /* 0x000fe400078e0218 */
[----:B------:R-:W-:Y:S02]  /*29c0*/  IMAD R47, R46, R108, R47 ;  /* 0x0000006c2e2f7224 */ /* 0x000fe400078e022f */
[----:B------:R-:W-:Y:S01]  /*29d0*/  IMAD.WIDE.U32 R94, R102, R53, RZ ;  /* 0x00000035665e7225 */ /* 0x000fe200078e00ff */
[----:B------:R-:W-:-:S03]  /*29e0*/  VIMNMX R43, R43, 0x70, PT ;  /* 0x000000702b2b7848 */ /* 0x000fc60003fe0100 */
[----:B------:R-:W-:-:S04]  /*29f0*/  IMAD.WIDE.U32 R92, R108, R53, RZ ;  /* 0x000000356c5c7225 */ /* 0x000fc800078e00ff */
[----:B------:R-:W-:Y:S02]  /*2a00*/  IMAD.IADD R100, R95, 0x1, R45 ;  /* 0x000000015f647824 */ /* 0x000fe400078e022d */
[----:B------:R-:W-:Y:S01]  /*2a10*/  IMAD.IADD R101, R93, 0x1, R47 ;  /* 0x000000015d657824 */ /* 0x000fe200078e022f */
[----:B------:R-:W-:Y:S06]  /*2a20*/  @!P2 BRA `(.L_x_459) ;  /* 0x000000380030a947 */ /* 0x000fec0003800000 */
[----:B------:R-:W-:Y:S01]  /*2a30*/  ISETP.GE.AND P3, PT, R19, R43, PT ;  /* 0x0000002b1300720c */ /* 0x000fe20003f66270 */
[----:B------:R-:W-:Y:S01]  /*2a40*/  BSSY B1, `(.L_x_460) ;  /* 0x000003c000017945 */ /* 0x000fe20003800000 */
        /* <DEDUP_REMOVED lines=12> */
[----:B------:R-:W-:Y:S01]  /*2b10*/  CS2R R128, SRZ ;  /* 0x0000000000807805 */ /* 0x000fe2000001ff00 */
[----:B------:R-:W-:Y:S06]  /*2b20*/  @P3 BRA `(.L_x_461) ;  /* 0x0000000000b43947 */ /* 0x000fec0003800000 */
[----:B------:R-:W-:Y:S01]  /*2b30*/  IADD3 R45, P2, R106, R94, RZ ;  /* 0x0000005e6a2d7210 */ /* 0x000fe20007f5e0ff */
[----:B------:R-:W-:Y:S01]  /*2b40*/  ULDC.64 UR4, c[0x0][0x3c8] ;  /* 0x0000f20000047ab9 */ /* 0x000fe20000000a00 */
[----:B------:R-:W-:Y:S02]  /*2b50*/  CS2R R122, SRZ ;  /* 0x00000000007a7805 */ /* 0x000fe4000001ff00 */
[----:B------:R-:W-:Y:S01]  /*2b60*/  CS2R R128, SRZ ;  /* 0x0000000000807805 */ /* 0x000fe2000001ff00 */
[----:B------:R-:W-:Y:S02]  /*2b70*/  VIADD R55, R16, 0x10 ;  /* 0x0000001010377836 */ /* 0x000fe40000000000 */
[----:B------:R-:W-:Y:S01]  /*2b80*/  IMAD.X R46, R100, 0x1, R14, P2 ;  /* 0x00000001642e7824 */ /* 0x000fe200010e060e */
[----:B------:R-:W-:-:S04]  /*2b90*/  LEA R44, P2, R45, UR4, 0x1 ;  /* 0x000000042d2c7c11 */ /* 0x000fc8000f8408ff */
[----:B------:R-:W-:Y:S01]  /*2ba0*/  LEA.HI.X R45, R45, UR5, R46, 0x1, P2 ;  /* 0x000000052d2d7c11 */ /* 0x000fe200090f0c2e */
[----:B------:R-:W-:Y:S01]  /*2bb0*/  ULDC.64 UR4, c[0x0][0x3e0] ;  /* 0x0000f80000047ab9 */ /* 0x000fe20000000a00 */
[----:B------:R-:W-:-:S05]  /*2bc0*/  IADD3 R47, P2, R112, R92, RZ ;  /* 0x0000005c702f7210 */ /* 0x000fca0007f5e0ff */
[----:B------:R-:W-:Y:S01]  /*2bd0*/  IMAD.X R54, R101, 0x1, R12, P2 ;  /* 0x0000000165367824 */ /* 0x000fe200010e060c */
[----:B------:R-:W-:-:S04]  /*2be0*/  LEA R46, P2, R47, UR4, 0x1 ;  /* 0x000000042f2e7c11 */ /* 0x000fc8000f8408ff */
[----:B------:R-:W-:Y:S02]  /*2bf0*/  LEA.HI.X R47, R47, UR5, R54, 0x1, P2 ;  /* 0x000000052f2f7c11 */ /* 0x000fe400090f0c36 */
[----:B------:R-:W-:Y:S02]  /*2c00*/  ISETP.GE.AND P2, PT, R16, R124, PT ;  /* 0x0000007c1000720c */ /* 0x000fe40003f46270 */
[----:B------:R-:W-:Y:S02]  /*2c10*/  CS2R R96, SRZ ;  /* 0x0000000000607805 */ /* 0x000fe4000001ff00 */
[----:B------:R-:W-:-:S09]  /*2c20*/  CS2R R98, SRZ ;  /* 0x0000000000627805 */ /* 0x000fd2000001ff00 */
[----:B------:R0:W5:Y:S04]  /*2c30*/  @!P2 LDG.E.64 R122, desc[UR60][R44.64] ;  /* 0x0000003c2c7aa981 */ /* 0x000168000c1e1b00 */
[----:B------:R0:W5:Y:S01]  /*2c40*/  @!P2 LDG.E.64 R128, desc[UR60][R46.64] ;  /* 0x0000003c2e80a981 */ /* 0x000162000c1e1b00 */
[----:B------:R-:W-:Y:S01]  /*2c50*/  ISETP.GE.AND P2, PT, R55, R124, PT ;  /* 0x0000007c3700720c */ /* 0x000fe20003f46270 */
[----:B------:R-:W-:Y:S01]  /*2c60*/  VIADD R55, R16, 0x20 ;  /* 0x0000002010377836 */ /* 0x000fe20000000000 */
        /* <DEDUP_REMOVED lines=10> */
[----:B------:R-:W-:Y:S02]  /*2d10*/  ISETP.GE.AND P2, PT, R55, R124, PT ;  /* 0x0000007c3700720c */ /* 0x000fe40003f46270 */
[----:B------:R-:W-:Y:S02]  /*2d20*/  IADD3 R55, R16, 0x40, RZ ;  /* 0x0000004010377810 */ /* 0x000fe40007ffe0ff */
[----:B------:R-:W-:Y:S02]  /*2d30*/  CS2R R80, SRZ ;  /* 0x0000000000507805 */ /* 0x000fe4000001ff00 */
[----:B------:R-:W-:-:S07]  /*2d40*/  CS2R R82, SRZ ;  /* 0x0000000000527805 */ /* 0x000fce000001ff00 */
        /* <DEDUP_REMOVED lines=8> */
[----:B------:R-:W-:-:S13]  /*2dd0*/  ISETP.GE.AND P2, PT, R55, R124, PT ;  /* 0x0000007c3700720c */ /* 0x000fda0003f46270 */
[----:B------:R0:W5:Y:S04]  /*2de0*/  @!P2 LDG.E.64 R76, desc[UR60][R44.64+0xa0] ;  /* 0x0000a03c2c4ca981 */ /* 0x000168000c1e1b00 */
[----:B------:R0:W5:Y:S02]  /*2df0*/  @!P2 LDG.E.64 R78, desc[UR60][R46.64+0xa0] ;  /* 0x0000a03c2e4ea981 */ /* 0x000164000c1e1b00 */
.L_x_461:
[----:B------:R-:W-:Y:S05]  /*2e00*/  BSYNC B1 ;  /* 0x0000000000017941 */ /* 0x000fea0003800000 */
.L_x_460:
        /* <DEDUP_REMOVED lines=11> */
[----:B------:R-:W-:Y:S01]  /*2ec0*/  CS2R R70, SRZ ;  /* 0x0000000000467805 */ /* 0x000fe2000001ff00 */
[----:B-----5:R-:W-:Y:S01]  /*2ed0*/  IMAD.MOV.U32 R130, RZ, RZ, R76 ;  /* 0x000000ffff827224 */ /* 0x020fe200078e004c */
[----:B------:R-:W-:Y:S01]  /*2ee0*/  CS2R R74, SRZ ;  /* 0x00000000004a7805 */ /* 0x000fe2000001ff00 */
[----:B------:R-:W-:Y:S01]  /*2ef0*/  IMAD.MOV.U32 R131, RZ, RZ, R77 ;  /* 0x000000ffff837224 */ /* 0x000fe200078e004d */
[----:B------:R-:W-:Y:S06]  /*2f00*/  @P4 BRA `(.L_x_463) ;  /* 0x0000000000b44947 */ /* 0x000fec0003800000 */
[----:B------:R-:W-:Y:S01]  /*2f10*/  IADD3 R94, P2, P5, R106, R94, R10 ;  /* 0x0000005e6a5e7210 */ /* 0x000fe20007d5e00a */
[----:B------:R-:W-:Y:S01]  /*2f20*/  ULDC.64 UR4, c[0x0][0x3c8] ;  /* 0x0000f20000047ab9 */ /* 0x000fe20000000a00 */
[----:B------:R-:W-:Y:S02]  /*2f30*/  CS2R R72, SRZ ;  /* 0x0000000000487805 */ /* 0x000fe4000001ff00 */
[----:B------:R-:W-:Y:S02]  /*2f40*/  CS2R R74, SRZ ;  /* 0x00000000004a7805 */ /* 0x000fe4000001ff00 */
[----:B0-----:R-:W-:Y:S02]  /*2f50*/  IADD3.X R45, R14, R100, R9, P2, P5 ;  /* 0x000000640e2d7210 */ /* 0x001fe400017ea409 */
[----:B------:R-:W-:-:S04]  /*2f60*/  IADD3 R92, P2, P5, R112, R92, R8 ;  /* 0x0000005c705c7210 */ /* 0x000fc80007d5e008 */
[----:B------:R-:W-:Y:S02]  /*2f70*/  IADD3.X R101, R12, R101, R7, P2, P5 ;  /* 0x000000650c657210 */ /* 0x000fe400017ea407 */
[----:B------:R-:W-:-:S04]  /*2f80*/  LEA R44, P2, R94, UR4, 0x1 ;  /* 0x000000045e2c7c11 */ /* 0x000fc8000f8408ff */
[----:B------:R-:W-:Y:S01]  /*2f90*/  LEA.HI.X R45, R94, UR5, R45, 0x1, P2 ;  /* 0x000000055e2d7c11 */ /* 0x000fe200090f0c2d */
[----:B------:R-:W-:Y:S02]  /*2fa0*/  ULDC.64 UR4, c[0x0][0x3e0] ;  /* 0x0000f80000047ab9 */ /* 0x000fe40000000a00 */
[----:B------:R-:W-:-:S04]  /*2fb0*/  LEA R46, P2, R92, UR4, 0x1 ;  /* 0x000000045c2e7c11 */ /* 0x000fc8000f8408ff */
[----:B------:R-:W-:Y:S02]  /*2fc0*/  LEA.HI.X R47, R92, UR5, R101, 0x1, P2 ;  /* 0x000000055c2f7c11 */ /* 0x000fe400090f0c65 */
[C---:B------:R-:W-:Y:S01]  /*2fd0*/  ISETP.GE.AND P2, PT, R16.reuse, R124, PT ;  /* 0x0000007c1000720c */ /* 0x040fe20003f46270 */
        /* <DEDUP_REMOVED lines=32> */
.L_x_463:
[----:B------:R-:W-:Y:S05]  /*31e0*/  BSYNC B1 ;  /* 0x0000000000017941 */ /* 0x000fea0003800000 */
.L_x_462:
[----:B01----:R-:W2:Y:S01]  /*31f0*/  LDL R44, [R1+0x14] ;  /* 0x00001400012c7983 */ /* 0x003ea20000100800 */
[----:B------:R-:W-:Y:S01]  /*3200*/  IMAD.MOV.U32 R45, RZ, RZ, R81 ;  /* 0x000000ffff2d7224 */ /* 0x000fe200078e0051 */
[----:B------:R-:W-:Y:S01]  /*3210*/  PRMT R165, R130, 0x7610, R165 ;  /* 0x0000761082a57816 */ /* 0x000fe200000000a5 */
        /* <DEDUP_REMOVED lines=30> */
[----:B-----5:R-:W-:Y:S01]  /*3400*/  IMAD.MOV.U32 R46, RZ, RZ, R56 ;  /* 0x000000ffff2e7224 */ /* 0x020fe200078e0038 */
[----:B------:R-:W-:Y:S01]  /*3410*/  PRMT R174, R47, 0x7610, R174 ;  /* 0x000076102fae7816 */ /* 0x000fe200000000ae */
[----:B------:R-:W-:Y:S01]  /*3420*/  IMAD.MOV.U32 R47, RZ, RZ, R57 ;  /* 0x000000ffff2f7224 */ /* 0x000fe200078e0039 */
[----:B------:R-:W-:Y:S01]  /*3430*/  PRMT R195, R45, 0x7610, R195 ;  /* 0x000076102dc37816 */ /* 0x000fe200000000c3 */
[----:B------:R-:W-:-:S03]  /*3440*/  IMAD.MOV.U32 R45, RZ, RZ, R53 ;  /* 0x000000ffff2d7224 */ /* 0x000fc600078e0035 */
[----:B------:R-:W-:Y:S02]  /*3450*/  PRMT R131, R47, 0x7610, R131 ;  /* 0x000076102f837816 */ /* 0x000fe40000000083 */
[----:B------:R-:W-:Y:S01]  /*3460*/  PRMT R92, R45, 0x7610, R92 ;  /* 0x000076102d5c7816 */ /* 0x000fe2000000005c */
[----:B------:R-:W-:Y:S01]  /*3470*/  IMAD.MOV.U32 R45, RZ, RZ, R61 ;  /* 0x000000ffff2d7224 */ /* 0x000fe200078e003d */
[----:B------:R-:W-:-:S04]  /*3480*/  MOV R47, R65 ;  /* 0x00000041002f7202 */ /* 0x000fc80000000f00 */
[----:B------:R-:W-:Y:S01]  /*3490*/  PRMT R150, R45, 0x7610, R150 ;  /* 0x000076102d967816 */ /* 0x000fe20000000096 */
[----:B------:R-:W-:Y:S01]  /*34a0*/  IMAD.MOV.U32 R45, RZ, RZ, R69 ;  /* 0x000000ffff2d7224 */ /* 0x000fe200078e0045 */
[----:B------:R-:W-:Y:S01]  /*34b0*/  PRMT R158, R47, 0x7610, R158 ;  /* 0x000076102f9e7816 */ /* 0x000fe2000000009e */
[----:B------:R-:W-:-:S03]  /*34c0*/  IMAD.MOV.U32 R47, RZ, RZ, R73 ;  /* 0x000000ffff2f7224 */ /* 0x000fc600078e0049 */
        /* <DEDUP_REMOVED lines=12> */
[----:B------:R-:W-:Y:S02]  /*3590*/  PRMT R181, R45, 0x7610, R181 ;  /* 0x000076102db57816 */ /* 0x000fe400000000b5 */
[----:B------:R-:W-:Y:S02]  /*35a0*/  PRMT R179, R47, 0x7610, R179 ;  /* 0x000076102fb37816 */ /* 0x000fe400000000b3 */
[----:B--2---:R-:W-:Y:S01]  /*35b0*/  R2UR UR4, R44 ;  /* 0x000000002c0472ca */ /* 0x004fe200000e0000 */
[----:B------:R-:W-:-:S05]  /*35c0*/  IMAD.MOV.U32 R44, RZ, RZ, R80 ;  /* 0x000000ffff2c7224 */ /* 0x000fca00078e0050 */
[----:B------:R-:W-:Y:S01]  /*35d0*/  PRMT R183, R44, 0x7610, R183 ;  /* 0x000076102cb77816 */ /* 0x000fe200000000b7 */
[----:B------:R-:W-:-:S05]  /*35e0*/  IMAD.MOV.U32 R44, RZ, RZ, R84 ;  /* 0x000000ffff2c7224 */ /* 0x000fca00078e0054 */
[----:B------:R-:W-:Y:S01]  /*35f0*/  PRMT R187, R44, 0x7610, R187 ;  /* 0x000076102cbb7816 */ /* 0x000fe200000000bb */
[----:B------:R-:W-:Y:S01]  /*3600*/  IMAD.MOV.U32 R44, RZ, RZ, R96 ;  /* 0x000000ffff2c7224 */ /* 0x000fe200078e0060 */
[----:B------:R-:W-:-:S04]  /*3610*/  UISETP.NE.AND UP0, UPT, UR4, 0x3, UPT ;  /* 0x000000030400788c */ /* 0x000fc8000bf05270 */
[----:B------:R-:W-:Y:S02]  /*3620*/  PRMT R190, R44, 0x7610, R190 ;  /* 0x000076102cbe7816 */ /* 0x000fe400000000be */
[----:B------:R-:W-:Y:S02]  /*3630*/  MOV R44, R78 ;  /* 0x0000004e002c7202 */ /* 0x000fe40000000f00 */
[----:B------:R-:W-:Y:S02]  /*3640*/  PLOP3.LUT P2, PT, PT, PT, UP0, 0x80, 0x0 ;  /* 0x000000000000781c */ /* 0x000fe40003f4f008 */
[----:B------:R-:W-:Y:S01]  /*3650*/  PRMT R167, R44, 0x7610, R167 ;  /* 0x000076102ca77816 */ /* 0x000fe200000000a7 */
[----:B------:R-:W-:-:S05]  /*3660*/  IMAD.MOV.U32 R44, RZ, RZ, R86 ;  /* 0x000000ffff2c7224 */ /* 0x000fca00078e0056 */
[----:B------:R-:W-:Y:S01]  /*3670*/  PRMT R192, R44, 0x7610, R192 ;  /* 0x000076102cc07816 */ /* 0x000fe200000000c0 */
[----:B------:R-:W-:-:S05]  /*3680*/  IMAD.MOV.U32 R44, RZ, RZ, R98 ;  /* 0x000000ffff2c7224 */ /* 0x000fca00078e0062 */
        /* <DEDUP_REMOVED lines=23> */
[----:B------:R-:W-:Y:S01]  /*3800*/  PRMT R182, R44, 0x7610, R182 ;  /* 0x000076102cb67816 */ /* 0x000fe200000000b6 */
[----:B------:R-:W-:Y:S06]  /*3810*/  @!P2 BRA `(.L_x_464) ;  /* 0x000000000004a947 */ /* 0x000fec0003800000 */
[----:B------:R-:W-:Y:S01]  /*3820*/  BPT.TRAP 0x1 ;  /* 0x000000040000795c */ /* 0x000fe20000300000 */
.L_x_464:
[----:B------:R-:W-:Y:S01]  /*3830*/  IMAD R100, R18, 0x8, R2 ;  /* 0x0000000812647824 */ /* 0x000fe200078e0202 */
[----:B------:R-:W-:Y:S01]  /*3840*/  SHF.L.U32 R101, R206, 0x1f, RZ ;  /* 0x0000001fce657819 */ /* 0x000fe200000006ff */
[----:B------:R-:W-:Y:S03]  /*3850*/  BSSY B1, `(.L_x_465) ;  /* 0x0000003000017945 */ /* 0x000fe60003800000 */
[----:B------:R-:W0:Y:S02]  /*3860*/  SYNCS.PHASECHK.TRANS64.TRYWAIT P5, [R100+URZ+0x36890], R101 ;  /* 0x03689065640075a7 */ /* 0x000e2400080a017f */
[----:B0-----:R-:W-:Y:S05]  /*3870*/  @!P5 BRA `(.L_x_466) ;  /* 0x000002140050d947 */ /* 0x001fea0003800000 */
.L_x_762:
[----:B------:R-:W-:Y:S05]  /*3880*/  BSYNC B1 ;  /* 0x0000000000017941 */ /* 0x000fea0003800000 */
.L_x_465:
[----:B------:R-:W-:Y:S04]  /*3890*/  BSSY B1, `(.L_x_467) ;  /* 0x0000150000017945 */ /* 0x000fe80003800000 */
[----:B------:R-:W-:Y:S05]  /*38a0*/  @P3 BRA `(.L_x_468) ;  /* 0x0000001400383947 */ /* 0x000fea0003800000 */
[----:B------:R-:W-:Y:S01]  /*38b0*/  ISETP.NE.AND P3, PT, R31, RZ, PT ;  /* 0x000000ff1f00720c */ /* 0x000fe20003f65270 */
[----:B------:R-:W-:-:S12]  /*38c0*/  BSSY B2, `(.L_x_469) ;  /* 0x0000035000027945 */ /* 0x000fd80003800000 */
[----:B------:R-:W-:Y:S05]  /*38d0*/  @!P3 BRA `(.L_x_470) ;  /* 0x0000000000ccb947 */ /* 0x000fea0003800000 */
[----:B------:R1:W2:Y:S01]  /*38e0*/  LDS.128 R44, [R41+0x21000] ;  /* 0x02100000292c7984 */ /* 0x0002a20000000c00 */
[----:B------:R-:W-:Y:S01]  /*38f0*/  ISETP.GE.AND P3, PT, R16, R124, PT ;  /* 0x0000007c1000720c */ /* 0x000fe20003f66270 */
[----:B------:R-:W-:-:S12]  /*3900*/  BSSY B3, `(.L_x_471) ;  /* 0x000002f000037945 */ /* 0x000fd80003800000 */
[----:B-1----:R-:W-:Y:S05]  /*3910*/  @P3 BRA `(.L_x_472) ;  /* 0x0000000000b43947 */ /* 0x002fea0003800000 */
[--C-:B------:R-:W-:Y:S02]  /*3920*/  SHF.R.U64 R169, R128, 0x10, R129.reuse ;  /* 0x0000001080a97819 */ /* 0x100fe40000001281 */
[----:B------:R-:W-:Y:S02]  /*3930*/  SHF.R.U32.HI R129, RZ, 0x10, R129 ;  /* 0x00000010ff817819 */ /* 0x000fe40000011681 */
[--C-:B------:R-:W-:Y:S02]  /*3940*/  SHF.R.U64 R170, R122, 0x10, R123.reuse ;  /* 0x000000107aaa7819 */ /* 0x100fe4000000127b */
[----:B------:R-:W-:Y:S01]  /*3950*/  SHF.R.U32.HI R172, RZ, 0x10, R123 ;  /* 0x00000010ffac7819 */ /* 0x000fe2000001167b */
[----:B--2---:R-:W-:Y:S01]  /*3960*/  IMAD.U32 R123, R46, 0x10000, RZ ;  /* 0x000100002e7b7824 */ /* 0x004fe200078e00ff */
[----:B------:R-:W-:Y:S02]  /*3970*/  PRMT R169, R173, 0x5410, R169 ;  /* 0x00005410ada97816 */ /* 0x000fe400000000a9 */
[----:B------:R-:W-:-:S02]  /*3980*/  PRMT R129, R174, 0x5410, R129 ;  /* 0x00005410ae817816 */ /* 0x000fc40000000081 */
[----:B------:R-:W-:Y:S02]  /*3990*/  PRMT R170, R95, 0x5432, R170 ;  /* 0x000054325faa7816 */ /* 0x000fe400000000aa */
[----:B------:R-:W-:Y:S01]  /*39a0*/  PRMT R128, R94, 0x5432, R172 ;  /* 0x000054325e807816 */ /* 0x000fe200000000ac */
[----:B------:R-:W-:Y:S01]  /*39b0*/  IMAD.U32 R173, R129, 0x10000, RZ ;  /* 0x0001000081ad7824 */ /* 0x000fe200078e00ff */
[----:B------:R-:W-:Y:S02]  /*39c0*/  LOP3.LUT R46, R46, 0xffff0000, RZ, 0xc0, !PT ;  /* 0xffff00002e2e7812 */ /* 0x000fe400078ec0ff */
[----:B------:R-:W-:Y:S01]  /*39d0*/  LOP3.LUT R177, R45, 0xffff0000, RZ, 0xc0, !PT ;  /* 0xffff00002db17812 */ /* 0x000fe200078ec0ff */
[----:B------:R-:W-:Y:S01]  /*39e0*/  IMAD.U32 R175, R128, 0x10000, RZ ;  /* 0x0001000080af7824 */ /* 0x000fe200078e00ff */
[----:B------:R-:W-:Y:S01]  /*39f0*/  LOP3.LUT R172, R169, 0xffff0000, RZ, 0xc0, !PT ;  /* 0xffff0000a9ac7812 */ /* 0x000fe200078ec0ff */
[----:B------:R-:W-:Y:S01]  /*3a00*/  FMUL.FTZ R178, R46, R173 ;  /* 0x000000ad2eb27220 */ /* 0x000fe20000410000 */
[----:B------:R-:W-:Y:S01]  /*3a10*/  LOP3.LUT R174, R170, 0xffff0000, RZ, 0xc0, !PT ;  /* 0xffff0000aaae7812 */ /* 0x000fe200078ec0ff */
[----:B------:R-:W-:Y:S01]  /*3a20*/  FMUL.FTZ R46, R46, R175 ;  /* 0x000000af2e2e7220 */ /* 0x000fe20000410000 */
[----:B------:R-:W-:Y:S01]  /*3a30*/  LOP3.LUT R122, R47, 0xffff0000, RZ, 0xc0, !PT ;  /* 0xffff00002f7a7812 */ /* 0x000fe200078ec0ff */
[----:B------:R-:W-:Y:S01]  /*3a40*/  FMUL.FTZ R176, R177, R172 ;  /* 0x000000acb1b07220 */ /* 0x000fe20000410000 */
[----:B------:R-:W-:Y:S01]  /*3a50*/  SHF.L.U32 R171, R47, 0x10, RZ ;  /* 0x000000102fab7819 */ /* 0x000fe200000006ff */
[----:B------:R-:W-:-:S02]  /*3a60*/  IMAD.U32 R47, R45, 0x10000, RZ ;  /* 0x000100002d2f7824 */ /* 0x000fc400078e00ff */
[----:B------:R-:W-:Y:S01]  /*3a70*/  FMUL.FTZ R177, R177, R174 ;  /* 0x000000aeb1b17220 */ /* 0x000fe20000410000 */
[----:B------:R-:W-:Y:S01]  /*3a80*/  IMAD.U32 R45, R44, 0x10000, RZ ;  /* 0x000100002c2d7824 */ /* 0x000fe200078e00ff */
[----:B------:R-:W-:Y:S01]  /*3a90*/  LOP3.LUT R129, R129, 0xffff0000, RZ, 0xc0, !PT ;  /* 0xffff000081817812 */ /* 0x000fe200078ec0ff */
[----:B------:R-:W-:Y:S01]  /*3aa0*/  IMAD.U32 R169, R169, 0x10000, RZ ;  /* 0x00010000a9a97824 */ /* 0x000fe200078e00ff */
[----:B------:R-:W-:Y:S01]  /*3ab0*/  LOP3.LUT R128, R128, 0xffff0000, RZ, 0xc0, !PT ;  /* 0xffff000080807812 */ /* 0x000fe200078ec0ff */
[----:B------:R-:W-:Y:S01]  /*3ac0*/  FFMA.FTZ R178, R123, R175, -R178 ;  /* 0x000000af7bb27223 */ /* 0x000fe200000108b2 */
[----:B------:R-:W-:Y:S01]  /*3ad0*/  LOP3.LUT R44, R44, 0xffff0000, RZ, 0xc0, !PT ;  /* 0xffff00002c2c7812 */ /* 0x000fe200078ec0ff */
[----:B------:R-:W-:Y:S02]  /*3ae0*/  IMAD.U32 R170, R170, 0x10000, RZ ;  /* 0x00010000aaaa7824 */ /* 0x000fe400078e00ff */
[----:B------:R-:W-:Y:S01]  /*3af0*/  FFMA.FTZ R177, R47, R172, R177 ;  /* 0x000000ac2fb17223 */ /* 0x000fe200000100b1 */
[----:B------:R-:W-:Y:S01]  /*3b00*/  FFMA.FTZ R123, R123, R173, R46 ;  /* 0x000000ad7b7b7223 */ /* 0x000fe2000001002e */
[C---:B------:R-:W-:Y:S01]  /*3b10*/  FMUL.FTZ R46, R122.reuse, R129 ;  /* 0x000000817a2e7220 */ /* 0x040fe20000410000 */
[----:B------:R-:W-:Y:S01]  /*3b20*/  FMUL.FTZ R172, R122, R128 ;  /* 0x000000807aac7220 */ /* 0x000fe20000410000 */
[C---:B------:R-:W-:Y:S01]  /*3b30*/  FMUL.FTZ R122, R44.reuse, R169 ;  /* 0x000000a92c7a7220 */ /* 0x040fe20000410000 */
[----:B------:R-:W-:Y:S01]  /*3b40*/  FFMA.FTZ R176, R47, R174, -R176 ;  /* 0x000000ae2fb07223 */ /* 0x000fe200000108b0 */
[----:B------:R-:W-:Y:S01]  /*3b50*/  FMUL.FTZ R44, R44, R170 ;  /* 0x000000aa2c2c7220 */ /* 0x000fe20000410000 */
[----:B------:R-:W-:Y:S01]  /*3b60*/  FFMA.FTZ R46, R171, R128, -R46 ;  /* 0x00000080ab2e7223 */ /* 0x000fe2000001082e */
[----:B------:R-:W-:Y:S01]  /*3b70*/  FFMA.FTZ R122, R45, R170, -R122 ;  /* 0x000000aa2d7a7223 */ /* 0x000fe2000001087a */
[----:B------:R-:W-:Y:S01]  /*3b80*/  FFMA.FTZ R129, R171, R129, R172 ;  /* 0x00000081ab817223 */ /* 0x000fe200000100ac */
[----:B------:R-:W-:Y:S01]  /*3b90*/  FFMA.FTZ R45, R45, R169, R44 ;  /* 0x000000a92d2d7223 */ /* 0x000fe2000001002c */
[----:B------:R-:W-:-:S03]  /*3ba0*/  F2FP.BF16.F32.PACK_AB R176, R177, R176 ;  /* 0x000000b0b1b0723e */ /* 0x000fc600000010ff */
[----:B------:R-:W-:Y:S02]  /*3bb0*/  F2FP.BF16.F32.PACK_AB R47, R129, R46 ;  /* 0x0000002e812f723e */ /* 0x000fe400000010ff */
[----:B------:R-:W-:Y:S01]  /*3bc0*/  F2FP.BF16.F32.PACK_AB R44, R45, R122 ;  /* 0x0000007a2d2c723e */ /* 0x000fe200000010ff */
[----:B------:R-:W-:Y:S01]  /*3bd0*/  IMAD.MOV.U32 R45, RZ, RZ, R176 ;  /* 0x000000ffff2d7224 */ /* 0x000fe200078e00b0 */
[----:B------:R-:W-:-:S07]  /*3be0*/  F2FP.BF16.F32.PACK_AB R46, R123, R178 ;  /* 0x000000b27b2e723e */ /* 0x000fce00000010ff */
.L_x_472:
[----:B------:R-:W-:Y:S05]  /*3bf0*/  BSYNC B3 ;  /* 0x0000000000037941 */ /* 0x000fea0003800000 */
.L_x_471:
[----:B--2---:R1:W-:Y:S02]  /*3c00*/  STG.E.128 desc[UR60][R50.64], R44 ;  /* 0x0000002c32007986 */ /* 0x0043e4000c101d3c */
.L_x_470:
[----:B------:R-:W-:Y:S05]  /*3c10*/  BSYNC B2 ;  /* 0x0000000000027941 */ /* 0x000fea0003800000 */
.L_x_469:
[----:B------:R-:W-:Y:S01]  /*3c20*/  ISETP.NE.AND P3, PT, R35, RZ, PT ;  /* 0x000000ff2300720c */ /* 0x000fe20003f65270 */
[----:B------:R-:W-:-:S12]  /*3c30*/  BSSY B2, `(.L_x_473) ;  /* 0x0000036000027945 */ /* 0x000fd80003800000 */
[----:B------:R-:W-:Y:S05]  /*3c40*/  @!P3 BRA `(.L_x_474) ;  /* 0x0000000000d0b947 */ /* 0x000fea0003800000 */
[----:B-1----:R1:W2:Y:S01]  /*3c50*/  LDS.128 R44, [R42+0x21000] ;  /* 0x021000002a2c7984 */ /* 0x0022a20000000c00 */
[----:B------:R-:W-:Y:S01]  /*3c60*/  VIADD R123, R16, 0x10 ;  /* 0x00000010107b7836 */ /* 0x000fe20000000000 */
[----:B------:R-:W-:Y:S04]  /*3c70*/  BSSY B3, `(.L_x_475) ;  /* 0x0000030000037945 */ /* 0x000fe80003800000 */
[----:B------:R-:W-:-:S13]  /*3c80*/  ISETP.GE.AND P3, PT, R123, R124, PT ;  /* 0x0000007c7b00720c */ /* 0x000fda0003f66270 */
[----:B-1----:R-:W-:Y:S05]  /*3c90*/  @P3 BRA `(.L_x_476) ;  /* 0x0000000000b43947 */ /* 0x002fea0003800000 */
[----:B------:R-:W-:Y:S01]  /*3ca0*/  SHF.R.U64 R122, R98, 0x10, R99 ;  /* 0x00000010627a7819 */ /* 0x000fe20000001263 */
[----:B--2---:R-:W-:Y:S01]  /*3cb0*/  IMAD.U32 R128, R47, 0x10000, RZ ;  /* 0x000100002f807824 */ /* 0x004fe200078e00ff */
[----:B------:R-:W-:Y:S02]  /*3cc0*/  SHF.R.U64 R123, R96, 0x10, R97 ;  /* 0x00000010607b7819 */ /* 0x000fe40000001261 */
[----:B------:R-:W-:Y:S02]  /*3cd0*/  SHF.R.U32.HI R99, RZ, 0x10, R99 ;  /* 0x00000010ff637819 */ /* 0x000fe40000011663 */
[----:B------:R-:W-:Y:S02]  /*3ce0*/  PRMT R122, R130, 0x5432, R122 ;  /* 0x00005432827a7816 */ /* 0x000fe4000000007a */
[----:B------:R-:W-:Y:S01]  /*3cf0*/  SHF.R.U32.HI R129, RZ, 0x10, R97 ;  /* 0x00000010ff817819 */ /* 0x000fe20000011661 */
[----:B------:R-:W-:Y:S01]  /*3d00*/  IMAD.U32 R97, R46, 0x10000, RZ ;  /* 0x000100002e617824 */ /* 0x000fe200078e00ff */
[----:B------:R-:W-:-:S02]  /*3d10*/  PRMT R123, R190, 0x5410, R123 ;  /* 0x00005410be7b7816 */ /* 0x000fc4000000007b */
[----:B------:R-:W-:Y:S02]  /*3d20*/  PRMT R99, R195, 0x5410, R99 ;  /* 0x00005410c3637816 */ /* 0x000fe40000000063 */
[----:B------:R-:W-:Y:S02]  /*3d30*/  LOP3.LUT R171, R45, 0xffff0000, RZ, 0xc0, !PT ;  /* 0xffff00002dab7812 */ /* 0x000fe400078ec0ff */
[C---:B------:R-:W-:Y:S01]  /*3d40*/  LOP3.LUT R170, R122.reuse, 0xffff0000, RZ, 0xc0, !PT ;  /* 0xffff00007aaa7812 */ /* 0x040fe200078ec0ff */
[----:B------:R-:W-:Y:S01]  /*3d50*/  IMAD.U32 R122, R122, 0x10000, RZ ;  /* 0x000100007a7a7824 */ /* 0x000fe200078e00ff */
[----:B------:R-:W-:Y:S01]  /*3d60*/  PRMT R98, R191, 0x5410, R129 ;  /* 0x00005410bf627816 */ /* 0x000fe20000000081 */
[----:B------:R-:W-:Y:S01]  /*3d70*/  IMAD.U32 R129, R99, 0x10000, RZ ;  /* 0x0001000063817824 */ /* 0x000fe200078e00ff */
[----:B------:R-:W-:Y:S01]  /*3d80*/  LOP3.LUT R172, R123, 0xffff0000, RZ, 0xc0, !PT ;  /* 0xffff00007bac7812 */ /* 0x000fe200078ec0ff */
[----:B------:R-:W-:Y:S01]  /*3d90*/  FMUL.FTZ R174, R171, R170 ;  /* 0x000000aaabae7220 */ /* 0x000fe20000410000 */
[----:B------:R-:W-:Y:S01]  /*3da0*/  LOP3.LUT R46, R46, 0xffff0000, RZ, 0xc0, !PT ;  /* 0xffff00002e2e7812 */ /* 0x000fe200078ec0ff */
[----:B------:R-:W-:Y:S01]  /*3db0*/  IMAD.U32 R169, R98, 0x10000, RZ ;  /* 0x0001000062a97824 */ /* 0x000fe200078e00ff */
[----:B------:R-:W-:Y:S01]  /*3dc0*/  LOP3.LUT R96, R47, 0xffff0000, RZ, 0xc0, !PT ;  /* 0xffff00002f607812 */ /* 0x000fe200078ec0ff */
[----:B------:R-:W-:-:S02]  /*3dd0*/  IMAD.U32 R47, R45, 0x10000, RZ ;  /* 0x000100002d2f7824 */ /* 0x000fc400078e00ff */
[-C--:B------:R-:W-:Y:S01]  /*3de0*/  FMUL.FTZ R171, R171, R172.reuse ;  /* 0x000000acabab7220 */ /* 0x080fe20000410000 */
[----:B------:R-:W-:Y:S02]  /*3df0*/  IMAD.U32 R45, R44, 0x10000, RZ ;  /* 0x000100002c2d7824 */ /* 0x000fe400078e00ff */
[----:B------:R-:W-:Y:S01]  /*3e00*/  FMUL.FTZ R176, R46, R129 ;  /* 0x000000812eb07220 */ /* 0x000fe20000410000 */
[----:B------:R-:W-:Y:S01]  /*3e10*/  LOP3.LUT R44, R44, 0xffff0000, RZ, 0xc0, !PT ;  /* 0xffff00002c2c7812 */ /* 0x000fe200078ec0ff */
[C---:B------:R-:W-:Y:S01]  /*3e20*/  FFMA.FTZ R174, R47.reuse, R172, -R174 ;  /* 0x000000ac2fae7223 */ /* 0x040fe200000108ae */
[----:B------:R-:W-:Y:S01]  /*3e30*/  FFMA.FTZ R171, R47, R170, R171 ;  /* 0x000000aa2fab7223 */ /* 0x000fe200000100ab */
[-C--:B------:R-:W-:Y:S01]  /*3e40*/  FMUL.FTZ R46, R46, R169.reuse ;  /* 0x000000a92e2e7220 */ /* 0x080fe20000410000 */
[----:B------:R-:W-:Y:S01]  /*3e50*/  LOP3.LUT R99, R99, 0xffff0000, RZ, 0xc0, !PT ;  /* 0xffff000063637812 */ /* 0x000fe200078ec0ff */
[----:B------:R-:W-:Y:S01]  /*3e60*/  IMAD.U32 R123, R123, 0x10000, RZ ;  /* 0x000100007b7b7824 */ /* 0x000fe200078e00ff */
[----:B------:R-:W-:Y:S01]  /*3e70*/  LOP3.LUT R47, R98, 0xffff0000, RZ, 0xc0, !PT ;  /* 0xffff0000622f7812 */ /* 0x000fe200078ec0ff */
[C---:B------:R-:W-:Y:S01]  /*3e80*/  FFMA.FTZ R176, R97.reuse, R169, -R176 ;  /* 0x000000a961b07223 */ /* 0x040fe200000108b0 */
[----:B------:R-:W-:Y:S01]  /*3e90*/  FFMA.FTZ R97, R97, R129, R46 ;  /* 0x0000008161617223 */ /* 0x000fe2000001002e */
[----:B------:R-:W-:Y:S01]  /*3ea0*/  FMUL.FTZ R129, R96, R99 ;  /* 0x0000006360817220 */ /* 0x000fe20000410000 */
[CC--:B------:R-:W-:Y:S01]  /*3eb0*/  FMUL.FTZ R46, R44.reuse, R122.reuse ;  /* 0x0000007a2c2e7220 */ /* 0x0c0fe20000410000 */
[----:B------:R-:W-:Y:S01]  /*3ec0*/  FMUL.FTZ R169, R44, R123 ;  /* 0x0000007b2ca97220 */ /* 0x000fe20000410000 */
[-C--:B------:R-:W-:Y:S01]  /*3ed0*/  FMUL.FTZ R96, R96, R47.reuse ;  /* 0x0000002f60607220 */ /* 0x080fe20000410000 */
[C---:B------:R-:W-:Y:S01]  /*3ee0*/  FFMA.FTZ R129, R128.reuse, R47, -R129 ;  /* 0x0000002f80817223 */ /* 0x040fe20000010881 */
[C---:B------:R-:W-:Y:S01]  /*3ef0*/  FFMA.FTZ R46, R45.reuse, R123, -R46 ;  /* 0x0000007b2d2e7223 */ /* 0x040fe2000001082e */
[----:B------:R-:W-:Y:S01]  /*3f00*/  FFMA.FTZ R169, R45, R122, R169 ;  /* 0x0000007a2da97223 */ /* 0x000fe200000100a9 */
[----:B------:R-:W-:Y:S01]  /*3f10*/  FFMA.FTZ R96, R128, R99, R96 ;  /* 0x0000006380607223 */ /* 0x000fe20000010060 */
[----:B------:R-:W-:-:S02]  /*3f20*/  F2FP.BF16.F32.PACK_AB R176, R97, R176 ;  /* 0x000000b061b0723e */ /* 0x000fc400000010ff */
[----:B------:R-:W-:Y:S02]  /*3f30*/  F2FP.BF16.F32.PACK_AB R45, R171, R174 ;  /* 0x000000aeab2d723e */ /* 0x000fe400000010ff */
[----:B------:R-:W-:Y:S01]  /*3f40*/  F2FP.BF16.F32.PACK_AB R44, R169, R46 ;  /* 0x0000002ea92c723e */ /* 0x000fe200000010ff */
[----:B------:R-:W-:Y:S01]  /*3f50*/  IMAD.MOV.U32 R46, RZ, RZ, R176 ;  /* 0x000000ffff2e7224 */ /* 0x000fe200078e00b0 */
[----:B------:R-:W-:-:S07]  /*3f60*/  F2FP.BF16.F32.PACK_AB R47, R96, R129 ;  /* 0x00000081602f723e */ /* 0x000fce00000010ff */
.L_x_476:
[----:B------:R-:W-:Y:S05]  /*3f70*/  BSYNC B3 ;  /* 0x0000000000037941 */ /* 0x000fea0003800000 */
.L_x_475:
[----:B--2---:R2:W-:Y:S02]  /*3f80*/  STG.E.128 desc[UR60][R50.64+0x40], R44 ;  /* 0x0000402c32007986 */ /* 0x0045e4000c101d3c */
.L_x_474:
[----:B------:R-:W-:Y:S05]  /*3f90*/  BSYNC B2 ;  /* 0x0000000000027941 */ /* 0x000fea0003800000 */
.L_x_473:
[----:B------:R-:W-:Y:S01]  /*3fa0*/  ISETP.NE.AND P3, PT, R36, RZ, PT ;  /* 0x000000ff2400720c */ /* 0x000fe20003f65270 */
[----:B------:R-:W-:-:S12]  /*3fb0*/  BSSY B2, `(.L_x_477) ;  /* 0x0000036000027945 */ /* 0x000fd80003800000 */
[----:B------:R-:W-:Y:S05]  /*3fc0*/  @!P3 BRA `(.L_x_478) ;  /* 0x0000000000d0b947 */ /* 0x000fea0003800000 */
[----:B-12---:R1:W2:Y:S01]  /*3fd0*/  LDS.128 R44, [R41+0x24800] ;  /* 0x02480000292c7984 */ /* 0x0062a20000000c00 */
        /* <DEDUP_REMOVED lines=9> */
[----:B------:R-:W-:Y:S02]  /*4070*/  SHF.R.U32.HI R99, RZ, 0x10, R89 ;  /* 0x00000010ff637819 */ /* 0x000fe40000011659 */
        /* <DEDUP_REMOVED lines=8> */
[C---:B------:R-:W-:Y:S01]  /*4100*/  FMUL.FTZ R170, R129.reuse, R122 ;  /* 0x0000007a81aa7220 */ /* 0x040fe20000410000 */
[----:B------:R-:W-:Y:S01]  /*4110*/  SHF.L.U32 R89, R46, 0x10, RZ ;  /* 0x000000102e597819 */ /* 0x000fe200000006ff */
[----:B------:R-:W-:Y:S01]  /*4120*/  IMAD.U32 R123, R90, 0x10000, RZ ;  /* 0x000100005a7b7824 */ /* 0x000fe200078e00ff */
[----:B------:R-:W-:Y:S01]  /*4130*/  LOP3.LUT R46, R46, 0xffff0000, RZ, 0xc0, !PT ;  /* 0xffff00002e2e7812 */ /* 0x000fe200078ec0ff */
[----:B------:R-:W-:Y:S01]  /*4140*/  FMUL.FTZ R129, R129, R128 ;  /* 0x0000008081817220 */ /* 0x000fe20000410000 */
[----:B------:R-:W-:Y:S01]  /*4150*/  LOP3.LUT R88, R47, 0xffff0000, RZ, 0xc0, !PT ;  /* 0xffff00002f587812 */ /* 0x000fe200078ec0ff */
[----:B------:R-:W-:Y:S01]  /*4160*/  IMAD.U32 R47, R45, 0x10000, RZ ;  /* 0x000100002d2f7824 */ /* 0x000fe200078e00ff */
[----:B------:R-:W-:Y:S01]  /*4170*/  LOP3.LUT R91, R91, 0xffff0000, RZ, 0xc0, !PT ;  /* 0xffff00005b5b7812 */ /* 0x000fe200078ec0ff */
[----:B------:R-:W-:-:S02]  /*4180*/  IMAD.U32 R45, R44, 0x10000, RZ ;  /* 0x000100002c2d7824 */ /* 0x000fc400078e00ff */
[----:B------:R-:W-:Y:S01]  /*4190*/  FMUL.FTZ R172, R46, R99 ;  /* 0x000000632eac7220 */ /* 0x000fe20000410000 */
[----:B------:R-:W-:Y:S01]  /*41a0*/  LOP3.LUT R44, R44, 0xffff0000, RZ, 0xc0, !PT ;  /* 0xffff00002c2c7812 */ /* 0x000fe200078ec0ff */
[C---:B------:R-:W-:Y:S01]  /*41b0*/  FFMA.FTZ R170, R47.reuse, R128, -R170 ;  /* 0x000000802faa7223 */ /* 0x040fe200000108aa */
[----:B------:R-:W-:Y:S01]  /*41c0*/  FFMA.FTZ R129, R47, R122, R129 ;  /* 0x0000007a2f817223 */ /* 0x000fe20000010081 */
[-C--:B------:R-:W-:Y:S01]  /*41d0*/  FMUL.FTZ R46, R46, R123.reuse ;  /* 0x0000007b2e2e7220 */ /* 0x080fe20000410000 */
[----:B------:R-:W-:Y:S01]  /*41e0*/  LOP3.LUT R47, R90, 0xffff0000, RZ, 0xc0, !PT ;  /* 0xffff00005a2f7812 */ /* 0x000fe200078ec0ff */
[----:B------:R-:W-:Y:S02]  /*41f0*/  IMAD.U32 R97, R97, 0x10000, RZ ;  /* 0x0001000061617824 */ /* 0x000fe400078e00ff */
        /* <DEDUP_REMOVED lines=15> */
.L_x_480:
[----:B------:R-:W-:Y:S05]  /*42f0*/  BSYNC B3 ;  /* 0x0000000000037941 */ /* 0x000fea0003800000 */
.L_x_479:
[----:B--2---:R3:W-:Y:S02]  /*4300*/  STG.E.128 desc[UR60][R50.64+0x80], R44 ;  /* 0x0000802c32007986 */ /* 0x0047e4000c101d3c */
.L_x_478:
[----:B------:R-:W-:Y:S05]  /*4310*/  BSYNC B2 ;  /* 0x0000000000027941 */ /* 0x000fea0003800000 */
.L_x_477:
[----:B------:R-:W-:Y:S01]  /*4320*/  ISETP.NE.AND P3, PT, R37, RZ, PT ;  /* 0x000000ff2500720c */ /* 0x000fe20003f65270 */
[----:B------:R-:W-:-:S12]  /*4330*/  BSSY B2, `(.L_x_481) ;  /* 0x0000036000027945 */ /* 0x000fd80003800000 */
[----:B------:R-:W-:Y:S05]  /*4340*/  @!P3 BRA `(.L_x_482) ;  /* 0x0000000000d0b947 */ /* 0x000fea0003800000 */
[----:B-123--:R1:W2:Y:S01]  /*4350*/  LDS.128 R44, [R42+0x24800] ;  /* 0x024800002a2c7984 */ /* 0x00e2a20000000c00 */
[----:B------:R-:W-:Y:S01]  /*4360*/  VIADD R89, R16, 0x30 ;  /* 0x0000003010597836 */ /* 0x000fe20000000000 */
[----:B------:R-:W-:Y:S04]  /*4370*/  BSSY B3, `(.L_x_483) ;  /* 0x0000030000037945 */ /* 0x000fe80003800000 */
[----:B------:R-:W-:-:S13]  /*4380*/  ISETP.GE.AND P3, PT, R89, R124, PT ;  /* 0x0000007c5900720c */ /* 0x000fda0003f66270 */
[----:B-1----:R-:W-:Y:S05]  /*4390*/  @P3 BRA `(.L_x_484) ;  /* 0x0000000000b43947 */ /* 0x002fea0003800000 */
[--C-:B------:R-:W-:Y:S02]  /*43a0*/  SHF.R.U64 R89, R86, 0x10, R87.reuse ;  /* 0x0000001056597819 */ /* 0x100fe40000001257 */
[----:B------:R-:W-:Y:S02]  /*43b0*/  SHF.R.U32.HI R86, RZ, 0x10, R87 ;  /* 0x00000010ff567819 */ /* 0x000fe40000011657 */
[--C-:B------:R-:W-:Y:S02]  /*43c0*/  SHF.R.U32.HI R91, RZ, 0x10, R85.reuse ;  /* 0x00000010ff5b7819 */ /* 0x100fe40000011655 */
[----:B------:R-:W-:Y:S01]  /*43d0*/  SHF.R.U64 R88, R84, 0x10, R85 ;  /* 0x0000001054587819 */ /* 0x000fe20000001255 */
[----:B--2---:R-:W-:Y:S01]  /*43e0*/  IMAD.U32 R84, R46, 0x10000, RZ ;  /* 0x000100002e547824 */ /* 0x004fe200078e00ff */
[----:B------:R-:W-:Y:S02]  /*43f0*/  PRMT R193, R193, 0x5410, R86 ;  /* 0x00005410c1c17816 */ /* 0x000fe40000000056 */
[----:B------:R-:W-:-:S02]  /*4400*/  PRMT R188, R188, 0x5410, R91 ;  /* 0x00005410bcbc7816 */ /* 0x000fc4000000005b */
[----:B------:R-:W-:Y:S01]  /*4410*/  PRMT R192, R192, 0x5410, R89 ;  /* 0x00005410c0c07816 */ /* 0x000fe20000000059 */
[----:B------:R-:W-:Y:S01]  /*4420*/  IMAD.U32 R86, R193, 0x10000, RZ ;  /* 0x00010000c1567824 */ /* 0x000fe200078e00ff */
[----:B------:R-:W-:Y:S01]  /*4430*/  LOP3.LUT R85, R46, 0xffff0000, RZ, 0xc0, !PT ;  /* 0xffff00002e557812 */ /* 0x000fe200078ec0ff */
[----:B------:R-:W-:Y:S01]  /*4440*/  IMAD.U32 R89, R188, 0x10000, RZ ;  /* 0x00010000bc597824 */ /* 0x000fe200078e00ff */
[----:B------:R-:W-:Y:S01]  /*4450*/  PRMT R187, R187, 0x5410, R88 ;  /* 0x00005410bbbb7816 */ /* 0x000fe20000000058 */
[C---:B------:R-:W-:Y:S01]  /*4460*/  IMAD.U32 R88, R45.reuse, 0x10000, RZ ;  /* 0x000100002d587824 */ /* 0x040fe200078e00ff */
[----:B------:R-:W-:Y:S01]  /*4470*/  LOP3.LUT R87, R45, 0xffff0000, RZ, 0xc0, !PT ;  /* 0xffff00002d577812 */ /* 0x000fe200078ec0ff */
[----:B------:R-:W-:Y:S01]  /*4480*/  FMUL.FTZ R99, R85, R86 ;  /* 0x0000005655637220 */ /* 0x000fe20000410000 */
[----:B------:R-:W-:Y:S01]  /*4490*/  LOP3.LUT R91, R192, 0xffff0000, RZ, 0xc0, !PT ;  /* 0xffff0000c05b7812 */ /* 0x000fe200078ec0ff */
[----:B------:R-:W-:Y:S01]  /*44a0*/  IMAD.U32 R45, R44, 0x10000, RZ ;  /* 0x000100002c2d7824 */ /* 0x000fe200078e00ff */
[----:B------:R-:W-:Y:S01]  /*44b0*/  LOP3.LUT R90, R187, 0xffff0000, RZ, 0xc0, !PT ;  /* 0xffff0000bb5a7812 */ /* 0x000fe200078ec0ff */
[----:B------:R-:W-:Y:S01]  /*44c0*/  FMUL.FTZ R85, R85, R89 ;  /* 0x0000005955557220 */ /* 0x000fe20000410000 */
[----:B------:R-:W-:Y:S01]  /*44d0*/  LOP3.LUT R46, R47, 0xffff0000, RZ, 0xc0, !PT ;  /* 0xffff00002f2e7812 */ /* 0x000fe200078ec0ff */
[----:B------:R-:W-:Y:S01]  /*44e0*/  FMUL.FTZ R97, R87, R91 ;  /* 0x0000005b57617220 */ /* 0x000fe20000410000 */
[----:B------:R-:W-:Y:S01]  /*44f0*/  LOP3.LUT R193, R193, 0xffff0000, RZ, 0xc0, !PT ;  /* 0xffff0000c1c17812 */ /* 0x000fe200078ec0ff */
[----:B------:R-:W-:Y:S01]  /*4500*/  IMAD.U32 R192, R192, 0x10000, RZ ;  /* 0x00010000c0c07824 */ /* 0x000fe200078e00ff */
[----:B------:R-:W-:Y:S01]  /*4510*/  LOP3.LUT R188, R188, 0xffff0000, RZ, 0xc0, !PT ;  /* 0xffff0000bcbc7812 */ /* 0x000fe200078ec0ff */
[----:B------:R-:W-:Y:S01]  /*4520*/  IMAD.U32 R187, R187, 0x10000, RZ ;  /* 0x00010000bbbb7824 */ /* 0x000fe200078e00ff */
[----:B------:R-:W-:Y:S01]  /*4530*/  LOP3.LUT R44, R44, 0xffff0000, RZ, 0xc0, !PT ;  /* 0xffff00002c2c7812 */ /* 0x000fe200078ec0ff */
[-C--:B------:R-:W-:Y:S01]  /*4540*/  FMUL.FTZ R96, R87, R90.reuse ;  /* 0x0000005a57607220 */ /* 0x080fe20000410000 */
[----:B------:R-:W-:Y:S01]  /*4550*/  FFMA.FTZ R89, R84, R89, -R99 ;  /* 0x0000005954597223 */ /* 0x000fe20000010863 */
[----:B------:R-:W-:Y:S01]  /*4560*/  FFMA.FTZ R87, R88, R90, -R97 ;  /* 0x0000005a58577223 */ /* 0x000fe20000010861 */
[----:B------:R-:W-:Y:S01]  /*4570*/  FFMA.FTZ R84, R84, R86, R85 ;  /* 0x0000005654547223 */ /* 0x000fe20000010055 */
[C---:B------:R-:W-:Y:S01]  /*4580*/  FMUL.FTZ R86, R46.reuse, R193 ;  /* 0x000000c12e567220 */ /* 0x040fe20000410000 */
[----:B------:R-:W-:Y:S01]  /*4590*/  FMUL.FTZ R90, R46, R188 ;  /* 0x000000bc2e5a7220 */ /* 0x000fe20000410000 */
[----:B------:R-:W-:-:S02]  /*45a0*/  IMAD.U32 R47, R47, 0x10000, RZ ;  /* 0x000100002f2f7824 */ /* 0x000fc400078e00ff */
[C---:B------:R-:W-:Y:S01]  /*45b0*/  FMUL.FTZ R46, R44.reuse, R192 ;  /* 0x000000c02c2e7220 */ /* 0x040fe20000410000 */
[----:B------:R-:W-:Y:S01]  /*45c0*/  FMUL.FTZ R85, R44, R187 ;  /* 0x000000bb2c557220 */ /* 0x000fe20000410000 */
[----:B------:R-:W-:Y:S01]  /*45d0*/  FFMA.FTZ R88, R88, R91, R96 ;  /* 0x0000005b58587223 */ /* 0x000fe20000010060 */
[----:B------:R-:W-:Y:S01]  /*45e0*/  FFMA.FTZ R86, R47, R188, -R86 ;  /* 0x000000bc2f567223 */ /* 0x000fe20000010856 */
[C---:B------:R-:W-:Y:S01]  /*45f0*/  FFMA.FTZ R46, R45.reuse, R187, -R46 ;  /* 0x000000bb2d2e7223 */ /* 0x040fe2000001082e */
[----:B------:R-:W-:Y:S01]  /*4600*/  FFMA.FTZ R85, R45, R192, R85 ;  /* 0x000000c02d557223 */ /* 0x000fe20000010055 */
[----:B------:R-:W-:Y:S01]  /*4610*/  FFMA.FTZ R47, R47, R193, R90 ;  /* 0x000000c12f2f7223 */ /* 0x000fe2000001005a */
[----:B------:R-:W-:Y:S02]  /*4620*/  F2FP.BF16.F32.PACK_AB R84, R84, R89 ;  /* 0x000000595454723e */ /* 0x000fe400000010ff */
[----:B------:R-:W-:Y:S02]  /*4630*/  F2FP.BF16.F32.PACK_AB R45, R88, R87 ;  /* 0x00000057582d723e */ /* 0x000fe400000010ff */
[----:B------:R-:W-:Y:S01]  /*4640*/  F2FP.BF16.F32.PACK_AB R44, R85, R46 ;  /* 0x0000002e552c723e */ /* 0x000fe200000010ff */
[----:B------:R-:W-:Y:S01]  /*4650*/  IMAD.MOV.U32 R46, RZ, RZ, R84 ;  /* 0x000000ffff2e7224 */ /* 0x000fe200078e0054 */
[----:B------:R-:W-:-:S07]  /*4660*/  F2FP.BF16.F32.PACK_AB R47, R47, R86 ;  /* 0x000000562f2f723e */ /* 0x000fce00000010ff */
.L_x_484:
[----:B------:R-:W-:Y:S05]  /*4670*/  BSYNC B3 ;  /* 0x0000000000037941 */ /* 0x000fea0003800000 */
.L_x_483:
[----:B--2---:R4:W-:Y:S02]  /*4680*/  STG.E.128 desc[UR60][R50.64+0xc0], R44 ;  /* 0x0000c02c32007986 */ /* 0x0049e4000c101d3c */
.L_x_482:
[----:B------:R-:W-:Y:S05]  /*4690*/  BSYNC B2 ;  /* 0x0000000000027941 */ /* 0x000fea0003800000 */
.L_x_481:
[----:B------:R-:W-:Y:S01]  /*46a0*/  ISETP.NE.AND P3, PT, R38, RZ, PT ;  /* 0x000000ff2600720c */ /* 0x000fe20003f65270 */
[----:B------:R-:W-:-:S12]  /*46b0*/  BSSY B2, `(.L_x_485) ;  /* 0x0000037000027945 */ /* 0x000fd80003800000 */
[----:B------:R-:W-:Y:S05]  /*46c0*/  @!P3 BRA `(.L_x_486) ;  /* 0x0000000000d4b947 */ /* 0x000fea0003800000 */
[----:B-1234-:R1:W2:Y:S01]  /*46d0*/  LDS.128 R44, [R41+0x28000] ;  /* 0x02800000292c7984 */ /* 0x01e2a20000000c00 */
[----:B------:R-:W-:Y:S01]  /*46e0*/  IADD3 R85, R16, 0x40, RZ ;  /* 0x0000004010557810 */ /* 0x000fe20007ffe0ff */
[----:B------:R-:W-:Y:S03]  /*46f0*/  BSSY B3, `(.L_x_487) ;  /* 0x0000031000037945 */ /* 0x000fe60003800000 */
[----:B------:R-:W-:-:S13]  /*4700*/  ISETP.GE.AND P3, PT, R85, R124, PT ;  /* 0x0000007c5500720c */ /* 0x000fda0003f66270 */
[----:B-1----:R-:W-:Y:S05]  /*4710*/  @P3 BRA `(.L_x_488) ;  /* 0x0000000000b83947 */ /* 0x002fea0003800000 */
[--C-:B------:R-:W-:Y:S02]  /*4720*/  SHF.R.U64 R82, R82, 0x10, R83.reuse ;  /* 0x0000001052527819 */ /* 0x100fe40000001253 */
[----:B------:R-:W-:Y:S02]  /*4730*/  SHF.R.U32.HI R83, RZ, 0x10, R83 ;  /* 0x00000010ff537819 */ /* 0x000fe40000011653 */
[--C-:B------:R-:W-:Y:S01]  /*4740*/  SHF.R.U64 R84, R80, 0x10, R81.reuse ;  /* 0x0000001050547819 */ /* 0x100fe20000001251 */
[----:B--2---:R-:W-:Y:S01]  /*4750*/  IMAD.U32 R80, R46, 0x10000, RZ ;  /* 0x000100002e507824 */ /* 0x004fe200078e00ff */
[----:B------:R-:W-:Y:S02]  /*4760*/  SHF.R.U32.HI R85, RZ, 0x10, R81 ;  /* 0x00000010ff557819 */ /* 0x000fe40000011651 */
[----:B------:R-:W-:Y:S01]  /*4770*/  PRMT R186, R186, 0x5410, R83 ;  /* 0x00005410baba7816 */ /* 0x000fe20000000053 */
[----:B------:R-:W-:Y:S01]  /*4780*/  IMAD.U32 R83, R45, 0x10000, RZ ;  /* 0x000100002d537824 */ /* 0x000fe200078e00ff */
[----:B------:R-:W-:-:S02]  /*4790*/  PRMT R183, R183, 0x5410, R84 ;  /* 0x00005410b7b77816 */ /* 0x000fc40000000054 */
[----:B------:R-:W-:Y:S01]  /*47a0*/  PRMT R184, R184, 0x5410, R85 ;  /* 0x00005410b8b87816 */ /* 0x000fe20000000055 */
[----:B------:R-:W-:Y:S01]  /*47b0*/  IMAD.U32 R87, R186, 0x10000, RZ ;  /* 0x00010000ba577824 */ /* 0x000fe200078e00ff */
[----:B------:R-:W-:Y:S02]  /*47c0*/  PRMT R185, R185, 0x5410, R82 ;  /* 0x00005410b9b97816 */ /* 0x000fe40000000052 */
[----:B------:R-:W-:Y:S01]  /*47d0*/  LOP3.LUT R81, R46, 0xffff0000, RZ, 0xc0, !PT ;  /* 0xffff00002e517812 */ /* 0x000fe200078ec0ff */
[----:B------:R-:W-:Y:S01]  /*47e0*/  IMAD.U32 R85, R184, 0x10000, RZ ;  /* 0x00010000b8557824 */ /* 0x000fe200078e00ff */
[----:B------:R-:W-:Y:S01]  /*47f0*/  LOP3.LUT R82, R45, 0xffff0000, RZ, 0xc0, !PT ;  /* 0xffff00002d527812 */ /* 0x000fe200078ec0ff */
[----:B------:R-:W-:Y:S01]  /*4800*/  IMAD.U32 R45, R44, 0x10000, RZ ;  /* 0x000100002c2d7824 */ /* 0x000fe200078e00ff */
[----:B------:R-:W-:Y:S01]  /*4810*/  LOP3.LUT R86, R185, 0xffff0000, RZ, 0xc0, !PT ;  /* 0xffff0000b9567812 */ /* 0x000fe200078ec0ff */
[----:B------:R-:W-:Y:S01]  /*4820*/  FMUL.FTZ R91, R81, R87 ;  /* 0x00000057515b7220 */ /* 0x000fe20000410000 */
[----:B------:R-:W-:Y:S01]  /*4830*/  LOP3.LUT R84, R183, 0xffff0000, RZ, 0xc0, !PT ;  /* 0xffff0000b7547812 */ /* 0x000fe200078ec0ff */
[-C--:B------:R-:W-:Y:S01]  /*4840*/  FMUL.FTZ R81, R81, R85.reuse ;  /* 0x0000005551517220 */ /* 0x080fe20000410000 */
[----:B------:R-:W-:Y:S01]  /*4850*/  LOP3.LUT R46, R47, 0xffff0000, RZ, 0xc0, !PT ;  /* 0xffff00002f2e7812 */ /* 0x000fe200078ec0ff */
[----:B------:R-:W-:Y:S01]  /*4860*/  FMUL.FTZ R88, R82, R86 ;  /* 0x0000005652587220 */ /* 0x000fe20000410000 */
[----:B------:R-:W-:Y:S01]  /*4870*/  LOP3.LUT R186, R186, 0xffff0000, RZ, 0xc0, !PT ;  /* 0xffff0000baba7812 */ /* 0x000fe200078ec0ff */
[----:B------:R-:W-:Y:S01]  /*4880*/  FMUL.FTZ R89, R82, R84 ;  /* 0x0000005452597220 */ /* 0x000fe20000410000 */
[----:B------:R-:W-:Y:S01]  /*4890*/  LOP3.LUT R184, R184, 0xffff0000, RZ, 0xc0, !PT ;  /* 0xffff0000b8b87812 */ /* 0x000fe200078ec0ff */
[----:B------:R-:W-:Y:S01]  /*48a0*/  IMAD.U32 R185, R185, 0x10000, RZ ;  /* 0x00010000b9b97824 */ /* 0x000fe200078e00ff */
[----:B------:R-:W-:Y:S01]  /*48b0*/  LOP3.LUT R82, R44, 0xffff0000, RZ, 0xc0, !PT ;  /* 0xffff00002c527812 */ /* 0x000fe200078ec0ff */
[----:B------:R-:W-:Y:S01]  /*48c0*/  FFMA.FTZ R91, R80, R85, -R91 ;  /* 0x00000055505b7223 */ /* 0x000fe2000001085b */
[----:B------:R-:W-:-:S02]  /*48d0*/  IMAD.U32 R183, R183, 0x10000, RZ ;  /* 0x00010000b7b77824 */ /* 0x000fc400078e00ff */
[C---:B------:R-:W-:Y:S01]  /*48e0*/  FFMA.FTZ R44, R83.reuse, R84, -R88 ;  /* 0x00000054532c7223 */ /* 0x040fe20000010858 */
[----:B------:R-:W-:Y:S01]  /*48f0*/  FFMA.FTZ R80, R80, R87, R81 ;  /* 0x0000005750507223 */ /* 0x000fe20000010051 */
[C---:B------:R-:W-:Y:S01]  /*4900*/  FMUL.FTZ R84, R46.reuse, R186 ;  /* 0x000000ba2e547220 */ /* 0x040fe20000410000 */
[----:B------:R-:W-:Y:S01]  /*4910*/  FMUL.FTZ R81, R46, R184 ;  /* 0x000000b82e517220 */ /* 0x000fe20000410000 */
[C---:B------:R-:W-:Y:S01]  /*4920*/  FMUL.FTZ R46, R82.reuse, R185 ;  /* 0x000000b9522e7220 */ /* 0x040fe20000410000 */
[----:B------:R-:W-:Y:S01]  /*4930*/  FFMA.FTZ R89, R83, R86, R89 ;  /* 0x0000005653597223 */ /* 0x000fe20000010059 */
[-C--:B------:R-:W-:Y:S01]  /*4940*/  FMUL.FTZ R82, R82, R183.reuse ;  /* 0x000000b752527220 */ /* 0x080fe20000410000 */
[----:B------:R-:W-:Y:S02]  /*4950*/  IMAD.U32 R47, R47, 0x10000, RZ ;  /* 0x000100002f2f7824 */ /* 0x000fe400078e00ff */
[C---:B------:R-:W-:Y:S01]  /*4960*/  FFMA.FTZ R46, R45.reuse, R183, -R46 ;  /* 0x000000b72d2e7223 */ /* 0x040fe2000001082e */
[----:B------:R-:W-:Y:S01]  /*4970*/  F2FP.BF16.F32.PACK_AB R80, R80, R91 ;  /* 0x0000005b5050723e */ /* 0x000fe200000010ff */
[----:B------:R-:W-:Y:S01]  /*4980*/  FFMA.FTZ R45, R45, R185, R82 ;  /* 0x000000b92d2d7223 */ /* 0x000fe20000010052 */
[C---:B------:R-:W-:Y:S01]  /*4990*/  FFMA.FTZ R84, R47.reuse, R184, -R84 ;  /* 0x000000b82f547223 */ /* 0x040fe20000010854 */
[----:B------:R-:W-:Y:S01]  /*49a0*/  FFMA.FTZ R81, R47, R186, R81 ;  /* 0x000000ba2f517223 */ /* 0x000fe20000010051 */
[----:B------:R-:W-:-:S02]  /*49b0*/  F2FP.BF16.F32.PACK_AB R89, R89, R44 ;  /* 0x0000002c5959723e */ /* 0x000fc400000010ff */
[----:B------:R-:W-:Y:S01]  /*49c0*/  F2FP.BF16.F32.PACK_AB R44, R45, R46 ;  /* 0x0000002e2d2c723e */ /* 0x000fe200000010ff */
[----:B------:R-:W-:Y:S01]  /*49d0*/  IMAD.MOV.U32 R46, RZ, RZ, R80 ;  /* 0x000000ffff2e7224 */ /* 0x000fe200078e0050 */
[----:B------:R-:W-:Y:S01]  /*49e0*/  F2FP.BF16.F32.PACK_AB R47, R81, R84 ;  /* 0x00000054512f723e */ /* 0x000fe200000010ff */
[----:B------:R-:W-:-:S07]  /*49f0*/  IMAD.MOV.U32 R45, RZ, RZ, R89 ;  /* 0x000000ffff2d7224 */ /* 0x000fce00078e0059 */
.L_x_488:
[----:B------:R-:W-:Y:S05]  /*4a00*/  BSYNC B3 ;  /* 0x0000000000037941 */ /* 0x000fea0003800000 */
.L_x_487:
[----:B--2---:R1:W-:Y:S02]  /*4a10*/  STG.E.128 desc[UR60][R50.64+0x100], R44 ;  /* 0x0001002c32007986 */ /* 0x0043e4000c101d3c */
.L_x_486:
[----:B------:R-:W-:Y:S05]  /*4a20*/  BSYNC B2 ;  /* 0x0000000000027941 */ /* 0x000fea0003800000 */
.L_x_485:
[----:B------:R-:W-:-:S13]  /*4a30*/  ISETP.NE.AND P3, PT, R39, RZ, PT ;  /* 0x000000ff2700720c */ /* 0x000fda0003f65270 */
[----:B------:R-:W-:Y:S05]  /*4a40*/  @!P3 BRA `(.L_x_468) ;  /* 0x0000000000d0b947 */ /* 0x000fea0003800000 */
[----:B-1234-:R1:W2:Y:S01]  /*4a50*/  LDS.128 R44, [R42+0x28000] ;  /* 0x028000002a2c7984 */ /* 0x01e2a20000000c00 */
[----:B------:R-:W-:Y:S01]  /*4a60*/  VIADD R81, R16, 0x50 ;  /* 0x0000005010517836 */ /* 0x000fe20000000000 */
[----:B------:R-:W-:Y:S04]  /*4a70*/  BSSY B2, `(.L_x_489) ;  /* 0x0000030000027945 */ /* 0x000fe80003800000 */
[----:B------:R-:W-:-:S13]  /*4a80*/  ISETP.GE.AND P3, PT, R81, R124, PT ;  /* 0x0000007c5100720c */ /* 0x000fda0003f66270 */
[----:B-1----:R-:W-:Y:S05]  /*4a90*/  @P3 BRA `(.L_x_490) ;  /* 0x0000000000b43947 */ /* 0x002fea0003800000 */
[----:B------:R-:W-:Y:S02]  /*4aa0*/  SHF.R.U64 R78, R78, 0x10, R79 ;  /* 0x000000104e4e7819 */ /* 0x000fe4000000124f */
[----:B------:R-:W-:Y:S02]  /*4ab0*/  SHF.R.U64 R80, R76, 0x10, R77 ;  /* 0x000000104c507819 */ /* 0x000fe4000000124d */
[----:B------:R-:W-:Y:S02]  /*4ac0*/  SHF.R.U32.HI R81, RZ, 0x10, R79 ;  /* 0x00000010ff517819 */ /* 0x000fe4000001164f */
[----:B------:R-:W-:Y:S02]  /*4ad0*/  PRMT R167, R167, 0x5410, R78 ;  /* 0x00005410a7a77816 */ /* 0x000fe4000000004e */
[----:B------:R-:W-:Y:S02]  /*4ae0*/  PRMT R165, R165, 0x5410, R80 ;  /* 0x00005410a5a57816 */ /* 0x000fe40000000050 */
[----:B------:R-:W-:Y:S01]  /*4af0*/  SHF.R.U32.HI R83, RZ, 0x10, R77 ;  /* 0x00000010ff537819 */ /* 0x000fe2000001164d */
[----:B--2---:R-:W-:Y:S01]  /*4b00*/  IMAD.U32 R77, R46, 0x10000, RZ ;  /* 0x000100002e4d7824 */ /* 0x004fe200078e00ff */
[----:B------:R-:W-:-:S02]  /*4b10*/  PRMT R168, R168, 0x5410, R81 ;  /* 0x00005410a8a87816 */ /* 0x000fc40000000051 */
[----:B------:R-:W-:Y:S02]  /*4b20*/  LOP3.LUT R78, R45, 0xffff0000, RZ, 0xc0, !PT ;  /* 0xffff00002d4e7812 */ /* 0x000fe400078ec0ff */
[----:B------:R-:W-:Y:S01]  /*4b30*/  LOP3.LUT R81, R167, 0xffff0000, RZ, 0xc0, !PT ;  /* 0xffff0000a7517812 */ /* 0x000fe200078ec0ff */
[----:B------:R-:W-:Y:S01]  /*4b40*/  IMAD.U32 R84, R168, 0x10000, RZ ;  /* 0x00010000a8547824 */ /* 0x000fe200078e00ff */
[----:B------:R-:W-:Y:S01]  /*4b50*/  LOP3.LUT R80, R165, 0xffff0000, RZ, 0xc0, !PT ;  /* 0xffff0000a5507812 */ /* 0x000fe200078ec0ff */
[----:B------:R-:W-:Y:S01]  /*4b60*/  IMAD.U32 R167, R167, 0x10000, RZ ;  /* 0x00010000a7a77824 */ /* 0x000fe200078e00ff */
[----:B------:R-:W-:Y:S01]  /*4b70*/  PRMT R166, R166, 0x5410, R83 ;  /* 0x00005410a6a67816 */ /* 0x000fe20000000053 */
[----:B------:R-:W-:Y:S01]  /*4b80*/  FMUL.FTZ R86, R78, R81 ;  /* 0x000000514e567220 */ /* 0x000fe20000410000 */
[----:B------:R-:W-:Y:S01]  /*4b90*/  LOP3.LUT R79, R46, 0xffff0000, RZ, 0xc0, !PT ;  /* 0xffff00002e4f7812 */ /* 0x000fe200078ec0ff */
[C---:B------:R-:W-:Y:S01]  /*4ba0*/  IMAD.U32 R46, R47.reuse, 0x10000, RZ ;  /* 0x000100002f2e7824 */ /* 0x040fe200078e00ff */
[----:B------:R-:W-:Y:S01]  /*4bb0*/  LOP3.LUT R76, R47, 0xffff0000, RZ, 0xc0, !PT ;  /* 0xffff00002f4c7812 */ /* 0x000fe200078ec0ff */
[----:B------:R-:W-:-:S02]  /*4bc0*/  IMAD.U32 R47, R45, 0x10000, RZ ;  /* 0x000100002d2f7824 */ /* 0x000fc400078e00ff */
[----:B------:R-:W-:Y:S01]  /*4bd0*/  FMUL.FTZ R78, R78, R80 ;  /* 0x000000504e4e7220 */ /* 0x000fe20000410000 */
[----:B------:R-:W-:Y:S02]  /*4be0*/  IMAD.U32 R82, R166, 0x10000, RZ ;  /* 0x00010000a6527824 */ /* 0x000fe400078e00ff */
[----:B------:R-:W-:Y:S01]  /*4bf0*/  FMUL.FTZ R88, R79, R84 ;  /* 0x000000544f587220 */ /* 0x000fe20000410000 */
[C---:B------:R-:W-:Y:S01]  /*4c00*/  FFMA.FTZ R86, R47.reuse, R80, -R86 ;  /* 0x000000502f567223 */ /* 0x040fe20000010856 */
[----:B------:R-:W-:Y:S01]  /*4c10*/  FFMA.FTZ R81, R47, R81, R78 ;  /* 0x000000512f517223 */ /* 0x000fe2000001004e */
[-C--:B------:R-:W-:Y:S01]  /*4c20*/  FMUL.FTZ R78, R79, R82.reuse ;  /* 0x000000524f4e7220 */ /* 0x080fe20000410000 */
[----:B------:R-:W-:Y:S01]  /*4c30*/  IMAD.U32 R45, R44, 0x10000, RZ ;  /* 0x000100002c2d7824 */ /* 0x000fe200078e00ff */
[----:B------:R-:W-:Y:S01]  /*4c40*/  LOP3.LUT R79, R168, 0xffff0000, RZ, 0xc0, !PT ;  /* 0xffff0000a84f7812 */ /* 0x000fe200078ec0ff */
[C---:B------:R-:W-:Y:S01]  /*4c50*/  FFMA.FTZ R88, R77.reuse, R82, -R88 ;  /* 0x000000524d587223 */ /* 0x040fe20000010858 */
[----:B------:R-:W-:Y:S01]  /*4c60*/  LOP3.LUT R47, R166, 0xffff0000, RZ, 0xc0, !PT ;  /* 0xffff0000a62f7812 */ /* 0x000fe200078ec0ff */
[----:B------:R-:W-:Y:S01]  /*4c70*/  FFMA.FTZ R77, R77, R84, R78 ;  /* 0x000000544d4d7223 */ /* 0x000fe2000001004e */
[----:B------:R-:W-:Y:S01]  /*4c80*/  LOP3.LUT R44, R44, 0xffff0000, RZ, 0xc0, !PT ;  /* 0xffff00002c2c7812 */ /* 0x000fe200078ec0ff */
[C---:B------:R-:W-:Y:S01]  /*4c90*/  FMUL.FTZ R83, R76.reuse, R79 ;  /* 0x0000004f4c537220 */ /* 0x040fe20000410000 */
[----:B------:R-:W-:Y:S01]  /*4ca0*/  SHF.L.U32 R165, R165, 0x10, RZ ;  /* 0x00000010a5a57819 */ /* 0x000fe200000006ff */
[----:B------:R-:W-:Y:S01]  /*4cb0*/  FMUL.FTZ R78, R76, R47 ;  /* 0x0000002f4c4e7220 */ /* 0x000fe20000410000 */
[----:B------:R-:W-:Y:S01]  /*4cc0*/  F2FP.BF16.F32.PACK_AB R81, R81, R86 ;  /* 0x000000565151723e */ /* 0x000fe200000010ff */
[----:B------:R-:W-:Y:S01]  /*4cd0*/  FMUL.FTZ R76, R44, R167 ;  /* 0x000000a72c4c7220 */ /* 0x000fe20000410000 */
[----:B------:R-:W-:Y:S01]  /*4ce0*/  FFMA.FTZ R83, R46, R47, -R83 ;  /* 0x0000002f2e537223 */ /* 0x000fe20000010853 */
[----:B------:R-:W-:Y:S01]  /*4cf0*/  FMUL.FTZ R44, R44, R165 ;  /* 0x000000a52c2c7220 */ /* 0x000fe20000410000 */
[----:B------:R-:W-:Y:S01]  /*4d00*/  FFMA.FTZ R78, R46, R79, R78 ;  /* 0x0000004f2e4e7223 */ /* 0x000fe2000001004e */
[----:B------:R-:W-:Y:S01]  /*4d10*/  FFMA.FTZ R76, R45, R165, -R76 ;  /* 0x000000a52d4c7223 */ /* 0x000fe2000001084c */
[----:B------:R-:W-:Y:S01]  /*4d20*/  F2FP.BF16.F32.PACK_AB R46, R77, R88 ;  /* 0x000000584d2e723e */ /* 0x000fe200000010ff */
[----:B------:R-:W-:-:S02]  /*4d30*/  FFMA.FTZ R45, R45, R167, R44 ;  /* 0x000000a72d2d7223 */ /* 0x000fc4000001002c */
[----:B------:R-:W-:-:S03]  /*4d40*/  F2FP.BF16.F32.PACK_AB R47, R78, R83 ;  /* 0x000000534e2f723e */ /* 0x000fc600000010ff */
[----:B------:R-:W-:Y:S01]  /*4d50*/  F2FP.BF16.F32.PACK_AB R44, R45, R76 ;  /* 0x0000004c2d2c723e */ /* 0x000fe200000010ff */
[----:B------:R-:W-:-:S07]  /*4d60*/  IMAD.MOV.U32 R45, RZ, RZ, R81 ;  /* 0x000000ffff2d7224 */ /* 0x000fce00078e0051 */
.L_x_490:
[----:B------:R-:W-:Y:S05]  /*4d70*/  BSYNC B2 ;  /* 0x0000000000027941 */ /* 0x000fea0003800000 */
.L_x_489:
[----:B--2---:R1:W-:Y:S02]  /*4d80*/  STG.E.128 desc[UR60][R50.64+0x140], R44 ;  /* 0x0001402c32007986 */ /* 0x0043e4000c101d3c */
.L_x_468:
[----:B------:R-:W-:Y:S05]  /*4d90*/  BSYNC B1 ;  /* 0x0000000000017941 */ /* 0x000fea0003800000 */
.L_x_467:
[----:B------:R-:W-:Y:S05]  /*4da0*/  @P4 BRA `(.L_x_491) ;  /* 0x0000005400884947 */ /* 0x000fea0003800000 */
[----:B------:R-:W-:Y:S01]  /*4db0*/  ISETP.NE.AND P3, PT, R31, RZ, PT ;  /* 0x000000ff1f00720c */ /* 0x000fe20003f65270 */
[----:B------:R-:W-:-:S12]  /*4dc0*/  BSSY B1, `(.L_x_492) ;  /* 0x0000036000017945 */ /* 0x000fd80003800000 */
[----:B------:R-:W-:Y:S05]  /*4dd0*/  @!P3 BRA `(.L_x_493) ;  /* 0x0000000000d0b947 */ /* 0x000fea0003800000 */
[----:B-1234-:R1:W2:Y:S01]  /*4de0*/  LDS.128 R44, [R41+0x23000] ;  /* 0x02300000292c7984 */ /* 0x01e2a20000000c00 */
[----:B------:R-:W-:Y:S01]  /*4df0*/  ISETP.GE.AND P3, PT, R16, R124, PT ;  /* 0x0000007c1000720c */ /* 0x000fe20003f66270 */
[----:B------:R-:W-:-:S12]  /*4e00*/  BSSY B2, `(.L_x_494) ;  /* 0x0000030000027945 */ /* 0x000fd80003800000 */
[----:B-1----:R-:W-:Y:S05]  /*4e10*/  @P3 BRA `(.L_x_495) ;  /* 0x0000000000b83947 */ /* 0x002fea0003800000 */
[----:B------:R-:W-:Y:S01]  /*4e20*/  SHF.R.U64 R74, R74, 0x10, R75 ;  /* 0x000000104a4a7819 */ /* 0x000fe2000000124b */
[----:B--2---:R-:W-:Y:S01]  /*4e30*/  IMAD.U32 R50, R46, 0x10000, RZ ;  /* 0x000100002e327824 */ /* 0x004fe200078e00ff */
[----:B------:R-:W-:Y:S01]  /*4e40*/  SHF.R.U64 R76, R72, 0x10, R73 ;  /* 0x00000010484c7819 */ /* 0x000fe20000001249 */
[----:B------:R-:W-:Y:S01]  /*4e50*/  IMAD.U32 R72, R47, 0x10000, RZ ;  /* 0x000100002f487824 */ /* 0x000fe200078e00ff */
[----:B------:R-:W-:Y:S02]  /*4e60*/  SHF.R.U32.HI R75, RZ, 0x10, R75 ;  /* 0x00000010ff4b7819 */ /* 0x000fe4000001164b */
[----:B------:R-:W-:Y:S02]  /*4e70*/  SHF.R.U32.HI R77, RZ, 0x10, R73 ;  /* 0x00000010ff4d7819 */ /* 0x000fe40000011649 */
[----:B------:R-:W-:Y:S02]  /*4e80*/  PRMT R181, R181, 0x5410, R74 ;  /* 0x00005410b5b57816 */ /* 0x000fe4000000004a */
[----:B------:R-:W-:-:S02]  /*4e90*/  PRMT R163, R163, 0x5410, R76 ;  /* 0x00005410a3a37816 */ /* 0x000fc4000000004c */
[----:B------:R-:W-:Y:S02]  /*4ea0*/  PRMT R182, R182, 0x5410, R75 ;  /* 0x00005410b6b67816 */ /* 0x000fe4000000004b */
[----:B------:R-:W-:Y:S02]  /*4eb0*/  LOP3.LUT R73, R47, 0xffff0000, RZ, 0xc0, !PT ;  /* 0xffff00002f497812 */ /* 0x000fe400078ec0ff */
[----:B------:R-:W-:Y:S01]  /*4ec0*/  PRMT R164, R164, 0x5410, R77 ;  /* 0x00005410a4a47816 */ /* 0x000fe2000000004d */
[----:B------:R-:W-:Y:S01]  /*4ed0*/  IMAD.U32 R77, R182, 0x10000, RZ ;  /* 0x00010000b64d7824 */ /* 0x000fe200078e00ff */
[----:B------:R-:W-:Y:S02]  /*4ee0*/  LOP3.LUT R47, R45, 0xffff0000, RZ, 0xc0, !PT ;  /* 0xffff00002d2f7812 */ /* 0x000fe400078ec0ff */
[----:B------:R-:W-:Y:S01]  /*4ef0*/  LOP3.LUT R76, R181, 0xffff0000, RZ, 0xc0, !PT ;  /* 0xffff0000b54c7812 */ /* 0x000fe200078ec0ff */
[----:B------:R-:W-:Y:S01]  /*4f00*/  IMAD.U32 R75, R164, 0x10000, RZ ;  /* 0x00010000a44b7824 */ /* 0x000fe200078e00ff */
[----:B------:R-:W-:Y:S01]  /*4f10*/  LOP3.LUT R74, R163, 0xffff0000, RZ, 0xc0, !PT ;  /* 0xffff0000a34a7812 */ /* 0x000fe200078ec0ff */
[----:B------:R-:W-:Y:S01]  /*4f20*/  IMAD.U32 R181, R181, 0x10000, RZ ;  /* 0x00010000b5b57824 */ /* 0x000fe200078e00ff */
[----:B------:R-:W-:Y:S01]  /*4f30*/  LOP3.LUT R51, R46, 0xffff0000, RZ, 0xc0, !PT ;  /* 0xffff00002e337812 */ /* 0x000fe200078ec0ff */
[----:B------:R-:W-:-:S02]  /*4f40*/  IMAD.U32 R46, R45, 0x10000, RZ ;  /* 0x000100002d2e7824 */ /* 0x000fc400078e00ff */
[C---:B------:R-:W-:Y:S01]  /*4f50*/  FMUL.FTZ R79, R47.reuse, R76 ;  /* 0x0000004c2f4f7220 */ /* 0x040fe20000410000 */
[C---:B------:R-:W-:Y:S02]  /*4f60*/  IMAD.U32 R45, R44.reuse, 0x10000, RZ ;  /* 0x000100002c2d7824 */ /* 0x040fe400078e00ff */
[-C--:B------:R-:W-:Y:S01]  /*4f70*/  FMUL.FTZ R47, R47, R74.reuse ;  /* 0x0000004a2f2f7220 */ /* 0x080fe20000410000 */
[----:B------:R-:W-:Y:S01]  /*4f80*/  LOP3.LUT R44, R44, 0xffff0000, RZ, 0xc0, !PT ;  /* 0xffff00002c2c7812 */ /* 0x000fe200078ec0ff */
[C---:B------:R-:W-:Y:S01]  /*4f90*/  FMUL.FTZ R81, R51.reuse, R77 ;  /* 0x0000004d33517220 */ /* 0x040fe20000410000 */
[----:B------:R-:W-:Y:S01]  /*4fa0*/  LOP3.LUT R182, R182, 0xffff0000, RZ, 0xc0, !PT ;  /* 0xffff0000b6b67812 */ /* 0x000fe200078ec0ff */
[-C--:B------:R-:W-:Y:S01]  /*4fb0*/  FMUL.FTZ R51, R51, R75.reuse ;  /* 0x0000004b33337220 */ /* 0x080fe20000410000 */
[----:B------:R-:W-:Y:S01]  /*4fc0*/  LOP3.LUT R164, R164, 0xffff0000, RZ, 0xc0, !PT ;  /* 0xffff0000a4a47812 */ /* 0x000fe200078ec0ff */
[----:B------:R-:W-:Y:S02]  /*4fd0*/  IMAD.U32 R163, R163, 0x10000, RZ ;  /* 0x00010000a3a37824 */ /* 0x000fe400078e00ff */
[C---:B------:R-:W-:Y:S01]  /*4fe0*/  FFMA.FTZ R79, R46.reuse, R74, -R79 ;  /* 0x0000004a2e4f7223 */ /* 0x040fe2000001084f */
[----:B------:R-:W-:Y:S01]  /*4ff0*/  FFMA.FTZ R76, R46, R76, R47 ;  /* 0x0000004c2e4c7223 */ /* 0x000fe2000001002f */
[----:B------:R-:W-:Y:S01]  /*5000*/  FFMA.FTZ R81, R50, R75, -R81 ;  /* 0x0000004b32517223 */ /* 0x000fe20000010851 */
[----:B------:R-:W-:Y:S01]  /*5010*/  FMUL.FTZ R46, R44, R181 ;  /* 0x000000b52c2e7220 */ /* 0x000fe20000410000 */
[----:B------:R-:W-:Y:S01]  /*5020*/  FFMA.FTZ R50, R50, R77, R51 ;  /* 0x0000004d32327223 */ /* 0x000fe20000010033 */
[C---:B------:R-:W-:Y:S01]  /*5030*/  FMUL.FTZ R47, R73.reuse, R182 ;  /* 0x000000b6492f7220 */ /* 0x040fe20000410000 */
[-C--:B------:R-:W-:Y:S01]  /*5040*/  FMUL.FTZ R44, R44, R163.reuse ;  /* 0x000000a32c2c7220 */ /* 0x080fe20000410000 */
        /* <DEDUP_REMOVED lines=9> */
[----:B------:R-:W-:Y:S01]  /*50e0*/  F2FP.BF16.F32.PACK_AB R47, R72, R47 ;  /* 0x0000002f482f723e */ /* 0x000fe200000010ff */
[----:B------:R-:W-:-:S07]  /*50f0*/  IMAD.MOV.U32 R46, RZ, RZ, R50 ;  /* 0x000000ffff2e7224 */ /* 0x000fce00078e0032 */
.L_x_495:
[----:B------:R-:W-:Y:S05]  /*5100*/  BSYNC B2 ;  /* 0x0000000000027941 */ /* 0x000fea0003800000 */
.L_x_494:
[----:B--2---:R1:W-:Y:S02]  /*5110*/  STG.E.128 desc[UR60][R48.64], R44 ;  /* 0x0000002c30007986 */ /* 0x0043e4000c101d3c */
.L_x_493:
[----:B------:R-:W-:Y:S05]  /*5120*/  BSYNC B1 ;  /* 0x0000000000017941 */ /* 0x000fea0003800000 */
.L_x_492:
[----:B------:R-:W-:Y:S01]  /*5130*/  ISETP.NE.AND P3, PT, R35, RZ, PT ;  /* 0x000000ff2300720c */ /* 0x000fe20003f65270 */
[----:B------:R-:W-:-:S12]  /*5140*/  BSSY B1, `(.L_x_496) ;  /* 0x0000037000017945 */ /* 0x000fd80003800000 */
[----:B------:R-:W-:Y:S05]  /*5150*/  @!P3 BRA `(.L_x_497) ;  /* 0x0000000000d4b947 */ /* 0x000fea0003800000 */
[----:B-1234-:R1:W2:Y:S01]  /*5160*/  LDS.128 R44, [R42+0x23000] ;  /* 0x023000002a2c7984 */ /* 0x01e2a20000000c00 */
[----:B------:R-:W-:Y:S01]  /*5170*/  VIADD R51, R16, 0x10 ;  /* 0x0000001010337836 */ /* 0x000fe20000000000 */
[----:B------:R-:W-:Y:S04]  /*5180*/  BSSY B2, `(.L_x_498) ;  /* 0x0000031000027945 */ /* 0x000fe80003800000 */
[----:B------:R-:W-:-:S13]  /*5190*/  ISETP.GE.AND P3, PT, R51, R124, PT ;  /* 0x0000007c3300720c */ /* 0x000fda0003f66270 */
        /* <DEDUP_REMOVED lines=16> */
[C---:B------:R-:W-:Y:S01]  /*52a0*/  LOP3.LUT R70, R161.reuse, 0xffff0000, RZ, 0xc0, !PT ;  /* 0xffff0000a1467812 */ /* 0x040fe200078ec0ff */
[----:B------:R-:W-:Y:S01]  /*52b0*/  IMAD.U32 R161, R161, 0x10000, RZ ;  /* 0x00010000a1a17824 */ /* 0x000fe200078e00ff */
[----:B------:R-:W-:Y:S01]  /*52c0*/  LOP3.LUT R51, R46, 0xffff0000, RZ, 0xc0, !PT ;  /* 0xffff00002e337812 */ /* 0x000fe200078ec0ff */
[----:B------:R-:W-:-:S02]  /*52d0*/  IMAD.U32 R46, R45, 0x10000, RZ ;  /* 0x000100002d2e7824 */ /* 0x000fc400078e00ff */
[C---:B------:R-:W-:Y:S01]  /*52e0*/  FMUL.FTZ R75, R47.reuse, R72 ;  /* 0x000000482f4b7220 */ /* 0x040fe20000410000 */
[C---:B------:R-:W-:Y:S02]  /*52f0*/  IMAD.U32 R45, R44.reuse, 0x10000, RZ ;  /* 0x000100002c2d7824 */ /* 0x040fe400078e00ff */
[-C--:B------:R-:W-:Y:S01]  /*5300*/  FMUL.FTZ R47, R47, R70.reuse ;  /* 0x000000462f2f7220 */ /* 0x080fe20000410000 */
[----:B------:R-:W-:Y:S01]  /*5310*/  LOP3.LUT R44, R44, 0xffff0000, RZ, 0xc0, !PT ;  /* 0xffff00002c2c7812 */ /* 0x000fe200078ec0ff */
[----:B------:R-:W-:Y:S01]  /*5320*/  FMUL.FTZ R77, R51, R73 ;  /* 0x00000049334d7220 */ /* 0x000fe20000410000 */
[----:B------:R-:W-:Y:S01]  /*5330*/  SHF.L.U32 R179, R179, 0x10, RZ ;  /* 0x00000010b3b37819 */ /* 0x000fe200000006ff */
[-C--:B------:R-:W-:Y:S01]  /*5340*/  FMUL.FTZ R51, R51, R71.reuse ;  /* 0x0000004733337220 */ /* 0x080fe20000410000 */
[----:B------:R-:W-:Y:S01]  /*5350*/  LOP3.LUT R180, R180, 0xffff0000, RZ, 0xc0, !PT ;  /* 0xffff0000b4b47812 */ /* 0x000fe200078ec0ff */
[----:B------:R-:W-:Y:S01]  /*5360*/  FFMA.FTZ R75, R46, R70, -R75 ;  /* 0x000000462e4b7223 */ /* 0x000fe2000001084b */
[----:B------:R-:W-:Y:S01]  /*5370*/  LOP3.LUT R162, R162, 0xffff0000, RZ, 0xc0, !PT ;  /* 0xffff0000a2a27812 */ /* 0x000fe200078ec0ff */
        /* <DEDUP_REMOVED lines=17> */
.L_x_499:
[----:B------:R-:W-:Y:S05]  /*5490*/  BSYNC B2 ;  /* 0x0000000000027941 */ /* 0x000fea0003800000 */
.L_x_498:
[----:B--2---:R1:W-:Y:S02]  /*54a0*/  STG.E.128 desc[UR60][R48.64+0x40], R44 ;  /* 0x0000402c30007986 */ /* 0x0043e4000c101d3c */
.L_x_497:
[----:B------:R-:W-:Y:S05]  /*54b0*/  BSYNC B1 ;  /* 0x0000000000017941 */ /* 0x000fea0003800000 */
.L_x_496:
        /* <DEDUP_REMOVED lines=54> */
.L_x_503:
[----:B------:R-:W-:Y:S05]  /*5820*/  BSYNC B2 ;  /* 0x0000000000027941 */ /* 0x000fea0003800000 */
.L_x_502:
[----:B--2---:R1:W-:Y:S02]  /*5830*/  STG.E.128 desc[UR60][R48.64+0x80], R44 ;  /* 0x0000802c30007986 */ /* 0x0043e4000c101d3c */
.L_x_501:
[----:B------:R-:W-:Y:S05]  /*5840*/  BSYNC B1 ;  /* 0x0000000000017941 */ /* 0x000fea0003800000 */
.L_x_500:
        /* <DEDUP_REMOVED lines=26> */
[----:B------:R-:W-:Y:S01]  /*59f0*/  IMAD.U32 R46, R45, 0x10000, RZ ;  /* 0x000100002d2e7824 */ /* 0x000fe200078e00ff */
[C---:B------:R-:W-:Y:S01]  /*5a00*/  SHF.L.U32 R45, R44.reuse, 0x10, RZ ;  /* 0x000000102c2d7819 */ /* 0x040fe200000006ff */
[C---:B------:R-:W-:Y:S01]  /*5a10*/  FMUL.FTZ R67, R47.reuse, R64 ;  /* 0x000000402f437220 */ /* 0x040fe20000410000 */
[----:B------:R-:W-:Y:S01]  /*5a20*/  FMUL.FTZ R47, R47, R62 ;  /* 0x0000003e2f2f7220 */ /* 0x000fe20000410000 */
[----:B------:R-:W-:Y:S01]  /*5a30*/  LOP3.LUT R44, R44, 0xffff0000, RZ, 0xc0, !PT ;  /* 0xffff00002c2c7812 */ /* 0x000fe200078ec0ff */
[C---:B------:R-:W-:Y:S01]  /*5a40*/  FMUL.FTZ R69, R51.reuse, R65 ;  /* 0x0000004133457220 */ /* 0x040fe20000410000 */
[----:B------:R-:W-:Y:S01]  /*5a50*/  LOP3.LUT R156, R156, 0xffff0000, RZ, 0xc0, !PT ;  /* 0xffff00009c9c7812 */ /* 0x000fe200078ec0ff */
[----:B------:R-:W-:Y:S01]  /*5a60*/  FMUL.FTZ R51, R51, R63 ;  /* 0x0000003f33337220 */ /* 0x000fe20000410000 */
[----:B------:R-:W-:Y:S01]  /*5a70*/  LOP3.LUT R150, R150, 0xffff0000, RZ, 0xc0, !PT ;  /* 0xffff000096967812 */ /* 0x000fe200078ec0ff */
[----:B------:R-:W-:-:S02]  /*5a80*/  IMAD.U32 R147, R147, 0x10000, RZ ;  /* 0x0001000093937824 */ /* 0x000fc400078e00ff */
        /* <DEDUP_REMOVED lines=18> */
.L_x_507:
[----:B------:R-:W-:Y:S05]  /*5bb0*/  BSYNC B2 ;  /* 0x0000000000027941 */ /* 0x000fea0003800000 */
.L_x_506:
[----:B--2---:R1:W-:Y:S02]  /*5bc0*/  STG.E.128 desc[UR60][R48.64+0xc0], R44 ;  /* 0x0000c02c30007986 */ /* 0x0043e4000c101d3c */
.L_x_505:
[----:B------:R-:W-:Y:S05]  /*5bd0*/  BSYNC B1 ;  /* 0x0000000000017941 */ /* 0x000fea0003800000 */
.L_x_504:
        /* <DEDUP_REMOVED lines=8> */
[--C-:B------:R-:W-:Y:S01]  /*5c60*/  SHF.R.U64 R61, R58, 0x10, R59.reuse ;  /* 0x000000103a3d7819 */ /* 0x100fe2000000123b */
[----:B--2---:R-:W-:Y:S01]  /*5c70*/  IMAD.U32 R50, R46, 0x10000, RZ ;  /* 0x000100002e327824 */ /* 0x004fe200078e00ff */
[----:B------:R-:W-:Y:S02]  /*5c80*/  SHF.R.U32.HI R58, RZ, 0x10, R59 ;  /* 0x00000010ff3a7819 */ /* 0x000fe4000001163b */
[--C-:B------:R-:W-:Y:S02]  /*5c90*/  SHF.R.U32.HI R60, RZ, 0x10, R57.reuse ;  /* 0x00000010ff3c7819 */ /* 0x100fe40000011639 */
[----:B------:R-:W-:Y:S02]  /*5ca0*/  PRMT R133, R133, 0x5410, R58 ;  /* 0x0000541085857816 */ /* 0x000fe4000000003a */
[----:B------:R-:W-:Y:S01]  /*5cb0*/  SHF.R.U64 R63, R56, 0x10, R57 ;  /* 0x00000010383f7819 */ /* 0x000fe20000001239 */
[----:B------:R-:W-:Y:S01]  /*5cc0*/  IMAD.U32 R56, R47, 0x10000, RZ ;  /* 0x000100002f387824 */ /* 0x000fe200078e00ff */
[----:B------:R-:W-:-:S02]  /*5cd0*/  PRMT R131, R131, 0x5410, R60 ;  /* 0x0000541083837816 */ /* 0x000fc4000000003c */
[----:B------:R-:W-:Y:S01]  /*5ce0*/  PRMT R132, R132, 0x5410, R61 ;  /* 0x0000541084847816 */ /* 0x000fe2000000003d */
[----:B------:R-:W-:Y:S01]  /*5cf0*/  IMAD.U32 R61, R133, 0x10000, RZ ;  /* 0x00010000853d7824 */ /* 0x000fe200078e00ff */
[----:B------:R-:W-:Y:S01]  /*5d00*/  LOP3.LUT R51, R46, 0xffff0000, RZ, 0xc0, !PT ;  /* 0xffff00002e337812 */ /* 0x000fe200078ec0ff */
[----:B------:R-:W-:Y:S01]  /*5d10*/  IMAD.U32 R59, R131, 0x10000, RZ ;  /* 0x00010000833b7824 */ /* 0x000fe200078e00ff */
[----:B------:R-:W-:Y:S01]  /*5d20*/  LOP3.LUT R57, R47, 0xffff0000, RZ, 0xc0, !PT ;  /* 0xffff00002f397812 */ /* 0x000fe200078ec0ff */
[----:B------:R-:W-:Y:S01]  /*5d30*/  IMAD.U32 R46, R45, 0x10000, RZ ;  /* 0x000100002d2e7824 */ /* 0x000fe200078e00ff */
[----:B------:R-:W-:Y:S01]  /*5d40*/  PRMT R130, R130, 0x5410, R63 ;  /* 0x0000541082827816 */ /* 0x000fe2000000003f */
[----:B------:R-:W-:Y:S01]  /*5d50*/  FMUL.FTZ R65, R51, R61 ;  /* 0x0000003d33417220 */ /* 0x000fe20000410000 */
[----:B------:R-:W-:Y:S01]  /*5d60*/  LOP3.LUT R47, R45, 0xffff0000, RZ, 0xc0, !PT ;  /* 0xffff00002d2f7812 */ /* 0x000fe200078ec0ff */
[-C--:B------:R-:W-:Y:S01]  /*5d70*/  FMUL.FTZ R51, R51, R59.reuse ;  /* 0x0000003b33337220 */ /* 0x080fe20000410000 */
[----:B------:R-:W-:Y:S01]  /*5d80*/  LOP3.LUT R60, R132, 0xffff0000, RZ, 0xc0, !PT ;  /* 0xffff0000843c7812 */ /* 0x000fe200078ec0ff */
[----:B------:R-:W-:Y:S01]  /*5d90*/  IMAD.U32 R45, R44, 0x10000, RZ ;  /* 0x000100002c2d7824 */ /* 0x000fe200078e00ff */
[----:B------:R-:W-:Y:S01]  /*5da0*/  LOP3.LUT R58, R130, 0xffff0000, RZ, 0xc0, !PT ;  /* 0xffff0000823a7812 */ /* 0x000fe200078ec0ff */
[----:B------:R-:W-:Y:S01]  /*5db0*/  FFMA.FTZ R65, R50, R59, -R65 ;  /* 0x0000003b32417223 */ /* 0x000fe20000010841 */
[----:B------:R-:W-:Y:S01]  /*5dc0*/  LOP3.LUT R133, R133, 0xffff0000, RZ, 0xc0, !PT ;  /* 0xffff000085857812 */ /* 0x000fe200078ec0ff */
[----:B------:R-:W-:Y:S01]  /*5dd0*/  FMUL.FTZ R63, R47, R60 ;  /* 0x0000003c2f3f7220 */ /* 0x000fe20000410000 */
[----:B------:R-:W-:Y:S01]  /*5de0*/  LOP3.LUT R131, R131, 0xffff0000, RZ, 0xc0, !PT ;  /* 0xffff000083837812 */ /* 0x000fe200078ec0ff */
[-C--:B------:R-:W-:Y:S01]  /*5df0*/  FMUL.FTZ R47, R47, R58.reuse ;  /* 0x0000003a2f2f7220 */ /* 0x080fe20000410000 */
[----:B------:R-:W-:Y:S01]  /*5e00*/  LOP3.LUT R44, R44, 0xffff0000, RZ, 0xc0, !PT ;  /* 0xffff00002c2c7812 */ /* 0x000fe200078ec0ff */
[----:B------:R-:W-:Y:S01]  /*5e10*/  FFMA.FTZ R63, R46, R58, -R63 ;  /* 0x0000003a2e3f7223 */ /* 0x000fe2000001083f */
[----:B------:R-:W-:Y:S01]  /*5e20*/  FFMA.FTZ R50, R50, R61, R51 ;  /* 0x0000003d32327223 */ /* 0x000fe20000010033 */
[----:B------:R-:W-:-:S02]  /*5e30*/  IMAD.U32 R132, R132, 0x10000, RZ ;  /* 0x0001000084847824 */ /* 0x000fc400078e00ff */
[C---:B------:R-:W-:Y:S01]  /*5e40*/  FMUL.FTZ R51, R57.reuse, R133 ;  /* 0x0000008539337220 */ /* 0x040fe20000410000 */
[----:B------:R-:W-:Y:S02]  /*5e50*/  IMAD.U32 R130, R130, 0x10000, RZ ;  /* 0x0001000082827824 */ /* 0x000fe400078e00ff */
[-C--:B------:R-:W-:Y:S01]  /*5e60*/  FMUL.FTZ R58, R57, R131.reuse ;  /* 0x00000083393a7220 */ /* 0x080fe20000410000 */
[----:B------:R-:W-:Y:S01]  /*5e70*/  FFMA.FTZ R60, R46, R60, R47 ;  /* 0x0000003c2e3c7223 */ /* 0x000fe2000001002f */
[C---:B------:R-:W-:Y:S01]  /*5e80*/  FMUL.FTZ R46, R44.reuse, R132 ;  /* 0x000000842c2e7220 */ /* 0x040fe20000410000 */
[-C--:B------:R-:W-:Y:S01]  /*5e90*/  FMUL.FTZ R47, R44, R130.reuse ;  /* 0x000000822c2f7220 */ /* 0x080fe20000410000 */
[C---:B------:R-:W-:Y:S01]  /*5ea0*/  FFMA.FTZ R51, R56.reuse, R131, -R51 ;  /* 0x0000008338337223 */ /* 0x040fe20000010833 */
[----:B------:R-:W-:Y:S01]  /*5eb0*/  FFMA.FTZ R58, R56, R133, R58 ;  /* 0x00000085383a7223 */ /* 0x000fe2000001003a */
[C---:B------:R-:W-:Y:S01]  /*5ec0*/  FFMA.FTZ R46, R45.reuse, R130, -R46 ;  /* 0x000000822d2e7223 */ /* 0x040fe2000001082e */
[----:B------:R-:W-:Y:S01]  /*5ed0*/  FFMA.FTZ R47, R45, R132, R47 ;  /* 0x000000842d2f7223 */ /* 0x000fe2000001002f */
[----:B------:R-:W-:-:S02]  /*5ee0*/  F2FP.BF16.F32.PACK_AB R50, R50, R65 ;  /* 0x000000413232723e */ /* 0x000fc400000010ff */
[----:B------:R-:W-:Y:S02]  /*5ef0*/  F2FP.BF16.F32.PACK_AB R51, R58, R51 ;  /* 0x000000333a33723e */ /* 0x000fe400000010ff */
[----:B------:R-:W-:Y:S01]  /*5f00*/  F2FP.BF16.F32.PACK_AB R44, R47, R46 ;  /* 0x0000002e2f2c723e */ /* 0x000fe200000010ff */
[----:B------:R-:W-:Y:S01]  /*5f10*/  IMAD.MOV.U32 R46, RZ, RZ, R50 ;  /* 0x000000ffff2e7224 */ /* 0x000fe200078e0032 */
[----:B------:R-:W-:Y:S01]  /*5f20*/  F2FP.BF16.F32.PACK_AB R45, R60, R63 ;  /* 0x0000003f3c2d723e */ /* 0x000fe200000010ff */
[----:B------:R-:W-:-:S07]  /*5f30*/  IMAD.MOV.U32 R47, RZ, RZ, R51 ;  /* 0x000000ffff2f7224 */ /* 0x000fce00078e0033 */
.L_x_511:
[----:B------:R-:W-:Y:S05]  /*5f40*/  BSYNC B2 ;  /* 0x0000000000027941 */ /* 0x000fea0003800000 */
.L_x_510:
[----:B--2---:R1:W-:Y:S02]  /*5f50*/  STG.E.128 desc[UR60][R48.64+0x100], R44 ;  /* 0x0001002c30007986 */ /* 0x0043e4000c101d3c */
.L_x_509:
[----:B------:R-:W-:Y:S05]  /*5f60*/  BSYNC B1 ;  /* 0x0000000000017941 */ /* 0x000fea0003800000 */
.L_x_508:
[----:B------:R-:W-:-:S13]  /*5f70*/  ISETP.NE.AND P3, PT, R39, RZ, PT ;  /* 0x000000ff2700720c */ /* 0x000fda0003f65270 */
[----:B------:R-:W-:Y:S05]  /*5f80*/  @!P3 BRA `(.L_x_491) ;  /* 0x000000440010b947 */ /* 0x000fea0003800000 */
[----:B-1234-:R1:W2:Y:S01]  /*5f90*/  LDS.128 R44, [R42+0x2a000] ;  /* 0x02a000002a2c7984 */ /* 0x01e2a20000000c00 */
        /* <DEDUP_REMOVED lines=15> */
[----:B------:R-:W-:Y:S02]  /*6090*/  LOP3.LUT R53, R47, 0xffff0000, RZ, 0xc0, !PT ;  /* 0xffff00002f357812 */ /* 0x000fe400078ec0ff */
[----:B------:R-:W-:Y:S01]  /*60a0*/  PRMT R93, R93, 0x5410, R56 ;  /* 0x000054105d5d7816 */ /* 0x000fe20000000038 */
[----:B------:R-:W-:Y:S01]  /*60b0*/  FMUL.FTZ R61, R51, R57 ;  /* 0x00000039333d7220 */ /* 0x000fe20000410000 */
[----:B------:R-:W-:Y:S01]  /*60c0*/  LOP3.LUT R47, R45, 0xffff0000, RZ, 0xc0, !PT ;  /* 0xffff00002d2f7812 */ /* 0x000fe200078ec0ff */
[-C--:B------:R-:W-:Y:S01]  /*60d0*/  FMUL.FTZ R51, R51, R55.reuse ;  /* 0x0000003733337220 */ /* 0x080fe20000410000 */
[C---:B------:R-:W-:Y:S01]  /*60e0*/  LOP3.LUT R56, R94.reuse, 0xffff0000, RZ, 0xc0, !PT ;  /* 0xffff00005e387812 */ /* 0x040fe200078ec0ff */
[----:B------:R-:W-:Y:S01]  /*60f0*/  IMAD.U32 R94, R94, 0x10000, RZ ;  /* 0x000100005e5e7824 */ /* 0x000fe200078e00ff */
[----:B------:R-:W-:Y:S01]  /*6100*/  SHF.L.U32 R50, R46, 0x10, RZ ;  /* 0x000000102e327819 */ /* 0x000fe200000006ff */
[----:B------:R-:W-:Y:S01]  /*6110*/  IMAD.U32 R46, R45, 0x10000, RZ ;  /* 0x000100002d2e7824 */ /* 0x000fe200078e00ff */
[----:B------:R-:W-:Y:S01]  /*6120*/  LOP3.LUT R54, R93, 0xffff0000, RZ, 0xc0, !PT ;  /* 0xffff00005d367812 */ /* 0x000fe200078ec0ff */
[----:B------:R-:W-:Y:S01]  /*6130*/  FMUL.FTZ R59, R47, R56 ;  /* 0x000000382f3b7220 */ /* 0x000fe20000410000 */
[----:B------:R-:W-:Y:S01]  /*6140*/  LOP3.LUT R95, R95, 0xffff0000, RZ, 0xc0, !PT ;  /* 0xffff00005f5f7812 */ /* 0x000fe200078ec0ff */
[----:B------:R-:W-:Y:S01]  /*6150*/  IMAD.U32 R45, R44, 0x10000, RZ ;  /* 0x000100002c2d7824 */ /* 0x000fe200078e00ff */
[----:B------:R-:W-:Y:S01]  /*6160*/  LOP3.LUT R92, R92, 0xffff0000, RZ, 0xc0, !PT ;  /* 0xffff00005c5c7812 */ /* 0x000fe200078ec0ff */
[----:B------:R-:W-:Y:S01]  /*6170*/  FFMA.FTZ R61, R50, R55, -R61 ;  /* 0x00000037323d7223 */ /* 0x000fe2000001083d */
[-C--:B------:R-:W-:Y:S01]  /*6180*/  FMUL.FTZ R47, R47, R54.reuse ;  /* 0x000000362f2f7220 */ /* 0x080fe20000410000 */
[----:B------:R-:W-:Y:S01]  /*6190*/  LOP3.LUT R44, R44, 0xffff0000, RZ, 0xc0, !PT ;  /* 0xffff00002c2c7812 */ /* 0x000fe200078ec0ff */
[----:B------:R-:W-:Y:S01]  /*61a0*/  FFMA.FTZ R59, R46, R54, -R59 ;  /* 0x000000362e3b7223 */ /* 0x000fe2000001083b */
[----:B------:R-:W-:Y:S01]  /*61b0*/  FFMA.FTZ R50, R50, R57, R51 ;  /* 0x0000003932327223 */ /* 0x000fe20000010033 */
[----:B------:R-:W-:-:S02]  /*61c0*/  IMAD.U32 R93, R93, 0x10000, RZ ;  /* 0x000100005d5d7824 */ /* 0x000fc400078e00ff */
[C---:B------:R-:W-:Y:S01]  /*61d0*/  FMUL.FTZ R51, R53.reuse, R95 ;  /* 0x0000005f35337220 */ /* 0x040fe20000410000 */
[----:B------:R-:W-:Y:S01]  /*61e0*/  FMUL.FTZ R54, R53, R92 ;  /* 0x0000005c35367220 */ /* 0x000fe20000410000 */
[----:B------:R-:W-:Y:S01]  /*61f0*/  FFMA.FTZ R56, R46, R56, R47 ;  /* 0x000000382e387223 */ /* 0x000fe2000001002f */
[C---:B------:R-:W-:Y:S01]  /*6200*/  FMUL.FTZ R46, R44.reuse, R94 ;  /* 0x0000005e2c2e7220 */ /* 0x040fe20000410000 */
[----:B------:R-:W-:Y:S01]  /*6210*/  FMUL.FTZ R47, R44, R93 ;  /* 0x0000005d2c2f7220 */ /* 0x000fe20000410000 */
[C---:B------:R-:W-:Y:S01]  /*6220*/  FFMA.FTZ R51, R52.reuse, R92, -R51 ;  /* 0x0000005c34337223 */ /* 0x040fe20000010833 */
[----:B------:R-:W-:Y:S01]  /*6230*/  FFMA.FTZ R54, R52, R95, R54 ;  /* 0x0000005f34367223 */ /* 0x000fe20000010036 */
[C---:B------:R-:W-:Y:S01]  /*6240*/  FFMA.FTZ R46, R45.reuse, R93, -R46 ;  /* 0x0000005d2d2e7223 */ /* 0x040fe2000001082e */
[----:B------:R-:W-:Y:S01]  /*6250*/  FFMA.FTZ R47, R45, R94, R47 ;  /* 0x0000005e2d2f7223 */ /* 0x000fe2000001002f */
[----:B------:R-:W-:Y:S02]  /*6260*/  F2FP.BF16.F32.PACK_AB R50, R50, R61 ;  /* 0x0000003d3232723e */ /* 0x000fe400000010ff */
[----:B------:R-:W-:-:S02]  /*6270*/  F2FP.BF16.F32.PACK_AB R51, R54, R51 ;  /* 0x000000333633723e */ /* 0x000fc400000010ff */
[----:B------:R-:W-:Y:S01]  /*6280*/  F2FP.BF16.F32.PACK_AB R44, R47, R46 ;  /* 0x0000002e2f2c723e */ /* 0x000fe200000010ff */
[----:B------:R-:W-:Y:S01]  /*6290*/  IMAD.MOV.U32 R46, RZ, RZ, R50 ;  /* 0x000000ffff2e7224 */ /* 0x000fe200078e0032 */
[----:B------:R-:W-:Y:S01]  /*62a0*/  F2FP.BF16.F32.PACK_AB R45, R56, R59 ;  /* 0x0000003b382d723e */ /* 0x000fe200000010ff */
[----:B------:R-:W-:-:S07]  /*62b0*/  IMAD.MOV.U32 R47, RZ, RZ, R51 ;  /* 0x000000ffff2f7224 */ /* 0x000fce00078e0033 */
.L_x_513:
[----:B------:R-:W-:Y:S05]  /*62c0*/  BSYNC B1 ;  /* 0x0000000000017941 */ /* 0x000fea0003800000 */
.L_x_512:
[----:B--2---:R1:W-:Y:S01]  /*62d0*/  STG.E.128 desc[UR60][R48.64+0x140], R44 ;  /* 0x0001402c30007986 */ /* 0x0043e2000c101d3c */
[----:B------:R-:W-:Y:S05]  /*62e0*/  BRA `(.L_x_491) ;  /* 0x0000004000387947 */ /* 0x000fea0003800000 */
.L_x_459:
        /* <DEDUP_REMOVED lines=19> */
[----:B------:R-:W-:Y:S02]  /*6420*/  CS2R R52, SRZ ;  /* 0x0000000000347805 */ /* 0x000fe4000001ff00 */
[----:B------:R-:W-:Y:S01]  /*6430*/  CS2R R66, SRZ ;  /* 0x0000000000427805 */ /* 0x000fe2000001ff00 */
[----:B------:R-:W-:Y:S01]  /*6440*/  IMAD.X R45, R100, 0x1, R15, P2 ;  /* 0x00000001642d7824 */ /* 0x000fe200010e060f */
[----:B------:R-:W-:Y:S02]  /*6450*/  LEA R68, P2, R44, UR4, 0x1 ;  /* 0x000000042c447c11 */ /* 0x000fe4000f8408ff */
[----:B------:R-:W-:-:S02]  /*6460*/  CS2R R64, SRZ ;  /* 0x0000000000407805 */ /* 0x000fc4000001ff00 */
        /* <DEDUP_REMOVED lines=8> */
[----:B------:R-:W-:Y:S02]  /*64f0*/  CS2R R48, SRZ ;  /* 0x0000000000307805 */ /* 0x000fe4000001ff00 */
[----:B------:R-:W-:Y:S02]  /*6500*/  CS2R R62, SRZ ;  /* 0x00000000003e7805 */ /* 0x000fe4000001ff00 */
[----:B------:R-:W-:-:S05]  /*6510*/  CS2R R60, SRZ ;  /* 0x00000000003c7805 */ /* 0x000fca000001ff00 */
[----:B------:R0:W5:Y:S04]  /*6520*/  @!P2 LDG.E.128 R52, desc[UR60][R68.64] ;  /* 0x0000003c4434a981 */ /* 0x000168000c1e1d00 */
[----:B------:R0:W5:Y:S01]  /*6530*/  @!P2 LDG.E.128 R64, desc[UR60][R72.64] ;  /* 0x0000003c4840a981 */ /* 0x000162000c1e1d00 */
[----:B------:R-:W-:Y:S02]  /*6540*/  ISETP.GE.AND P2, PT, R204, R124, PT ;  /* 0x0000007ccc00720c */ /* 0x000fe40003f46270 */
[----:B------:R-:W-:Y:S02]  /*6550*/  CS2R R46, SRZ ;  /* 0x00000000002e7805 */ /* 0x000fe4000001ff00 */
[----:B------:R-:W-:Y:S02]  /*6560*/  CS2R R44, SRZ ;  /* 0x00000000002c7805 */ /* 0x000fe4000001ff00 */
[----:B------:R-:W-:-:S02]  /*6570*/  CS2R R58, SRZ ;  /* 0x00000000003a7805 */ /* 0x000fc4000001ff00 */
[----:B------:R-:W-:-:S05]  /*6580*/  CS2R R56, SRZ ;  /* 0x0000000000387805 */ /* 0x000fca000001ff00 */
[----:B------:R0:W5:Y:S04]  /*6590*/  @!P2 LDG.E.128 R48, desc[UR60][R68.64+0x40] ;  /* 0x0000403c4430a981 */ /* 0x000168000c1e1d00 */
[----:B------:R0:W5:Y:S01]  /*65a0*/  @!P2 LDG.E.128 R60, desc[UR60][R72.64+0x40] ;  /* 0x0000403c483ca981 */ /* 0x000162000c1e1d00 */
[----:B------:R-:W-:-:S13]  /*65b0*/  ISETP.GE.AND P2, PT, R205, R124, PT ;  /* 0x0000007ccd00720c */ /* 0x000fda0003f46270 */
[----:B------:R0:W5:Y:S04]  /*65c0*/  @!P2 LDG.E.128 R44, desc[UR60][R68.64+0x80] ;  /* 0x0000803c442ca981 */ /* 0x000168000c1e1d00 */
[----:B------:R0:W5:Y:S02]  /*65d0*/  @!P2 LDG.E.128 R56, desc[UR60][R72.64+0x80] ;  /* 0x0000803c4838a981 */ /* 0x000164000c1e1d00 */
.L_x_515:
[----:B------:R-:W-:Y:S05]  /*65e0*/  BSYNC B1 ;  /* 0x0000000000017941 */ /* 0x000fea0003800000 */
.L_x_514:
[----:B------:R-:W-:Y:S01]  /*65f0*/  ISETP.GE.AND P3, PT, R223, R43, PT ;  /* 0x0000002bdf00720c */ /* 0x000fe20003f66270 */
[----:B------:R-:W-:Y:S01]  /*6600*/  BSSY B1, `(.L_x_516) ;  /* 0x000002e000017945 */ /* 0x000fe20003800000 */
[----:B0-----:R-:W-:Y:S02]  /*6610*/  CS2R R68, SRZ ;  /* 0x0000000000447805 */ /* 0x001fe4000001ff00 */
        /* <DEDUP_REMOVED lines=17> */
[----:B------:R-:W-:Y:S02]  /*6730*/  IADD3.X R69, R15, R100, R9, P2, P5 ;  /* 0x000000640f457210 */ /* 0x000fe400017ea409 */
[----:B------:R-:W-:Y:S02]  /*6740*/  CS2R R90, SRZ ;  /* 0x00000000005a7805 */ /* 0x000fe4000001ff00 */
[----:B------:R-:W-:-:S02]  /*6750*/  IADD3 R68, P2, P5, R110, R92, R8 ;  /* 0x0000005c6e447210 */ /* 0x000fc40007d5e008 */
[----:B------:R-:W-:Y:S02]  /*6760*/  CS2R R88, SRZ ;  /* 0x0000000000587805 */ /* 0x000fe4000001ff00 */
[----:B------:R-:W-:Y:S02]  /*6770*/  IADD3.X R101, R13, R101, R7, P2, P5 ;  /* 0x000000650d657210 */ /* 0x000fe400017ea407 */
[----:B------:R-:W-:-:S04]  /*6780*/  LEA R92, P2, R94, UR4, 0x1 ;  /* 0x000000045e5c7c11 */ /* 0x000fc8000f8408ff */
[----:B------:R-:W-:Y:S01]  /*6790*/  LEA.HI.X R93, R94, UR5, R69, 0x1, P2 ;  /* 0x000000055e5d7c11 */ /* 0x000fe200090f0c45 */
[----:B------:R-:W-:Y:S02]  /*67a0*/  ULDC.64 UR4, c[0x0][0x3e0] ;  /* 0x0000f80000047ab9 */ /* 0x000fe40000000a00 */
        /* <DEDUP_REMOVED lines=19> */
.L_x_517:
[----:B------:R-:W-:Y:S05]  /*68e0*/  BSYNC B1 ;  /* 0x0000000000017941 */ /* 0x000fea0003800000 */
.L_x_516:
[----:B0-----:R-:W2:Y:S01]  /*68f0*/  LDL R92, [R1+0x14] ;  /* 0x00001400015c7983 */ /* 0x001ea20000100800 */
[----:B------:R-:W-:Y:S01]  /*6900*/  IMAD.MOV.U32 R93, RZ, RZ, R45 ;  /* 0x000000ffff5d7224 */ /* 0x000fe200078e002d */
[----:B------:R-:W-:Y:S01]  /*6910*/  MOV R95, R49 ;  /* 0x00000031005f7202 */ /* 0x000fe20000000f00 */
[----:B------:R-:W-:Y:S01]  /*6920*/  IMAD.MOV.U32 R94, RZ, RZ, R48 ;  /* 0x000000ffff5e7224 */ /* 0x000fe200078e0030 */
[----:B------:R-:W-:Y:S02]  /*6930*/  PRMT R180, R98, 0x7610, R180 ;  /* 0x0000761062b47816 */ /* 0x000fe400000000b4 */
[----:B------:R-:W-:Y:S01]  /*6940*/  PRMT R183, R93, 0x7610, R183 ;  /* 0x000076105db77816 */ /* 0x000fe200000000b7 */
[----:B------:R-:W-:Y:S01]  /*6950*/  IMAD.MOV.U32 R93, RZ, RZ, R51 ;  /* 0x000000ffff5d7224 */ /* 0x000fe200078e0033 */
[----:B------:R-:W-:Y:S01]  /*6960*/  PRMT R185, R95, 0x5410, R94 ;  /* 0x000054105fb97816 */ /* 0x000fe2000000005e */
[----:B------:R-:W-:Y:S02]  /*6970*/  IMAD.MOV.U32 R95, RZ, RZ, R53 ;  /* 0x000000ffff5f7224 */ /* 0x000fe400078e0035 */
[----:B------:R-:W-:-:S03]  /*6980*/  IMAD.MOV.U32 R94, RZ, RZ, R52 ;  /* 0x000000ffff5e7224 */ /* 0x000fc600078e0034 */
[----:B------:R-:W-:Y:S01]  /*6990*/  PRMT R167, R167, 0x5410, R95 ;  /* 0x00005410a7a77816 */ /* 0x000fe2000000005f */
[----:B------:R-:W-:Y:S01]  /*69a0*/  IMAD.MOV.U32 R95, RZ, RZ, R57 ;  /* 0x000000ffff5f7224 */ /* 0x000fe200078e0039 */
[----:B------:R-:W-:Y:S01]  /*69b0*/  PRMT R187, R187, 0x5410, R94 ;  /* 0x00005410bbbb7816 */ /* 0x000fe2000000005e */
[----:B------:R-:W-:-:S05]  /*69c0*/  IMAD.MOV.U32 R94, RZ, RZ, R56 ;  /* 0x000000ffff5e7224 */ /* 0x000fca00078e0038 */
[----:B------:R-:W-:Y:S01]  /*69d0*/  PRMT R183, R183, 0x5410, R94 ;  /* 0x00005410b7b77816 */ /* 0x000fe2000000005e */
[----:B------:R-:W-:-:S05]  /*69e0*/  IMAD.MOV.U32 R94, RZ, RZ, R60 ;  /* 0x000000ffff5e7224 */ /* 0x000fca00078e003c */
[----:B------:R-:W-:Y:S01]  /*69f0*/  PRMT R187, R94, 0x7610, R187 ;  /* 0x000076105ebb7816 */ /* 0x000fe200000000bb */
[----:B------:R-:W-:-:S05]  /*6a00*/  IMAD.MOV.U32 R94, RZ, RZ, R64 ;  /* 0x000000ffff5e7224 */ /* 0x000fca00078e0040 */
[----:B------:R-:W-:Y:S02]  /*6a10*/  PRMT R191, R191, 0x5410, R94 ;  /* 0x00005410bfbf7816 */ /* 0x000fe4000000005e */
[----:B-----5:R-:W-:Y:S02]  /*6a20*/  MOV R94, R68 ;  /* 0x00000044005e7202 */ /* 0x020fe40000000f00 */
[----:B--2---:R-:W-:Y:S01]  /*6a30*/  R2UR UR4, R92 ;  /* 0x000000005c0472ca */ /* 0x004fe200000e0000 */
[----:B------:R-:W-:-:S05]  /*6a40*/  IMAD.MOV.U32 R92, RZ, RZ, R44 ;  /* 0x000000ffff5c7224 */ /* 0x000fca00078e002c */
[----:B------:R-:W-:Y:S01]  /*6a50*/  PRMT R182, R92, 0x5410, R97 ;  /* 0x000054105cb67816 */ /* 0x000fe20000000061 */
[----:B------:R-:W-:-:S05]  /*6a60*/  IMAD.MOV.U32 R92, RZ, RZ, R50 ;  /* 0x000000ffff5c7224 */ /* 0x000fca00078e0032 */
[----:B------:R-:W-:Y:S01]  /*6a70*/  PRMT R184, R93, 0x5410, R92 ;  /* 0x000054105db87816 */ /* 0x000fe2000000005c */
[----:B------:R-:W-:Y:S01]  /*6a80*/  IMAD.MOV.U32 R92, RZ, RZ, R54 ;  /* 0x000000ffff5c7224 */ /* 0x000fe200078e0036 */
[----:B------:R-:W-:Y:S01]  /*6a90*/  UISETP.NE.AND UP0, UPT, UR4, 0x3, UPT ;  /* 0x000000030400788c */ /* 0x000fe2000bf05270 */
[----:B------:R-:W-:-:S03]  /*6aa0*/  IMAD.MOV.U32 R93, RZ, RZ, R55 ;  /* 0x000000ffff5d7224 */ /* 0x000fc600078e0037 */
[----:B------:R-:W-:Y:S01]  /*6ab0*/  PRMT R186, R186, 0x5410, R92 ;  /* 0x00005410baba7816 */ /* 0x000fe2000000005c */
[----:B------:R-:W-:Y:S01]  /*6ac0*/  IMAD.MOV.U32 R92, RZ, RZ, R58 ;  /* 0x000000ffff5c7224 */ /* 0x000fe200078e003a */
[----:B------:R-:W-:Y:S01]  /*6ad0*/  PRMT R173, R93, 0x7610, R173 ;  /* 0x000076105dad7816 */ /* 0x000fe200000000ad */
[----:B------:R-:W-:Y:S01]  /*6ae0*/  IMAD.MOV.U32 R93, RZ, RZ, R59 ;  /* 0x000000ffff5d7224 */ /* 0x000fe200078e003b */
[----:B------:R-:W-:Y:S02]  /*6af0*/  PLOP3.LUT P2, PT, PT, PT, UP0, 0x80, 0x0 ;  /* 0x000000000000781c */ /* 0x000fe40003f4f008 */
[----:B------:R-:W-:Y:S01]  /*6b00*/  PRMT R180, R180, 0x5410, R92 ;  /* 0x00005410b4b47816 */ /* 0x000fe2000000005c */
[----:B------:R-:W-:Y:S01]  /*6b10*/  IMAD.MOV.U32 R92, RZ, RZ, R62 ;  /* 0x000000ffff5c7224 */ /* 0x000fe200078e003e */
[----:B------:R-:W-:Y:S01]  /*6b20*/  PRMT R181, R93, 0x5410, R95 ;  /* 0x000054105db57816 */ /* 0x000fe2000000005f */
[----:B------:R-:W-:Y:S02]  /*6b30*/  IMAD.MOV.U32 R93, RZ, RZ, R63 ;  /* 0x000000ffff5d7224 */ /* 0x000fe400078e003f */
        /* <DEDUP_REMOVED lines=12> */
[----:B------:R-:W-:-:S03]  /*6c00*/  IMAD.MOV.U32 R95, RZ, RZ, R69 ;  /* 0x000000ffff5f7224 */ /* 0x000fc600078e0045 */
[----:B------:R-:W-:Y:S01]  /*6c10*/  PRMT R155, R92, 0x5410, R93 ;  /* 0x000054105c9b7816 */ /* 0x000fe2000000005d */
[----:B------:R-:W-:Y:S01]  /*6c20*/  IMAD.MOV.U32 R92, RZ, RZ, R74 ;  /* 0x000000ffff5c7224 */ /* 0x000fe200078e004a */
[----:B------:R-:W-:Y:S01]  /*6c30*/  PRMT R156, R94, 0x5410, R95 ;  /* 0x000054105e9c7816 */ /* 0x000fe2000000005f */
[----:B------:R-:W-:Y:S02]  /*6c40*/  IMAD.MOV.U32 R93, RZ, RZ, R75 ;  /* 0x000000ffff5d7224 */ /* 0x000fe400078e004b */
[----:B------:R-:W-:Y:S02]  /*6c50*/  IMAD.MOV.U32 R94, RZ, RZ, R72 ;  /* 0x000000ffff5e7224 */ /* 0x000fe400078e0048 */
[----:B------:R-:W-:Y:S01]  /*6c60*/  IMAD.MOV.U32 R95, RZ, RZ, R73 ;  /* 0x000000ffff5f7224 */ /* 0x000fe200078e0049 */
[----:B------:R-:W-:Y:S01]  /*6c70*/  PRMT R160, R92, 0x5410, R93 ;  /* 0x000054105ca07816 */ /* 0x000fe2000000005d */
[----:B------:R-:W-:Y:S02]  /*6c80*/  IMAD.MOV.U32 R92, RZ, RZ, R78 ;  /* 0x000000ffff5c7224 */ /* 0x000fe400078e004e */
[----:B------:R-:W-:Y:S01]  /*6c90*/  IMAD.MOV.U32 R93, RZ, RZ, R79 ;  /* 0x000000ffff5d7224 */ /* 0x000fe200078e004f */
[----:B------:R-:W-:Y:S01]  /*6ca0*/  PRMT R161, R94, 0x5410, R95 ;  /* 0x000054105ea17816 */ /* 0x000fe2000000005f */
[----:B------:R-:W-:-:S02]  /*6cb0*/  IMAD.MOV.U32 R94, RZ, RZ, R76 ;  /* 0x000000ffff5e7224 */ /* 0x000fc400078e004c */
[----:B------:R-:W-:Y:S01]  /*6cc0*/  IMAD.MOV.U32 R95, RZ, RZ, R77 ;  /* 0x000000ffff5f7224 */ /* 0x000fe200078e004d */
[----:B------:R-:W-:Y:S01]  /*6cd0*/  PRMT R176, R92, 0x5410, R93 ;  /* 0x000054105cb07816 */ /* 0x000fe2000000005d */
        /* <DEDUP_REMOVED lines=15> */
[----:B------:R-:W-:Y:S01]  /*6dd0*/  IMAD.MOV.U32 R95, RZ, RZ, R90 ;  /* 0x000000ffff5f7224 */ /* 0x000fe200078e005a */
[----:B------:R-:W-:-:S02]  /*6de0*/  MOV R94, R91 ;  /* 0x0000005b005e7202 */ /* 0x000fc40000000f00 */
[----:B------:R-:W-:Y:S02]  /*6df0*/  PRMT R179, R93, 0x5410, R92 ;  /* 0x000054105db37816 */ /* 0x000fe4000000005c */
[----:B------:R-:W-:Y:S01]  /*6e00*/  PRMT R178, R95, 0x5410, R94 ;  /* 0x000054105fb27816 */ /* 0x000fe2000000005e */
[----:B------:R-:W-:Y:S06]  /*6e10*/  @!P2 BRA `(.L_x_518) ;  /* 0x000000000004a947 */ /* 0x000fec0003800000 */
[----:B------:R-:W-:Y:S01]  /*6e20*/  BPT.TRAP 0x1 ;  /* 0x000000040000795c */ /* 0x000fe20000300000 */
.L_x_518:
[----:B------:R-:W-:Y:S01]  /*6e30*/  IMAD R100, R18, 0x8, R2 ;  /* 0x0000000812647824 */ /* 0x000fe200078e0202 */
[----:B------:R-:W-:Y:S01]  /*6e40*/  SHF.L.U32 R101, R206, 0x1f, RZ ;  /* 0x0000001fce657819 */ /* 0x000fe200000006ff */
[----:B------:R-:W0:Y:S01]  /*6e50*/  LDC R147, c[0x0][0x2e4] ;  /* 0x0000b900ff937b82 */ /* 0x000e220000000800 */
[----:B------:R-:W-:Y:S02]  /*6e60*/  BSSY B1, `(.L_x_519) ;  /* 0x0000004000017945 */ /* 0x000fe40003800000 */
[----:B------:R-:W1:Y:S05]  /*6e70*/  SYNCS.PHASECHK.TRANS64.TRYWAIT P5, [R100+URZ+0x36890], R101 ;  /* 0x03689065640075a7 */ /* 0x000e6a00080a017f */
[----:B------:R-:W2:Y:S01]  /*6e80*/  LDC.64 R128, c[0x0][0x2f0] ;  /* 0x0000bc00ff807b82 */ /* 0x000ea20000000a00 */
[----:B-1----:R-:W-:Y:S05]  /*6e90*/  @!P5 BRA `(.L_x_520) ;  /* 0x000001dc00dcd947 */ /* 0x002fea0003800000 */
.L_x_763:
[----:B------:R-:W-:Y:S05]  /*6ea0*/  BSYNC B1 ;  /* 0x0000000000017941 */ /* 0x000fea0003800000 */
.L_x_519:
[----:B------:R-:W-:Y:S01]  /*6eb0*/  BSSY B1, `(.L_x_521) ;  /* 0x0000192000017945 */ /* 0x000fe20003800000 */
[----:B0-----:R-:W-:Y:S02]  /*6ec0*/  IMAD.IADD R150, R147, 0x1, -R125 ;  /* 0x0000000193967824 */ /* 0x001fe400078e0a7d */
[----:B------:R-:W-:Y:S01]  /*6ed0*/  IMAD.MOV.U32 R131, RZ, RZ, R96 ;  /* 0x000000ffff837224 */ /* 0x000fe200078e0060 */
[----:B------:R-:W-:Y:S06]  /*6ee0*/  @P4 BRA `(.L_x_522) ;  /* 0x0000001800384947 */ /* 0x000fec0003800000 */
[----:B------:R-:W-:Y:S01]  /*6ef0*/  ISETP.NE.AND P4, PT, R31, RZ, PT ;  /* 0x000000ff1f00720c */ /* 0x000fe20003f85270 */
[-C--:B--2---:R-:W-:Y:S01]  /*6f00*/  IMAD R92, R146, R128.reuse, RZ ;  /* 0x00000080925c7224 */ /* 0x084fe200078e02ff */
[----:B------:R-:W-:Y:S01]  /*6f10*/  BSSY B2, `(.L_x_523) ;  /* 0x0000085000027945 */ /* 0x000fe20003800000 */
[----:B------:R-:W-:-:S04]  /*6f20*/  IMAD.WIDE.U32 R132, R19, R128, R130 ;  /* 0x0000008013847225 */ /* 0x000fc800078e0082 */
[----:B------:R-:W-:-:S04]  /*6f30*/  IMAD R92, R19, R129, R92 ;  /* 0x00000081135c7224 */ /* 0x000fc800078e025c */
[----:B------:R-:W-:Y:S02]  /*6f40*/  IMAD.IADD R157, R92, 0x1, R133 ;  /* 0x000000015c9d7824 */ /* 0x000fe400078e0285 */
[----:B------:R-:W-:Y:S05]  /*6f50*/  @!P4 BRA `(.L_x_524) ;  /* 0x000000080000c947 */ /* 0x000fea0003800000 */
[----:B------:R-:W-:Y:S01]  /*6f60*/  SEL R92, R125, R150, !P0 ;  /* 0x000000967d5c7207 */ /* 0x000fe20004000000 */
[----:B------:R-:W-:Y:S01]  /*6f70*/  BSSY B3, `(.L_x_525) ;  /* 0x0000074000037945 */ /* 0x000fe20003800000 */
[----:B------:R-:W-:Y:S02]  /*6f80*/  IADD3 R163, P4, P5, R118, R132, R21 ;  /* 0x0000008476a37210 */ /* 0x000fe40007d9e015 */
[----:B------:R-:W-:Y:S02]  /*6f90*/  SHF.R.S32.HI R93, RZ, 0x1f, R92 ;  /* 0x0000001fff5d7819 */ /* 0x000fe4000001145c */
[----:B------:R-:W-:Y:S02]  /*6fa0*/  IADD3.X R164, R4, R157, R32, P4, P5 ;  /* 0x0000009d04a47210 */ /* 0x000fe400027ea420 */
[----:B------:R-:W-:Y:S02]  /*6fb0*/  LEA.HI R93, R93, R92, RZ, 0x4 ;  /* 0x0000005c5d5d7211 */ /* 0x000fe400078f20ff */
[----:B------:R-:W-:-:S02]  /*6fc0*/  ISETP.GE.AND P4, PT, R22, R124, PT ;  /* 0x0000007c1600720c */ /* 0x000fc40003f86270 */
[----:B------:R-:W-:-:S04]  /*6fd0*/  LEA.HI.SX32 R165, R93, R20, 0x1c ;  /* 0x000000145da57211 */ /* 0x000fc800078fe2ff */
[----:B------:R-:W-:-:S04]  /*6fe0*/  SHF.R.S32.HI R93, RZ, 0x1f, R165 ;  /* 0x0000001fff5d7819 */ /* 0x000fc800000114a5 */
[----:B------:R-:W-:Y:S01]  /*6ff0*/  LEA.HI R93, R93, R165, RZ, 0x3 ;  /* 0x000000a55d5d7211 */ /* 0x000fe200078f18ff */
[----:B------:R-:W-:-:S03]  /*7000*/  IMAD.SHL.U32 R165, R165, 0x8, RZ ;  /* 0x00000008a5a57824 */ /* 0x000fc600078e00ff */
[----:B------:R-:W-:Y:S02]  /*7010*/  SHF.R.S32.HI R93, RZ, 0x3, R93 ;  /* 0x00000003ff5d7819 */ /* 0x000fe4000001145d */
[----:B------:R-:W-:-:S03]  /*7020*/  LOP3.LUT R92, R208, 0x38, R165, 0xf8, !PT ;  /* 0x00000038d05c7812 */ /* 0x000fc600078ef8a5 */
[----:B------:R-:W-:Y:S01]  /*7030*/  IMAD R93, R93, 0x1c00, R210 ;  /* 0x00001c005d5d7824 */ /* 0x000fe200078e02d2 */
[----:B------:R-:W-:-:S05]  /*7040*/  LOP3.LUT R92, R92, R209, RZ, 0x3c, !PT ;  /* 0x000000d15c5c7212 */ /* 0x000fca00078e3cff */
[----:B------:R-:W-:Y:S02]  /*7050*/  IMAD.IADD R93, R93, 0x1, R92 ;  /* 0x000000015d5d7824 */ /* 0x000fe400078e025c */
[C---:B------:R-:W-:Y:S02]  /*7060*/  IMAD R92, R18.reuse, 0x5400, R144 ;  /* 0x00005400125c7824 */ /* 0x040fe400078e0290 */
[----:B------:R-:W-:Y:S02]  /*7070*/  IMAD R96, R18, 0x5400, R93 ;  /* 0x0000540012607824 */ /* 0x000fe400078e025d */
[--C-:B------:R-:W-:Y:S02]  /*7080*/  IMAD R92, R92, 0x2, R2.reuse ;  /* 0x000000025c5c7824 */ /* 0x100fe400078e0202 */
[----:B------:R-:W-:-:S04]  /*7090*/  IMAD R96, R96, 0x2, R2 ;  /* 0x0000000260607824 */ /* 0x000fc800078e0202 */
[----:B------:R-:W0:Y:S04]  /*70a0*/  LDS.128 R92, [R92+0x21400] ;  /* 0x021400005c5c7984 */ /* 0x000e280000000c00 */
[----:B------:R-:W2:Y:S01]  /*70b0*/  LDS.128 R96, [R96+0x21400] ;  /* 0x0214000060607984 */ /* 0x000ea20000000c00 */
[----:B------:R-:W-:Y:S05]  /*70c0*/  @P4 BRA `(.L_x_526) ;  /* 0x0000000400784947 */ /* 0x000fea0003800000 */
[----:B------:R-:W-:Y:S01]  /*70d0*/  SHF.R.U32.HI R166, RZ, 0x10, R65 ;  /* 0x00000010ffa67819 */ /* 0x000fe20000011641 */
[----:B--2---:R-:W-:Y:S01]  /*70e0*/  IMAD.U32 R171, R97, 0x10000, RZ ;  /* 0x0001000061ab7824 */ /* 0x004fe200078e00ff */
[----:B------:R-:W-:Y:S01]  /*70f0*/  SHF.R.U32.HI R170, RZ, 0x10, R53 ;  /* 0x00000010ffaa7819 */ /* 0x000fe20000011635 */
[----:B------:R-:W-:Y:S01]  /*7100*/  IMAD.U32 R174, R99, 0x10000, RZ ;  /* 0x0001000063ae7824 */ /* 0x000fe200078e00ff */
[----:B------:R-:W-:Y:S02]  /*7110*/  PRMT R166, R168, 0x5432, R166 ;  /* 0x00005432a8a67816 */ /* 0x000fe400000000a6 */
[----:B------:R-:W-:Y:S01]  /*7120*/  PRMT R170, R167, 0x5432, R170 ;  /* 0x00005432a7aa7816 */ /* 0x000fe200000000aa */
[C---:B0-----:R-:W-:Y:S01]  /*7130*/  IMAD.U32 R167, R93.reuse, 0x10000, RZ ;  /* 0x000100005da77824 */ /* 0x041fe200078e00ff */
[----:B------:R-:W-:Y:S01]  /*7140*/  LOP3.LUT R93, R93, 0xffff0000, RZ, 0xc0, !PT ;  /* 0xffff00005d5d7812 */ /* 0x000fe200078ec0ff */
[C---:B------:R-:W-:Y:S01]  /*7150*/  IMAD.U32 R169, R166.reuse, 0x10000, RZ ;  /* 0x00010000a6a97824 */ /* 0x040fe200078e00ff */
[----:B------:R-:W-:Y:S01]  /*7160*/  LOP3.LUT R166, R166, 0xffff0000, RZ, 0xc0, !PT ;  /* 0xffff0000a6a67812 */ /* 0x000fe200078ec0ff */
[----:B------:R-:W-:Y:S01]  /*7170*/  IMAD.U32 R168, R170, 0x10000, RZ ;  /* 0x00010000aaa87824 */ /* 0x000fe200078e00ff */
[----:B------:R-:W-:Y:S01]  /*7180*/  SHF.R.U64 R66, R66, 0x10, R67 ;  /* 0x0000001042427819 */ /* 0x000fe20000001243 */
[CC--:B------:R-:W-:Y:S01]  /*7190*/  FMUL.FTZ R172, R171.reuse, R169.reuse ;  /* 0x000000a9abac7220 */ /* 0x0c0fe20000410000 */
[----:B------:R-:W-:Y:S01]  /*71a0*/  SHF.R.U64 R64, R64, 0x10, R65 ;  /* 0x0000001040407819 */ /* 0x000fe20000001241 */
[-C--:B------:R-:W-:Y:S01]  /*71b0*/  FMUL.FTZ R171, R171, R168.reuse ;  /* 0x000000a8abab7220 */ /* 0x080fe20000410000 */
[----:B------:R-:W-:Y:S01]  /*71c0*/  SHF.R.U64 R52, R52, 0x10, R53 ;  /* 0x0000001034347819 */ /* 0x000fe20000001235 */
[----:B------:R-:W-:Y:S01]  /*71d0*/  FFMA.FTZ R168, R167, R168, -R172 ;  /* 0x000000a8a7a87223 */ /* 0x000fe200000108ac */
[----:B------:R-:W-:Y:S01]  /*71e0*/  PRMT R64, R191, 0x5432, R64 ;  /* 0x00005432bf407816 */ /* 0x000fe20000000040 */
[----:B------:R-:W-:Y:S01]  /*71f0*/  FFMA.FTZ R167, R167, R169, R171 ;  /* 0x000000a9a7a77223 */ /* 0x000fe200000100ab */
[----:B------:R-:W-:Y:S01]  /*7200*/  LOP3.LUT R169, R97, 0xffff0000, RZ, 0xc0, !PT ;  /* 0xffff000061a97812 */ /* 0x000fe200078ec0ff */
[----:B------:R-:W-:Y:S01]  /*7210*/  IMAD.U32 R65, R94, 0x10000, RZ ;  /* 0x000100005e417824 */ /* 0x000fe200078e00ff */
[----:B------:R-:W-:-:S02]  /*7220*/  LOP3.LUT R97, R170, 0xffff0000, RZ, 0xc0, !PT ;  /* 0xffff0000aa617812 */ /* 0x000fc400078ec0ff */
[----:B------:R-:W-:Y:S01]  /*7230*/  SHF.R.U64 R54, R54, 0x10, R55 ;  /* 0x0000001036367819 */ /* 0x000fe20000001237 */
[-C--:B------:R-:W-:Y:S01]  /*7240*/  FMUL.FTZ R170, R169, R166.reuse ;  /* 0x000000a6a9aa7220 */ /* 0x080fe20000410000 */
[----:B------:R-:W-:Y:S01]  /*7250*/  PRMT R52, R187, 0x5432, R52 ;  /* 0x00005432bb347816 */ /* 0x000fe20000000034 */
[-C--:B------:R-:W-:Y:S01]  /*7260*/  FMUL.FTZ R169, R169, R97.reuse ;  /* 0x00000061a9a97220 */ /* 0x080fe20000410000 */
[----:B------:R-:W-:Y:S01]  /*7270*/  SHF.L.U32 R53, R92, 0x10, RZ ;  /* 0x000000105c357819 */ /* 0x000fe200000006ff */
[----:B------:R-:W-:Y:S01]  /*7280*/  FFMA.FTZ R97, R93, R97, -R170 ;  /* 0x000000615d617223 */ /* 0x000fe200000108aa */
[----:B------:R-:W-:Y:S02]  /*7290*/  IMAD.U32 R170, R95, 0x10000, RZ ;  /* 0x000100005faa7824 */ /* 0x000fe400078e00ff */
[----:B------:R-:W-:Y:S01]  /*72a0*/  FFMA.FTZ R93, R93, R166, R169 ;  /* 0x000000a65d5d7223 */ /* 0x000fe200000100a9 */
[----:B------:R-:W-:Y:S02]  /*72b0*/  SHF.R.U32.HI R166, RZ, 0x10, R67 ;  /* 0x00000010ffa67819 */ /* 0x000fe40000011643 */
[----:B------:R-:W-:Y:S01]  /*72c0*/  SHF.R.U32.HI R169, RZ, 0x10, R55 ;  /* 0x00000010ffa97819 */ /* 0x000fe20000011637 */
[----:B------:R-:W-:Y:S01]  /*72d0*/  IMAD.U32 R55, R96, 0x10000, RZ ;  /* 0x0001000060377824 */ /* 0x000fe200078e00ff */
[----:B------:R-:W-:-:S02]  /*72e0*/  PRMT R166, R173, 0x5432, R166 ;  /* 0x00005432ada67816 */ /* 0x000fc400000000a6 */
[----:B------:R-:W-:Y:S02]  /*72f0*/  PRMT R169, R173, 0x5410, R169 ;  /* 0x00005410ada97816 */ /* 0x000fe400000000a9 */
[----:B------:R-:W-:Y:S01]  /*7300*/  LOP3.LUT R67, R95, 0xffff0000, RZ, 0xc0, !PT ;  /* 0xffff00005f437812 */ /* 0x000fe200078ec0ff */
[C---:B------:R-:W-:Y:S01]  /*7310*/  IMAD.U32 R171, R166.reuse, 0x10000, RZ ;  /* 0x00010000a6ab7824 */ /* 0x040fe200078e00ff */
[----:B------:R-:W-:Y:S01]  /*7320*/  LOP3.LUT R95, R99, 0xffff0000, RZ, 0xc0, !PT ;  /* 0xffff0000635f7812 */ /* 0x000fe200078ec0ff */
[C---:B------:R-:W-:Y:S01]  /*7330*/  IMAD.U32 R172, R169.reuse, 0x10000, RZ ;  /* 0x00010000a9ac7824 */ /* 0x040fe200078e00ff */
[----:B------:R-:W-:Y:S01]  /*7340*/  LOP3.LUT R166, R166, 0xffff0000, RZ, 0xc0, !PT ;  /* 0xffff0000a6a67812 */ /* 0x000fe200078ec0ff */
[C---:B------:R-:W-:Y:S01]  /*7350*/  FMUL.FTZ R173, R174.reuse, R171 ;  /* 0x000000abaead7220 */ /* 0x040fe20000410000 */
[----:B------:R-:W-:Y:S01]  /*7360*/  LOP3.LUT R169, R169, 0xffff0000, RZ, 0xc0, !PT ;  /* 0xffff0000a9a97812 */ /* 0x000fe200078ec0ff */
[----:B------:R-:W-:Y:S01]  /*7370*/  FMUL.FTZ R174, R174, R172 ;  /* 0x000000acaeae7220 */ /* 0x000fe20000410000 */
[----:B------:R-:W-:Y:S01]  /*7380*/  LOP3.LUT R96, R96, 0xffff0000, RZ, 0xc0, !PT ;  /* 0xffff000060607812 */ /* 0x000fe200078ec0ff */
[C---:B------:R-:W-:Y:S01]  /*7390*/  FMUL.FTZ R99, R95.reuse, R166 ;  /* 0x000000a65f637220 */ /* 0x040fe20000410000 */
[----:B------:R-:W-:Y:S01]  /*73a0*/  LOP3.LUT R92, R92, 0xffff0000, RZ, 0xc0, !PT ;  /* 0xffff00005c5c7812 */ /* 0x000fe200078ec0ff */
[-C--:B------:R-:W-:Y:S01]  /*73b0*/  FMUL.FTZ R95, R95, R169.reuse ;  /* 0x000000a95f5f7220 */ /* 0x080fe20000410000 */
[----:B------:R-:W-:Y:S01]  /*73c0*/  PRMT R66, R190, 0x5432, R66 ;  /* 0x00005432be427816 */ /* 0x000fe20000000042 */
[----:B------:R-:W-:Y:S01]  /*73d0*/  FFMA.FTZ R99, R67, R169, -R99 ;  /* 0x000000a943637223 */ /* 0x000fe20000010863 */
[----:B------:R-:W-:-:S02]  /*73e0*/  IMAD.U32 R169, R64, 0x10000, RZ ;  /* 0x0001000040a97824 */ /* 0x000fc400078e00ff */
[----:B------:R-:W-:Y:S01]  /*73f0*/  FFMA.FTZ R95, R67, R166, R95 ;  /* 0x000000a6435f7223 */ /* 0x000fe2000001005f */
[----:B------:R-:W-:Y:S01]  /*7400*/  IMAD.U32 R67, R52, 0x10000, RZ ;  /* 0x0001000034437824 */ /* 0x000fe200078e00ff */
[----:B------:R-:W-:Y:S01]  /*7410*/  LOP3.LUT R64, R64, 0xffff0000, RZ, 0xc0, !PT ;  /* 0xffff000040407812 */ /* 0x000fe200078ec0ff */
[C---:B------:R-:W-:Y:S01]  /*7420*/  FMUL.FTZ R166, R55.reuse, R169 ;  /* 0x000000a937a67220 */ /* 0x040fe20000410000 */
[----:B------:R-:W-:Y:S01]  /*7430*/  LOP3.LUT R52, R52, 0xffff0000, RZ, 0xc0, !PT ;  /* 0xffff000034347812 */ /* 0x000fe200078ec0ff */
[-C--:B------:R-:W-:Y:S01]  /*7440*/  FMUL.FTZ R55, R55, R67.reuse ;  /* 0x0000004337377220 */ /* 0x080fe20000410000 */
[----:B------:R-:W-:Y:S01]  /*7450*/  FFMA.FTZ R173, R170, R172, -R173 ;  /* 0x000000acaaad7223 */ /* 0x000fe200000108ad */
[C---:B------:R-:W-:Y:S01]  /*7460*/  FFMA.FTZ R166, R53.reuse, R67, -R166 ;  /* 0x0000004335a67223 */ /* 0x040fe200000108a6 */
[----:B------:R-:W-:Y:S01]  /*7470*/  FMUL.FTZ R67, R96, R64 ;  /* 0x0000004060437220 */ /* 0x000fe20000410000 */
[----:B------:R-:W-:Y:S01]  /*7480*/  FFMA.FTZ R174, R170, R171, R174 ;  /* 0x000000abaaae7223 */ /* 0x000fe200000100ae */
[----:B------:R-:W-:Y:S01]  /*7490*/  LOP3.LUT R170, R94, 0xffff0000, RZ, 0xc0, !PT ;  /* 0xffff00005eaa7812 */ /* 0x000fe200078ec0ff */
[-C--:B------:R-:W-:Y:S01]  /*74a0*/  FMUL.FTZ R96, R96, R52.reuse ;  /* 0x0000003460607220 */ /* 0x080fe20000410000 */
[----:B------:R-:W-:Y:S01]  /*74b0*/  PRMT R54, R186, 0x5432, R54 ;  /* 0x00005432ba367816 */ /* 0x000fe20000000036 */
[----:B------:R-:W-:Y:S01]  /*74c0*/  FFMA.FTZ R67, R92, R52, -R67 ;  /* 0x000000345c437223 */ /* 0x000fe20000010843 */
[C---:B------:R-:W-:Y:S01]  /*74d0*/  IMAD.U32 R94, R98.reuse, 0x10000, RZ ;  /* 0x00010000625e7824 */ /* 0x040fe200078e00ff */
[----:B------:R-:W-:Y:S01]  /*74e0*/  LOP3.LUT R98, R98, 0xffff0000, RZ, 0xc0, !PT ;  /* 0xffff000062627812 */ /* 0x000fe200078ec0ff */
[C---:B------:R-:W-:Y:S01]  /*74f0*/  IMAD.U32 R52, R66.reuse, 0x10000, RZ ;  /* 0x0001000042347824 */ /* 0x040fe200078e00ff */
[----:B------:R-:W-:Y:S01]  /*7500*/  LOP3.LUT R66, R66, 0xffff0000, RZ, 0xc0, !PT ;  /* 0xffff000042427812 */ /* 0x000fe200078ec0ff */
[----:B------:R-:W-:Y:S01]  /*7510*/  FFMA.FTZ R55, R53, R169, R55 ;  /* 0x000000a935377223 */ /* 0x000fe20000010037 */
[C---:B------:R-:W-:Y:S01]  /*7520*/  IMAD.U32 R53, R54.reuse, 0x10000, RZ ;  /* 0x0001000036357824 */ /* 0x040fe200078e00ff */
[----:B------:R-:W-:Y:S01]  /*7530*/  LOP3.LUT R54, R54, 0xffff0000, RZ, 0xc0, !PT ;  /* 0xffff000036367812 */ /* 0x000fe200078ec0ff */
[----:B------:R-:W-:Y:S01]  /*7540*/  FFMA.FTZ R96, R92, R64, R96 ;  /* 0x000000405c607223 */ /* 0x000fe20000010060 */
[----:B------:R-:W-:Y:S01]  /*7550*/  FMUL.FTZ R64, R94, R52 ;  /* 0x000000345e407220 */ /* 0x000fe20000410000 */
[----:B------:R-:W-:Y:S01]  /*7560*/  FMUL.FTZ R92, R98, R66 ;  /* 0x00000042625c7220 */ /* 0x000fe20000410000 */
        /* <DEDUP_REMOVED lines=19> */
[----:B------:R-:W-:-:S07]  /*76a0*/  IMAD.MOV.U32 R94, RZ, RZ, R64 ;  /* 0x000000ffff5e7224 */ /* 0x000fce00078e0040 */
.L_x_526:
[----:B------:R-:W-:Y:S05]  /*76b0*/  BSYNC B3 ;  /* 0x0000000000037941 */ /* 0x000fea0003800000 */
.L_x_525:
[----:B------:R-:W-:-:S13]  /*76c0*/  ISETP.GE.AND P4, PT, R165, R147, PT ;  /* 0x00000093a500720c */ /* 0x000fda0003f86270 */
[--C-:B------:R-:W-:Y:S02]  /*76d0*/  @!P4 SHF.R.S32.HI R55, RZ, 0x1f, R165.reuse ;  /* 0x0000001fff37c819 */ /* 0x100fe400000114a5 */
[----:B------:R-:W-:-:S04]  /*76e0*/  @!P4 IADD3 R165, P5, P6, R118, R132, R165 ;  /* 0x0000008476a5c210 */ /* 0x000fc80007ebe0a5 */
[----:B------:R-:W-:Y:S02]  /*76f0*/  @!P4 IADD3.X R55, R4, R157, R55, P5, P6 ;  /* 0x0000009d0437c210 */ /* 0x000fe40002fec437 */
[----:B------:R-:W-:-:S04]  /*7700*/  LEA R52, P5, R163, R122, 0x1 ;  /* 0x0000007aa3347211 */ /* 0x000fc800078a08ff */
[----:B------:R-:W-:Y:S02]  /*7710*/  LEA.HI.X R53, R163, R123, R164, 0x1, P5 ;  /* 0x0000007ba3357211 */ /* 0x000fe400028f0ca4 */
[----:B------:R-:W-:-:S03]  /*7720*/  @!P4 LEA R54, P5, R165, R122, 0x1 ;  /* 0x0000007aa536c211 */ /* 0x000fc600078a08ff */
[----:B0-----:R0:W-:Y:S01]  /*7730*/  STG.E.128 desc[UR60][R52.64], R92 ;  /* 0x0000005c34007986 */ /* 0x0011e2000c101d3c */
[----:B------:R-:W-:-:S05]  /*7740*/  @!P4 LEA.HI.X R55, R165, R123, R55, 0x1, P5 ;  /* 0x0000007ba537c211 */ /* 0x000fca00028f0c37 */
[----:B--2---:R0:W-:Y:S04]  /*7750*/  @!P4 STG.E.128 desc[UR60][R54.64], R96 ;  /* 0x000000603600c986 */ /* 0x0041e8000c101d3c */
.L_x_524:
[----:B------:R-:W-:Y:S05]  /*7760*/  BSYNC B2 ;  /* 0x0000000000027941 */ /* 0x000fea0003800000 */
.L_x_523:
[----:B------:R-:W-:Y:S01]  /*7770*/  ISETP.NE.AND P4, PT, R35, RZ, PT ;  /* 0x000000ff2300720c */ /* 0x000fe20003f85270 */
[----:B------:R-:W-:-:S12]  /*7780*/  BSSY B2, `(.L_x_527) ;  /* 0x0000081000027945 */ /* 0x000fd80003800000 */
[----:B------:R-:W-:Y:S05]  /*7790*/  @!P4 BRA `(.L_x_528) ;  /* 0x0000000400fcc947 */ /* 0x000fea0003800000 */
[----:B0-----:R-:W-:Y:S01]  /*77a0*/  SEL R52, R125, R150, !P1 ;  /* 0x000000967d347207 */ /* 0x001fe20004800000 */
[----:B------:R-:W-:Y:S01]  /*77b0*/  IMAD R55, R18, 0x5400, R143 ;  /* 0x0000540012377824 */ /* 0x000fe200078e028f */
[----:B------:R-:W-:Y:S01]  /*77c0*/  IADD3 R92, P4, P5, R118, R132, R28 ;  /* 0x00000084765c7210 */ /* 0x000fe20007d9e01c */
[----:B------:R-:W-:Y:S01]  /*77d0*/  BSSY B3, `(.L_x_529) ;  /* 0x0000071000037945 */ /* 0x000fe20003800000 */
        /* <DEDUP_REMOVED lines=13> */
[----:B------:R-:W-:Y:S02]  /*78b0*/  IMAD R52, R55, 0x2, R2 ;  /* 0x0000000237347824 */ /* 0x000fe400078e0202 */
[----:B------:R-:W-:-:S04]  /*78c0*/  IMAD R53, R18, 0x5400, R53 ;  /* 0x0000540012357824 */ /* 0x000fc800078e0235 */
[----:B------:R-:W-:Y:S02]  /*78d0*/  IMAD R64, R53, 0x2, R2 ;  /* 0x0000000235407824 */ /* 0x000fe400078e0202 */
[----:B------:R-:W0:Y:S04]  /*78e0*/  LDS.128 R52, [R52+0x21400] ;  /* 0x0214000034347984 */ /* 0x000e280000000c00 */
[----:B------:R-:W2:Y:S01]  /*78f0*/  LDS.128 R64, [R64+0x21400] ;  /* 0x0214000040407984 */ /* 0x000ea20000000c00 */
[----:B------:R-:W-:Y:S05]  /*7900*/  @P4 BRA `(.L_x_530) ;  /* 0x0000000400744947 */ /* 0x000fea0003800000 */
[--C-:B------:R-:W-:Y:S01]  /*7910*/  SHF.R.U64 R50, R50, 0x10, R51.reuse ;  /* 0x0000001032327819 */ /* 0x100fe20000001233 */
[----:B--2---:R-:W-:Y:S01]  /*7920*/  IMAD.U32 R97, R65, 0x10000, RZ ;  /* 0x0001000041617824 */ /* 0x004fe200078e00ff */
[----:B------:R-:W-:Y:S01]  /*7930*/  SHF.R.U32.HI R95, RZ, 0x10, R51 ;  /* 0x00000010ff5f7819 */ /* 0x000fe20000011633 */
[----:B------:R-:W-:Y:S01]  /*7940*/  IMAD.U32 R165, R67, 0x10000, RZ ;  /* 0x0001000043a57824 */ /* 0x000fe200078e00ff */
[--C-:B------:R-:W-:Y:S01]  /*7950*/  SHF.R.U64 R51, R60, 0x10, R61.reuse ;  /* 0x000000103c337819 */ /* 0x100fe2000000123d */
[----:B0-----:R-:W-:Y:S01]  /*7960*/  IMAD.U32 R163, R55, 0x10000, RZ ;  /* 0x0001000037a37824 */ /* 0x001fe200078e00ff */
[----:B------:R-:W-:Y:S01]  /*7970*/  SHF.R.U32.HI R60, RZ, 0x10, R61 ;  /* 0x00000010ff3c7819 */ /* 0x000fe2000001163d */
[----:B------:R-:W-:Y:S01]  /*7980*/  IMAD.U32 R99, R54, 0x10000, RZ ;  /* 0x0001000036637824 */ /* 0x000fe200078e00ff */
[--C-:B------:R-:W-:Y:S02]  /*7990*/  SHF.R.U64 R48, R48, 0x10, R49.reuse ;  /* 0x0000001030307819 */ /* 0x100fe40000001231 */
[----:B------:R-:W-:-:S02]  /*79a0*/  SHF.R.U32.HI R49, RZ, 0x10, R49 ;  /* 0x00000010ff317819 */ /* 0x000fc40000011631 */
[----:B------:R-:W-:Y:S02]  /*79b0*/  PRMT R60, R189, 0x5432, R60 ;  /* 0x00005432bd3c7816 */ /* 0x000fe4000000003c */
[----:B------:R-:W-:Y:S02]  /*79c0*/  SHF.R.U64 R61, R62, 0x10, R63 ;  /* 0x000000103e3d7819 */ /* 0x000fe4000000123f */
[----:B------:R-:W-:Y:S01]  /*79d0*/  PRMT R49, R185, 0x5410, R49 ;  /* 0x00005410b9317816 */ /* 0x000fe20000000031 */
[----:B------:R-:W-:Y:S01]  /*79e0*/  IMAD.U32 R166, R60, 0x10000, RZ ;  /* 0x000100003ca67824 */ /* 0x000fe200078e00ff */
[----:B------:R-:W-:Y:S01]  /*79f0*/  SHF.R.U32.HI R62, RZ, 0x10, R63 ;  /* 0x00000010ff3e7819 */ /* 0x000fe2000001163f */
[----:B------:R-:W-:Y:S01]  /*7a00*/  IMAD.U32 R63, R53, 0x10000, RZ ;  /* 0x00010000353f7824 */ /* 0x000fe200078e00ff */
[----:B------:R-:W-:Y:S01]  /*7a10*/  LOP3.LUT R98, R65, 0xffff0000, RZ, 0xc0, !PT ;  /* 0xffff000041627812 */ /* 0x000fe200078ec0ff */
[----:B------:R-:W-:Y:S01]  /*7a20*/  IMAD.U32 R167, R49, 0x10000, RZ ;  /* 0x0001000031a77824 */ /* 0x000fe200078e00ff */
[----:B------:R-:W-:Y:S01]  /*7a30*/  PRMT R168, R186, 0x5410, R61 ;  /* 0x00005410baa87816 */ /* 0x000fe2000000003d */
[C---:B------:R-:W-:Y:S01]  /*7a40*/  FMUL.FTZ R61, R97.reuse, R166 ;  /* 0x000000a6613d7220 */ /* 0x040fe20000410000 */
[----:B------:R-:W-:Y:S01]  /*7a50*/  LOP3.LUT R60, R60, 0xffff0000, RZ, 0xc0, !PT ;  /* 0xffff00003c3c7812 */ /* 0x000fe200078ec0ff */
[-C--:B------:R-:W-:Y:S01]  /*7a60*/  FMUL.FTZ R97, R97, R167.reuse ;  /* 0x000000a761617220 */ /* 0x080fe20000410000 */
[----:B------:R-:W-:Y:S01]  /*7a70*/  PRMT R62, R188, 0x5432, R62 ;  /* 0x00005432bc3e7816 */ /* 0x000fe2000000003e */
[----:B------:R-:W-:Y:S01]  /*7a80*/  FFMA.FTZ R61, R63, R167, -R61 ;  /* 0x000000a73f3d7223 */ /* 0x000fe2000001083d */
[----:B------:R-:W-:Y:S01]  /*7a90*/  LOP3.LUT R49, R49, 0xffff0000, RZ, 0xc0, !PT ;  /* 0xffff000031317812 */ /* 0x000fe200078ec0ff */
[----:B------:R-:W-:Y:S01]  /*7aa0*/  FMUL.FTZ R169, R98, R60 ;  /* 0x0000003c62a97220 */ /* 0x000fe20000410000 */
[----:B------:R-:W-:Y:S01]  /*7ab0*/  LOP3.LUT R96, R53, 0xffff0000, RZ, 0xc0, !PT ;  /* 0xffff000035607812 */ /* 0x000fe200078ec0ff */
[----:B------:R-:W-:Y:S01]  /*7ac0*/  IMAD.U32 R167, R62, 0x10000, RZ ;  /* 0x000100003ea77824 */ /* 0x000fe200078e00ff */
[----:B------:R-:W-:Y:S01]  /*7ad0*/  PRMT R95, R184, 0x5410, R95 ;  /* 0x00005410b85f7816 */ /* 0x000fe2000000005f */
[-C--:B------:R-:W-:Y:S01]  /*7ae0*/  FMUL.FTZ R98, R98, R49.reuse ;  /* 0x0000003162627220 */ /* 0x080fe20000410000 */
[----:B------:R-:W-:Y:S01]  /*7af0*/  LOP3.LUT R67, R67, 0xffff0000, RZ, 0xc0, !PT ;  /* 0xffff000043437812 */ /* 0x000fe200078ec0ff */
[----:B------:R-:W-:Y:S01]  /*7b00*/  FFMA.FTZ R97, R63, R166, R97 ;  /* 0x000000a63f617223 */ /* 0x000fe20000010061 */
[----:B------:R-:W-:Y:S01]  /*7b10*/  LOP3.LUT R62, R62, 0xffff0000, RZ, 0xc0, !PT ;  /* 0xffff00003e3e7812 */ /* 0x000fe200078ec0ff */
[----:B------:R-:W-:Y:S01]  /*7b20*/  FFMA.FTZ R169, R96, R49, -R169 ;  /* 0x0000003160a97223 */ /* 0x000fe200000108a9 */
[----:B------:R-:W-:Y:S01]  /*7b30*/  PRMT R51, R187, 0x5410, R51 ;  /* 0x00005410bb337816 */ /* 0x000fe20000000033 */
[----:B------:R-:W-:-:S02]  /*7b40*/  IMAD.U32 R63, R95, 0x10000, RZ ;  /* 0x000100005f3f7824 */ /* 0x000fc400078e00ff */
[----:B------:R-:W-:Y:S01]  /*7b50*/  FMUL.FTZ R49, R165, R167 ;  /* 0x000000a7a5317220 */ /* 0x000fe20000410000 */
[----:B------:R-:W-:Y:S01]  /*7b60*/  PRMT R48, R185, 0x5432, R48 ;  /* 0x00005432b9307816 */ /* 0x000fe20000000030 */
[----:B------:R-:W-:Y:S01]  /*7b70*/  FFMA.FTZ R98, R96, R60, R98 ;  /* 0x0000003c60627223 */ /* 0x000fe20000010062 */
[----:B------:R-:W-:Y:S01]  /*7b80*/  LOP3.LUT R55, R55, 0xffff0000, RZ, 0xc0, !PT ;  /* 0xffff000037377812 */ /* 0x000fe200078ec0ff */
[----:B------:R-:W-:Y:S01]  /*7b90*/  FMUL.FTZ R96, R67, R62 ;  /* 0x0000003e43607220 */ /* 0x000fe20000410000 */
[----:B------:R-:W-:Y:S01]  /*7ba0*/  LOP3.LUT R95, R95, 0xffff0000, RZ, 0xc0, !PT ;  /* 0xffff00005f5f7812 */ /* 0x000fe200078ec0ff */
[-C--:B------:R-:W-:Y:S01]  /*7bb0*/  FMUL.FTZ R165, R165, R63.reuse ;  /* 0x0000003fa5a57220 */ /* 0x080fe20000410000 */
[----:B------:R-:W-:Y:S01]  /*7bc0*/  FFMA.FTZ R49, R163, R63, -R49 ;  /* 0x0000003fa3317223 */ /* 0x000fe20000010831 */
[----:B------:R-:W-:Y:S01]  /*7bd0*/  IMAD.U32 R65, R64, 0x10000, RZ ;  /* 0x0001000040417824 */ /* 0x000fe200078e00ff */
[----:B------:R-:W-:Y:S01]  /*7be0*/  SHF.L.U32 R53, R52, 0x10, RZ ;  /* 0x0000001034357819 */ /* 0x000fe200000006ff */
[----:B------:R-:W-:-:S02]  /*7bf0*/  IMAD.U32 R63, R51, 0x10000, RZ ;  /* 0x00010000333f7824 */ /* 0x000fc400078e00ff */
[-C--:B------:R-:W-:Y:S01]  /*7c00*/  FMUL.FTZ R67, R67, R95.reuse ;  /* 0x0000005f43437220 */ /* 0x080fe20000410000 */
[C---:B------:R-:W-:Y:S02]  /*7c10*/  IMAD.U32 R60, R48.reuse, 0x10000, RZ ;  /* 0x00010000303c7824 */ /* 0x040fe400078e00ff */
[----:B------:R-:W-:Y:S01]  /*7c20*/  FFMA.FTZ R96, R55, R95, -R96 ;  /* 0x0000005f37607223 */ /* 0x000fe20000010860 */
[----:B------:R-:W-:Y:S01]  /*7c30*/  LOP3.LUT R95, R48, 0xffff0000, RZ, 0xc0, !PT ;  /* 0xffff0000305f7812 */ /* 0x000fe200078ec0ff */
[CC--:B------:R-:W-:Y:S01]  /*7c40*/  FMUL.FTZ R48, R65.reuse, R63.reuse ;  /* 0x0000003f41307220 */ /* 0x0c0fe20000410000 */
[----:B------:R-:W-:Y:S01]  /*7c50*/  LOP3.LUT R64, R64, 0xffff0000, RZ, 0xc0, !PT ;  /* 0xffff000040407812 */ /* 0x000fe200078ec0ff */
[----:B------:R-:W-:Y:S01]  /*7c60*/  FMUL.FTZ R65, R65, R60 ;  /* 0x0000003c41417220 */ /* 0x000fe20000410000 */
[----:B------:R-:W-:Y:S01]  /*7c70*/  LOP3.LUT R51, R51, 0xffff0000, RZ, 0xc0, !PT ;  /* 0xffff000033337812 */ /* 0x000fe200078ec0ff */
[----:B------:R-:W-:Y:S01]  /*7c80*/  FFMA.FTZ R67, R55, R62, R67 ;  /* 0x0000003e37437223 */ /* 0x000fe20000010043 */
[----:B------:R-:W-:Y:S01]  /*7c90*/  LOP3.LUT R164, R54, 0xffff0000, RZ, 0xc0, !PT ;  /* 0xffff000036a47812 */ /* 0x000fe200078ec0ff */
[C---:B------:R-:W-:Y:S01]  /*7ca0*/  FFMA.FTZ R48, R53.reuse, R60, -R48 ;  /* 0x0000003c35307223 */ /* 0x040fe20000010830 */
[----:B------:R-:W-:Y:S01]  /*7cb0*/  PRMT R50, R184, 0x5432, R50 ;  /* 0x00005432b8327816 */ /* 0x000fe20000000032 */
[----:B------:R-:W-:Y:S01]  /*7cc0*/  FFMA.FTZ R65, R53, R63, R65 ;  /* 0x0000003f35417223 */ /* 0x000fe20000010041 */
[----:B------:R-:W-:Y:S01]  /*7cd0*/  LOP3.LUT R52, R52, 0xffff0000, RZ, 0xc0, !PT ;  /* 0xffff000034347812 */ /* 0x000fe200078ec0ff */
[----:B------:R-:W-:-:S02]  /*7ce0*/  IMAD.U32 R54, R66, 0x10000, RZ ;  /* 0x0001000042367824 */ /* 0x000fc400078e00ff */
[----:B------:R-:W-:Y:S01]  /*7cf0*/  FMUL.FTZ R55, R64, R51 ;  /* 0x0000003340377220 */ /* 0x000fe20000410000 */
[----:B------:R-:W-:Y:S01]  /*7d00*/  IMAD.U32 R53, R168, 0x10000, RZ ;  /* 0x00010000a8357824 */ /* 0x000fe200078e00ff */
[----:B------:R-:W-:Y:S01]  /*7d10*/  LOP3.LUT R66, R66, 0xffff0000, RZ, 0xc0, !PT ;  /* 0xffff000042427812 */ /* 0x000fe200078ec0ff */
[-C--:B------:R-:W-:Y:S01]  /*7d20*/  FMUL.FTZ R64, R64, R95.reuse ;  /* 0x0000005f40407220 */ /* 0x080fe20000410000 */
[----:B------:R-:W-:Y:S01]  /*7d30*/  LOP3.LUT R168, R168, 0xffff0000, RZ, 0xc0, !PT ;  /* 0xffff0000a8a87812 */ /* 0x000fe200078ec0ff */
[----:B------:R-:W-:Y:S02]  /*7d40*/  IMAD.U32 R60, R50, 0x10000, RZ ;  /* 0x00010000323c7824 */ /* 0x000fe400078e00ff */
[----:B------:R-:W-:Y:S01]  /*7d50*/  FFMA.FTZ R55, R52, R95, -R55 ;  /* 0x0000005f34377223 */ /* 0x000fe20000010837 */
[----:B------:R-:W-:Y:S01]  /*7d60*/  LOP3.LUT R50, R50, 0xffff0000, RZ, 0xc0, !PT ;  /* 0xffff000032327812 */ /* 0x000fe200078ec0ff */
[----:B------:R-:W-:Y:S01]  /*7d70*/  FFMA.FTZ R64, R52, R51, R64 ;  /* 0x0000003334407223 */ /* 0x000fe20000010040 */
[-C--:B------:R-:W-:Y:S01]  /*7d80*/  FMUL.FTZ R51, R54, R53.reuse ;  /* 0x0000003536337220 */ /* 0x080fe20000410000 */
[----:B------:R-:W-:Y:S01]  /*7d90*/  FMUL.FTZ R52, R66, R168 ;  /* 0x000000a842347220 */ /* 0x000fe20000410000 */
[----:B------:R-:W-:Y:S01]  /*7da0*/  FMUL.FTZ R54, R54, R60 ;  /* 0x0000003c36367220 */ /* 0x000fe20000410000 */
[----:B------:R-:W-:Y:S01]  /*7db0*/  FMUL.FTZ R66, R66, R50 ;  /* 0x0000003242427220 */ /* 0x000fe20000410000 */
[C---:B------:R-:W-:Y:S01]  /*7dc0*/  FFMA.FTZ R51, R99.reuse, R60, -R51 ;  /* 0x0000003c63337223 */ /* 0x040fe20000010833 */
[C---:B------:R-:W-:Y:S01]  /*7dd0*/  FFMA.FTZ R52, R164.reuse, R50, -R52 ;  /* 0x00000032a4347223 */ /* 0x040fe20000010834 */
[----:B------:R-:W-:Y:S01]  /*7de0*/  FFMA.FTZ R54, R99, R53, R54 ;  /* 0x0000003563367223 */ /* 0x000fe20000010036 */
[----:B------:R-:W-:Y:S01]  /*7df0*/  FFMA.FTZ R66, R164, R168, R66 ;  /* 0x000000a8a4427223 */ /* 0x000fe20000010042 */
[----:B------:R-:W-:Y:S01]  /*7e00*/  FFMA.FTZ R165, R163, R167, R165 ;  /* 0x000000a7a3a57223 */ /* 0x000fe200000100a5 */
[----:B------:R-:W-:-:S02]  /*7e10*/  F2FP.BF16.F32.PACK_AB R61, R169, R61 ;  /* 0x0000003da93d723e */ /* 0x000fc400000010ff */
[----:B------:R-:W-:Y:S02]  /*7e20*/  F2FP.BF16.F32.PACK_AB R97, R98, R97 ;  /* 0x000000616261723e */ /* 0x000fe400000010ff */
[----:B------:R-:W-:Y:S01]  /*7e30*/  F2FP.BF16.F32.PACK_AB R48, R55, R48 ;  /* 0x000000303730723e */ /* 0x000fe200000010ff */
[----:B------:R-:W-:Y:S01]  /*7e40*/  IMAD.MOV.U32 R53, RZ, RZ, R61 ;  /* 0x000000ffff357224 */ /* 0x000fe200078e003d */
[----:B------:R-:W-:Y:S02]  /*7e50*/  F2FP.BF16.F32.PACK_AB R51, R52, R51 ;  /* 0x000000333433723e */ /* 0x000fe400000010ff */
[----:B------:R-:W-:Y:S01]  /*7e60*/  F2FP.BF16.F32.PACK_AB R49, R96, R49 ;  /* 0x000000316031723e */ /* 0x000fe200000010ff */
[----:B------:R-:W-:Y:S01]  /*7e70*/  IMAD.MOV.U32 R52, RZ, RZ, R48 ;  /* 0x000000ffff347224 */ /* 0x000fe200078e0030 */
[----:B------:R-:W-:Y:S01]  /*7e80*/  F2FP.BF16.F32.PACK_AB R64, R64, R65 ;  /* 0x000000414040723e */ /* 0x000fe200000010ff */
[----:B------:R-:W-:Y:S01]  /*7e90*/  IMAD.MOV.U32 R65, RZ, RZ, R97 ;  /* 0x000000ffff417224 */ /* 0x000fe200078e0061 */
[----:B------:R-:W-:Y:S01]  /*7ea0*/  F2FP.BF16.F32.PACK_AB R66, R66, R54 ;  /* 0x000000364242723e */ /* 0x000fe200000010ff */
[----:B------:R-:W-:Y:S01]  /*7eb0*/  IMAD.MOV.U32 R54, RZ, RZ, R51 ;  /* 0x000000ffff367224 */ /* 0x000fe200078e0033 */
[----:B------:R-:W-:-:S02]  /*7ec0*/  F2FP.BF16.F32.PACK_AB R67, R67, R165 ;  /* 0x000000a54343723e */ /* 0x000fc400000010ff */
[----:B------:R-:W-:-:S07]  /*7ed0*/  MOV R55, R49 ;  /* 0x0000003100377202 */ /* 0x000fce0000000f00 */
.L_x_530:
[----:B------:R-:W-:Y:S05]  /*7ee0*/  BSYNC B3 ;  /* 0x0000000000037941 */ /* 0x000fea0003800000 */
.L_x_529:
        /* <DEDUP_REMOVED lines=10> */
.L_x_528:
[----:B------:R-:W-:Y:S05]  /*7f90*/  BSYNC B2 ;  /* 0x0000000000027941 */ /* 0x000fea0003800000 */
.L_x_527:
[----:B------:R-:W-:-:S13]  /*7fa0*/  ISETP.NE.AND P4, PT, R36, RZ, PT ;  /* 0x000000ff2400720c */ /* 0x000fda0003f85270 */
[----:B------:R-:W-:Y:S05]  /*7fb0*/  @!P4 BRA `(.L_x_522) ;  /* 0x000000080004c947 */ /* 0x000fea0003800000 */
[----:B---3--:R-:W2:Y:S01]  /*7fc0*/  LDL R48, [R1] ;  /* 0x0000000001307983 */ /* 0x008ea20000100800 */
[----:B------:R-:W-:Y:S01]  /*7fd0*/  IADD3 R60, P4, P5, R118, R132, R30 ;  /* 0x00000084763c7210 */ /* 0x000fe20007d9e01e */
[----:B------:R-:W-:Y:S03]  /*7fe0*/  BSSY B2, `(.L_x_531) ;  /* 0x0000074000027945 */ /* 0x000fe60003800000 */
[----:B------:R-:W-:Y:S02]  /*7ff0*/  IADD3.X R61, R4, R157, R34, P4, P5 ;  /* 0x0000009d043d7210 */ /* 0x000fe400027ea422 */
[----:B------:R-:W-:Y:S02]  /*8000*/  ISETP.GE.AND P4, PT, R205, R124, PT ;  /* 0x0000007ccd00720c */ /* 0x000fe40003f86270 */
[----:B--2---:R-:W-:-:S04]  /*8010*/  LOP3.LUT P6, RZ, R48, 0x1, RZ, 0xc0, !PT ;  /* 0x0000000130ff7812 */ /* 0x004fc800078cc0ff */
[----:B------:R-:W-:-:S04]  /*8020*/  SEL R48, R125, R150, !P6 ;  /* 0x000000967d307207 */ /* 0x000fc80007000000 */
[----:B------:R-:W-:-:S04]  /*8030*/  SHF.R.S32.HI R49, RZ, 0x1f, R48 ;  /* 0x0000001fff317819 */ /* 0x000fc80000011430 */
[----:B------:R-:W-:-:S04]  /*8040*/  LEA.HI R48, R49, R48, RZ, 0x4 ;  /* 0x0000003031307211 */ /* 0x000fc800078f20ff */
[----:B------:R-:W-:-:S04]  /*8050*/  LEA.HI.SX32 R48, R48, R29, 0x1c ;  /* 0x0000001d30307211 */ /* 0x000fc800078fe2ff */
[----:B------:R-:W-:Y:S01]  /*8060*/  SHF.R.S32.HI R49, RZ, 0x1f, R48 ;  /* 0x0000001fff317819 */ /* 0x000fe20000011430 */
[----:B------:R-:W-:-:S03]  /*8070*/  IMAD.SHL.U32 R62, R48, 0x8, RZ ;  /* 0x00000008303e7824 */ /* 0x000fc600078e00ff */
[----:B------:R-:W-:Y:S02]  /*8080*/  LEA.HI R49, R49, R48, RZ, 0x3 ;  /* 0x0000003031317211 */ /* 0x000fe400078f18ff */
[----:B------:R-:W-:Y:S02]  /*8090*/  LOP3.LUT R48, R208, 0x38, R62, 0xf8, !PT ;  /* 0x00000038d0307812 */ /* 0x000fe400078ef83e */
[----:B------:R-:W-:Y:S02]  /*80a0*/  SHF.R.S32.HI R49, RZ, 0x3, R49 ;  /* 0x00000003ff317819 */ /* 0x000fe40000011431 */
[----:B------:R-:W-:-:S03]  /*80b0*/  LOP3.LUT R48, R48, R209, RZ, 0x3c, !PT ;  /* 0x000000d130307212 */ /* 0x000fc600078e3cff */
[----:B------:R-:W-:-:S04]  /*80c0*/  IMAD R49, R49, 0x1c00, R210 ;  /* 0x00001c0031317824 */ /* 0x000fc800078e02d2 */
[----:B------:R-:W-:Y:S02]  /*80d0*/  IMAD.IADD R51, R49, 0x1, R48 ;  /* 0x0000000131337824 */ /* 0x000fe400078e0230 */
[C---:B------:R-:W-:Y:S02]  /*80e0*/  IMAD R49, R18.reuse, 0x5400, R141 ;  /* 0x0000540012317824 */ /* 0x040fe400078e028d */
[----:B------:R-:W-:Y:S02]  /*80f0*/  IMAD R51, R18, 0x5400, R51 ;  /* 0x0000540012337824 */ /* 0x000fe400078e0233 */
[--C-:B------:R-:W-:Y:S02]  /*8100*/  IMAD R49, R49, 0x2, R2.reuse ;  /* 0x0000000231317824 */ /* 0x100fe400078e0202 */
[----:B0-----:R-:W-:-:S04]  /*8110*/  IMAD R52, R51, 0x2, R2 ;  /* 0x0000000233347824 */ /* 0x001fc800078e0202 */
[----:B------:R-:W0:Y:S04]  /*8120*/  LDS.128 R48, [R49+0x21400] ;  /* 0x0214000031307984 */ /* 0x000e280000000c00 */
[----:B------:R-:W2:Y:S01]  /*8130*/  LDS.128 R52, [R52+0x21400] ;  /* 0x0214000034347984 */ /* 0x000ea20000000c00 */
[----:B------:R-:W-:Y:S05]  /*8140*/  @P4 BRA `(.L_x_532) ;  /* 0x0000000400744947 */ /* 0x000fea0003800000 */
[--C-:B------:R-:W-:Y:S01]  /*8150*/  SHF.R.U64 R46, R46, 0x10, R47.reuse ;  /* 0x000000102e2e7819 */ /* 0x100fe2000000122f */
[----:B--2---:R-:W-:Y:S01]  /*8160*/  IMAD.U32 R65, R53, 0x10000, RZ ;  /* 0x0001000035417824 */ /* 0x004fe200078e00ff */
[----:B------:R-:W-:Y:S01]  /*8170*/  SHF.R.U32.HI R63, RZ, 0x10, R47 ;  /* 0x00000010ff3f7819 */ /* 0x000fe2000001162f */
[----:B------:R-:W-:Y:S01]  /*8180*/  IMAD.U32 R93, R55, 0x10000, RZ ;  /* 0x00010000375d7824 */ /* 0x000fe200078e00ff */
[----:B------:R-:W-:Y:S01]  /*8190*/  SHF.R.U64 R44, R44, 0x10, R45 ;  /* 0x000000102c2c7819 */ /* 0x000fe2000000122d */
[----:B0-----:R-:W-:Y:S01]  /*81a0*/  IMAD.U32 R92, R51, 0x10000, RZ ;  /* 0x00010000335c7824 */ /* 0x001fe200078e00ff */
[----:B------:R-:W-:Y:S01]  /*81b0*/  SHF.R.U64 R47, R56, 0x10, R57 ;  /* 0x00000010382f7819 */ /* 0x000fe20000001239 */
[----:B------:R-:W-:Y:S01]  /*81c0*/  IMAD.U32 R94, R54, 0x10000, RZ ;  /* 0x00010000365e7824 */ /* 0x000fe200078e00ff */
[----:B------:R-:W-:Y:S01]  /*81d0*/  SHF.R.U32.HI R45, RZ, 0x10, R45 ;  /* 0x00000010ff2d7819 */ /* 0x000fe2000001162d */
[----:B------:R-:W-:Y:S01]  /*81e0*/  IMAD.U32 R67, R50, 0x10000, RZ ;  /* 0x0001000032437824 */ /* 0x000fe200078e00ff */
[----:B------:R-:W-:-:S02]  /*81f0*/  SHF.R.U32.HI R56, RZ, 0x10, R57 ;  /* 0x00000010ff387819 */ /* 0x000fc40000011639 */
[----:B------:R-:W-:Y:S02]  /*8200*/  PRMT R45, R183, 0x5410, R45 ;  /* 0x00005410b72d7816 */ /* 0x000fe4000000002d */
[----:B------:R-:W-:Y:S02]  /*8210*/  PRMT R56, R181, 0x5432, R56 ;  /* 0x00005432b5387816 */ /* 0x000fe40000000038 */
[--C-:B------:R-:W-:Y:S01]  /*8220*/  SHF.R.U64 R57, R58, 0x10, R59.reuse ;  /* 0x000000103a397819 */ /* 0x100fe2000000123b */
[----:B------:R-:W-:Y:S01]  /*8230*/  IMAD.U32 R96, R45, 0x10000, RZ ;  /* 0x000100002d607824 */ /* 0x000fe200078e00ff */
[----:B------:R-:W-:Y:S01]  /*8240*/  SHF.R.U32.HI R58, RZ, 0x10, R59 ;  /* 0x00000010ff3a7819 */ /* 0x000fe2000001163b */
[C---:B------:R-:W-:Y:S01]  /*8250*/  IMAD.U32 R95, R56.reuse, 0x10000, RZ ;  /* 0x00010000385f7824 */ /* 0x040fe200078e00ff */
[----:B------:R-:W-:Y:S01]  /*8260*/  LOP3.LUT R66, R53, 0xffff0000, RZ, 0xc0, !PT ;  /* 0xffff000035427812 */ /* 0x000fe200078ec0ff */
[----:B------:R-:W-:Y:S01]  /*8270*/  IMAD.U32 R59, R49, 0x10000, RZ ;  /* 0x00010000313b7824 */ /* 0x000fe200078e00ff */
[----:B------:R-:W-:Y:S01]  /*8280*/  LOP3.LUT R97, R56, 0xffff0000, RZ, 0xc0, !PT ;  /* 0xffff000038617812 */ /* 0x000fe200078ec0ff */
[----:B------:R-:W-:Y:S01]  /*8290*/  FMUL.FTZ R98, R65, R95 ;  /* 0x0000005f41627220 */ /* 0x000fe20000410000 */
[----:B------:R-:W-:Y:S01]  /*82a0*/  PRMT R181, R181, 0x5410, R58 ;  /* 0x00005410b5b57816 */ /* 0x000fe2000000003a */
[-C--:B------:R-:W-:Y:S01]  /*82b0*/  FMUL.FTZ R56, R65, R96.reuse ;  /* 0x0000006041387220 */ /* 0x080fe20000410000 */
[----:B------:R-:W-:Y:S01]  /*82c0*/  PRMT R63, R180, 0x5410, R63 ;  /* 0x00005410b43f7816 */ /* 0x000fe2000000003f */
[----:B------:R-:W-:Y:S01]  /*82d0*/  FFMA.FTZ R98, R59, R96, -R98 ;  /* 0x000000603b627223 */ /* 0x000fe20000010862 */
[----:B------:R-:W-:Y:S01]  /*82e0*/  LOP3.LUT R65, R45, 0xffff0000, RZ, 0xc0, !PT ;  /* 0xffff00002d417812 */ /* 0x000fe200078ec0ff */
[----:B------:R-:W-:Y:S01]  /*82f0*/  FMUL.FTZ R45, R66, R97 ;  /* 0x00000061422d7220 */ /* 0x000fe20000410000 */
[----:B------:R-:W-:Y:S01]  /*8300*/  LOP3.LUT R64, R49, 0xffff0000, RZ, 0xc0, !PT ;  /* 0xffff000031407812 */ /* 0x000fe200078ec0ff */
[----:B------:R-:W-:-:S02]  /*8310*/  IMAD.U32 R58, R181, 0x10000, RZ ;  /* 0x00010000b53a7824 */ /* 0x000fc400078e00ff */
[----:B------:R-:W-:Y:S01]  /*8320*/  FFMA.FTZ R56, R59, R95, R56 ;  /* 0x0000005f3b387223 */ /* 0x000fe20000010038 */
[----:B------:R-:W-:Y:S02]  /*8330*/  IMAD.U32 R59, R63, 0x10000, RZ ;  /* 0x000100003f3b7824 */ /* 0x000fe400078e00ff */
[-C--:B------:R-:W-:Y:S01]  /*8340*/  FMUL.FTZ R95, R66, R65.reuse ;  /* 0x00000041425f7220 */ /* 0x080fe20000410000 */
[----:B------:R-:W-:Y:S01]  /*8350*/  FFMA.FTZ R65, R64, R65, -R45 ;  /* 0x0000004140417223 */ /* 0x000fe2000001082d */
[-C--:B------:R-:W-:Y:S01]  /*8360*/  FMUL.FTZ R45, R93, R58.reuse ;  /* 0x0000003a5d2d7220 */ /* 0x080fe20000410000 */
[----:B------:R-:W-:Y:S01]  /*8370*/  PRMT R47, R183, 0x5432, R47 ;  /* 0x00005432b72f7816 */ /* 0x000fe2000000002f */
[----:B------:R-:W-:Y:S01]  /*8380*/  FMUL.FTZ R93, R93, R59 ;  /* 0x0000003b5d5d7220 */ /* 0x000fe20000410000 */
[----:B------:R-:W-:Y:S01]  /*8390*/  PRMT R44, R182, 0x5410, R44 ;  /* 0x00005410b62c7816 */ /* 0x000fe2000000002c */
[----:B------:R-:W-:Y:S01]  /*83a0*/  FFMA.FTZ R95, R64, R97, R95 ;  /* 0x00000061405f7223 */ /* 0x000fe2000001005f */
[----:B------:R-:W-:Y:S01]  /*83b0*/  LOP3.LUT R55, R55, 0xffff0000, RZ, 0xc0, !PT ;  /* 0xffff000037377812 */ /* 0x000fe200078ec0ff */
[----:B------:R-:W-:Y:S01]  /*83c0*/  FFMA.FTZ R93, R92, R58, R93 ;  /* 0x0000003a5c5d7223 */ /* 0x000fe2000001005d */
[----:B------:R-:W-:Y:S01]  /*83d0*/  LOP3.LUT R66, R181, 0xffff0000, RZ, 0xc0, !PT ;  /* 0xffff0000b5427812 */ /* 0x000fe200078ec0ff */
[----:B------:R-:W-:Y:S01]  /*83e0*/  IMAD.U32 R53, R52, 0x10000, RZ ;  /* 0x0001000034357824 */ /* 0x000fe200078e00ff */
[----:B------:R-:W-:Y:S01]  /*83f0*/  LOP3.LUT R64, R63, 0xffff0000, RZ, 0xc0, !PT ;  /* 0xffff00003f407812 */ /* 0x000fe200078ec0ff */
[----:B------:R-:W-:Y:S01]  /*8400*/  FFMA.FTZ R45, R92, R59, -R45 ;  /* 0x0000003b5c2d7223 */ /* 0x000fe2000001082d */
[----:B------:R-:W-:Y:S01]  /*8410*/  IMAD.U32 R58, R47, 0x10000, RZ ;  /* 0x000100002f3a7824 */ /* 0x000fe200078e00ff */
[----:B------:R-:W-:Y:S01]  /*8420*/  LOP3.LUT R51, R51, 0xffff0000, RZ, 0xc0, !PT ;  /* 0xffff000033337812 */ /* 0x000fe200078ec0ff */
[----:B------:R-:W-:Y:S01]  /*8430*/  IMAD.U32 R92, R44, 0x10000, RZ ;  /* 0x000100002c5c7824 */ /* 0x000fe200078e00ff */
[----:B------:R-:W-:Y:S01]  /*8440*/  LOP3.LUT R52, R52, 0xffff0000, RZ, 0xc0, !PT ;  /* 0xffff000034347812 */ /* 0x000fe200078ec0ff */
[C---:B------:R-:W-:Y:S01]  /*8450*/  FMUL.FTZ R164, R55.reuse, R66 ;  /* 0x0000004237a47220 */ /* 0x040fe20000410000 */
[----:B------:R-:W-:Y:S01]  /*8460*/  FMUL.FTZ R96, R55, R64 ;  /* 0x0000004037607220 */ /* 0x000fe20000410000 */
[----:B------:R-:W-:Y:S01]  /*8470*/  LOP3.LUT R47, R47, 0xffff0000, RZ, 0xc0, !PT ;  /* 0xffff00002f2f7812 */ /* 0x000fe200078ec0ff */
[----:B------:R-:W-:Y:S01]  /*8480*/  IMAD.U32 R49, R48, 0x10000, RZ ;  /* 0x0001000030317824 */ /* 0x000fe200078e00ff */
[----:B------:R-:W-:Y:S01]  /*8490*/  LOP3.LUT R55, R44, 0xffff0000, RZ, 0xc0, !PT ;  /* 0xffff00002c377812 */ /* 0x000fe200078ec0ff */
[C---:B------:R-:W-:Y:S01]  /*84a0*/  FMUL.FTZ R44, R53.reuse, R58 ;  /* 0x0000003a352c7220 */ /* 0x040fe20000410000 */
[----:B------:R-:W-:Y:S01]  /*84b0*/  PRMT R57, R180, 0x5432, R57 ;  /* 0x00005432b4397816 */ /* 0x000fe20000000039 */
[----:B------:R-:W-:Y:S01]  /*84c0*/  FMUL.FTZ R53, R53, R92 ;  /* 0x0000005c35357220 */ /* 0x000fe20000410000 */
[----:B------:R-:W-:Y:S01]  /*84d0*/  LOP3.LUT R48, R48, 0xffff0000, RZ, 0xc0, !PT ;  /* 0xffff000030307812 */ /* 0x000fe200078ec0ff */
[C---:B------:R-:W-:Y:S01]  /*84e0*/  FFMA.FTZ R64, R51.reuse, R64, -R164 ;  /* 0x0000004033407223 */ /* 0x040fe200000108a4 */
[----:B------:R-:W-:Y:S01]  /*84f0*/  FFMA.FTZ R66, R51, R66, R96 ;  /* 0x0000004233427223 */ /* 0x000fe20000010060 */
[----:B------:R-:W-:Y:S01]  /*8500*/  FMUL.FTZ R51, R52, R47 ;  /* 0x0000002f34337220 */ /* 0x000fe20000410000 */
[----:B------:R-:W-:Y:S01]  /*8510*/  PRMT R46, R182, 0x5432, R46 ;  /* 0x00005432b62e7816 */ /* 0x000fe2000000002e */
[C---:B------:R-:W-:Y:S01]  /*8520*/  FFMA.FTZ R92, R49.reuse, R92, -R44 ;  /* 0x0000005c315c7223 */ /* 0x040fe2000001082c */
[----:B------:R-:W-:Y:S01]  /*8530*/  FFMA.FTZ R49, R49, R58, R53 ;  /* 0x0000003a31317223 */ /* 0x000fe20000010035 */
[C---:B------:R-:W-:Y:S01]  /*8540*/  SHF.L.U32 R44, R57.reuse, 0x10, RZ ;  /* 0x00000010392c7819 */ /* 0x040fe200000006ff */
[-C--:B------:R-:W-:Y:S01]  /*8550*/  FMUL.FTZ R53, R52, R55.reuse ;  /* 0x0000003734357220 */ /* 0x080fe20000410000 */
[----:B------:R-:W-:Y:S01]  /*8560*/  LOP3.LUT R54, R54, 0xffff0000, RZ, 0xc0, !PT ;  /* 0xffff000036367812 */ /* 0x000fe200078ec0ff */
[----:B------:R-:W-:Y:S01]  /*8570*/  FFMA.FTZ R55, R48, R55, -R51 ;  /* 0x0000003730377223 */ /* 0x000fe20000010833 */
[----:B------:R-:W-:Y:S01]  /*8580*/  LOP3.LUT R57, R57, 0xffff0000, RZ, 0xc0, !PT ;  /* 0xffff000039397812 */ /* 0x000fe200078ec0ff */
[C---:B------:R-:W-:Y:S01]  /*8590*/  IMAD.U32 R52, R46.reuse, 0x10000, RZ ;  /* 0x000100002e347824 */ /* 0x040fe200078e00ff */
[----:B------:R-:W-:Y:S01]  /*85a0*/  LOP3.LUT R51, R46, 0xffff0000, RZ, 0xc0, !PT ;  /* 0xffff00002e337812 */ /* 0x000fe200078ec0ff */
[----:B------:R-:W-:Y:S01]  /*85b0*/  FFMA.FTZ R48, R48, R47, R53 ;  /* 0x0000002f30307223 */ /* 0x000fe20000010035 */
[----:B------:R-:W-:Y:S01]  /*85c0*/  LOP3.LUT R50, R50, 0xffff0000, RZ, 0xc0, !PT ;  /* 0xffff000032327812 */ /* 0x000fe200078ec0ff */
[----:B------:R-:W-:Y:S01]  /*85d0*/  FMUL.FTZ R53, R54, R57 ;  /* 0x0000003936357220 */ /* 0x000fe20000410000 */
[C---:B------:R-:W-:Y:S01]  /*85e0*/  FMUL.FTZ R46, R94.reuse, R44 ;  /* 0x0000002c5e2e7220 */ /* 0x040fe20000410000 */
[-C--:B------:R-:W-:Y:S01]  /*85f0*/  FMUL.FTZ R47, R94, R52.reuse ;  /* 0x000000345e2f7220 */ /* 0x080fe20000410000 */
[-C--:B------:R-:W-:Y:S01]  /*8600*/  FMUL.FTZ R54, R54, R51.reuse ;  /* 0x0000003336367220 */ /* 0x080fe20000410000 */
[----:B------:R-:W-:Y:S01]  /*8610*/  FFMA.FTZ R53, R50, R51, -R53 ;  /* 0x0000003332357223 */ /* 0x000fe20000010835 */
[C---:B------:R-:W-:Y:S01]  /*8620*/  FFMA.FTZ R52, R67.reuse, R52, -R46 ;  /* 0x0000003443347223 */ /* 0x040fe2000001082e */
[----:B------:R-:W-:Y:S01]  /*8630*/  F2FP.BF16.F32.PACK_AB R51, R64, R45 ;  /* 0x0000002d4033723e */ /* 0x000fe200000010ff */
[----:B------:R-:W-:Y:S01]  /*8640*/  FFMA.FTZ R47, R67, R44, R47 ;  /* 0x0000002c432f7223 */ /* 0x000fe2000001002f */
[----:B------:R-:W-:Y:S01]  /*8650*/  FFMA.FTZ R54, R50, R57, R54 ;  /* 0x0000003932367223 */ /* 0x000fe20000010036 */
[----:B------:R-:W-:-:S02]  /*8660*/  F2FP.BF16.F32.PACK_AB R65, R65, R98 ;  /* 0x000000624141723e */ /* 0x000fc400000010ff */
[----:B------:R-:W-:Y:S02]  /*8670*/  F2FP.BF16.F32.PACK_AB R56, R95, R56 ;  /* 0x000000385f38723e */ /* 0x000fe400000010ff */
[----:B------:R-:W-:Y:S02]  /*8680*/  F2FP.BF16.F32.PACK_AB R66, R66, R93 ;  /* 0x0000005d4242723e */ /* 0x000fe400000010ff */
[----:B------:R-:W-:Y:S02]  /*8690*/  F2FP.BF16.F32.PACK_AB R64, R55, R92 ;  /* 0x0000005c3740723e */ /* 0x000fe400000010ff */
[----:B------:R-:W-:Y:S01]  /*86a0*/  F2FP.BF16.F32.PACK_AB R45, R48, R49 ;  /* 0x00000031302d723e */ /* 0x000fe200000010ff */
[----:B------:R-:W-:Y:S01]  /*86b0*/  IMAD.MOV.U32 R49, RZ, RZ, R65 ;  /* 0x000000ffff317224 */ /* 0x000fe200078e0041 */
[----:B------:R-:W-:Y:S01]  /*86c0*/  F2FP.BF16.F32.PACK_AB R50, R53, R52 ;  /* 0x000000343532723e */ /* 0x000fe200000010ff */
[----:B------:R-:W-:Y:S01]  /*86d0*/  IMAD.MOV.U32 R48, RZ, RZ, R64 ;  /* 0x000000ffff307224 */ /* 0x000fe200078e0040 */
[----:B------:R-:W-:Y:S01]  /*86e0*/  F2FP.BF16.F32.PACK_AB R54, R54, R47 ;  /* 0x0000002f3636723e */ /* 0x000fe200000010ff */
[----:B------:R-:W-:-:S02]  /*86f0*/  IMAD.MOV.U32 R52, RZ, RZ, R45 ;  /* 0x000000ffff347224 */ /* 0x000fc400078e002d */
[----:B------:R-:W-:Y:S02]  /*8700*/  IMAD.MOV.U32 R53, RZ, RZ, R56 ;  /* 0x000000ffff357224 */ /* 0x000fe400078e0038 */
[----:B------:R-:W-:-:S07]  /*8710*/  IMAD.MOV.U32 R55, RZ, RZ, R66 ;  /* 0x000000ffff377224 */ /* 0x000fce00078e0042 */
.L_x_532:
[----:B------:R-:W-:Y:S05]  /*8720*/  BSYNC B2 ;  /* 0x0000000000027941 */ /* 0x000fea0003800000 */
.L_x_531:
        /* <DEDUP_REMOVED lines=10> */
.L_x_522:
[----:B------:R-:W-:Y:S05]  /*87d0*/  BSYNC B1 ;  /* 0x0000000000017941 */ /* 0x000fea0003800000 */
.L_x_521:
[-C--:B--2-4-:R-:W-:Y:S02]  /*87e0*/  IMAD R44, R148, R128.reuse, RZ ;  /* 0x00000080942c7224 */ /* 0x094fe400078e02ff */
[----:B------:R-:W-:-:S04]  /*87f0*/  IMAD.WIDE.U32 R130, R223, R128, R130 ;  /* 0x00000080df827225 */ /* 0x000fc800078e0082 */
[----:B------:R-:W-:Y:S01]  /*8800*/  IMAD R57, R223, R129, R44 ;  /* 0x00000081df397224 */ /* 0x000fe200078e022c */
[----:B------:R-:W-:Y:S06]  /*8810*/  @P3 BRA `(.L_x_491) ;  /* 0x0000001800ec3947 */ /* 0x000fec0003800000 */
[----:B------:R-:W-:Y:S01]  /*8820*/  ISETP.NE.AND P3, PT, R31, RZ, PT ;  /* 0x000000ff1f00720c */ /* 0x000fe20003f65270 */
[----:B------:R-:W-:Y:S01]  /*8830*/  BSSY B1, `(.L_x_533) ;  /* 0x000007f000017945 */ /* 0x000fe20003800000 */
[----:B------:R-:W-:-:S11]  /*8840*/  IMAD.IADD R57, R131, 0x1, R57 ;  /* 0x0000000183397824 */ /* 0x000fd600078e0239 */
[----:B------:R-:W-:Y:S05]  /*8850*/  @!P3 BRA `(.L_x_534) ;  /* 0x0000000400f0b947 */ /* 0x000fea0003800000 */
[----:B------:R-:W-:Y:S01]  /*8860*/  SEL R44, R125, R150, !P0 ;  /* 0x000000967d2c7207 */ /* 0x000fe20004000000 */
[----:B------:R-:W-:Y:S01]  /*8870*/  BSSY B2, `(.L_x_535) ;  /* 0x0000078000027945 */ /* 0x000fe20003800000 */
[----:B------:R-:W-:Y:S02]  /*8880*/  IADD3 R46, P3, P4, R118, R130, R21 ;  /* 0x00000082762e7210 */ /* 0x000fe40007c7e015 */
[----:B------:R-:W-:Y:S02]  /*8890*/  SHF.R.S32.HI R45, RZ, 0x1f, R44 ;  /* 0x0000001fff2d7819 */ /* 0x000fe4000001142c */
[----:B------:R-:W-:Y:S02]  /*88a0*/  IADD3.X R47, R4, R57, R32, P3, P4 ;  /* 0x00000039042f7210 */ /* 0x000fe40001fe8420 */
[----:B------:R-:W-:-:S04]  /*88b0*/  LEA.HI R45, R45, R44, RZ, 0x4 ;  /* 0x0000002c2d2d7211 */ /* 0x000fc800078f20ff */
[----:B---3--:R-:W-:-:S05]  /*88c0*/  LEA.HI.SX32 R48, R45, R20, 0x1c ;  /* 0x000000142d307211 */ /* 0x008fca00078fe2ff */
[----:B------:R-:W-:-:S05]  /*88d0*/  IMAD.SHL.U32 R49, R48, 0x8, RZ ;  /* 0x0000000830317824 */ /* 0x000fca00078e00ff */
[----:B------:R-:W-:-:S13]  /*88e0*/  ISETP.GE.AND P3, PT, R49, R147, PT ;  /* 0x000000933100720c */ /* 0x000fda0003f66270 */
[--C-:B------:R-:W-:Y:S02]  /*88f0*/  @!P3 SHF.R.S32.HI R45, RZ, 0x1f, R49.reuse ;  /* 0x0000001fff2db819 */ /* 0x100fe40000011431 */
[----:B------:R-:W-:-:S04]  /*8900*/  @!P3 IADD3 R44, P4, P5, R118, R130, R49 ;  /* 0x00000082762cb210 */ /* 0x000fc80007d9e031 */
[----:B------:R-:W-:Y:S02]  /*8910*/  @!P3 IADD3.X R45, R4, R57, R45, P4, P5 ;  /* 0x00000039042db210 */ /* 0x000fe400027ea42d */
[----:B0-----:R-:W-:-:S04]  /*8920*/  LEA R52, P4, R46, R122, 0x1 ;  /* 0x0000007a2e347211 */ /* 0x001fc800078808ff */
[----:B------:R-:W-:Y:S02]  /*8930*/  LEA.HI.X R53, R46, R123, R47, 0x1, P4 ;  /* 0x0000007b2e357211 */ /* 0x000fe400020f0c2f */
[----:B------:R-:W-:-:S04]  /*8940*/  @!P3 LEA R54, P4, R44, R122, 0x1 ;  /* 0x0000007a2c36b211 */ /* 0x000fc800078808ff */
[----:B------:R-:W-:Y:S02]  /*8950*/  @!P3 LEA.HI.X R55, R44, R123, R45, 0x1, P4 ;  /* 0x0000007b2c37b211 */ /* 0x000fe400020f0c2d */
[----:B------:R-:W-:Y:S02]  /*8960*/  SHF.R.S32.HI R45, RZ, 0x1f, R48 ;  /* 0x0000001fff2d7819 */ /* 0x000fe40000011430 */
[----:B------:R-:W-:Y:S02]  /*8970*/  ISETP.GE.AND P4, PT, R22, R124, PT ;  /* 0x0000007c1600720c */ /* 0x000fe40003f86270 */
[----:B------:R-:W-:-:S04]  /*8980*/  LEA.HI R45, R45, R48, RZ, 0x3 ;  /* 0x000000302d2d7211 */ /* 0x000fc800078f18ff */
        /* <DEDUP_REMOVED lines=12> */
[----:B------:R-:W-:Y:S01]  /*8a50*/  SHF.R.U64 R63, R78, 0x10, R79 ;  /* 0x000000104e3f7819 */ /* 0x000fe2000000124f */
[----:B0-----:R-:W-:Y:S01]  /*8a60*/  IMAD.U32 R62, R45, 0x10000, RZ ;  /* 0x000100002d3e7824 */ /* 0x001fe200078e00ff */
[----:B------:R-:W-:Y:S01]  /*8a70*/  SHF.R.U32.HI R78, RZ, 0x10, R89 ;  /* 0x00000010ff4e7819 */ /* 0x000fe20000011659 */
[----:B--2---:R-:W-:Y:S01]  /*8a80*/  IMAD.U32 R67, R51, 0x10000, RZ ;  /* 0x0001000033437824 */ /* 0x004fe200078e00ff */
[--C-:B------:R-:W-:Y:S01]  /*8a90*/  SHF.R.U64 R92, R76, 0x10, R77.reuse ;  /* 0x000000104c5c7819 */ /* 0x100fe2000000124d */
[----:B------:R-:W-:Y:S01]  /*8aa0*/  IMAD.U32 R76, R49, 0x10000, RZ ;  /* 0x00010000314c7824 */ /* 0x000fe200078e00ff */
[----:B------:R-:W-:Y:S01]  /*8ab0*/  SHF.R.U32.HI R94, RZ, 0x10, R77 ;  /* 0x00000010ff5e7819 */ /* 0x000fe2000001164d */
[----:B------:R-:W-:Y:S01]  /*8ac0*/  IMAD.U32 R60, R47, 0x10000, RZ ;  /* 0x000100002f3c7824 */ /* 0x000fe200078e00ff */
[----:B------:R-:W-:Y:S02]  /*8ad0*/  PRMT R78, R179, 0x5432, R78 ;  /* 0x00005432b34e7816 */ /* 0x000fe4000000004e */
[----:B------:R-:W-:-:S02]  /*8ae0*/  PRMT R61, R177, 0x5410, R92 ;  /* 0x00005410b13d7816 */ /* 0x000fc4000000005c */
[----:B------:R-:W-:Y:S02]  /*8af0*/  SHF.R.U32.HI R79, RZ, 0x10, R79 ;  /* 0x00000010ff4f7819 */ /* 0x000fe4000001164f */
[----:B------:R-:W-:Y:S01]  /*8b00*/  SHF.R.U64 R66, R88, 0x10, R89 ;  /* 0x0000001058427819 */ /* 0x000fe20000001259 */
[----:B------:R-:W-:Y:S01]  /*8b10*/  IMAD.U32 R89, R78, 0x10000, RZ ;  /* 0x000100004e597824 */ /* 0x000fe200078e00ff */
[----:B------:R-:W-:Y:S02]  /*8b20*/  PRMT R177, R177, 0x5432, R94 ;  /* 0x00005432b1b17816 */ /* 0x000fe4000000005e */
[--C-:B------:R-:W-:Y:S02]  /*8b30*/  SHF.R.U64 R65, R90, 0x10, R91.reuse ;  /* 0x000000105a417819 */ /* 0x100fe4000000125b */
[----:B------:R-:W-:Y:S01]  /*8b40*/  SHF.R.U32.HI R91, RZ, 0x10, R91 ;  /* 0x00000010ff5b7819 */ /* 0x000fe2000001165b */
[----:B------:R-:W-:Y:S01]  /*8b50*/  IMAD.U32 R77, R177, 0x10000, RZ ;  /* 0x00010000b14d7824 */ /* 0x000fe200078e00ff */
[----:B------:R-:W-:-:S02]  /*8b60*/  PRMT R63, R176, 0x5410, R63 ;  /* 0x00005410b03f7816 */ /* 0x000fc4000000003f */
[----:B------:R-:W-:Y:S01]  /*8b70*/  PRMT R176, R176, 0x5432, R79 ;  /* 0x00005432b0b07816 */ /* 0x000fe2000000004f */
[----:B------:R-:W-:Y:S01]  /*8b80*/  FMUL.FTZ R79, R76, R89 ;  /* 0x000000594c4f7220 */ /* 0x000fe20000410000 */
[----:B------:R-:W-:Y:S01]  /*8b90*/  PRMT R91, R178, 0x5432, R91 ;  /* 0x00005432b25b7816 */ /* 0x000fe2000000005b */
[-C--:B------:R-:W-:Y:S01]  /*8ba0*/  FMUL.FTZ R93, R76, R77.reuse ;  /* 0x0000004d4c5d7220 */ /* 0x080fe20000410000 */
[----:B------:R-:W-:Y:S01]  /*8bb0*/  LOP3.LUT R64, R49, 0xffff0000, RZ, 0xc0, !PT ;  /* 0xffff000031407812 */ /* 0x000fe200078ec0ff */
[----:B------:R-:W-:Y:S01]  /*8bc0*/  IMAD.U32 R76, R176, 0x10000, RZ ;  /* 0x00010000b04c7824 */ /* 0x000fe200078e00ff */
[----:B------:R-:W-:Y:S01]  /*8bd0*/  PRMT R179, R179, 0x5410, R66 ;  /* 0x00005410b3b37816 */ /* 0x000fe20000000042 */
[----:B------:R-:W-:Y:S01]  /*8be0*/  FFMA.FTZ R66, R62, R77, -R79 ;  /* 0x0000004d3e427223 */ /* 0x000fe2000001084f */
[----:B------:R-:W-:Y:S01]  /*8bf0*/  LOP3.LUT R78, R78, 0xffff0000, RZ, 0xc0, !PT ;  /* 0xffff00004e4e7812 */ /* 0x000fe200078ec0ff */
[----:B------:R-:W-:Y:S01]  /*8c00*/  IMAD.U32 R79, R91, 0x10000, RZ ;  /* 0x000100005b4f7824 */ /* 0x000fe200078e00ff */
[----:B------:R-:W-:Y:S01]  /*8c10*/  LOP3.LUT R77, R177, 0xffff0000, RZ, 0xc0, !PT ;  /* 0xffff0000b14d7812 */ /* 0x000fe200078ec0ff */
[----:B------:R-:W-:Y:S01]  /*8c20*/  FFMA.FTZ R62, R62, R89, R93 ;  /* 0x000000593e3e7223 */ /* 0x000fe2000001005d */
[----:B------:R-:W-:Y:S01]  /*8c30*/  LOP3.LUT R59, R45, 0xffff0000, RZ, 0xc0, !PT ;  /* 0xffff00002d3b7812 */ /* 0x000fe200078ec0ff */
[C---:B------:R-:W-:Y:S01]  /*8c40*/  FMUL.FTZ R88, R64.reuse, R78 ;  /* 0x0000004e40587220 */ /* 0x040fe20000410000 */
[----:B------:R-:W-:Y:S01]  /*8c50*/  FMUL.FTZ R89, R67, R79 ;  /* 0x0000004f43597220 */ /* 0x000fe20000410000 */
[-C--:B------:R-:W-:Y:S01]  /*8c60*/  FMUL.FTZ R64, R64, R77.reuse ;  /* 0x0000004d40407220 */ /* 0x080fe20000410000 */
[----:B------:R-:W-:Y:S01]  /*8c70*/  LOP3.LUT R51, R51, 0xffff0000, RZ, 0xc0, !PT ;  /* 0xffff000033337812 */ /* 0x000fe200078ec0ff */
[----:B------:R-:W-:Y:S01]  /*8c80*/  FFMA.FTZ R77, R59, R77, -R88 ;  /* 0x0000004d3b4d7223 */ /* 0x000fe20000010858 */
[----:B------:R-:W-:Y:S01]  /*8c90*/  LOP3.LUT R91, R91, 0xffff0000, RZ, 0xc0, !PT ;  /* 0xffff00005b5b7812 */ /* 0x000fe200078ec0ff */
[----:B------:R-:W-:Y:S01]  /*8ca0*/  FMUL.FTZ R88, R67, R76 ;  /* 0x0000004c43587220 */ /* 0x000fe20000410000 */
[----:B------:R-:W-:Y:S01]  /*8cb0*/  LOP3.LUT R176, R176, 0xffff0000, RZ, 0xc0, !PT ;  /* 0xffff0000b0b07812 */ /* 0x000fe200078ec0ff */
[----:B------:R-:W-:Y:S01]  /*8cc0*/  FFMA.FTZ R59, R59, R78, R64 ;  /* 0x0000004e3b3b7223 */ /* 0x000fe20000010040 */
[----:B------:R-:W-:-:S02]  /*8cd0*/  IMAD.U32 R49, R48, 0x10000, RZ ;  /* 0x0001000030317824 */ /* 0x000fc400078e00ff */
[C---:B------:R-:W-:Y:S01]  /*8ce0*/  FFMA.FTZ R64, R60.reuse, R76, -R89 ;  /* 0x0000004c3c407223 */ /* 0x040fe20000010859 */
[----:B------:R-:W-:Y:S01]  /*8cf0*/  IMAD.U32 R78, R179, 0x10000, RZ ;  /* 0x00010000b34e7824 */ /* 0x000fe200078e00ff */
[----:B------:R-:W-:Y:S01]  /*8d00*/  LOP3.LUT R56, R47, 0xffff0000, RZ, 0xc0, !PT ;  /* 0xffff00002f387812 */ /* 0x000fe200078ec0ff */
[----:B------:R-:W-:Y:S02]  /*8d10*/  IMAD.U32 R76, R61, 0x10000, RZ ;  /* 0x000100003d4c7824 */ /* 0x000fe400078e00ff */
[----:B------:R-:W-:Y:S01]  /*8d20*/  FFMA.FTZ R60, R60, R79, R88 ;  /* 0x0000004f3c3c7223 */ /* 0x000fe20000010058 */
[----:B------:R-:W-:Y:S01]  /*8d30*/  LOP3.LUT R48, R48, 0xffff0000, RZ, 0xc0, !PT ;  /* 0xffff000030307812 */ /* 0x000fe200078ec0ff */
[CC--:B------:R-:W-:Y:S01]  /*8d40*/  FMUL.FTZ R67, R51.reuse, R91.reuse ;  /* 0x0000005b33437220 */ /* 0x0c0fe20000410000 */
[----:B------:R-:W-:Y:S01]  /*8d50*/  FMUL.FTZ R79, R51, R176 ;  /* 0x000000b0334f7220 */ /* 0x000fe20000410000 */
[----:B------:R-:W-:Y:S01]  /*8d60*/  LOP3.LUT R179, R179, 0xffff0000, RZ, 0xc0, !PT ;  /* 0xffff0000b3b37812 */ /* 0x000fe200078ec0ff */
[----:B------:R-:W-:Y:S01]  /*8d70*/  FMUL.FTZ R88, R49, R78 ;  /* 0x0000004e31587220 */ /* 0x000fe20000410000 */
[----:B------:R-:W-:Y:S01]  /*8d80*/  LOP3.LUT R61, R61, 0xffff0000, RZ, 0xc0, !PT ;  /* 0xffff00003d3d7812 */ /* 0x000fe200078ec0ff */
[----:B------:R-:W-:Y:S01]  /*8d90*/  IMAD.U32 R45, R44, 0x10000, RZ ;  /* 0x000100002c2d7824 */ /* 0x000fe200078e00ff */
[----:B------:R-:W-:Y:S01]  /*8da0*/  PRMT R65, R178, 0x5410, R65 ;  /* 0x00005410b2417816 */ /* 0x000fe20000000041 */
[----:B------:R-:W-:Y:S01]  /*8db0*/  FMUL.FTZ R49, R49, R76 ;  /* 0x0000004c31317220 */ /* 0x000fe20000410000 */
[C---:B------:R-:W-:Y:S01]  /*8dc0*/  FFMA.FTZ R51, R56.reuse, R176, -R67 ;  /* 0x000000b038337223 */ /* 0x040fe20000010843 */
[----:B------:R-:W-:Y:S01]  /*8dd0*/  FFMA.FTZ R91, R56, R91, R79 ;  /* 0x0000005b385b7223 */ /* 0x000fe2000001004f */
[----:B------:R-:W-:Y:S01]  /*8de0*/  LOP3.LUT R44, R44, 0xffff0000, RZ, 0xc0, !PT ;  /* 0xffff00002c2c7812 */ /* 0x000fe200078ec0ff */
[C---:B------:R-:W-:Y:S01]  /*8df0*/  IMAD.U32 R47, R46.reuse, 0x10000, RZ ;  /* 0x000100002e2f7824 */ /* 0x040fe200078e00ff */
[----:B------:R-:W-:Y:S01]  /*8e00*/  LOP3.LUT R58, R46, 0xffff0000, RZ, 0xc0, !PT ;  /* 0xffff00002e3a7812 */ /* 0x000fe200078ec0ff */
[C---:B------:R-:W-:Y:S01]  /*8e10*/  FMUL.FTZ R67, R48.reuse, R179 ;  /* 0x000000b330437220 */ /* 0x040fe20000410000 */
[-C--:B------:R-:W-:Y:S01]  /*8e20*/  FMUL.FTZ R79, R48, R61.reuse ;  /* 0x0000003d304f7220 */ /* 0x080fe20000410000 */
[C---:B------:R-:W-:Y:S01]  /*8e30*/  SHF.L.U32 R46, R50.reuse, 0x10, RZ ;  /* 0x00000010322e7819 */ /* 0x040fe200000006ff */
[C---:B------:R-:W-:Y:S01]  /*8e40*/  FFMA.FTZ R88, R45.reuse, R76, -R88 ;  /* 0x0000004c2d587223 */ /* 0x040fe20000010858 */
[----:B------:R-:W-:Y:S01]  /*8e50*/  FFMA.FTZ R49, R45, R78, R49 ;  /* 0x0000004e2d317223 */ /* 0x000fe20000010031 */
[----:B------:R-:W-:Y:S01]  /*8e60*/  IMAD.U32 R48, R65, 0x10000, RZ ;  /* 0x0001000041307824 */ /* 0x000fe200078e00ff */
[----:B------:R-:W-:Y:S01]  /*8e70*/  LOP3.LUT R50, R50, 0xffff0000, RZ, 0xc0, !PT ;  /* 0xffff000032327812 */ /* 0x000fe200078ec0ff */
[----:B------:R-:W-:Y:S01]  /*8e80*/  IMAD.U32 R45, R63, 0x10000, RZ ;  /* 0x000100003f2d7824 */ /* 0x000fe200078e00ff */
[----:B------:R-:W-:Y:S01]  /*8e90*/  LOP3.LUT R65, R65, 0xffff0000, RZ, 0xc0, !PT ;  /* 0xffff000041417812 */ /* 0x000fe200078ec0ff */
[C---:B------:R-:W-:Y:S01]  /*8ea0*/  FFMA.FTZ R67, R44.reuse, R61, -R67 ;  /* 0x0000003d2c437223 */ /* 0x040fe20000010843 */
        /* <DEDUP_REMOVED lines=10> */
[----:B------:R-:W-:-:S02]  /*8f50*/  F2FP.BF16.F32.PACK_AB R59, R59, R62 ;  /* 0x0000003e3b3b723e */ /* 0x000fc400000010ff */
[----:B------:R-:W-:Y:S02]  /*8f60*/  F2FP.BF16.F32.PACK_AB R88, R67, R88 ;  /* 0x000000584358723e */ /* 0x000fe400000010ff */
[----:B------:R-:W-:Y:S02]  /*8f70*/  F2FP.BF16.F32.PACK_AB R47, R51, R64 ;  /* 0x00000040332f723e */ /* 0x000fe400000010ff */
[----:B------:R-:W-:Y:S01]  /*8f80*/  F2FP.BF16.F32.PACK_AB R48, R44, R49 ;  /* 0x000000312c30723e */ /* 0x000fe200000010ff */
[----:B------:R-:W-:Y:S01]  /*8f90*/  IMAD.MOV.U32 R44, RZ, RZ, R88 ;  /* 0x000000ffff2c7224 */ /* 0x000fe200078e0058 */
[----:B------:R-:W-:Y:S01]  /*8fa0*/  F2FP.BF16.F32.PACK_AB R45, R77, R66 ;  /* 0x000000424d2d723e */ /* 0x000fe200000010ff */
[----:B------:R-:W-:Y:S01]  /*8fb0*/  IMAD.MOV.U32 R49, RZ, RZ, R59 ;  /* 0x000000ffff317224 */ /* 0x000fe200078e003b */
[----:B------:R-:W-:Y:S02]  /*8fc0*/  F2FP.BF16.F32.PACK_AB R51, R91, R60 ;  /* 0x0000003c5b33723e */ /* 0x000fe400000010ff */
[----:B------:R-:W-:-:S02]  /*8fd0*/  F2FP.BF16.F32.PACK_AB R46, R79, R56 ;  /* 0x000000384f2e723e */ /* 0x000fc400000010ff */
[----:B------:R-:W-:-:S07]  /*8fe0*/  F2FP.BF16.F32.PACK_AB R50, R50, R61 ;  /* 0x0000003d3232723e */ /* 0x000fce00000010ff */
.L_x_536:
[----:B------:R-:W-:Y:S05]  /*8ff0*/  BSYNC B2 ;  /* 0x0000000000027941 */ /* 0x000fea0003800000 */
.L_x_535:
[----:B0-----:R4:W-:Y:S04]  /*9000*/  STG.E.128 desc[UR60][R52.64], R44 ;  /* 0x0000002c34007986 */ /* 0x0019e8000c101d3c */
[----:B--2---:R4:W-:Y:S02]  /*9010*/  @!P3 STG.E.128 desc[UR60][R54.64], R48 ;  /* 0x000000303600b986 */ /* 0x0049e4000c101d3c */
.L_x_534:
[----:B------:R-:W-:Y:S05]  /*9020*/  BSYNC B1 ;  /* 0x0000000000017941 */ /* 0x000fea0003800000 */
.L_x_533:
[----:B------:R-:W-:Y:S01]  /*9030*/  ISETP.NE.AND P3, PT, R35, RZ, PT ;  /* 0x000000ff2300720c */ /* 0x000fe20003f65270 */
[----:B------:R-:W-:-:S12]  /*9040*/  BSSY B1, `(.L_x_537) ;  /* 0x000007e000017945 */ /* 0x000fd80003800000 */
[----:B------:R-:W-:Y:S05]  /*9050*/  @!P3 BRA `(.L_x_538) ;  /* 0x0000000400f0b947 */ /* 0x000fea0003800000 */
[----:B----4-:R-:W-:Y:S01]  /*9060*/  SEL R44, R125, R150, !P1 ;  /* 0x000000967d2c7207 */ /* 0x010fe20004800000 */
        /* <DEDUP_REMOVED lines=31> */
[----:B--2---:R-:W-:Y:S01]  /*9260*/  IMAD.U32 R67, R51, 0x10000, RZ ;  /* 0x0001000033437824 */ /* 0x004fe200078e00ff */
[----:B------:R-:W-:Y:S01]  /*9270*/  SHF.R.U32.HI R72, RZ, 0x10, R85 ;  /* 0x00000010ff487819 */ /* 0x000fe20000011655 */
[----:B------:R-:W-:Y:S01]  /*9280*/  IMAD.U32 R65, R49, 0x10000, RZ ;  /* 0x0001000031417824 */ /* 0x000fe200078e00ff */
[----:B------:R-:W-:Y:S01]  /*9290*/  SHF.R.U32.HI R76, RZ, 0x10, R73 ;  /* 0x00000010ff4c7819 */ /* 0x000fe20000011649 */
[----:B0-----:R-:W-:Y:S01]  /*92a0*/  IMAD.U32 R60, R45, 0x10000, RZ ;  /* 0x000100002d3c7824 */ /* 0x001fe200078e00ff */
[----:B------:R-:W-:Y:S01]  /*92b0*/  SHF.R.U64 R73, R74, 0x10, R75 ;  /* 0x000000104a497819 */ /* 0x000fe2000000124b */
[----:B------:R-:W-:Y:S01]  /*92c0*/  IMAD.U32 R58, R48, 0x10000, RZ ;  /* 0x00010000303a7824 */ /* 0x000fe200078e00ff */
[----:B------:R-:W-:Y:S01]  /*92d0*/  PRMT R72, R175, 0x5432, R72 ;  /* 0x00005432af487816 */ /* 0x000fe20000000048 */
[----:B------:R-:W-:Y:S01]  /*92e0*/  IMAD.U32 R56, R44, 0x10000, RZ ;  /* 0x000100002c387824 */ /* 0x000fe200078e00ff */
[----:B------:R-:W-:-:S02]  /*92f0*/  PRMT R62, R161, 0x5410, R62 ;  /* 0x00005410a13e7816 */ /* 0x000fc4000000003e */
[----:B------:R-:W-:Y:S02]  /*9300*/  SHF.R.U32.HI R77, RZ, 0x10, R75 ;  /* 0x00000010ff4d7819 */ /* 0x000fe4000001164b */
[----:B------:R-:W-:Y:S02]  /*9310*/  SHF.R.U64 R74, R84, 0x10, R85 ;  /* 0x00000010544a7819 */ /* 0x000fe40000001255 */
[----:B------:R-:W-:Y:S02]  /*9320*/  LOP3.LUT R61, R51, 0xffff0000, RZ, 0xc0, !PT ;  /* 0xffff0000333d7812 */ /* 0x000fe400078ec0ff */
[----:B------:R-:W-:Y:S02]  /*9330*/  PRMT R161, R161, 0x5432, R76 ;  /* 0x00005432a1a17816 */ /* 0x000fe4000000004c */
[----:B------:R-:W-:Y:S02]  /*9340*/  SHF.R.U64 R75, R86, 0x10, R87 ;  /* 0x00000010564b7819 */ /* 0x000fe40000001257 */
[----:B------:R-:W-:Y:S01]  /*9350*/  PRMT R51, R160, 0x5410, R73 ;  /* 0x00005410a0337816 */ /* 0x000fe20000000049 */
[----:B------:R-:W-:Y:S01]  /*9360*/  IMAD.U32 R73, R72, 0x10000, RZ ;  /* 0x0001000048497824 */ /* 0x000fe200078e00ff */
[----:B------:R-:W-:-:S02]  /*9370*/  SHF.R.U32.HI R87, RZ, 0x10, R87 ;  /* 0x00000010ff577819 */ /* 0x000fc40000011657 */
[----:B------:R-:W-:Y:S01]  /*9380*/  LOP3.LUT R66, R49, 0xffff0000, RZ, 0xc0, !PT ;  /* 0xffff000031427812 */ /* 0x000fe200078ec0ff */
[----:B------:R-:W-:Y:S01]  /*9390*/  IMAD.U32 R49, R161, 0x10000, RZ ;  /* 0x00010000a1317824 */ /* 0x000fe200078e00ff */
[----:B------:R-:W-:Y:S02]  /*93a0*/  PRMT R175, R175, 0x5410, R74 ;  /* 0x00005410afaf7816 */ /* 0x000fe4000000004a */
[C---:B------:R-:W-:Y:S01]  /*93b0*/  PRMT R74, R162.reuse, 0x5410, R75 ;  /* 0x00005410a24a7816 */ /* 0x040fe2000000004b */
[C---:B------:R-:W-:Y:S01]  /*93c0*/  FMUL.FTZ R75, R65.reuse, R73 ;  /* 0x00000049414b7220 */ /* 0x040fe20000410000 */
[----:B------:R-:W-:Y:S01]  /*93d0*/  PRMT R162, R162, 0x5432, R87 ;  /* 0x00005432a2a27816 */ /* 0x000fe20000000057 */
[-C--:B------:R-:W-:Y:S01]  /*93e0*/  FMUL.FTZ R65, R65, R49.reuse ;  /* 0x0000003141417220 */ /* 0x080fe20000410000 */
[----:B------:R-:W-:Y:S01]  /*93f0*/  PRMT R160, R160, 0x5432, R77 ;  /* 0x00005432a0a07816 */ /* 0x000fe2000000004d */
[----:B------:R-:W-:Y:S01]  /*9400*/  FFMA.FTZ R49, R60, R49, -R75 ;  /* 0x000000313c317223 */ /* 0x000fe2000001084b */
[----:B------:R-:W-:Y:S01]  /*9410*/  LOP3.LUT R72, R72, 0xffff0000, RZ, 0xc0, !PT ;  /* 0xffff000048487812 */ /* 0x000fe200078ec0ff */
[----:B------:R-:W-:Y:S01]  /*9420*/  IMAD.U32 R75, R162, 0x10000, RZ ;  /* 0x00010000a24b7824 */ /* 0x000fe200078e00ff */
[----:B------:R-:W-:Y:S01]  /*9430*/  LOP3.LUT R161, R161, 0xffff0000, RZ, 0xc0, !PT ;  /* 0xffff0000a1a17812 */ /* 0x000fe200078ec0ff */
[----:B------:R-:W-:Y:S01]  /*9440*/  FFMA.FTZ R60, R60, R73, R65 ;  /* 0x000000493c3c7223 */ /* 0x000fe20000010041 */
[----:B------:R-:W-:Y:S01]  /*9450*/  SHF.L.U32 R64, R47, 0x10, RZ ;  /* 0x000000102f407819 */ /* 0x000fe200000006ff */
[----:B------:R-:W-:Y:S01]  /*9460*/  FMUL.FTZ R76, R66, R72 ;  /* 0x00000048424c7220 */ /* 0x000fe20000410000 */
[----:B------:R-:W-:Y:S01]  /*9470*/  LOP3.LUT R63, R45, 0xffff0000, RZ, 0xc0, !PT ;  /* 0xffff00002d3f7812 */ /* 0x000fe200078ec0ff */
[----:B------:R-:W-:-:S02]  /*9480*/  IMAD.U32 R65, R160, 0x10000, RZ ;  /* 0x00010000a0417824 */ /* 0x000fc400078e00ff */
[C---:B------:R-:W-:Y:S01]  /*9490*/  FMUL.FTZ R77, R67.reuse, R75 ;  /* 0x0000004b434d7220 */ /* 0x040fe20000410000 */
[----:B------:R-:W-:Y:S01]  /*94a0*/  FMUL.FTZ R66, R66, R161 ;  /* 0x000000a142427220 */ /* 0x000fe20000410000 */
[----:B------:R-:W-:Y:S01]  /*94b0*/  LOP3.LUT R162, R162, 0xffff0000, RZ, 0xc0, !PT ;  /* 0xffff0000a2a27812 */ /* 0x000fe200078ec0ff */
[-C--:B------:R-:W-:Y:S01]  /*94c0*/  FMUL.FTZ R78, R67, R65.reuse ;  /* 0x00000041434e7220 */ /* 0x080fe20000410000 */
[----:B------:R-:W-:Y:S01]  /*94d0*/  FFMA.FTZ R77, R64, R65, -R77 ;  /* 0x00000041404d7223 */ /* 0x000fe2000001084d */
[----:B------:R-:W-:Y:S01]  /*94e0*/  LOP3.LUT R160, R160, 0xffff0000, RZ, 0xc0, !PT ;  /* 0xffff0000a0a07812 */ /* 0x000fe200078ec0ff */
[C---:B------:R-:W-:Y:S01]  /*94f0*/  FFMA.FTZ R76, R63.reuse, R161, -R76 ;  /* 0x000000a13f4c7223 */ /* 0x040fe2000001084c */
[----:B------:R-:W-:Y:S01]  /*9500*/  FFMA.FTZ R73, R63, R72, R66 ;  /* 0x000000483f497223 */ /* 0x000fe20000010042 */
[----:B------:R-:W-:Y:S02]  /*9510*/  IMAD.U32 R65, R175, 0x10000, RZ ;  /* 0x00010000af417824 */ /* 0x000fe400078e00ff */
[----:B------:R-:W-:Y:S01]  /*9520*/  FFMA.FTZ R78, R64, R75, R78 ;  /* 0x0000004b404e7223 */ /* 0x000fe2000001004e */
[----:B------:R-:W-:Y:S01]  /*9530*/  IMAD.U32 R63, R62, 0x10000, RZ ;  /* 0x000100003e3f7824 */ /* 0x000fe200078e00ff */
[----:B------:R-:W-:Y:S01]  /*9540*/  LOP3.LUT R59, R47, 0xffff0000, RZ, 0xc0, !PT ;  /* 0xffff00002f3b7812 */ /* 0x000fe200078ec0ff */
[C---:B------:R-:W-:Y:S01]  /*9550*/  FMUL.FTZ R64, R61.reuse, R162 ;  /* 0x000000a23d407220 */ /* 0x040fe20000410000 */
[-C--:B------:R-:W-:Y:S01]  /*9560*/  FMUL.FTZ R66, R61, R160.reuse ;  /* 0x000000a03d427220 */ /* 0x080fe20000410000 */
[----:B------:R-:W-:Y:S01]  /*9570*/  FMUL.FTZ R67, R58, R65 ;  /* 0x000000413a437220 */ /* 0x000fe20000410000 */
[----:B------:R-:W-:Y:S01]  /*9580*/  LOP3.LUT R48, R48, 0xffff0000, RZ, 0xc0, !PT ;  /* 0xffff000030307812 */ /* 0x000fe200078ec0ff */
[-C--:B------:R-:W-:Y:S01]  /*9590*/  FMUL.FTZ R58, R58, R63.reuse ;  /* 0x0000003f3a3a7220 */ /* 0x080fe20000410000 */
[----:B------:R-:W-:Y:S01]  /*95a0*/  LOP3.LUT R175, R175, 0xffff0000, RZ, 0xc0, !PT ;  /* 0xffff0000afaf7812 */ /* 0x000fe200078ec0ff */
[----:B------:R-:W-:Y:S01]  /*95b0*/  IMAD.U32 R45, R46, 0x10000, RZ ;  /* 0x000100002e2d7824 */ /* 0x000fe200078e00ff */
[----:B------:R-:W-:Y:S01]  /*95c0*/  LOP3.LUT R61, R62, 0xffff0000, RZ, 0xc0, !PT ;  /* 0xffff00003e3d7812 */ /* 0x000fe200078ec0ff */
[C---:B------:R-:W-:Y:S01]  /*95d0*/  FFMA.FTZ R64, R59.reuse, R160, -R64 ;  /* 0x000000a03b407223 */ /* 0x040fe20000010840 */
[----:B------:R-:W-:Y:S01]  /*95e0*/  LOP3.LUT R44, R44, 0xffff0000, RZ, 0xc0, !PT ;  /* 0xffff00002c2c7812 */ /* 0x000fe200078ec0ff */
[----:B------:R-:W-:Y:S01]  /*95f0*/  FFMA.FTZ R75, R59, R162, R66 ;  /* 0x000000a23b4b7223 */ /* 0x000fe20000010042 */
[----:B------:R-:W-:Y:S01]  /*9600*/  LOP3.LUT R47, R46, 0xffff0000, RZ, 0xc0, !PT ;  /* 0xffff00002e2f7812 */ /* 0x000fe200078ec0ff */
[C---:B------:R-:W-:Y:S01]  /*9610*/  FFMA.FTZ R67, R56.reuse, R63, -R67 ;  /* 0x0000003f38437223 */ /* 0x040fe20000010843 */
[----:B------:R-:W-:Y:S01]  /*9620*/  FFMA.FTZ R58, R56, R65, R58 ;  /* 0x00000041383a7223 */ /* 0x000fe2000001003a */
[----:B------:R-:W-:-:S02]  /*9630*/  IMAD.U32 R46, R50, 0x10000, RZ ;  /* 0x00010000322e7824 */ /* 0x000fc400078e00ff */
[C---:B------:R-:W-:Y:S01]  /*9640*/  FMUL.FTZ R59, R48.reuse, R175 ;  /* 0x000000af303b7220 */ /* 0x040fe20000410000 */
[-C--:B------:R-:W-:Y:S01]  /*9650*/  FMUL.FTZ R63, R48, R61.reuse ;  /* 0x0000003d303f7220 */ /* 0x080fe20000410000 */
[----:B------:R-:W-:Y:S01]  /*9660*/  IMAD.U32 R56, R74, 0x10000, RZ ;  /* 0x000100004a387824 */ /* 0x000fe200078e00ff */
[----:B------:R-:W-:Y:S01]  /*9670*/  LOP3.LUT R50, R50, 0xffff0000, RZ, 0xc0, !PT ;  /* 0xffff000032327812 */ /* 0x000fe200078ec0ff */
[C---:B------:R-:W-:Y:S01]  /*9680*/  IMAD.U32 R48, R51.reuse, 0x10000, RZ ;  /* 0x0001000033307824 */ /* 0x040fe200078e00ff */
[----:B------:R-:W-:Y:S01]  /*9690*/  LOP3.LUT R74, R74, 0xffff0000, RZ, 0xc0, !PT ;  /* 0xffff00004a4a7812 */ /* 0x000fe200078ec0ff */
[C---:B------:R-:W-:Y:S01]  /*96a0*/  FFMA.FTZ R62, R44.reuse, R61, -R59 ;  /* 0x0000003d2c3e7223 */ /* 0x040fe2000001083b */
[----:B------:R-:W-:Y:S01]  /*96b0*/  LOP3.LUT R51, R51, 0xffff0000, RZ, 0xc0, !PT ;  /* 0xffff000033337812 */ /* 0x000fe200078ec0ff */
[----:B------:R-:W-:Y:S01]  /*96c0*/  FFMA.FTZ R63, R44, R175, R63 ;  /* 0x000000af2c3f7223 */ /* 0x000fe2000001003f */
[C---:B------:R-:W-:Y:S01]  /*96d0*/  FMUL.FTZ R44, R46.reuse, R56 ;  /* 0x000000382e2c7220 */ /* 0x040fe20000410000 */
[----:B------:R-:W-:Y:S01]  /*96e0*/  FMUL.FTZ R59, R46, R48 ;  /* 0x000000302e3b7220 */ /* 0x000fe20000410000 */
        /* <DEDUP_REMOVED lines=16> */
.L_x_540:
[----:B------:R-:W-:Y:S05]  /*97f0*/  BSYNC B2 ;  /* 0x0000000000027941 */ /* 0x000fea0003800000 */
.L_x_539:
[----:B0-----:R0:W-:Y:S04]  /*9800*/  STG.E.128 desc[UR60][R52.64], R44 ;  /* 0x0000002c34007986 */ /* 0x0011e8000c101d3c */
[----:B--2---:R0:W-:Y:S02]  /*9810*/  @!P3 STG.E.128 desc[UR60][R54.64], R48 ;  /* 0x000000303600b986 */ /* 0x0041e4000c101d3c */
.L_x_538:
[----:B------:R-:W-:Y:S05]  /*9820*/  BSYNC B1 ;  /* 0x0000000000017941 */ /* 0x000fea0003800000 */
.L_x_537:
[----:B------:R-:W-:-:S13]  /*9830*/  ISETP.NE.AND P3, PT, R36, RZ, PT ;  /* 0x000000ff2400720c */ /* 0x000fda0003f65270 */
[----:B------:R-:W-:Y:S05]  /*9840*/  @!P3 BRA `(.L_x_491) ;  /* 0x0000000800e0b947 */ /* 0x000fea0003800000 */
[----:B0---4-:R-:W2:Y:S01]  /*9850*/  LDL R44, [R1] ;  /* 0x00000000012c7983 */ /* 0x011ea20000100800 */
[----:B------:R-:W-:Y:S01]  /*9860*/  IADD3 R46, P3, P4, R118, R130, R30 ;  /* 0x00000082762e7210 */ /* 0x000fe20007c7e01e */
[----:B------:R-:W-:Y:S03]  /*9870*/  BSSY B1, `(.L_x_541) ;  /* 0x0000073000017945 */ /* 0x000fe60003800000 */
[----:B---3--:R-:W-:Y:S02]  /*9880*/  IADD3.X R49, R4, R57, R34, P3, P4 ;  /* 0x0000003904317210 */ /* 0x008fe40001fe8422 */
[----:B------:R-:W-:-:S04]  /*9890*/  LEA R52, P3, R46, R122, 0x1 ;  /* 0x0000007a2e347211 */ /* 0x000fc800078608ff */
[----:B------:R-:W-:Y:S02]  /*98a0*/  LEA.HI.X R53, R46, R123, R49, 0x1, P3 ;  /* 0x0000007b2e357211 */ /* 0x000fe400018f0c31 */
        /* <DEDUP_REMOVED lines=23> */
[----:B------:R-:W-:Y:S01]  /*9a20*/  SHF.R.U64 R67, R68, 0x10, R69 ;  /* 0x0000001044437819 */ /* 0x000fe20000001245 */
[----:B0-----:R-:W-:Y:S01]  /*9a30*/  IMAD.U32 R56, R45, 0x10000, RZ ;  /* 0x000100002d387824 */ /* 0x001fe200078e00ff */
[--C-:B------:R-:W-:Y:S01]  /*9a40*/  SHF.R.U64 R70, R80, 0x10, R81.reuse ;  /* 0x0000001050467819 */ /* 0x100fe20000001251 */
[----:B------:R-:W-:Y:S01]  /*9a50*/  IMAD.U32 R63, R51, 0x10000, RZ ;  /* 0x00010000333f7824 */ /* 0x000fe200078e00ff */
[----:B------:R-:W-:Y:S01]  /*9a60*/  SHF.R.U32.HI R80, RZ, 0x10, R81 ;  /* 0x00000010ff507819 */ /* 0x000fe20000011651 */
[----:B------:R-:W-:Y:S01]  /*9a70*/  IMAD.U32 R59, R48, 0x10000, RZ ;  /* 0x00010000303b7824 */ /* 0x000fe200078e00ff */
[----:B------:R-:W-:Y:S02]  /*9a80*/  SHF.R.U32.HI R65, RZ, 0x10, R69 ;  /* 0x00000010ff417819 */ /* 0x000fe40000011645 */
[----:B------:R-:W-:-:S02]  /*9a90*/  PRMT R64, R156, 0x5410, R67 ;  /* 0x000054109c407816 */ /* 0x000fc40000000043 */
[----:B------:R-:W-:Y:S02]  /*9aa0*/  PRMT R67, R159, 0x5432, R80 ;  /* 0x000054329f437816 */ /* 0x000fe40000000050 */
[----:B------:R-:W-:Y:S02]  /*9ab0*/  PRMT R156, R156, 0x5432, R65 ;  /* 0x000054329c9c7816 */ /* 0x000fe40000000041 */
[--C-:B------:R-:W-:Y:S01]  /*9ac0*/  SHF.R.U64 R69, R82, 0x10, R83.reuse ;  /* 0x0000001052457819 */ /* 0x100fe20000001253 */
[----:B------:R-:W-:Y:S01]  /*9ad0*/  IMAD.U32 R68, R67, 0x10000, RZ ;  /* 0x0001000043447824 */ /* 0x000fe200078e00ff */
[----:B------:R-:W-:Y:S01]  /*9ae0*/  SHF.R.U32.HI R83, RZ, 0x10, R83 ;  /* 0x00000010ff537819 */ /* 0x000fe20000011653 */
[----:B------:R-:W-:Y:S01]  /*9af0*/  IMAD.U32 R65, R156, 0x10000, RZ ;  /* 0x000100009c417824 */ /* 0x000fe200078e00ff */
[----:B------:R-:W-:Y:S01]  /*9b00*/  SHF.R.U32.HI R72, RZ, 0x10, R71 ;  /* 0x00000010ff487819 */ /* 0x000fe20000011647 */
[-C--:B------:R-:W-:Y:S01]  /*9b10*/  FMUL.FTZ R71, R61, R68.reuse ;  /* 0x000000443d477220 */ /* 0x080fe20000410000 */
[----:B------:R-:W-:Y:S01]  /*9b20*/  LOP3.LUT R62, R49, 0xffff0000, RZ, 0xc0, !PT ;  /* 0xffff0000313e7812 */ /* 0x000fe200078ec0ff */
[-C--:B------:R-:W-:Y:S01]  /*9b30*/  FMUL.FTZ R73, R61, R65.reuse ;  /* 0x000000413d497220 */ /* 0x080fe20000410000 */
[----:B------:R-:W-:Y:S01]  /*9b40*/  PRMT R69, R158, 0x5410, R69 ;  /* 0x000054109e457816 */ /* 0x000fe20000000045 */
[C---:B------:R-:W-:Y:S01]  /*9b50*/  FFMA.FTZ R71, R56.reuse, R65, -R71 ;  /* 0x0000004138477223 */ /* 0x040fe20000010847 */
[----:B------:R-:W-:Y:S01]  /*9b60*/  LOP3.LUT R67, R67, 0xffff0000, RZ, 0xc0, !PT ;  /* 0xffff000043437812 */ /* 0x000fe200078ec0ff */
[----:B------:R-:W-:Y:S01]  /*9b70*/  FFMA.FTZ R73, R56, R68, R73 ;  /* 0x0000004438497223 */ /* 0x000fe20000010049 */
[----:B------:R-:W-:-:S02]  /*9b80*/  PRMT R66, R155, 0x5410, R66 ;  /* 0x000054109b427816 */ /* 0x000fc40000000042 */
[----:B------:R-:W-:Y:S01]  /*9b90*/  PRMT R158, R158, 0x5432, R83 ;  /* 0x000054329e9e7816 */ /* 0x000fe20000000053 */
[----:B------:R-:W-:Y:S01]  /*9ba0*/  FMUL.FTZ R75, R62, R67 ;  /* 0x000000433e4b7220 */ /* 0x000fe20000410000 */
[----:B------:R-:W-:Y:S02]  /*9bb0*/  PRMT R155, R155, 0x5432, R72 ;  /* 0x000054329b9b7816 */ /* 0x000fe40000000048 */
[----:B------:R-:W-:Y:S01]  /*9bc0*/  LOP3.LUT R58, R45, 0xffff0000, RZ, 0xc0, !PT ;  /* 0xffff00002d3a7812 */ /* 0x000fe200078ec0ff */
[----:B------:R-:W-:Y:S01]  /*9bd0*/  IMAD.U32 R65, R158, 0x10000, RZ ;  /* 0x000100009e417824 */ /* 0x000fe200078e00ff */
[----:B------:R-:W-:Y:S01]  /*9be0*/  LOP3.LUT R61, R156, 0xffff0000, RZ, 0xc0, !PT ;  /* 0xffff00009c3d7812 */ /* 0x000fe200078ec0ff */
[----:B------:R-:W-:Y:S01]  /*9bf0*/  IMAD.U32 R56, R155, 0x10000, RZ ;  /* 0x000100009b387824 */ /* 0x000fe200078e00ff */
[----:B------:R-:W-:Y:S01]  /*9c00*/  LOP3.LUT R60, R48, 0xffff0000, RZ, 0xc0, !PT ;  /* 0xffff0000303c7812 */ /* 0x000fe200078ec0ff */
[----:B------:R-:W-:Y:S01]  /*9c10*/  IMAD.U32 R48, R47, 0x10000, RZ ;  /* 0x000100002f307824 */ /* 0x000fe200078e00ff */
[----:B------:R-:W-:Y:S01]  /*9c20*/  LOP3.LUT R51, R51, 0xffff0000, RZ, 0xc0, !PT ;  /* 0xffff000033337812 */ /* 0x000fe200078ec0ff */
[-C--:B------:R-:W-:Y:S01]  /*9c30*/  FMUL.FTZ R77, R62, R61.reuse ;  /* 0x0000003d3e4d7220 */ /* 0x080fe20000410000 */
[----:B------:R-:W-:Y:S01]  /*9c40*/  FFMA.FTZ R68, R58, R61, -R75 ;  /* 0x0000003d3a447223 */ /* 0x000fe2000001084b */
[CC--:B------:R-:W-:Y:S01]  /*9c50*/  FMUL.FTZ R61, R63.reuse, R65.reuse ;  /* 0x000000413f3d7220 */ /* 0x0c0fe20000410000 */
[----:B------:R-:W-:Y:S01]  /*9c60*/  LOP3.LUT R158, R158, 0xffff0000, RZ, 0xc0, !PT ;  /* 0xffff00009e9e7812 */ /* 0x000fe200078ec0ff */
[-C--:B------:R-:W-:Y:S01]  /*9c70*/  FMUL.FTZ R62, R63, R56.reuse ;  /* 0x000000383f3e7220 */ /* 0x080fe20000410000 */
[----:B------:R-:W-:Y:S01]  /*9c80*/  PRMT R159, R159, 0x5410, R70 ;  /* 0x000054109f9f7816 */ /* 0x000fe20000000046 */
[C---:B------:R-:W-:Y:S01]  /*9c90*/  FFMA.FTZ R61, R48.reuse, R56, -R61 ;  /* 0x00000038303d7223 */ /* 0x040fe2000001083d */
[----:B------:R-:W-:Y:S01]  /*9ca0*/  LOP3.LUT R49, R47, 0xffff0000, RZ, 0xc0, !PT ;  /* 0xffff00002f317812 */ /* 0x000fe200078ec0ff */
[----:B------:R-:W-:Y:S01]  /*9cb0*/  FFMA.FTZ R65, R48, R65, R62 ;  /* 0x0000004130417223 */ /* 0x000fe2000001003e */
[----:B------:R-:W-:Y:S01]  /*9cc0*/  LOP3.LUT R56, R155, 0xffff0000, RZ, 0xc0, !PT ;  /* 0xffff00009b387812 */ /* 0x000fe200078ec0ff */
[----:B------:R-:W-:Y:S01]  /*9cd0*/  FFMA.FTZ R70, R58, R67, R77 ;  /* 0x000000433a467223 */ /* 0x000fe2000001004d */
[----:B------:R-:W-:Y:S01]  /*9ce0*/  FMUL.FTZ R62, R51, R158 ;  /* 0x0000009e333e7220 */ /* 0x000fe20000410000 */
[C---:B------:R-:W-:Y:S01]  /*9cf0*/  IMAD.U32 R58, R159.reuse, 0x10000, RZ ;  /* 0x000100009f3a7824 */ /* 0x040fe200078e00ff */
[----:B------:R-:W-:Y:S01]  /*9d00*/  LOP3.LUT R159, R159, 0xffff0000, RZ, 0xc0, !PT ;  /* 0xffff00009f9f7812 */ /* 0x000fe200078ec0ff */
[----:B------:R-:W-:Y:S01]  /*9d10*/  IMAD.U32 R48, R64, 0x10000, RZ ;  /* 0x0001000040307824 */ /* 0x000fe200078e00ff */
[----:B------:R-:W-:Y:S01]  /*9d20*/  SHF.L.U32 R55, R44, 0x10, RZ ;  /* 0x000000102c377819 */ /* 0x000fe200000006ff */
[-C--:B------:R-:W-:Y:S01]  /*9d30*/  FMUL.FTZ R74, R51, R56.reuse ;  /* 0x00000038334a7220 */ /* 0x080fe20000410000 */
[----:B------:R-:W-:Y:S01]  /*9d40*/  FFMA.FTZ R72, R49, R56, -R62 ;  /* 0x0000003831487223 */ /* 0x000fe2000001083e */
[----:B------:R-:W-:Y:S01]  /*9d50*/  LOP3.LUT R64, R64, 0xffff0000, RZ, 0xc0, !PT ;  /* 0xffff000040407812 */ /* 0x000fe200078ec0ff */
[C---:B------:R-:W-:Y:S01]  /*9d60*/  FMUL.FTZ R56, R59.reuse, R58 ;  /* 0x0000003a3b387220 */ /* 0x040fe20000410000 */
[----:B------:R-:W-:Y:S01]  /*9d70*/  LOP3.LUT R45, R44, 0xffff0000, RZ, 0xc0, !PT ;  /* 0xffff00002c2d7812 */ /* 0x000fe200078ec0ff */
[----:B------:R-:W-:Y:S01]  /*9d80*/  FMUL.FTZ R59, R59, R48 ;  /* 0x000000303b3b7220 */ /* 0x000fe20000410000 */
[----:B------:R-:W-:Y:S01]  /*9d90*/  FMUL.FTZ R62, R60, R159 ;  /* 0x0000009f3c3e7220 */ /* 0x000fe20000410000 */
[----:B------:R-:W-:-:S02]  /*9da0*/  IMAD.U32 R47, R50, 0x10000, RZ ;  /* 0x00010000322f7824 */ /* 0x000fc400078e00ff */
[----:B------:R-:W-:Y:S01]  /*9db0*/  FFMA.FTZ R56, R55, R48, -R56 ;  /* 0x0000003037387223 */ /* 0x000fe20000010838 */
[----:B------:R-:W-:Y:S01]  /*9dc0*/  FMUL.FTZ R60, R60, R64 ;  /* 0x000000403c3c7220 */ /* 0x000fe20000410000 */
[----:B------:R-:W-:Y:S01]  /*9dd0*/  IMAD.U32 R51, R69, 0x10000, RZ ;  /* 0x0001000045337824 */ /* 0x000fe200078e00ff */
[----:B------:R-:W-:Y:S01]  /*9de0*/  LOP3.LUT R50, R50, 0xffff0000, RZ, 0xc0, !PT ;  /* 0xffff000032327812 */ /* 0x000fe200078ec0ff */
[----:B------:R-:W-:Y:S01]  /*9df0*/  FFMA.FTZ R74, R49, R158, R74 ;  /* 0x0000009e314a7223 */ /* 0x000fe2000001004a */
[C---:B------:R-:W-:Y:S01]  /*9e00*/  IMAD.U32 R48, R66.reuse, 0x10000, RZ ;  /* 0x0001000042307824 */ /* 0x040fe200078e00ff */
[----:B------:R-:W-:Y:S01]  /*9e10*/  LOP3.LUT R69, R69, 0xffff0000, RZ, 0xc0, !PT ;  /* 0xffff000045457812 */ /* 0x000fe200078ec0ff */
[----:B------:R-:W-:Y:S01]  /*9e20*/  FFMA.FTZ R59, R55, R58, R59 ;  /* 0x0000003a373b7223 */ /* 0x000fe2000001003b */
[----:B------:R-:W-:Y:S01]  /*9e30*/  LOP3.LUT R49, R66, 0xffff0000, RZ, 0xc0, !PT ;  /* 0xffff000042317812 */ /* 0x000fe200078ec0ff */
[C---:B------:R-:W-:Y:S02]  /*9e40*/  IMAD.U32 R44, R46.reuse, 0x10000, RZ ;  /* 0x000100002e2c7824 */ /* 0x040fe400078e00ff */
[C---:B------:R-:W-:Y:S01]  /*9e50*/  FFMA.FTZ R55, R45.reuse, R64, -R62 ;  /* 0x000000402d377223 */ /* 0x040fe2000001083e */
[----:B------:R-:W-:Y:S01]  /*9e60*/  FFMA.FTZ R60, R45, R159, R60 ;  /* 0x0000009f2d3c7223 */ /* 0x000fe2000001003c */
[----:B------:R-:W-:Y:S01]  /*9e70*/  LOP3.LUT R46, R46, 0xffff0000, RZ, 0xc0, !PT ;  /* 0xffff00002e2e7812 */ /* 0x000fe200078ec0ff */
[C---:B------:R-:W-:Y:S01]  /*9e80*/  FMUL.FTZ R45, R47.reuse, R51 ;  /* 0x000000332f2d7220 */ /* 0x040fe20000410000 */
[-C--:B------:R-:W-:Y:S01]  /*9e90*/  FMUL.FTZ R58, R47, R48.reuse ;  /* 0x000000302f3a7220 */ /* 0x080fe20000410000 */
[C---:B------:R-:W-:Y:S01]  /*9ea0*/  FMUL.FTZ R47, R50.reuse, R69 ;  /* 0x00000045322f7220 */ /* 0x040fe20000410000 */
[----:B------:R-:W-:Y:S01]  /*9eb0*/  FMUL.FTZ R50, R50, R49 ;  /* 0x0000003132327220 */ /* 0x000fe20000410000 */
        /* <DEDUP_REMOVED lines=9> */
[----:B------:R-:W-:Y:S01]  /*9f50*/  IMAD.MOV.U32 R44, RZ, RZ, R55 ;  /* 0x000000ffff2c7224 */ /* 0x000fe200078e0037 */
[----:B------:R-:W-:Y:S02]  /*9f60*/  F2FP.BF16.F32.PACK_AB R49, R70, R73 ;  /* 0x000000494631723e */ /* 0x000fe400000010ff */
[----:B------:R-:W-:Y:S02]  /*9f70*/  F2FP.BF16.F32.PACK_AB R51, R74, R65 ;  /* 0x000000414a33723e */ /* 0x000fe400000010ff */
[----:B------:R-:W-:-:S02]  /*9f80*/  F2FP.BF16.F32.PACK_AB R48, R60, R59 ;  /* 0x0000003b3c30723e */ /* 0x000fc400000010ff */
[----:B------:R-:W-:-:S07]  /*9f90*/  F2FP.BF16.F32.PACK_AB R50, R69, R58 ;  /* 0x0000003a4532723e */ /* 0x000fce00000010ff */
.L_x_542:
[----:B------:R-:W-:Y:S05]  /*9fa0*/  BSYNC B1 ;  /* 0x0000000000017941 */ /* 0x000fea0003800000 */
.L_x_541:
[----:B0-----:R0:W-:Y:S01]  /*9fb0*/  STG.E.128 desc[UR60][R52.64], R44 ;  /* 0x0000002c34007986 */ /* 0x0011e2000c101d3c */
[----:B------:R-:W-:-:S13]  /*9fc0*/  ISETP.GE.AND P3, PT, R54, R147, PT ;  /* 0x000000933600720c */ /* 0x000fda0003f66270 */
[----:B------:R-:W-:Y:S05]  /*9fd0*/  @P3 BRA `(.L_x_491) ;  /* 0x0000000000fc3947 */ /* 0x000fea0003800000 */
[--C-:B0-----:R-:W-:Y:S02]  /*9fe0*/  SHF.R.S32.HI R44, RZ, 0x1f, R54.reuse ;  /* 0x0000001fff2c7819 */ /* 0x101fe40000011436 */
[----:B------:R-:W-:-:S04]  /*9ff0*/  IADD3 R54, P3, P4, R118, R130, R54 ;  /* 0x0000008276367210 */ /* 0x000fc80007c7e036 */
[----:B------:R-:W-:Y:S02]  /*a000*/  IADD3.X R57, R4, R57, R44, P3, P4 ;  /* 0x0000003904397210 */ /* 0x000fe40001fe842c */
[----:B------:R-:W-:-:S04]  /*a010*/  LEA R122, P3, R54, R122, 0x1 ;  /* 0x0000007a367a7211 */ /* 0x000fc800078608ff */
[----:B------:R-:W-:-:S05]  /*a020*/  LEA.HI.X R123, R54, R123, R57, 0x1, P3 ;  /* 0x0000007b367b7211 */ /* 0x000fca00018f0c39 */
[----:B--2---:R0:W-:Y:S01]  /*a030*/  STG.E.128 desc[UR60][R122.64], R48 ;  /* 0x000000307a007986 */ /* 0x0041e2000c101d3c */
[----:B------:R-:W-:Y:S05]  /*a040*/  BRA `(.L_x_491) ;  /* 0x0000000000e07947 */ /* 0x000fea0003800000 */
.L_x_458:
[----:B------:R-:W2:Y:S02]  /*a050*/  LDL R44, [R1+0x14] ;  /* 0x00001400012c7983 */ /* 0x000ea40000100800 */
[----:B--2---:R-:W-:-:S13]  /*a060*/  R2UR UR4, R44 ;  /* 0x000000002c0472ca */ /* 0x004fda00000e0000 */
[----:B------:R-:W-:-:S06]  /*a070*/  UISETP.NE.AND UP0, UPT, UR4, 0x3, UPT ;  /* 0x000000030400788c */ /* 0x000fcc000bf05270 */
[----:B------:R-:W-:-:S13]  /*a080*/  PLOP3.LUT P2, PT, PT, PT, UP0, 0x80, 0x0 ;  /* 0x000000000000781c */ /* 0x000fda0003f4f008 */
[----:B------:R-:W-:Y:S05]  /*a090*/  @!P2 BRA `(.L_x_543) ;  /* 0x000000000004a947 */ /* 0x000fea0003800000 */
[----:B------:R-:W-:Y:S01]  /*a0a0*/  BPT.TRAP 0x1 ;  /* 0x000000040000795c */ /* 0x000fe20000300000 */
.L_x_543:
[----:B------:R-:W-:Y:S01]  /*a0b0*/  IMAD R100, R18, 0x8, R2 ;  /* 0x0000000812647824 */ /* 0x000fe200078e0202 */
[----:B------:R-:W-:Y:S01]  /*a0c0*/  SHF.L.U32 R101, R206, 0x1f, RZ ;  /* 0x0000001fce657819 */ /* 0x000fe200000006ff */
[----:B------:R-:W-:Y:S01]  /*a0d0*/  IMAD R43, R25, -0x70, R24 ;  /* 0xffffff90192b7824 */ /* 0x000fe200078e0218 */
[----:B------:R-:W-:Y:S02]  /*a0e0*/  BSSY B1, `(.L_x_544) ;  /* 0x0000004000017945 */ /* 0x000fe40003800000 */
[----:B------:R-:W1:Y:S02]  /*a0f0*/  SYNCS.PHASECHK.TRANS64.TRYWAIT P3, [R100+URZ+0x36890], R101 ;  /* 0x03689065640075a7 */ /* 0x000e64000806017f */
[----:B------:R-:W-:Y:S01]  /*a100*/  VIMNMX R43, R43, 0x70, PT ;  /* 0x000000702b2b7848 */ /* 0x000fe20003fe0100 */
[----:B-1----:R-:W-:Y:S06]  /*a110*/  @!P3 BRA `(.L_x_545) ;  /* 0x000001ac0050b947 */ /* 0x002fec0003800000 */
.L_x_764:
[----:B------:R-:W-:Y:S05]  /*a120*/  BSYNC B1 ;  /* 0x0000000000017941 */ /* 0x000fea0003800000 */
.L_x_544:
[----:B------:R-:W-:Y:S01]  /*a130*/  ISETP.GE.AND P3, PT, R19, R43, PT ;  /* 0x0000002b1300720c */ /* 0x000fe20003f66270 */
[----:B------:R-:W-:-:S12]  /*a140*/  BSSY B1, `(.L_x_546) ;  /* 0x0000014000017945 */ /* 0x000fd80003800000 */
[----:B------:R-:W-:Y:S05]  /*a150*/  @P3 BRA `(.L_x_547) ;  /* 0x0000000000483947 */ /* 0x000fea0003800000 */
[----:B------:R-:W-:-:S13]  /*a160*/  ISETP.NE.AND P3, PT, R31, RZ, PT ;  /* 0x000000ff1f00720c */ /* 0x000fda0003f65270 */
[----:B0-----:R-:W0:Y:S04]  /*a170*/  @P3 LDS.128 R44, [R41+0x21000] ;  /* 0x02100000292c3984 */ /* 0x001e280000000c00 */
[----:B0-----:R-:W-:Y:S01]  /*a180*/  @P3 STG.E.128 desc[UR60][R50.64], R44 ;  /* 0x0000002c32003986 */ /* 0x001fe2000c101d3c */
[----:B------:R-:W-:-:S13]  /*a190*/  ISETP.NE.AND P3, PT, R35, RZ, PT ;  /* 0x000000ff2300720c */ /* 0x000fda0003f65270 */
[----:B------:R-:W0:Y:S04]  /*a1a0*/  @P3 LDS.128 R44, [R42+0x21000] ;  /* 0x021000002a2c3984 */ /* 0x000e280000000c00 */
        /* <DEDUP_REMOVED lines=12> */
[----:B0-----:R2:W-:Y:S02]  /*a270*/  @P3 STG.E.128 desc[UR60][R50.64+0x140], R44 ;  /* 0x0001402c32003986 */ /* 0x0015e4000c101d3c */
.L_x_547:
[----:B------:R-:W-:Y:S05]  /*a280*/  BSYNC B1 ;  /* 0x0000000000017941 */ /* 0x000fea0003800000 */
.L_x_546:
[----:B------:R-:W-:-:S13]  /*a290*/  ISETP.GE.AND P3, PT, R223, R43, PT ;  /* 0x0000002bdf00720c */ /* 0x000fda0003f66270 */
[----:B------:R-:W-:Y:S05]  /*a2a0*/  @P3 BRA `(.L_x_491) ;  /* 0x0000000000483947 */ /* 0x000fea0003800000 */
[----:B------:R-:W-:-:S13]  /*a2b0*/  ISETP.NE.AND P3, PT, R31, RZ, PT ;  /* 0x000000ff1f00720c */ /* 0x000fda0003f65270 */
[----:B0-2---:R-:W0:Y:S04]  /*a2c0*/  @P3 LDS.128 R44, [R41+0x23000] ;  /* 0x02300000292c3984 */ /* 0x005e280000000c00 */
        /* <DEDUP_REMOVED lines=16> */
.L_x_491:
[----:B------:R-:W-:Y:S05]  /*a3d0*/  BSYNC B0 ;  /* 0x0000000000007941 */ /* 0x000fea0003800000 */
.L_x_457:
[----:B01234-:R-:W0:Y:S01]  /*a3e0*/  S2R R44, SR_TID.X ;  /* 0x00000000002c7919 */ /* 0x01fe220000002100 */
[----:B------:R-:W-:Y:S01]  /*a3f0*/  @!PT LDS RZ, [RZ] ;  /* 0x00000000fffff984 */ /* 0x000fe20000000800 */
[----:B------:R-:W-:Y:S01]  /*a400*/  @!PT LDS RZ, [RZ] ;  /* 0x00000000fffff984 */ /* 0x000fe20000000800 */
[----:B------:R-:W-:Y:S01]  /*a410*/  @!PT LDS RZ, [RZ] ;  /* 0x00000000fffff984 */ /* 0x000fe20000000800 */
[----:B------:R-:W-:Y:S01]  /*a420*/  @!PT LDS RZ, [RZ] ;  /* 0x00000000fffff984 */ /* 0x000fe20000000800 */
[----:B------:R1:W-:Y:S06]  /*a430*/  MEMBAR.ALL.CTA ;  /* 0x0000000000007992 */ /* 0x0003ec0000008000 */
[----:B-1----:R-:W1:Y:S01]  /*a440*/  FENCE.VIEW.ASYNC.S ;  /* 0x00000000000073c6 */ /* 0x002e620000000000 */
[----:B------:R-:W-:Y:S05]  /*a450*/  WARPSYNC.ALL ;  /* 0x0000000000007948 */ /* 0x000fea0003800000 */
[----:B------:R-:W-:Y:S01]  /*a460*/  BSSY B0, `(.L_x_548) ;  /* 0x0000009000007945 */ /* 0x000fe20003800000 */
[----:B0-----:R-:W-:Y:S01]  /*a470*/  LOP3.LUT R44, R44, 0x7f, RZ, 0xc0, !PT ;  /* 0x0000007f2c2c7812 */ /* 0x001fe200078ec0ff */
[----:B-1----:R0:W-:Y:S03]  /*a480*/  BAR.SYNC.DEFER_BLOCKING R154, 0x80 ;  /* 0x0002009a0000751d */ /* 0x0021e60000010000 */
[----:B------:R-:W-:-:S13]  /*a490*/  ISETP.NE.AND P3, PT, R44, RZ, PT ;  /* 0x000000ff2c00720c */ /* 0x000fda0003f65270 */
[----:B------:R-:W-:-:S05]  /*a4a0*/  @!P3 VIADD R44, R100, 0x368a0 ;  /* 0x000368a0642cb836 */ /* 0x000fca0000000000 */
[----:B------:R-:W-:-:S04]  /*a4b0*/  @!P3 PRMT R44, RZ, 0x654, R44 ;  /* 0x00000654ff2cb816 */ /* 0x000fc8000000002c */
[----:B------:R0:W-:Y:S01]  /*a4c0*/  @!P3 SYNCS.ARRIVE.TRANS64.RED.A1T0 RZ, [R44+URZ], RZ ;  /* 0x000000ff2cffb9a7 */ /* 0x0001e2000810043f */
[----:B------:R-:W-:Y:S05]  /*a4d0*/  @!P2 BRA `(.L_x_549) ;  /* 0x000000000004a947 */ /* 0x000fea0003800000 */
[----:B------:R-:W-:Y:S01]  /*a4e0*/  BPT.TRAP 0x1 ;  /* 0x000000040000795c */ /* 0x000fe20000300000 */
.L_x_549:
[----:B------:R-:W-:Y:S05]  /*a4f0*/  BSYNC B0 ;  /* 0x0000000000007941 */ /* 0x000fea0003800000 */
.L_x_548:
[----:B------:R-:W1:Y:S01]  /*a500*/  SYNCS.PHASECHK.TRANS64.TRYWAIT P2, [R100+URZ+0x368b0], R101 ;  /* 0x0368b065640075a7 */ /* 0x000e62000804017f */
[----:B------:R-:W-:Y:S01]  /*a510*/  ULDC.64 UR4, c[0x0][0x308] ;  /* 0x0000c20000047ab9 */ /* 0x000fe20000000a00 */
[----:B------:R-:W-:Y:S01]  /*a520*/  ULDC.64 UR6, c[0x0][0x318] ;  /* 0x0000c60000067ab9 */ /* 0x000fe20000000a00 */
[----:B0-----:R-:W-:Y:S01]  /*a530*/  MOV R44, UR4 ;  /* 0x00000004002c7c02 */ /* 0x001fe20008000f00 */
[----:B------:R-:W-:Y:S01]  /*a540*/  IMAD.U32 R46, RZ, RZ, UR6 ;  /* 0x00000006ff2e7e24 */ /* 0x000fe2000f8e00ff */
[----:B------:R-:W-:Y:S01]  /*a550*/  BSSY B0, `(.L_x_550) ;  /* 0x0000008000007945 */ /* 0x000fe20003800000 */
[----:B------:R-:W-:Y:S02]  /*a560*/  IMAD.U32 R45, RZ, RZ, UR7 ;  /* 0x00000007ff2d7e24 */ /* 0x000fe4000f8e00ff */
[----:B------:R0:W-:Y:S04]  /*a570*/  STL [R1+0x8], R44 ;  /* 0x0000082c01007387 */ /* 0x0001e80000100800 */
[----:B------:R2:W-:Y:S01]  /*a580*/  STL [R1+0x10], R46 ;  /* 0x0000102e01007387 */ /* 0x0005e20000100800 */
[----:B0-----:R-:W-:-:S05]  /*a590*/  IMAD.U32 R44, RZ, RZ, UR5 ;  /* 0x00000005ff2c7e24 */ /* 0x001fca000f8e00ff */
[----:B------:R2:W-:Y:S04]  /*a5a0*/  STL [R1+0x4], R44 ;  /* 0x0000042c01007387 */ /* 0x0005e80000100800 */
[----:B------:R2:W-:Y:S02]  /*a5b0*/  STL [R1+0xc], R45 ;  /* 0x00000c2d01007387 */ /* 0x0005e40000100800 */
[----:B-12---:R-:W-:Y:S05]  /*a5c0*/  @!P2 BRA `(.L_x_551) ;  /* 0x000001a80038a947 */ /* 0x006fea0003800000 */
.L_x_765:
[----:B------:R-:W-:Y:S05]  /*a5d0*/  BSYNC B0 ;  /* 0x0000000000007941 */ /* 0x000fea0003800000 */
.L_x_550:
[----:B------:R1:W5:Y:S04]  /*a5e0*/  LDL R55, [R1+0x10] ;  /* 0x0000100001377983 */ /* 0x0003680000100800 */
[----:B------:R1:W5:Y:S04]  /*a5f0*/  LDL R54, [R1+0xc] ;  /* 0x00000c0001367983 */ /* 0x0003680000100800 */
[----:B------:R1:W5:Y:S04]  /*a600*/  LDL R53, [R1+0x8] ;  /* 0x0000080001357983 */ /* 0x0003680000100800 */
[----:B------:R1:W5:Y:S01]  /*a610*/  LDL R52, [R1+0x4] ;  /* 0x0000040001347983 */ /* 0x0003620000100800 */
[----:B------:R-:W-:Y:S01]  /*a620*/  ISETP.GE.AND P2, PT, R19, R43, PT ;  /* 0x0000002b1300720c */ /* 0x000fe20003f46270 */
[----:B------:R-:W-:Y:S01]  /*a630*/  BSSY B0, `(.L_x_552) ;  /* 0x0000022000007945 */ /* 0x000fe20003800000 */
[----:B------:R-:W-:-:S11]  /*a640*/  IMAD.WIDE R48, R25, 0x70, R120 ;  /* 0x0000007019307825 */ /* 0x000fd600078e0278 */
[----:B-1----:R-:W-:Y:S05]  /*a650*/  @P2 BRA `(.L_x_553) ;  /* 0x00000000007c2947 */ /* 0x002fea0003800000 */
[----:B-----5:R-:W-:Y:S01]  /*a660*/  R2UR UR7, R55 ;  /* 0x00000000370772ca */ /* 0x020fe200000e0000 */
[----:B------:R-:W-:Y:S01]  /*a670*/  IMAD.MOV.U32 R44, RZ, RZ, R116 ;  /* 0x000000ffff2c7224 */ /* 0x000fe200078e0074 */
[----:B------:R-:W-:Y:S01]  /*a680*/  R2UR UR4, R54 ;  /* 0x00000000360472ca */ /* 0x000fe200000e0000 */
[----:B------:R-:W-:Y:S01]  /*a690*/  IMAD.MOV.U32 R45, RZ, RZ, R40 ;  /* 0x000000ffff2d7224 */ /* 0x000fe200078e0028 */
[----:B------:R-:W-:Y:S02]  /*a6a0*/  R2UR UR6, R53 ;  /* 0x00000000350672ca */ /* 0x000fe400000e0000 */
[----:B------:R-:W-:-:S07]  /*a6b0*/  R2UR UR5, R52 ;  /* 0x00000000340572ca */ /* 0x000fce00000e0000 */
[----:B------:R-:W-:Y:S02]  /*a6c0*/  IMAD R47, R49, UR7, RZ ;  /* 0x00000007312f7c24 */ /* 0x000fe4000f8e02ff */
[----:B------:R-:W-:-:S04]  /*a6d0*/  IMAD.WIDE.U32 R44, R48, UR7, R44 ;  /* 0x00000007302c7c25 */ /* 0x000fc8000f8e002c */
[----:B------:R-:W-:Y:S01]  /*a6e0*/  IMAD R47, R48, UR4, R47 ;  /* 0x00000004302f7c24 */ /* 0x000fe2000f8e022f */
[----:B------:R-:W-:Y:S01]  /*a6f0*/  LEA R50, P2, R44, UR6, 0x1 ;  /* 0x000000062c327c11 */ /* 0x000fe2000f8408ff */
[----:B------:R-:W-:Y:S02]  /*a700*/  ULDC UR4, c[0x0][0x2e4] ;  /* 0x0000b90000047ab9 */ /* 0x000fe40000000800 */
[----:B------:R-:W-:-:S05]  /*a710*/  IMAD.IADD R45, R45, 0x1, R47 ;  /* 0x000000012d2d7824 */ /* 0x000fca00078e022f */
[----:B------:R-:W-:Y:S02]  /*a720*/  LEA.HI.X R51, R44, UR5, R45, 0x1, P2 ;  /* 0x000000052c337c11 */ /* 0x000fe400090f0c2d */
[----:B------:R-:W-:-:S13]  /*a730*/  ISETP.GE.AND P2, PT, R22, UR4, PT ;  /* 0x0000000416007c0c */ /* 0x000fda000bf46270 */
[----:B------:R-:W1:Y:S04]  /*a740*/  @!P2 LDS.128 R44, [R41] ;  /* 0x00000000292ca984 */ /* 0x000e680000000c00 */
[----:B-1----:R-:W-:Y:S01]  /*a750*/  @!P2 STG.E.128 desc[UR60][R50.64], R44 ;  /* 0x0000002c3200a986 */ /* 0x002fe2000c101d3c */
[----:B------:R-:W-:-:S13]  /*a760*/  ISETP.GE.AND P2, PT, R204, UR4, PT ;  /* 0x00000004cc007c0c */ /* 0x000fda000bf46270 */
[----:B------:R-:W1:Y:S04]  /*a770*/  @!P2 LDS.128 R44, [R42] ;  /* 0x000000002a2ca984 */ /* 0x000e680000000c00 */
[----:B-1----:R-:W-:Y:S01]  /*a780*/  @!P2 STG.E.128 desc[UR60][R50.64+0x40], R44 ;  /* 0x0000402c3200a986 */ /* 0x002fe2000c101d3c */
[----:B------:R-:W-:-:S13]  /*a790*/  ISETP.GE.AND P2, PT, R205, UR4, PT ;  /* 0x00000004cd007c0c */ /* 0x000fda000bf46270 */
[----:B------:R-:W1:Y:S04]  /*a7a0*/  @!P2 LDS.128 R44, [R41+0x3800] ;  /* 0x00380000292ca984 */ /* 0x000e680000000c00 */
        /* <DEDUP_REMOVED lines=9> */
[----:B-1----:R1:W-:Y:S02]  /*a840*/  @!P2 STG.E.128 desc[UR60][R50.64+0x140], R44 ;  /* 0x0001402c3200a986 */ /* 0x0023e4000c101d3c */
.L_x_553:
[----:B------:R-:W-:Y:S05]  /*a850*/  BSYNC B0 ;  /* 0x0000000000007941 */ /* 0x000fea0003800000 */
.L_x_552:
[----:B------:R-:W-:Y:S01]  /*a860*/  ISETP.GE.AND P2, PT, R223, R43, PT ;  /* 0x0000002bdf00720c */ /* 0x000fe20003f46270 */
[----:B------:R-:W-:-:S12]  /*a870*/  BSSY B0, `(.L_x_554) ;  /* 0x0000023000007945 */ /* 0x000fd80003800000 */
[----:B------:R-:W-:Y:S05]  /*a880*/  @P2 BRA `(.L_x_555) ;  /* 0x0000000000842947 */ /* 0x000fea0003800000 */
[----:B-----5:R-:W-:Y:S01]  /*a890*/  R2UR UR7, R55 ;  /* 0x00000000370772ca */ /* 0x020fe200000e0000 */
[----:B-1----:R-:W-:Y:S01]  /*a8a0*/  IMAD.MOV.U32 R44, RZ, RZ, R116 ;  /* 0x000000ffff2c7224 */ /* 0x002fe200078e0074 */
[----:B------:R-:W-:Y:S01]  /*a8b0*/  R2UR UR4, R54 ;  /* 0x00000000360472ca */ /* 0x000fe200000e0000 */
[----:B------:R-:W-:Y:S01]  /*a8c0*/  IMAD.MOV.U32 R45, RZ, RZ, R40 ;  /* 0x000000ffff2d7224 */ /* 0x000fe200078e0028 */
[----:B------:R-:W-:Y:S02]  /*a8d0*/  IADD3 R43, P2, R48, 0x40, RZ ;  /* 0x00000040302b7810 */ /* 0x000fe40007f5e0ff */
[----:B------:R-:W-:Y:S02]  /*a8e0*/  R2UR UR6, R53 ;  /* 0x00000000350672ca */ /* 0x000fe400000e0000 */
[----:B------:R-:W-:Y:S01]  /*a8f0*/  R2UR UR5, R52 ;  /* 0x00000000340572ca */ /* 0x000fe200000e0000 */
[----:B------:R-:W-:-:S04]  /*a900*/  IMAD.X R48, RZ, RZ, R49, P2 ;  /* 0x000000ffff307224 */ /* 0x000fc800010e0631 */
        /* <DEDUP_REMOVED lines=25> */
.L_x_555:
[----:B------:R-:W-:Y:S05]  /*aaa0*/  BSYNC B0 ;  /* 0x0000000000007941 */ /* 0x000fea0003800000 */
.L_x_554:
[----:B------:R-:W3:Y:S01]  /*aab0*/  LDL R41, [R1] ;  /* 0x0000000001297983 */ /* 0x000ee20000100800 */
[----:B0-----:R-:W-:Y:S01]  /*aac0*/  @!P3 VIADD R100, R100, 0x368c0 ;  /* 0x000368c06464b836 */ /* 0x001fe20000000000 */
[----:B------:R-:W-:Y:S01]  /*aad0*/  PLOP3.LUT P2, PT, PT, PT, PT, 0x8, 0x0 ;  /* 0x000000000000781c */ /* 0x000fe20003f4e170 */
[----:B------:R-:W-:Y:S01]  /*aae0*/  VIADD R18, R18, 0x1 ;  /* 0x0000000112127836 */ /* 0x000fe20000000000 */
[----:B------:R-:W-:Y:S01]  /*aaf0*/  @!PT LDS RZ, [RZ] ;  /* 0x00000000fffff984 */ /* 0x000fe20000000800 */
[----:B------:R-:W-:Y:S01]  /*ab00*/  @!PT LDS RZ, [RZ] ;  /* 0x00000000fffff984 */ /* 0x000fe20000000800 */
[----:B------:R-:W-:Y:S01]  /*ab10*/  @!PT LDS RZ, [RZ] ;  /* 0x00000000fffff984 */ /* 0x000fe20000000800 */
[----:B------:R-:W-:Y:S01]  /*ab20*/  @!PT LDS RZ, [RZ] ;  /* 0x00000000fffff984 */ /* 0x000fe20000000800 */
[----:B------:R0:W-:Y:S06]  /*ab30*/  MEMBAR.ALL.CTA ;  /* 0x0000000000007992 */ /* 0x0001ec0000008000 */
[----:B0-----:R-:W0:Y:S01]  /*ab40*/  FENCE.VIEW.ASYNC.S ;  /* 0x00000000000073c6 */ /* 0x001e220000000000 */
[----:B------:R-:W-:Y:S01]  /*ab50*/  @!P3 PRMT R100, RZ, 0x654, R100 ;  /* 0x00000654ff64b816 */ /* 0x000fe20000000064 */
[----:B0-----:R0:W-:Y:S06]  /*ab60*/  BAR.SYNC.DEFER_BLOCKING R154, 0x80 ;  /* 0x0002009a0000751d */ /* 0x0011ec0000010000 */
[----:B------:R0:W-:Y:S01]  /*ab70*/  @!P3 SYNCS.ARRIVE.TRANS64.RED.A1T0 RZ, [R100+URZ], RZ ;  /* 0x000000ff64ffb9a7 */ /* 0x0001e2000810043f */
[----:B------:R-:W-:-:S04]  /*ab80*/  ISETP.NE.AND P3, PT, R18, 0x2, PT ;  /* 0x000000021200780c */ /* 0x000fc80003f65270 */
[----:B------:R-:W-:Y:S02]  /*ab90*/  SEL R18, R18, RZ, P3 ;  /* 0x000000ff12127207 */ /* 0x000fe40001800000 */
[----:B---3--:R-:W-:Y:S02]  /*aba0*/  LOP3.LUT P4, RZ, R41, 0x2, RZ, 0xc0, !PT ;  /* 0x0000000229ff7812 */ /* 0x008fe4000788c0ff */
[----:B------:R-:W-:-:S04]  /*abb0*/  SEL R41, RZ, 0x1, P3 ;  /* 0x00000001ff297807 */ /* 0x000fc80001800000 */
[----:B------:R-:W-:-:S07]  /*abc0*/  LOP3.LUT R206, R206, R41, RZ, 0x3c, !PT ;  /* 0x00000029cece7212 */ /* 0x000fce00078e3cff */
[----:B0-----:R-:W-:Y:S05]  /*abd0*/  @P4 BRA `(.L_x_556) ;  /* 0xffffff7800e04947 */ /* 0x001fea000383ffff */
.L_x_452:
[----:B------:R-:W-:Y:S01]  /*abe0*/  BSSY B0, `(.L_x_557) ;  /* 0x000003a000007945 */ /* 0x000fe20003800000 */
[----:B------:R-:W-:Y:S01]  /*abf0*/  ISETP.GE.AND P1, PT, R151, 0x1, PT ;  /* 0x000000019700780c */ /* 0x000fe20003f26270 */
[----:B------:R-:W-:Y:S01]  /*ac00*/  IMAD.MOV.U32 R0, RZ, RZ, RZ ;  /* 0x000000ffff007224 */ /* 0x000fe200078e00ff */
[----:B------:R-:W-:Y:S01]  /*ac10*/  PLOP3.LUT P0, PT, PT, PT, PT, 0x80, 0x0 ;  /* 0x000000000000781c */ /* 0x000fe20003f0f070 */
[----:B------:R-:W-:Y:S01]  /*ac20*/  IMAD.MOV.U32 R3, RZ, RZ, RZ ;  /* 0x000000ffff037224 */ /* 0x000fe200078e00ff */
[----:B------:R-:W-:Y:S02]  /*ac30*/  CS2R R118, SRZ ;  /* 0x0000000000767805 */ /* 0x000fe4000001ff00 */
[----:B------:R-:W-:Y:S02]  /*ac40*/  CS2R R116, SRZ ;  /* 0x0000000000747805 */ /* 0x000fe4000001ff00 */
[----:B------:R-:W-:Y:S02]  /*ac50*/  CS2R R114, SRZ ;  /* 0x0000000000727805 */ /* 0x000fe4000001ff00 */
[----:B------:R-:W-:-:S02]  /*ac60*/  CS2R R112, SRZ ;  /* 0x0000000000707805 */ /* 0x000fc4000001ff00 */
[----:B------:R-:W-:Y:S01]  /*ac70*/  CS2R R106, SRZ ;  /* 0x00000000006a7805 */ /* 0x000fe2000001ff00 */
[----:B------:R-:W-:Y:S01]  /*ac80*/  IMAD.MOV.U32 R110, RZ, RZ, RZ ;  /* 0x000000ffff6e7224 */ /* 0x000fe200078e00ff */
[----:B------:R-:W-:Y:S02]  /*ac90*/  CS2R R108, SRZ ;  /* 0x00000000006c7805 */ /* 0x000fe4000001ff00 */
[----:B-----5:R-:W-:Y:S02]  /*aca0*/  CS2R R54, SRZ ;  /* 0x0000000000367805 */ /* 0x020fe4000001ff00 */
[----:B------:R-:W-:Y:S01]  /*acb0*/  CS2R R104, SRZ ;  /* 0x0000000000687805 */ /* 0x000fe2000001ff00 */
[----:B------:R-:W-:Y:S01]  /*acc0*/  IMAD.MOV.U32 R103, RZ, RZ, RZ ;  /* 0x000000ffff677224 */ /* 0x000fe200078e00ff */
[----:B------:R-:W-:Y:S02]  /*acd0*/  CS2R R98, SRZ ;  /* 0x0000000000627805 */ /* 0x000fe4000001ff00 */
[----:B------:R-:W-:-:S02]  /*ace0*/  CS2R R100, SRZ ;  /* 0x0000000000647805 */ /* 0x000fc4000001ff00 */
[----:B------:R-:W-:Y:S01]  /*acf0*/  CS2R R96, SRZ ;  /* 0x0000000000607805 */ /* 0x000fe2000001ff00 */
[----:B------:R-:W-:Y:S01]  /*ad00*/  IMAD.MOV.U32 R95, RZ, RZ, RZ ;  /* 0x000000ffff5f7224 */ /* 0x000fe200078e00ff */
[----:B------:R-:W-:Y:S02]  /*ad10*/  CS2R R90, SRZ ;  /* 0x00000000005a7805 */ /* 0x000fe4000001ff00 */
[----:B------:R-:W-:Y:S02]  /*ad20*/  CS2R R92, SRZ ;  /* 0x00000000005c7805 */ /* 0x000fe4000001ff00 */
[----:B------:R-:W-:Y:S02]  /*ad30*/  CS2R R62, SRZ ;  /* 0x00000000003e7805 */ /* 0x000fe4000001ff00 */
[----:B------:R-:W-:Y:S01]  /*ad40*/  CS2R R88, SRZ ;  /* 0x0000000000587805 */ /* 0x000fe2000001ff00 */
[----:B------:R-:W-:Y:S01]  /*ad50*/  IMAD.MOV.U32 R87, RZ, RZ, RZ ;  /* 0x000000ffff577224 */ /* 0x000fe200078e00ff */
[----:B------:R-:W-:-:S02]  /*ad60*/  CS2R R82, SRZ ;  /* 0x0000000000527805 */ /* 0x000fc4000001ff00 */
[----:B------:R-:W-:Y:S02]  /*ad70*/  CS2R R84, SRZ ;  /* 0x0000000000547805 */ /* 0x000fe4000001ff00 */
[----:B------:R-:W-:Y:S02]  /*ad80*/  CS2R R80, SRZ ;  /* 0x0000000000507805 */ /* 0x000fe4000001ff00 */
[----:B------:R-:W-:Y:S02]  /*ad90*/  MOV R79, RZ ;  /* 0x000000ff004f7202 */ /* 0x000fe40000000f00 */
        /* <DEDUP_REMOVED lines=13> */
[----:B-1----:R-:W-:Y:S02]  /*ae70*/  CS2R R50, SRZ ;  /* 0x0000000000327805 */ /* 0x002fe4000001ff00 */
[----:B------:R-:W-:-:S02]  /*ae80*/  CS2R R52, SRZ ;  /* 0x0000000000347805 */ /* 0x000fc4000001ff00 */
[----:B--2---:R-:W-:Y:S02]  /*ae90*/  CS2R R48, SRZ ;  /* 0x0000000000307805 */ /* 0x004fe4000001ff00 */
        /* <DEDUP_REMOVED lines=8> */
[----:B------:R-:W-:Y:S01]  /*af20*/  CS2R R134, SRZ ;  /* 0x0000000000867805 */ /* 0x000fe2000001ff00 */
[----:B------:R-:W-:Y:S01]  /*af30*/  IMAD.MOV.U32 R6, RZ, RZ, RZ ;  /* 0x000000ffff067224 */ /* 0x000fe200078e00ff */
[----:B------:R-:W-:Y:S01]  /*af40*/  CS2R R28, SRZ ;  /* 0x00000000001c7805 */ /* 0x000fe2000001ff00 */
[----:B------:R-:W-:Y:S06]  /*af50*/  @P2 BRA `(.L_x_558) ;  /* 0x0000000000082947 */ /* 0x000fec0003800000 */
[----:B------:R-:W0:Y:S02]  /*af60*/  FENCE.VIEW.ASYNC.G ;  /* 0x00000000000073c6 */ /* 0x000e240000000100 */
[----:B0-----:R-:W-:Y:S06]  /*af70*/  BAR.ARV 0xc, 0x120 ;  /* 0x0304800000007b1d */ /* 0x001fec0000002000 */
.L_x_558:
[----:B------:R-:W-:Y:S05]  /*af80*/  BSYNC B0 ;  /* 0x0000000000007941 */ /* 0x000fea0003800000 */
.L_x_557:
[----:B------:R-:W-:Y:S01]  /*af90*/  CS2R R24, SRZ ;  /* 0x0000000000187805 */ /* 0x000fe2000001ff00 */
[----:B------:R-:W-:Y:S06]  /*afa0*/  @!P1 BRA `(.L_x_559) ;  /* 0x0000011c00249947 */ /* 0x000fec0003800000 */
[----:B------:R-:W2:Y:S04]  /*afb0*/  LDL R4, [R1+0x54] ;  /* 0x0000540001047983 */ /* 0x000ea80000100800 */
[----:B------:R-:W0:Y:S02]  /*afc0*/  SHFL.IDX PT, R0, R237, RZ, 0x1f ;  /* 0x00001fffed007589 */ /* 0x000e2400000e0000 */
[----:B0-----:R-:W-:-:S04]  /*afd0*/  LEA.HI R3, R0, R0, RZ, 0x1 ;  /* 0x0000000000037211 */ /* 0x001fc800078f08ff */
[----:B------:R-:W-:-:S05]  /*afe0*/  LOP3.LUT R3, R3, 0x1e, RZ, 0xc0, !PT ;  /* 0x0000001e03037812 */ /* 0x000fca00078ec0ff */
[----:B------:R-:W-:Y:S01]  /*aff0*/  IMAD.IADD R3, R0, 0x1, -R3 ;  /* 0x0000000100037824 */ /* 0x000fe200078e0a03 */
[----:B--2---:R-:W-:-:S13]  /*b000*/  R2UR UR4, R4 ;  /* 0x00000000040472ca */ /* 0x004fda00000e0000 */
[----:B------:R-:W-:Y:S02]  /*b010*/  ULOP3.LUT UP0, URZ, UR4, 0x9f, URZ, 0xc0, !UPT ;  /* 0x0000009f043f7892 */ /* 0x000fe4000f80c03f */
[----:B------:R-:W-:-:S04]  /*b020*/  LEA R3, R3, UR4, 0xd ;  /* 0x0000000403037c11 */ /* 0x000fc8000f8e68ff */
[----:B------:R-:W-:Y:S02]  /*b030*/  SHF.R.U32.HI R3, RZ, 0x4, R3 ;  /* 0x00000004ff037819 */ /* 0x000fe40000011603 */
[----:B------:R-:W-:Y:S02]  /*b040*/  PLOP3.LUT P0, PT, PT, PT, UP0, 0x80, 0x0 ;  /* 0x000000000000781c */ /* 0x000fe40003f0f008 */
[----:B------:R-:W-:-:S11]  /*b050*/  LOP3.LUT R36, R3, 0x3fff, RZ, 0xc0, !PT ;  /* 0x00003fff03247812 */ /* 0x000fd600078ec0ff */
        /* <DEDUP_REMOVED lines=16> */
[----:B-1----:R-:W-:Y:S05]  /*b160*/  CALL.ABS.NOINC R14 ;  /* 0x000000000e007343 */ /* 0x002fea0003c00000 */
.L_x_560:
[----:B------:R-:W-:Y:S02]  /*b170*/  ULDC UR4, c[0x0][0x3d4] ;  /* 0x0000f50000047ab9 */ /* 0x000fe40000000800 */
[----:B------:R-:W-:-:S13]  /*b180*/  ISETP.LT.AND P0, PT, RZ, UR4, PT ;  /* 0x00000004ff007c0c */ /* 0x000fda000bf01270 */
[----:B------:R-:W-:Y:S05]  /*b190*/  @P0 BRA `(.L_x_561) ;  /* 0x00000000003c0947 */ /* 0x000fea0003800000 */
[----:B------:R-:W-:-:S04]  /*b1a0*/  LEA.HI R0, R224, R224, RZ, 0x1 ;  /* 0x000000e0e0007211 */ /* 0x000fc800078f08ff */
[----:B------:R-:W-:-:S05]  /*b1b0*/  LOP3.LUT R3, R0, 0xfffffffe, RZ, 0xc0, !PT ;  /* 0xfffffffe00037812 */ /* 0x000fca00078ec0ff */
[----:B------:R-:W-:-:S05]  /*b1c0*/  IMAD.IADD R3, R224, 0x1, -R3 ;  /* 0x00000001e0037824 */ /* 0x000fca00078e0a03 */
[----:B------:R-:W-:-:S04]  /*b1d0*/  SHF.L.U32 R3, R3, 0x1f, RZ ;  /* 0x0000001f03037819 */ /* 0x000fc800000006ff */
[----:B------:R0:W1:Y:S03]  /*b1e0*/  SYNCS.PHASECHK.TRANS64.TRYWAIT P0, [R2+URZ+0x36800], R3 ;  /* 0x03680003020075a7 */ /* 0x000066000800017f */
[----:B-1----:R-:W-:Y:S05]  /*b1f0*/  @!P0 NANOSLEEP.SYNCS 0x989680 ;  /* 0x009896800000895d */ /* 0x002fea0003900000 */
[----:B------:R-:W1:Y:S01]  /*b200*/  @!P0 SYNCS.PHASECHK.TRANS64 P0, [R2+URZ+0x36800], R3 ;  /* 0x03680003020085a7 */ /* 0x000e62000800007f */
[----:B------:R-:W-:Y:S04]  /*b210*/  BSSY B0, `(.L_x_562) ;  /* 0x0000006000007945 */ /* 0x000fe80003800000 */
[----:B-1----:R-:W-:Y:S05]  /*b220*/  @P0 BRA `(.L_x_563) ;  /* 0x0000000000100947 */ /* 0x002fea0003800000 */
.L_x_564:
[----:B-1----:R1:W2:Y:S02]  /*b230*/  SYNCS.PHASECHK.TRANS64.TRYWAIT P0, [R2+URZ+0x36800], R3 ;  /* 0x03680003020075a7 */ /* 0x0022a4000800017f */
[----:B--2---:R-:W-:Y:S05]  /*b240*/  @!P0 NANOSLEEP.SYNCS 0x989680 ;  /* 0x009896800000895d */ /* 0x004fea0003900000 */
[----:B------:R-:W2:Y:S02]  /*b250*/  @!P0 SYNCS.PHASECHK.TRANS64 P0, [R2+URZ+0x36800], R3 ;  /* 0x03680003020085a7 */ /* 0x000ea4000800007f */
[----:B--2---:R-:W-:Y:S05]  /*b260*/  @!P0 BRA `(.L_x_564) ;  /* 0xfffffffc00f08947 */ /* 0x004fea000383ffff */
.L_x_563:
[----:B------:R-:W-:Y:S05]  /*b270*/  BSYNC B0 ;  /* 0x0000000000007941 */ /* 0x000fea0003800000 */
.L_x_562:
[----:B------:R-:W-:Y:S05]  /*b280*/  BRA `(.L_x_565) ;  /* 0x0000005800347947 */ /* 0x000fea0003800000 */
.L_x_561:
[----:B------:R-:W2:Y:S01]  /*b290*/  LDL R0, [R1+0x54] ;  /* 0x0000540001007983 */ /* 0x000ea20000100800 */
[----:B------:R-:W-:Y:S01]  /*b2a0*/  ULDC.64 UR4, c[0x0][0x3d8] ;  /* 0x0000f60000047ab9 */ /* 0x000fe20000000a00 */
[----:B------:R-:W-:Y:S01]  /*b2b0*/  ULDC.64 UR6, c[0x0][0x3e8] ;  /* 0x0000fa0000067ab9 */ /* 0x000fe20000000a00 */
[C---:B------:R-:W-:Y:S01]  /*b2c0*/  IMAD.WIDE.U32 R4, R145.reuse, UR4, RZ ;  /* 0x0000000491047c25 */ /* 0x040fe2000f8e00ff */
[----:B------:R-:W-:Y:S02]  /*b2d0*/  SHF.R.S32.HI R8, RZ, 0x1f, R16 ;  /* 0x0000001fff087819 */ /* 0x000fe40000011410 */
[----:B------:R-:W-:Y:S01]  /*b2e0*/  SHF.R.S32.HI R10, RZ, 0x1f, R22 ;  /* 0x0000001fff0a7819 */ /* 0x000fe20000011416 */
[----:B------:R-:W-:Y:S01]  /*b2f0*/  IMAD.WIDE.U32 R40, R145, UR6, RZ ;  /* 0x0000000691287c25 */ /* 0x000fe2000f8e00ff */
[----:B--2---:R-:W-:Y:S02]  /*b300*/  R2UR UR8, R0 ;  /* 0x00000000000872ca */ /* 0x004fe400000e0000 */
[----:B------:R-:W-:-:S05]  /*b310*/  SHF.R.S32.HI R0, RZ, 0x1f, R145 ;  /* 0x0000001fff007819 */ /* 0x000fca0000011491 */
[C---:B------:R-:W-:Y:S02]  /*b320*/  IMAD R6, R0.reuse, UR4, RZ ;  /* 0x0000000400067c24 */ /* 0x040fe4000f8e02ff */
[----:B------:R-:W-:Y:S02]  /*b330*/  IMAD R0, R0, UR6, RZ ;  /* 0x0000000600007c24 */ /* 0x000fe4000f8e02ff */
[C---:B------:R-:W-:Y:S01]  /*b340*/  IMAD R11, R145.reuse, UR5, R6 ;  /* 0x00000005910b7c24 */ /* 0x040fe2000f8e0206 */
[----:B------:R-:W-:Y:S01]  /*b350*/  ULDC.64 UR4, c[0x0][0x3c8] ;  /* 0x0000f20000047ab9 */ /* 0x000fe20000000a00 */
[----:B------:R-:W-:Y:S01]  /*b360*/  IMAD R9, R145, UR7, R0 ;  /* 0x0000000791097c24 */ /* 0x000fe2000f8e0200 */
[----:B------:R-:W-:Y:S01]  /*b370*/  IADD3 R0, P0, R16, R4, RZ ;  /* 0x0000000410007210 */ /* 0x000fe20007f1e0ff */
[----:B------:R-:W-:Y:S01]  /*b380*/  IMAD.IADD R11, R11, 0x1, R5 ;  /* 0x000000010b0b7824 */ /* 0x000fe200078e0205 */
[----:B------:R-:W-:Y:S01]  /*b390*/  ULOP3.LUT UP0, URZ, UR8, 0x3ff, URZ, 0xc0, !UPT ;  /* 0x000003ff083f7892 */ /* 0x000fe2000f80c03f */
[----:B------:R-:W-:Y:S01]  /*b3a0*/  LEA R37, P1, R4, UR4, 0x1 ;  /* 0x0000000404257c11 */ /* 0x000fe2000f8208ff */
[----:B------:R-:W-:Y:S01]  /*b3b0*/  IMAD.IADD R9, R9, 0x1, R41 ;  /* 0x0000000109097824 */ /* 0x000fe200078e0229 */
[----:B------:R-:W-:Y:S01]  /*b3c0*/  LEA R24, P2, R0, UR4, 0x1 ;  /* 0x0000000400187c11 */ /* 0x000fe2000f8408ff */
[--C-:B------:R-:W-:Y:S01]  /*b3d0*/  IMAD.X R3, R8, 0x1, R11.reuse, P0 ;  /* 0x0000000108037824 */ /* 0x100fe200000e060b */
[----:B------:R-:W-:Y:S01]  /*b3e0*/  LEA.HI.X R39, R4, UR5, R11, 0x1, P1 ;  /* 0x0000000504277c11 */ /* 0x000fe200088f0c0b */
[----:B------:R-:W-:Y:S01]  /*b3f0*/  ULDC.64 UR6, c[0x0][0x3e0] ;  /* 0x0000f80000067ab9 */ /* 0x000fe20000000a00 */
[----:B------:R-:W-:-:S02]  /*b400*/  PLOP3.LUT P1, PT, PT, PT, UP0, 0x80, 0x0 ;  /* 0x000000000000781c */ /* 0x000fc40003f2f008 */
[----:B------:R-:W-:Y:S02]  /*b410*/  LEA.HI.X R25, R0, UR5, R3, 0x1, P2 ;  /* 0x0000000500197c11 */ /* 0x000fe400090f0c03 */
[----:B------:R-:W-:Y:S02]  /*b420*/  IADD3 R5, P0, R22, R4, RZ ;  /* 0x0000000416057210 */ /* 0x000fe40007f1e0ff */
[-C--:B------:R-:W-:Y:S02]  /*b430*/  IADD3 R6, P4, R16, R40.reuse, RZ ;  /* 0x0000002810067210 */ /* 0x080fe40007f9e0ff */
[----:B------:R-:W-:Y:S01]  /*b440*/  IADD3 R0, P5, R22, R40, RZ ;  /* 0x0000002816007210 */ /* 0x000fe20007fbe0ff */
[----:B------:R-:W-:Y:S01]  /*b450*/  IMAD.X R4, R10, 0x1, R11, P0 ;  /* 0x000000010a047824 */ /* 0x000fe200000e060b */
[----:B------:R-:W-:Y:S01]  /*b460*/  LEA R42, P2, R6, UR6, 0x1 ;  /* 0x00000006062a7c11 */ /* 0x000fe2000f8408ff */
[--C-:B------:R-:W-:Y:S01]  /*b470*/  IMAD.X R7, R8, 0x1, R9.reuse, P4 ;  /* 0x0000000108077824 */ /* 0x100fe200020e0609 */
[----:B------:R-:W-:Y:S01]  /*b480*/  LEA R44, P3, R5, UR4, 0x1 ;  /* 0x00000004052c7c11 */ /* 0x000fe2000f8608ff */
[----:B------:R-:W-:Y:S01]  /*b490*/  IMAD.X R3, R10, 0x1, R9, P5 ;  /* 0x000000010a037824 */ /* 0x000fe200028e0609 */
[----:B------:R-:W-:-:S02]  /*b4a0*/  LEA R46, P4, R0, UR6, 0x1 ;  /* 0x00000006002e7c11 */ /* 0x000fc4000f8808ff */
[----:B------:R-:W-:Y:S02]  /*b4b0*/  LEA R38, P0, R40, UR6, 0x1 ;  /* 0x0000000628267c11 */ /* 0x000fe4000f8008ff */
[----:B------:R-:W-:Y:S02]  /*b4c0*/  LEA.HI.X R43, R6, UR7, R7, 0x1, P2 ;  /* 0x00000007062b7c11 */ /* 0x000fe400090f0c07 */
[----:B------:R-:W-:Y:S02]  /*b4d0*/  LEA.HI.X R45, R5, UR5, R4, 0x1, P3 ;  /* 0x00000005052d7c11 */ /* 0x000fe400098f0c04 */
[----:B------:R-:W-:Y:S02]  /*b4e0*/  LEA.HI.X R47, R0, UR7, R3, 0x1, P4 ;  /* 0x00000007002f7c11 */ /* 0x000fe4000a0f0c03 */
[----:B------:R-:W-:Y:S01]  /*b4f0*/  LEA.HI.X R40, R40, UR7, R9, 0x1, P0 ;  /* 0x0000000728287c11 */ /* 0x000fe200080f0c09 */
[----:B------:R-:W-:Y:S06]  /*b500*/  @!P1 BRA `(.L_x_566) ;  /* 0x0000000000409947 */ /* 0x000fec0003800000 */
[----:B------:R-:W-:Y:S01]  /*b510*/  MOV R0, 0x0 ;  /* 0x0000000000007802 */ /* 0x000fe20000000f00 */
[----:B------:R-:W-:Y:S01]  /*b520*/  ULDC.64 UR4, c[0x4][0xa8] ;  /* 0x01002a0000047ab9 */ /* 0x000fe20000000a00 */
[----:B------:R-:W-:Y:S01]  /*b530*/  ULDC.64 UR6, c[0x4][0xb0] ;  /* 0x01002c0000067ab9 */ /* 0x000fe20000000a00 */
[----:B------:R-:W-:Y:S01]  /*b540*/  MOV R4, UR4 ;  /* 0x0000000400047c02 */ /* 0x000fe20008000f00 */
        /* <DEDUP_REMOVED lines=12> */
.L_x_566:
[----:B------:R-:W-:Y:S01]  /*b610*/  ULDC.U8 UR4, c[0x0][0x3f0] ;  /* 0x0000fc0000047ab9 */ /* 0x000fe20000000000 */
[----:B------:R-:W-:Y:S01]  /*b620*/  IMAD R0, R149, -0x80, R152 ;  /* 0xffffff8095007824 */ /* 0x000fe200078e0298 */
[----:B------:R-:W-:Y:S01]  /*b630*/  ISETP.NE.AND P0, PT, RZ, UR4, PT ;  /* 0x00000004ff007c0c */ /* 0x000fe2000bf05270 */
[----:B------:R-:W-:Y:S03]  /*b640*/  BSSY B0, `(.L_x_567) ;  /* 0x0000549000007945 */ /* 0x000fe60003800000 */
[----:B------:R-:W-:-:S09]  /*b650*/  VIMNMX R0, R0, 0x80, PT ;  /* 0x0000008000007848 */ /* 0x000fd20003fe0100 */
[----:B------:R-:W-:Y:S05]  /*b660*/  @!P0 BRA `(.L_x_568) ;  /* 0x0000002800788947 */ /* 0x000fea0003800000 */
        /* <DEDUP_REMOVED lines=14> */
[----:B------:R-:W-:Y:S06]  /*b750*/  @P0 BRA `(.L_x_570) ;  /* 0x0000000000900947 */ /* 0x000fec0003800000 */
[C---:B------:R-:W-:Y:S01]  /*b760*/  VIADD R3, R16.reuse, 0x10 ;  /* 0x0000001010037836 */ /* 0x040fe20000000000 */
[----:B------:R-:W-:Y:S01]  /*b770*/  ULDC UR4, c[0x0][0x3d4] ;  /* 0x0000f50000047ab9 */ /* 0x000fe20000000800 */
[C---:B------:R-:W-:Y:S01]  /*b780*/  VIADD R4, R16.reuse, 0x20 ;  /* 0x0000002010047836 */ /* 0x040fe20000000000 */
[C---:B------:R-:W-:Y:S01]  /*b790*/  ISETP.GE.AND P1, PT, R16.reuse, UR4, PT ;  /* 0x0000000410007c0c */ /* 0x040fe2000bf26270 */
[C---:B------:R-:W-:Y:S01]  /*b7a0*/  VIADD R5, R16.reuse, 0x30 ;  /* 0x0000003010057836 */ /* 0x040fe20000000000 */
[----:B------:R-:W-:Y:S01]  /*b7b0*/  ISETP.GE.AND P2, PT, R3, UR4, PT ;  /* 0x0000000403007c0c */ /* 0x000fe2000bf46270 */
[----:B------:R-:W-:Y:S01]  /*b7c0*/  VIADD R3, R16, 0x40 ;  /* 0x0000004010037836 */ /* 0x000fe20000000000 */
[----:B------:R-:W-:Y:S01]  /*b7d0*/  ISETP.GE.AND P3, PT, R4, UR4, PT ;  /* 0x0000000404007c0c */ /* 0x000fe2000bf66270 */
[----:B------:R-:W-:Y:S01]  /*b7e0*/  VIADD R6, R16, 0x50 ;  /* 0x0000005010067836 */ /* 0x000fe20000000000 */
[----:B------:R-:W-:Y:S02]  /*b7f0*/  ISETP.GE.AND P4, PT, R5, UR4, PT ;  /* 0x0000000405007c0c */ /* 0x000fe4000bf86270 */
[----:B------:R-:W-:-:S02]  /*b800*/  CS2R R20, SRZ ;  /* 0x0000000000147805 */ /* 0x000fc4000001ff00 */
[----:B------:R-:W-:Y:S02]  /*b810*/  ISETP.GE.AND P5, PT, R3, UR4, PT ;  /* 0x0000000403007c0c */ /* 0x000fe4000bfa6270 */
[----:B------:R-:W-:Y:S02]  /*b820*/  CS2R R26, SRZ ;  /* 0x00000000001a7805 */ /* 0x000fe4000001ff00 */
[----:B------:R-:W-:Y:S02]  /*b830*/  ISETP.GE.AND P6, PT, R6, UR4, PT ;  /* 0x0000000406007c0c */ /* 0x000fe4000bfc6270 */
        /* <DEDUP_REMOVED lines=10> */
[----:B------:R0:W5:Y:S04]  /*b8e0*/  @!P1 LDG.E.64 R20, desc[UR60][R24.64] ;  /* 0x0000003c18149981 */ /* 0x000168000c1e1b00 */
        /* <DEDUP_REMOVED lines=10> */
[----:B------:R0:W5:Y:S02]  /*b990*/  @!P6 LDG.E.64 R4, desc[UR60][R42.64+0xa0] ;  /* 0x0000a03c2a04e981 */ /* 0x000164000c1e1b00 */
.L_x_570:
[----:B------:R-:W-:Y:S05]  /*b9a0*/  BSYNC B1 ;  /* 0x0000000000017941 */ /* 0x000fea0003800000 */
.L_x_569:
[----:B0----5:R-:W-:Y:S01]  /*b9b0*/  IMAD.MOV.U32 R24, RZ, RZ, R20 ;  /* 0x000000ffff187224 */ /* 0x021fe200078e0014 */
[----:B------:R-:W-:Y:S01]  /*b9c0*/  SHF.R.U64 R54, R20, 0x10, R21 ;  /* 0x0000001014367819 */ /* 0x000fe20000001215 */
[----:B------:R-:W-:Y:S01]  /*b9d0*/  IMAD.MOV.U32 R20, RZ, RZ, R10 ;  /* 0x000000ffff147224 */ /* 0x000fe200078e000a */
[----:B------:R-:W-:Y:S01]  /*b9e0*/  SHF.R.U64 R66, R10, 0x10, R11 ;  /* 0x000000100a427819 */ /* 0x000fe2000000120b */
[----:B------:R-:W-:Y:S01]  /*b9f0*/  IMAD.MOV.U32 R45, RZ, RZ, R21 ;  /* 0x000000ffff2d7224 */ /* 0x000fe200078e0015 */
[----:B------:R-:W-:Y:S01]  /*ba00*/  LOP3.LUT R10, R208, 0x18, R22, 0xf8, !PT ;  /* 0x00000018d00a7812 */ /* 0x000fe200078ef816 */
[----:B------:R-:W-:Y:S01]  /*ba10*/  IMAD.MOV.U32 R46, RZ, RZ, R27 ;  /* 0x000000ffff2e7224 */ /* 0x000fe200078e001b */
[----:B------:R-:W-:Y:S01]  /*ba20*/  LOP3.LUT P1, RZ, R218, 0x4, RZ, 0xc0, !PT ;  /* 0x00000004daff7812 */ /* 0x000fe2000782c0ff */
[----:B------:R-:W-:Y:S01]  /*ba30*/  IMAD.MOV.U32 R42, RZ, RZ, R6 ;  /* 0x000000ffff2a7224 */ /* 0x000fe200078e0006 */
[----:B------:R-:W-:Y:S01]  /*ba40*/  LOP3.LUT R3, R10, R209, RZ, 0x3c, !PT ;  /* 0x000000d10a037212 */ /* 0x000fe200078e3cff */
[----:B------:R-:W-:Y:S01]  /*ba50*/  IMAD.MOV.U32 R48, RZ, RZ, R30 ;  /* 0x000000ffff307224 */ /* 0x000fe200078e001e */
[----:B------:R-:W-:Y:S01]  /*ba60*/  SHF.R.U32.HI R55, RZ, 0x10, R21 ;  /* 0x00000010ff377819 */ /* 0x000fe20000011615 */
[----:B------:R-:W-:Y:S01]  /*ba70*/  IMAD.MOV.U32 R21, RZ, RZ, R26 ;  /* 0x000000ffff157224 */ /* 0x000fe200078e001a */
[----:B------:R-:W-:Y:S01]  /*ba80*/  SHF.R.U64 R56, R26, 0x10, R27 ;  /* 0x000000101a387819 */ /* 0x000fe2000000121b */
[----:B------:R-:W-:Y:S01]  /*ba90*/  IMAD.IADD R3, R210, 0x1, R3 ;  /* 0x00000001d2037824 */ /* 0x000fe200078e0203 */
[----:B------:R-:W-:Y:S01]  /*baa0*/  SHF.R.U64 R72, R8, 0x10, R9 ;  /* 0x0000001008487819 */ /* 0x000fe20000001209 */
[----:B------:R-:W-:Y:S01]  /*bab0*/  IMAD.MOV.U32 R26, RZ, RZ, R8 ;  /* 0x000000ffff1a7224 */ /* 0x000fe200078e0008 */
[----:B------:R-:W-:Y:S01]  /*bac0*/  SHF.R.U32.HI R57, RZ, 0x10, R27 ;  /* 0x00000010ff397819 */ /* 0x000fe2000001161b */
[----:B------:R-:W-:Y:S01]  /*bad0*/  IMAD R8, R3, 0x2, R2 ;  /* 0x0000000203087824 */ /* 0x000fe200078e0202 */
[----:B------:R-:W-:Y:S01]  /*bae0*/  SHF.R.U64 R74, R6, 0x10, R7 ;  /* 0x00000010064a7819 */ /* 0x000fe20000001207 */
[----:B------:R-:W-:Y:S01]  /*baf0*/  IMAD.MOV.U32 R27, RZ, RZ, R28 ;  /* 0x000000ffff1b7224 */ /* 0x000fe200078e001c */
[----:B------:R-:W-:Y:S01]  /*bb00*/  UMOV UR4, 0xffffffff ;  /* 0xffffffff00047882 */ /* 0x000fe20000000000 */
[----:B------:R-:W-:Y:S01]  /*bb10*/  IMAD.MOV.U32 R49, RZ, RZ, R31 ;  /* 0x000000ffff317224 */ /* 0x000fe200078e001f */
[----:B------:R-:W-:Y:S01]  /*bb20*/  MOV R47, R29 ;  /* 0x0000001d002f7202 */ /* 0x000fe20000000f00 */
[----:B------:R-:W-:Y:S01]  /*bb30*/  VIADD R6, R8, 0x15400 ;  /* 0x0001540008067836 */ /* 0x000fe20000000000 */
[----:B------:R-:W-:Y:S01]  /*bb40*/  SHF.R.U64 R58, R28, 0x10, R29 ;  /* 0x000000101c3a7819 */ /* 0x000fe2000000121d */
[----:B------:R-:W-:Y:S01]  /*bb50*/  IMAD.MOV.U32 R53, RZ, RZ, R35 ;  /* 0x000000ffff357224 */ /* 0x000fe200078e0023 */
[----:B------:R-:W-:Y:S01]  /*bb60*/  SHF.R.U32.HI R59, RZ, 0x10, R29 ;  /* 0x00000010ff3b7819 */ /* 0x000fe2000001161d */
[----:B------:R-:W-:Y:S01]  /*bb70*/  IMAD.MOV.U32 R43, RZ, RZ, R7 ;  /* 0x000000ffff2b7224 */ /* 0x000fe200078e0007 */
[--C-:B------:R-:W-:Y:S01]  /*bb80*/  SHF.R.U64 R60, R30, 0x10, R31.reuse ;  /* 0x000000101e3c7819 */ /* 0x100fe2000000121f */
[----:B------:R-:W-:Y:S01]  /*bb90*/  VIADD R3, R8, 0x15440 ;  /* 0x0001544008037836 */ /* 0x000fe20000000000 */
[----:B------:R-:W-:Y:S01]  /*bba0*/  SHF.R.U32.HI R61, RZ, 0x10, R31 ;  /* 0x00000010ff3d7819 */ /* 0x000fe2000001161f */
[----:B------:R-:W-:Y:S01]  /*bbb0*/  IMAD.MOV.U32 R50, RZ, RZ, R32 ;  /* 0x000000ffff327224 */ /* 0x000fe200078e0020 */
[----:B------:R-:W-:Y:S01]  /*bbc0*/  SHF.R.U64 R64, R34, 0x10, R35 ;  /* 0x0000001022407819 */ /* 0x000fe20000001223 */
[----:B------:R-:W-:Y:S01]  /*bbd0*/  IMAD.MOV.U32 R51, RZ, RZ, R33 ;  /* 0x000000ffff337224 */ /* 0x000fe200078e0021 */
[----:B------:R-:W-:Y:S01]  /*bbe0*/  SHF.R.U32.HI R65, RZ, 0x10, R35 ;  /* 0x00000010ff417819 */ /* 0x000fe20000011623 */
[----:B------:R-:W-:Y:S01]  /*bbf0*/  IMAD.MOV.U32 R52, RZ, RZ, R34 ;  /* 0x000000ffff347224 */ /* 0x000fe200078e0022 */
[----:B------:R-:W-:Y:S01]  /*bc00*/  SHF.R.U32.HI R75, RZ, 0x10, R7 ;  /* 0x00000010ff4b7819 */ /* 0x000fe20000011607 */
[----:B------:R-:W-:Y:S01]  /*bc10*/  @P1 VIADD R3, R6, 0xffffffc0 ;  /* 0xffffffc006031836 */ /* 0x000fe20000000000 */
[----:B------:R-:W-:Y:S01]  /*bc20*/  SHF.R.U64 R62, R32, 0x10, R33 ;  /* 0x00000010203e7819 */ /* 0x000fe20000001221 */
[----:B------:R-:W-:Y:S01]  /*bc30*/  IMAD.MOV.U32 R25, RZ, RZ, R11 ;  /* 0x000000ffff197224 */ /* 0x000fe200078e000b */
[----:B------:R-:W-:Y:S01]  /*bc40*/  SHF.R.U32.HI R63, RZ, 0x10, R33 ;  /* 0x00000010ff3f7819 */ /* 0x000fe20000011621 */
[----:B------:R-:W-:Y:S01]  /*bc50*/  IMAD.MOV.U32 R33, RZ, RZ, R12 ;  /* 0x000000ffff217224 */ /* 0x000fe200078e000c */
[----:B------:R-:W-:Y:S01]  /*bc60*/  MOV R7, R4 ;  /* 0x0000000400077202 */ /* 0x000fe20000000f00 */
[----:B------:R-:W-:Y:S01]  /*bc70*/  IMAD.MOV.U32 R34, RZ, RZ, R13 ;  /* 0x000000ffff227224 */ /* 0x000fe200078e000d */
[----:B------:R-:W-:Y:S01]  /*bc80*/  SHF.R.U64 R76, R4, 0x10, R5 ;  /* 0x00000010044c7819 */ /* 0x000fe20000001205 */
[----:B------:R-:W-:Y:S01]  /*bc90*/  IMAD.MOV.U32 R29, RZ, RZ, R14 ;  /* 0x000000ffff1d7224 */ /* 0x000fe200078e000e */
[----:B------:R-:W-:Y:S01]  /*bca0*/  PRMT R35, R24, 0x5410, R54 ;  /* 0x0000541018237816 */ /* 0x000fe20000000036 */
[----:B------:R-:W-:Y:S01]  /*bcb0*/  IMAD.MOV.U32 R30, RZ, RZ, R15 ;  /* 0x000000ffff1e7224 */ /* 0x000fe200078e000f */
[----:B------:R-:W-:Y:S01]  /*bcc0*/  PRMT R31, R21, 0x5410, R56 ;  /* 0x00005410151f7816 */ /* 0x000fe20000000038 */
[----:B------:R-:W-:Y:S01]  /*bcd0*/  IMAD.MOV.U32 R41, RZ, RZ, R9 ;  /* 0x000000ffff297224 */ /* 0x000fe200078e0009 */
[----:B------:R-:W-:Y:S01]  /*bce0*/  SHF.R.U32.HI R67, RZ, 0x10, R11 ;  /* 0x00000010ff437819 */ /* 0x000fe2000001160b */
[----:B------:R-:W-:Y:S01]  /*bcf0*/  IMAD.MOV.U32 R44, RZ, RZ, R5 ;  /* 0x000000ffff2c7224 */ /* 0x000fe200078e0005 */
[----:B------:R-:W-:-:S02]  /*bd00*/  SHF.R.U64 R68, R12, 0x10, R13 ;  /* 0x000000100c447819 */ /* 0x000fc4000000120d */
[----:B------:R-:W-:Y:S02]  /*bd10*/  SHF.R.U32.HI R69, RZ, 0x10, R13 ;  /* 0x00000010ff457819 */ /* 0x000fe4000001160d */
[--C-:B------:R-:W-:Y:S02]  /*bd20*/  SHF.R.U64 R70, R14, 0x10, R15.reuse ;  /* 0x000000100e467819 */ /* 0x100fe4000000120f */
[----:B------:R-:W-:Y:S02]  /*bd30*/  SHF.R.U32.HI R71, RZ, 0x10, R15 ;  /* 0x00000010ff477819 */ /* 0x000fe4000001160f */
[----:B------:R-:W-:Y:S02]  /*bd40*/  SHF.R.U32.HI R73, RZ, 0x10, R9 ;  /* 0x00000010ff497819 */ /* 0x000fe40000011609 */
[----:B------:R-:W-:Y:S02]  /*bd50*/  SHF.R.U32.HI R77, RZ, 0x10, R5 ;  /* 0x00000010ff4d7819 */ /* 0x000fe40000011605 */
[----:B------:R-:W-:-:S02]  /*bd60*/  PRMT R6, R45, 0x5410, R55 ;  /* 0x000054102d067816 */ /* 0x000fc40000000037 */
[----:B------:R-:W-:Y:S02]  /*bd70*/  PRMT R32, R46, 0x5410, R57 ;  /* 0x000054102e207816 */ /* 0x000fe40000000039 */
[----:B------:R-:W-:Y:S02]  /*bd80*/  PRMT R28, R47, 0x5410, R59 ;  /* 0x000054102f1c7816 */ /* 0x000fe4000000003b */
[----:B------:R-:W-:Y:S02]  /*bd90*/  PRMT R27, R27, 0x5410, R58 ;  /* 0x000054101b1b7816 */ /* 0x000fe4000000003a */
[----:B------:R-:W-:Y:S02]  /*bda0*/  PRMT R21, R48, 0x7610, R21 ;  /* 0x0000761030157816 */ /* 0x000fe40000000015 */
[----:B------:R-:W-:Y:S02]  /*bdb0*/  PRMT R24, R49, 0x7610, R24 ;  /* 0x0000761031187816 */ /* 0x000fe40000000018 */
[----:B------:R-:W-:Y:S01]  /*bdc0*/  LEA.HI R4, R224, R224, RZ, 0x1 ;  /* 0x000000e0e0047211 */ /* 0x000fe200078f08ff */
[----:B------:R-:W-:Y:S06]  /*bdd0*/  BRA.DIV UR4, `(.L_x_571) ;  /* 0x0000019204487947 */ /* 0x000fec000b800000 */
.L_x_768:
[----:B------:R-:W-:Y:S01]  /*bde0*/  UMOV UR4, 0xffffffff ;  /* 0xffffffff00047882 */ /* 0x000fe20000000000 */
[----:B------:R-:W-:Y:S02]  /*bdf0*/  LOP3.LUT R5, R4, 0xfffffffe, RZ, 0xc0, !PT ;  /* 0xfffffffe04057812 */ /* 0x000fe400078ec0ff */
[----:B------:R-:W-:Y:S05]  /*be00*/  BRA.DIV UR4, `(.L_x_572) ;  /* 0x0000019204647947 */ /* 0x000fea000b800000 */
.L_x_771:
[----:B------:R-:W-:Y:S01]  /*be10*/  UMOV UR4, 0xffffffff ;  /* 0xffffffff00047882 */ /* 0x000fe20000000000 */
[----:B------:R-:W-:Y:S02]  /*be20*/  IMAD.IADD R5, R224, 0x1, -R5 ;  /* 0x00000001e0057824 */ /* 0x000fe400078e0a05 */
[----:B------:R-:W-:Y:S05]  /*be30*/  BRA.DIV UR4, `(.L_x_573) ;  /* 0x0000019204807947 */ /* 0x000fea000b800000 */
.L_x_774:
[----:B------:R-:W-:Y:S01]  /*be40*/  UMOV UR4, 0xffffffff ;  /* 0xffffffff00047882 */ /* 0x000fe20000000000 */
[----:B------:R-:W-:Y:S02]  /*be50*/  SHF.L.U32 R5, R5, 0x1f, RZ ;  /* 0x0000001f05057819 */ /* 0x000fe400000006ff */
[----:B------:R-:W-:Y:S05]  /*be60*/  BRA.DIV UR4, `(.L_x_574) ;  /* 0x00000192049c7947 */ /* 0x000fea000b800000 */
.L_x_777:
[----:B------:R-:W0:Y:S01]  /*be70*/  SYNCS.PHASECHK.TRANS64.TRYWAIT P1, [R2+URZ+0x36800], R5 ;  /* 0x03680005020075a7 */ /* 0x000e22000802017f */
[----:B------:R-:W-:Y:S01]  /*be80*/  PRMT R39, R25, 0x5410, R67 ;  /* 0x0000541019277816 */ /* 0x000fe20000000043 */
[----:B------:R-:W-:Y:S01]  /*be90*/  BSSY B1, `(.L_x_575) ;  /* 0x0000014000017945 */ /* 0x000fe20003800000 */
[----:B------:R-:W-:Y:S02]  /*bea0*/  PRMT R25, R26, 0x5410, R72 ;  /* 0x000054101a197816 */ /* 0x000fe40000000048 */
[----:B------:R-:W-:Y:S02]  /*beb0*/  PRMT R26, R41, 0x7610, R26 ;  /* 0x00007610291a7816 */ /* 0x000fe4000000001a */
[----:B------:R-:W-:Y:S02]  /*bec0*/  PRMT R38, R20, 0x5410, R66 ;  /* 0x0000541014267816 */ /* 0x000fe40000000042 */
[----:B------:R-:W-:Y:S02]  /*bed0*/  PRMT R21, R21, 0x5410, R60 ;  /* 0x0000541015157816 */ /* 0x000fe4000000003c */
[----:B------:R-:W-:-:S02]  /*bee0*/  PRMT R24, R24, 0x5410, R61 ;  /* 0x0000541018187816 */ /* 0x000fc4000000003d */
[----:B------:R-:W-:Y:S02]  /*bef0*/  PRMT R13, R50, 0x5410, R62 ;  /* 0x00005410320d7816 */ /* 0x000fe4000000003e */
        /* <DEDUP_REMOVED lines=11> */
[----:B------:R-:W-:Y:S01]  /*bfb0*/  PRMT R12, R44, 0x5410, R77 ;  /* 0x000054102c0c7816 */ /* 0x000fe2000000004d */
[----:B0-----:R-:W-:Y:S06]  /*bfc0*/  @!P1 BRA `(.L_x_576) ;  /* 0x00000190006c9947 */ /* 0x001fec0003800000 */
.L_x_778:
[----:B------:R-:W-:Y:S05]  /*bfd0*/  BSYNC B1 ;  /* 0x0000000000017941 */ /* 0x000fea0003800000 */
.L_x_575:
[----:B------:R-:W-:Y:S01]  /*bfe0*/  BSSY B1, `(.L_x_577) ;  /* 0x0000103000017945 */ /* 0x000fe20003800000 */
[----:B------:R-:W-:-:S03]  /*bff0*/  IMAD.MOV.U32 R37, RZ, RZ, R6 ;  /* 0x000000ffff257224 */ /* 0x000fc600078e0006 */
[----:B------:R-:W-:Y:S05]  /*c000*/  @P0 BRA `(.L_x_578) ;  /* 0x0000001000000947 */ /* 0x000fea0003800000 */
[----:B0-----:R-:W0:Y:S01]  /*c010*/  LDC R5, c[0x0][0x3d4] ;  /* 0x0000f500ff057b82 */ /* 0x001e220000000800 */
[C---:B------:R-:W-:Y:S01]  /*c020*/  VIADD R4, R16.reuse, 0x10 ;  /* 0x0000001010047836 */ /* 0x040fe20000000000 */
[----:B------:R-:W-:Y:S01]  /*c030*/  BSSY B2, `(.L_x_579) ;  /* 0x0000032000027945 */ /* 0x000fe20003800000 */
[C---:B------:R-:W-:Y:S02]  /*c040*/  VIADD R6, R16.reuse, 0x20 ;  /* 0x0000002010067836 */ /* 0x040fe40000000000 */
[C---:B------:R-:W-:Y:S01]  /*c050*/  VIADD R40, R16.reuse, 0x30 ;  /* 0x0000003010287836 */ /* 0x040fe20000000000 */
[-C--:B0-----:R-:W-:Y:S02]  /*c060*/  ISETP.GE.AND P0, PT, R16, R5.reuse, PT ;  /* 0x000000051000720c */ /* 0x081fe40003f06270 */
[-C--:B------:R-:W-:Y:S01]  /*c070*/  ISETP.GE.AND P1, PT, R4, R5.reuse, PT ;  /* 0x000000050400720c */ /* 0x080fe20003f26270 */
[----:B------:R-:W-:Y:S01]  /*c080*/  VIADD R4, R16, 0x40 ;  /* 0x0000004010047836 */ /* 0x000fe20000000000 */
[-C--:B------:R-:W-:Y:S01]  /*c090*/  ISETP.GE.AND P2, PT, R6, R5.reuse, PT ;  /* 0x000000050600720c */ /* 0x080fe20003f46270 */
[----:B------:R-:W-:Y:S01]  /*c0a0*/  VIADD R6, R16, 0x50 ;  /* 0x0000005010067836 */ /* 0x000fe20000000000 */
[----:B------:R-:W-:-:S02]  /*c0b0*/  ISETP.GE.AND P3, PT, R40, R5, PT ;  /* 0x000000052800720c */ /* 0x000fc40003f66270 */
[-C--:B------:R-:W-:Y:S02]  /*c0c0*/  ISETP.GE.AND P4, PT, R4, R5.reuse, PT ;  /* 0x000000050400720c */ /* 0x080fe40003f86270 */
[----:B------:R-:W-:-:S03]  /*c0d0*/  ISETP.GE.AND P5, PT, R6, R5, PT ;  /* 0x000000050600720c */ /* 0x000fc60003fa6270 */
[----:B------:R-:W-:Y:S10]  /*c0e0*/  @P0 BRA `(.L_x_580) ;  /* 0x0000000000980947 */ /* 0x000ff40003800000 */
[----:B------:R-:W0:Y:S01]  /*c0f0*/  LDS.128 R4, [R8+0x15400] ;  /* 0x0154000008047984 */ /* 0x000e220000000c00 */
[C---:B------:R-:W-:Y:S01]  /*c100*/  IMAD.U32 R47, R38.reuse, 0x10000, RZ ;  /* 0x00010000262f7824 */ /* 0x040fe200078e00ff */
[C---:B------:R-:W-:Y:S01]  /*c110*/  LOP3.LUT R44, R35.reuse, 0xffff0000, RZ, 0xc0, !PT ;  /* 0xffff0000232c7812 */ /* 0x040fe200078ec0ff */
[----:B------:R-:W-:Y:S01]  /*c120*/  IMAD.U32 R45, R35, 0x10000, RZ ;  /* 0x00010000232d7824 */ /* 0x000fe200078e00ff */
[----:B------:R-:W-:Y:S01]  /*c130*/  LOP3.LUT R46, R38, 0xffff0000, RZ, 0xc0, !PT ;  /* 0xffff0000262e7812 */ /* 0x000fe200078ec0ff */
[C---:B0-----:R-:W-:Y:S01]  /*c140*/  IMAD.U32 R40, R4.reuse, 0x10000, RZ ;  /* 0x0001000004287824 */ /* 0x041fe200078e00ff */
[----:B------:R-:W-:Y:S01]  /*c150*/  LOP3.LUT R4, R4, 0xffff0000, RZ, 0xc0, !PT ;  /* 0xffff000004047812 */ /* 0x000fe200078ec0ff */
[C---:B------:R-:W-:Y:S01]  /*c160*/  IMAD.U32 R41, R5.reuse, 0x10000, RZ ;  /* 0x0001000005297824 */ /* 0x040fe200078e00ff */
[----:B------:R-:W-:Y:S01]  /*c170*/  LOP3.LUT R5, R5, 0xffff0000, RZ, 0xc0, !PT ;  /* 0xffff000005057812 */ /* 0x000fe200078ec0ff */
[C---:B------:R-:W-:Y:S01]  /*c180*/  IMAD.U32 R42, R6.reuse, 0x10000, RZ ;  /* 0x00010000062a7824 */ /* 0x040fe200078e00ff */
[----:B------:R-:W-:Y:S01]  /*c190*/  LOP3.LUT R6, R6, 0xffff0000, RZ, 0xc0, !PT ;  /* 0xffff000006067812 */ /* 0x000fe200078ec0ff */
[C---:B------:R-:W-:Y:S01]  /*c1a0*/  FMUL.FTZ R49, R4.reuse, R47 ;  /* 0x0000002f04317220 */ /* 0x040fe20000410000 */
[----:B------:R-:W-:Y:S01]  /*c1b0*/  FMUL.FTZ R4, R4, R45 ;  /* 0x0000002d04047220 */ /* 0x000fe20000410000 */
[----:B------:R-:W-:-:S02]  /*c1c0*/  IMAD.U32 R43, R7, 0x10000, RZ ;  /* 0x00010000072b7824 */ /* 0x000fc400078e00ff */
[C---:B------:R-:W-:Y:S01]  /*c1d0*/  FMUL.FTZ R50, R5.reuse, R46 ;  /* 0x0000002e05327220 */ /* 0x040fe20000410000 */
[C---:B------:R-:W-:Y:S01]  /*c1e0*/  FFMA.FTZ R49, R40.reuse, R45, -R49 ;  /* 0x0000002d28317223 */ /* 0x040fe20000010831 */
[----:B------:R-:W-:Y:S01]  /*c1f0*/  FFMA.FTZ R48, R40, R47, R4 ;  /* 0x0000002f28307223 */ /* 0x000fe20000010004 */
[-C--:B------:R-:W-:Y:S01]  /*c200*/  FMUL.FTZ R52, R5, R44.reuse ;  /* 0x0000002c05347220 */ /* 0x080fe20000410000 */
[----:B------:R-:W-:Y:S01]  /*c210*/  LOP3.LUT R7, R7, 0xffff0000, RZ, 0xc0, !PT ;  /* 0xffff000007077812 */ /* 0x000fe200078ec0ff */
[----:B------:R-:W-:Y:S01]  /*c220*/  IMAD.U32 R45, R39, 0x10000, RZ ;  /* 0x00010000272d7824 */ /* 0x000fe200078e00ff */
[----:B------:R-:W-:Y:S01]  /*c230*/  SHF.L.U32 R5, R37, 0x10, RZ ;  /* 0x0000001025057819 */ /* 0x000fe200000006ff */
[----:B------:R-:W-:Y:S01]  /*c240*/  FFMA.FTZ R50, R41, R44, -R50 ;  /* 0x0000002c29327223 */ /* 0x000fe20000010832 */
[----:B------:R-:W-:Y:S01]  /*c250*/  LOP3.LUT R40, R39, 0xffff0000, RZ, 0xc0, !PT ;  /* 0xffff000027287812 */ /* 0x000fe200078ec0ff */
[----:B------:R-:W-:Y:S01]  /*c260*/  FFMA.FTZ R41, R41, R46, R52 ;  /* 0x0000002e29297223 */ /* 0x000fe20000010034 */
[----:B------:R-:W-:Y:S01]  /*c270*/  LOP3.LUT R4, R37, 0xffff0000, RZ, 0xc0, !PT ;  /* 0xffff000025047812 */ /* 0x000fe200078ec0ff */
[C---:B------:R-:W-:Y:S01]  /*c280*/  FMUL.FTZ R47, R6.reuse, R45 ;  /* 0x0000002d062f7220 */ /* 0x040fe20000410000 */
[----:B------:R-:W-:Y:S01]  /*c290*/  FMUL.FTZ R44, R6, R5 ;  /* 0x00000005062c7220 */ /* 0x000fe20000410000 */
[----:B------:R-:W-:-:S02]  /*c2a0*/  FMUL.FTZ R46, R7, R40 ;  /* 0x00000028072e7220 */ /* 0x000fc40000410000 */
[-C--:B------:R-:W-:Y:S01]  /*c2b0*/  FMUL.FTZ R51, R7, R4.reuse ;  /* 0x0000000407337220 */ /* 0x080fe20000410000 */
[C---:B------:R-:W-:Y:S01]  /*c2c0*/  FFMA.FTZ R6, R42.reuse, R5, -R47 ;  /* 0x000000052a067223 */ /* 0x040fe2000001082f */
[----:B------:R-:W-:Y:S01]  /*c2d0*/  FFMA.FTZ R45, R42, R45, R44 ;  /* 0x0000002d2a2d7223 */ /* 0x000fe2000001002c */
[C---:B------:R-:W-:Y:S01]  /*c2e0*/  FFMA.FTZ R7, R43.reuse, R4, -R46 ;  /* 0x000000042b077223 */ /* 0x040fe2000001082e */
[----:B------:R-:W-:Y:S01]  /*c2f0*/  FFMA.FTZ R40, R43, R40, R51 ;  /* 0x000000282b287223 */ /* 0x000fe20000010033 */
[----:B------:R-:W-:Y:S02]  /*c300*/  F2FP.BF16.F32.PACK_AB R4, R48, R49 ;  /* 0x000000313004723e */ /* 0x000fe400000010ff */
[----:B------:R-:W-:Y:S02]  /*c310*/  F2FP.BF16.F32.PACK_AB R5, R41, R50 ;  /* 0x000000322905723e */ /* 0x000fe400000010ff */
[----:B------:R-:W-:Y:S02]  /*c320*/  F2FP.BF16.F32.PACK_AB R6, R45, R6 ;  /* 0x000000062d06723e */ /* 0x000fe400000010ff */
[----:B------:R-:W-:-:S05]  /*c330*/  F2FP.BF16.F32.PACK_AB R7, R40, R7 ;  /* 0x000000072807723e */ /* 0x000fca00000010ff */
[----:B------:R0:W-:Y:S02]  /*c340*/  STS.128 [R8+0x15400], R4 ;  /* 0x0154000408007388 */ /* 0x0001e40000000c00 */
.L_x_580:
[----:B------:R-:W-:Y:S05]  /*c350*/  BSYNC B2 ;  /* 0x0000000000027941 */ /* 0x000fea0003800000 */
.L_x_579:
[----:B------:R-:W-:Y:S04]  /*c360*/  BSSY B2, `(.L_x_581) ;  /* 0x0000028000027945 */ /* 0x000fe80003800000 */
[----:B------:R-:W-:Y:S05]  /*c370*/  @P1 BRA `(.L_x_582) ;  /* 0x0000000000981947 */ /* 0x000fea0003800000 */
[----:B0-----:R-:W0:Y:S01]  /*c380*/  LDS.128 R4, [R3] ;  /* 0x0000000003047984 */ /* 0x001e220000000c00 */
[C---:B------:R-:W-:Y:S01]  /*c390*/  IMAD.U32 R47, R33.reuse, 0x10000, RZ ;  /* 0x00010000212f7824 */ /* 0x040fe200078e00ff */
[----:B------:R-:W-:Y:S01]  /*c3a0*/  LOP3.LUT R46, R33, 0xffff0000, RZ, 0xc0, !PT ;  /* 0xffff0000212e7812 */ /* 0x000fe200078ec0ff */
[C---:B------:R-:W-:Y:S01]  /*c3b0*/  IMAD.U32 R45, R31.reuse, 0x10000, RZ ;  /* 0x000100001f2d7824 */ /* 0x040fe200078e00ff */
        /* <DEDUP_REMOVED lines=10> */
[----:B------:R-:W-:Y:S01]  /*c460*/  FMUL.FTZ R50, R5, R46 ;  /* 0x0000002e05327220 */ /* 0x000fe20000410000 */
[C---:B------:R-:W-:Y:S01]  /*c470*/  FFMA.FTZ R49, R40.reuse, R45, -R49 ;  /* 0x0000002d28317223 */ /* 0x040fe20000010831 */
[----:B------:R-:W-:Y:S01]  /*c480*/  FFMA.FTZ R48, R40, R47, R4 ;  /* 0x0000002f28307223 */ /* 0x000fe20000010004 */
[----:B------:R-:W-:Y:S01]  /*c490*/  LOP3.LUT R7, R7, 0xffff0000, RZ, 0xc0, !PT ;  /* 0xffff000007077812 */ /* 0x000fe200078ec0ff */
[-C--:B------:R-:W-:Y:S01]  /*c4a0*/  FMUL.FTZ R52, R5, R44.reuse ;  /* 0x0000002c05347220 */ /* 0x080fe20000410000 */
[C---:B------:R-:W-:Y:S01]  /*c4b0*/  LOP3.LUT R40, R34.reuse, 0xffff0000, RZ, 0xc0, !PT ;  /* 0xffff000022287812 */ /* 0x040fe200078ec0ff */
[----:B------:R-:W-:Y:S01]  /*c4c0*/  IMAD.U32 R45, R34, 0x10000, RZ ;  /* 0x00010000222d7824 */ /* 0x000fe200078e00ff */
[C---:B------:R-:W-:Y:S01]  /*c4d0*/  LOP3.LUT R4, R32.reuse, 0xffff0000, RZ, 0xc0, !PT ;  /* 0xffff000020047812 */ /* 0x040fe200078ec0ff */
[----:B------:R-:W-:Y:S02]  /*c4e0*/  IMAD.U32 R5, R32, 0x10000, RZ ;  /* 0x0001000020057824 */ /* 0x000fe400078e00ff */
[C---:B------:R-:W-:Y:S01]  /*c4f0*/  FFMA.FTZ R50, R41.reuse, R44, -R50 ;  /* 0x0000002c29327223 */ /* 0x040fe20000010832 */
[----:B------:R-:W-:Y:S01]  /*c500*/  FFMA.FTZ R41, R41, R46, R52 ;  /* 0x0000002e29297223 */ /* 0x000fe20000010034 */
[C---:B------:R-:W-:Y:S01]  /*c510*/  FMUL.FTZ R47, R6.reuse, R45 ;  /* 0x0000002d062f7220 */ /* 0x040fe20000410000 */
[-C--:B------:R-:W-:Y:S01]  /*c520*/  FMUL.FTZ R44, R6, R5.reuse ;  /* 0x00000005062c7220 */ /* 0x080fe20000410000 */
        /* <DEDUP_REMOVED lines=9> */
[----:B------:R-:W-:-:S05]  /*c5c0*/  F2FP.BF16.F32.PACK_AB R7, R40, R7 ;  /* 0x000000072807723e */ /* 0x000fca00000010ff */
[----:B------:R1:W-:Y:S02]  /*c5d0*/  STS.128 [R3], R4 ;  /* 0x0000000403007388 */ /* 0x0003e40000000c00 */
.L_x_582:
[----:B------:R-:W-:Y:S05]  /*c5e0*/  BSYNC B2 ;  /* 0x0000000000027941 */ /* 0x000fea0003800000 */
.L_x_581:
[----:B------:R-:W-:Y:S04]  /*c5f0*/  BSSY B2, `(.L_x_583) ;  /* 0x0000028000027945 */ /* 0x000fe80003800000 */
[----:B------:R-:W-:Y:S05]  /*c600*/  @P2 BRA `(.L_x_584) ;  /* 0x0000000000982947 */ /* 0x000fea0003800000 */
[----:B01----:R-:W0:Y:S01]  /*c610*/  LDS.128 R4, [R8+0x19400] ;  /* 0x0194000008047984 */ /* 0x003e220000000c00 */
        /* <DEDUP_REMOVED lines=36> */
[----:B------:R2:W-:Y:S02]  /*c860*/  STS.128 [R8+0x19400], R4 ;  /* 0x0194000408007388 */ /* 0x0005e40000000c00 */
.L_x_584:
[----:B------:R-:W-:Y:S05]  /*c870*/  BSYNC B2 ;  /* 0x0000000000027941 */ /* 0x000fea0003800000 */
.L_x_583:
[----:B------:R-:W-:Y:S04]  /*c880*/  BSSY B2, `(.L_x_585) ;  /* 0x0000028000027945 */ /* 0x000fe80003800000 */
[----:B------:R-:W-:Y:S05]  /*c890*/  @P3 BRA `(.L_x_586) ;  /* 0x0000000000983947 */ /* 0x000fea0003800000 */
[----:B012---:R-:W0:Y:S01]  /*c8a0*/  LDS.128 R4, [R3+0x4000] ;  /* 0x0040000003047984 */ /* 0x007e220000000c00 */
[----:B------:R-:W-:Y:S01]  /*c8b0*/  SHF.L.U32 R45, R21, 0x10, RZ ;  /* 0x00000010152d7819 */ /* 0x000fe200000006ff */
[C---:B------:R-:W-:Y:S01]  /*c8c0*/  IMAD.U32 R47, R25.reuse, 0x10000, RZ ;  /* 0x00010000192f7824 */ /* 0x040fe200078e00ff */
[----:B------:R-:W-:Y:S02]  /*c8d0*/  LOP3.LUT R46, R25, 0xffff0000, RZ, 0xc0, !PT ;  /* 0xffff0000192e7812 */ /* 0x000fe400078ec0ff */
        /* <DEDUP_REMOVED lines=34> */
.L_x_586:
[----:B------:R-:W-:Y:S05]  /*cb00*/  BSYNC B2 ;  /* 0x0000000000027941 */ /* 0x000fea0003800000 */
.L_x_585:
[----:B------:R-:W-:Y:S04]  /*cb10*/  BSSY B2, `(.L_x_587) ;  /* 0x0000028000027945 */ /* 0x000fe80003800000 */
[----:B------:R-:W-:Y:S05]  /*cb20*/  @P4 BRA `(.L_x_588) ;  /* 0x0000000000984947 */ /* 0x000fea0003800000 */
[----:B0123--:R-:W0:Y:S01]  /*cb30*/  LDS.128 R4, [R8+0x1d400] ;  /* 0x01d4000008047984 */ /* 0x00fe220000000c00 */
        /* <DEDUP_REMOVED lines=37> */
.L_x_588:
[----:B------:R-:W-:Y:S05]  /*cd90*/  BSYNC B2 ;  /* 0x0000000000027941 */ /* 0x000fea0003800000 */
.L_x_587:
[----:B------:R-:W-:Y:S05]  /*cda0*/  @P5 BRA `(.L_x_578) ;  /* 0x0000000000985947 */ /* 0x000fea0003800000 */
[----:B01234-:R-:W0:Y:S01]  /*cdb0*/  LDS.128 R4, [R3+0x8000] ;  /* 0x0080000003047984 */ /* 0x01fe220000000c00 */
        /* <DEDUP_REMOVED lines=8> */
[----:B------:R-:W-:Y:S01]  /*ce40*/  IMAD.U32 R42, R6, 0x10000, RZ ;  /* 0x00010000062a7824 */ /* 0x000fe200078e00ff */
[----:B------:R-:W-:Y:S01]  /*ce50*/  SHF.L.U32 R43, R7, 0x10, RZ ;  /* 0x00000010072b7819 */ /* 0x000fe200000006ff */
[C---:B------:R-:W-:Y:S01]  /*ce60*/  FMUL.FTZ R49, R4.reuse, R47 ;  /* 0x0000002f04317220 */ /* 0x040fe20000410000 */
[-C--:B------:R-:W-:Y:S01]  /*ce70*/  FMUL.FTZ R4, R4, R45.reuse ;  /* 0x0000002d04047220 */ /* 0x080fe20000410000 */
[----:B------:R-:W-:Y:S01]  /*ce80*/  FMUL.FTZ R50, R5, R46 ;  /* 0x0000002e05327220 */ /* 0x000fe20000410000 */
[----:B------:R-:W-:Y:S01]  /*ce90*/  LOP3.LUT R6, R6, 0xffff0000, RZ, 0xc0, !PT ;  /* 0xffff000006067812 */ /* 0x000fe200078ec0ff */
[C---:B------:R-:W-:Y:S01]  /*cea0*/  FFMA.FTZ R49, R40.reuse, R45, -R49 ;  /* 0x0000002d28317223 */ /* 0x040fe20000010831 */
[----:B------:R-:W-:Y:S01]  /*ceb0*/  FFMA.FTZ R48, R40, R47, R4 ;  /* 0x0000002f28307223 */ /* 0x000fe20000010004 */
[----:B------:R-:W-:Y:S01]  /*cec0*/  LOP3.LUT R7, R7, 0xffff0000, RZ, 0xc0, !PT ;  /* 0xffff000007077812 */ /* 0x000fe200078ec0ff */
[----:B------:R-:W-:Y:S01]  /*ced0*/  FMUL.FTZ R52, R5, R44 ;  /* 0x0000002c05347220 */ /* 0x000fe20000410000 */
[C---:B------:R-:W-:Y:S01]  /*cee0*/  LOP3.LUT R40, R12.reuse, 0xffff0000, RZ, 0xc0, !PT ;  /* 0xffff00000c287812 */ /* 0x040fe200078ec0ff */
[----:B------:R-:W-:Y:S01]  /*cef0*/  IMAD.U32 R45, R12, 0x10000, RZ ;  /* 0x000100000c2d7824 */ /* 0x000fe200078e00ff */
[C---:B------:R-:W-:Y:S01]  /*cf00*/  LOP3.LUT R4, R10.reuse, 0xffff0000, RZ, 0xc0, !PT ;  /* 0xffff00000a047812 */ /* 0x040fe200078ec0ff */
[----:B------:R-:W-:-:S02]  /*cf10*/  IMAD.U32 R5, R10, 0x10000, RZ ;  /* 0x000100000a057824 */ /* 0x000fc400078e00ff */
        /* <DEDUP_REMOVED lines=15> */
.L_x_578:
[----:B------:R-:W-:Y:S05]  /*d010*/  BSYNC B1 ;  /* 0x0000000000017941 */ /* 0x000fea0003800000 */
.L_x_577:
[----:B------:R-:W-:-:S13]  /*d020*/  ISETP.GE.AND P0, PT, R223, R0, PT ;  /* 0x00000000df00720c */ /* 0x000fda0003f06270 */
[----:B------:R-:W-:Y:S05]  /*d030*/  @P0 BRA `(.L_x_589) ;  /* 0x0000003800a40947 */ /* 0x000fea0003800000 */
[----:B01234-:R-:W0:Y:S01]  /*d040*/  LDC R5, c[0x0][0x3d4] ;  /* 0x0000f500ff057b82 */ /* 0x01fe220000000800 */
        /* <DEDUP_REMOVED lines=15> */
[----:B------:R-:W-:Y:S01]  /*d140*/  LOP3.LUT R48, R38, 0xffff0000, RZ, 0xc0, !PT ;  /* 0xffff000026307812 */ /* 0x000fe200078ec0ff */
[C---:B------:R-:W-:Y:S01]  /*d150*/  IMAD.U32 R42, R35.reuse, 0x10000, RZ ;  /* 0x00010000232a7824 */ /* 0x040fe200078e00ff */
[----:B------:R-:W-:Y:S01]  /*d160*/  LOP3.LUT R44, R35, 0xffff0000, RZ, 0xc0, !PT ;  /* 0xffff0000232c7812 */ /* 0x000fe200078ec0ff */
[----:B------:R-:W-:Y:S02]  /*d170*/  IMAD.U32 R47, R39, 0x10000, RZ ;  /* 0x00010000272f7824 */ /* 0x000fe400078e00ff */
[C---:B0-----:R-:W-:Y:S01]  /*d180*/  IMAD.U32 R0, R4.reuse, 0x10000, RZ ;  /* 0x0001000004007824 */ /* 0x041fe200078e00ff */
[----:B------:R-:W-:Y:S01]  /*d190*/  LOP3.LUT R4, R4, 0xffff0000, RZ, 0xc0, !PT ;  /* 0xffff000004047812 */ /* 0x000fe200078ec0ff */
[C---:B------:R-:W-:Y:S01]  /*d1a0*/  IMAD.U32 R40, R5.reuse, 0x10000, RZ ;  /* 0x0001000005287824 */ /* 0x040fe200078e00ff */
[----:B------:R-:W-:Y:S01]  /*d1b0*/  LOP3.LUT R5, R5, 0xffff0000, RZ, 0xc0, !PT ;  /* 0xffff000005057812 */ /* 0x000fe200078ec0ff */
[C---:B------:R-:W-:Y:S01]  /*d1c0*/  IMAD.U32 R35, R6.reuse, 0x10000, RZ ;  /* 0x0001000006237824 */ /* 0x040fe200078e00ff */
[----:B------:R-:W-:Y:S01]  /*d1d0*/  LOP3.LUT R6, R6, 0xffff0000, RZ, 0xc0, !PT ;  /* 0xffff000006067812 */ /* 0x000fe200078ec0ff */
[-C--:B------:R-:W-:Y:S01]  /*d1e0*/  FMUL.FTZ R41, R46, R4.reuse ;  /* 0x000000042e297220 */ /* 0x080fe20000410000 */
[----:B------:R-:W-:Y:S01]  /*d1f0*/  FMUL.FTZ R43, R42, R4 ;  /* 0x000000042a2b7220 */ /* 0x000fe20000410000 */
[----:B------:R-:W-:Y:S01]  /*d200*/  FMUL.FTZ R45, R48, R5 ;  /* 0x00000005302d7220 */ /* 0x000fe20000410000 */
[----:B------:R-:W-:-:S02]  /*d210*/  IMAD.U32 R38, R7, 0x10000, RZ ;  /* 0x0001000007267824 */ /* 0x000fc400078e00ff */
[----:B------:R-:W-:Y:S01]  /*d220*/  FFMA.FTZ R4, R42, R0, -R41 ;  /* 0x000000002a047223 */ /* 0x000fe20000010829 */
[C---:B------:R-:W-:Y:S01]  /*d230*/  FMUL.FTZ R41, R44.reuse, R5 ;  /* 0x000000052c297220 */ /* 0x040fe20000410000 */
[----:B------:R-:W-:Y:S01]  /*d240*/  FFMA.FTZ R5, R44, R40, -R45 ;  /* 0x000000282c057223 */ /* 0x000fe2000001082d */
[----:B------:R-:W-:Y:S01]  /*d250*/  LOP3.LUT R7, R7, 0xffff0000, RZ, 0xc0, !PT ;  /* 0xffff000007077812 */ /* 0x000fe200078ec0ff */
[----:B------:R-:W-:Y:S01]  /*d260*/  IMAD.U32 R45, R37, 0x10000, RZ ;  /* 0x00010000252d7824 */ /* 0x000fe200078e00ff */
[----:B------:R-:W-:Y:S01]  /*d270*/  LOP3.LUT R44, R39, 0xffff0000, RZ, 0xc0, !PT ;  /* 0xffff0000272c7812 */ /* 0x000fe200078ec0ff */
[----:B------:R-:W-:Y:S01]  /*d280*/  FFMA.FTZ R43, R46, R0, R43 ;  /* 0x000000002e2b7223 */ /* 0x000fe2000001002b */
[----:B------:R-:W-:Y:S01]  /*d290*/  LOP3.LUT R42, R37, 0xffff0000, RZ, 0xc0, !PT ;  /* 0xffff0000252a7812 */ /* 0x000fe200078ec0ff */
[-C--:B------:R-:W-:Y:S01]  /*d2a0*/  FMUL.FTZ R0, R47, R6.reuse ;  /* 0x000000062f007220 */ /* 0x080fe20000410000 */
[C---:B------:R-:W-:Y:S01]  /*d2b0*/  FMUL.FTZ R6, R45.reuse, R6 ;  /* 0x000000062d067220 */ /* 0x040fe20000410000 */
[-C--:B------:R-:W-:Y:S01]  /*d2c0*/  FMUL.FTZ R37, R44, R7.reuse ;  /* 0x000000072c257220 */ /* 0x080fe20000410000 */
[----:B------:R-:W-:Y:S01]  /*d2d0*/  FFMA.FTZ R40, R48, R40, R41 ;  /* 0x0000002830287223 */ /* 0x000fe20000010029 */
[C---:B------:R-:W-:Y:S01]  /*d2e0*/  FMUL.FTZ R39, R42.reuse, R7 ;  /* 0x000000072a277220 */ /* 0x040fe20000410000 */
[-C--:B------:R-:W-:Y:S01]  /*d2f0*/  FFMA.FTZ R0, R45, R35.reuse, -R0 ;  /* 0x000000232d007223 */ /* 0x080fe20000010800 */
[-C--:B------:R-:W-:Y:S01]  /*d300*/  FFMA.FTZ R7, R42, R38.reuse, -R37 ;  /* 0x000000262a077223 */ /* 0x080fe20000010825 */
[----:B------:R-:W-:Y:S01]  /*d310*/  FFMA.FTZ R35, R47, R35, R6 ;  /* 0x000000232f237223 */ /* 0x000fe20000010006 */
[----:B------:R-:W-:Y:S01]  /*d320*/  FFMA.FTZ R38, R44, R38, R39 ;  /* 0x000000262c267223 */ /* 0x000fe20000010027 */
[----:B------:R-:W-:-:S02]  /*d330*/  F2FP.BF16.F32.PACK_AB R4, R43, R4 ;  /* 0x000000042b04723e */ /* 0x000fc400000010ff */
[----:B------:R-:W-:Y:S02]  /*d340*/  F2FP.BF16.F32.PACK_AB R5, R40, R5 ;  /* 0x000000052805723e */ /* 0x000fe400000010ff */
[----:B------:R-:W-:Y:S02]  /*d350*/  F2FP.BF16.F32.PACK_AB R6, R35, R0 ;  /* 0x000000002306723e */ /* 0x000fe400000010ff */
[----:B------:R-:W-:-:S05]  /*d360*/  F2FP.BF16.F32.PACK_AB R7, R38, R7 ;  /* 0x000000072607723e */ /* 0x000fca00000010ff */
[----:B------:R0:W-:Y:S02]  /*d370*/  STS.128 [R8+0x17400], R4 ;  /* 0x0174000408007388 */ /* 0x0001e40000000c00 */
.L_x_591:
[----:B------:R-:W-:Y:S05]  /*d380*/  BSYNC B1 ;  /* 0x0000000000017941 */ /* 0x000fea0003800000 */
.L_x_590:
[----:B------:R-:W-:Y:S04]  /*d390*/  BSSY B1, `(.L_x_592) ;  /* 0x0000028000017945 */ /* 0x000fe80003800000 */
[----:B------:R-:W-:Y:S05]  /*d3a0*/  @P1 BRA `(.L_x_593) ;  /* 0x0000000000981947 */ /* 0x000fea0003800000 */
[----:B0-----:R-:W0:Y:S01]  /*d3b0*/  LDS.128 R4, [R3+0x2000] ;  /* 0x0020000003047984 */ /* 0x001e220000000c00 */
[----:B------:R-:W-:Y:S01]  /*d3c0*/  SHF.L.U32 R42, R33, 0x10, RZ ;  /* 0x00000010212a7819 */ /* 0x000fe200000006ff */
[----:B------:R-:W-:Y:S01]  /*d3d0*/  IMAD.U32 R40, R31, 0x10000, RZ ;  /* 0x000100001f287824 */ /* 0x000fe200078e00ff */
[----:B------:R-:W-:Y:S01]  /*d3e0*/  LOP3.LUT R43, R33, 0xffff0000, RZ, 0xc0, !PT ;  /* 0xffff0000212b7812 */ /* 0x000fe200078ec0ff */
        /* <DEDUP_REMOVED lines=13> */
[-C--:B------:R-:W-:Y:S01]  /*d4c0*/  FFMA.FTZ R4, R40, R0.reuse, -R37 ;  /* 0x0000000028047223 */ /* 0x080fe20000010825 */
[----:B------:R-:W-:Y:S01]  /*d4d0*/  FFMA.FTZ R39, R42, R0, R39 ;  /* 0x000000002a277223 */ /* 0x000fe20000010027 */
[C---:B------:R-:W-:Y:S01]  /*d4e0*/  FMUL.FTZ R0, R41.reuse, R5 ;  /* 0x0000000529007220 */ /* 0x040fe20000410000 */
[-C--:B------:R-:W-:Y:S01]  /*d4f0*/  FFMA.FTZ R5, R41, R35.reuse, -R38 ;  /* 0x0000002329057223 */ /* 0x080fe20000010826 */
[----:B------:R-:W-:Y:S01]  /*d500*/  LOP3.LUT R7, R7, 0xffff0000, RZ, 0xc0, !PT ;  /* 0xffff000007077812 */ /* 0x000fe200078ec0ff */
[C---:B------:R-:W-:Y:S01]  /*d510*/  IMAD.U32 R37, R32.reuse, 0x10000, RZ ;  /* 0x0001000020257824 */ /* 0x040fe200078e00ff */
[----:B------:R-:W-:Y:S01]  /*d520*/  LOP3.LUT R41, R32, 0xffff0000, RZ, 0xc0, !PT ;  /* 0xffff000020297812 */ /* 0x000fe200078ec0ff */
[-C--:B------:R-:W-:Y:S01]  /*d530*/  FMUL.FTZ R32, R45, R6.reuse ;  /* 0x000000062d207220 */ /* 0x080fe20000410000 */
[----:B------:R-:W-:Y:S01]  /*d540*/  FFMA.FTZ R0, R43, R35, R0 ;  /* 0x000000232b007223 */ /* 0x000fe20000010000 */
[----:B------:R-:W-:Y:S01]  /*d550*/  FMUL.FTZ R34, R37, R6 ;  /* 0x0000000625227220 */ /* 0x000fe20000410000 */
[-C--:B------:R-:W-:Y:S01]  /*d560*/  FMUL.FTZ R38, R47, R7.reuse ;  /* 0x000000072f267220 */ /* 0x080fe20000410000 */
[----:B------:R-:W-:Y:S01]  /*d570*/  FMUL.FTZ R40, R41, R7 ;  /* 0x0000000729287220 */ /* 0x000fe20000410000 */
[-C--:B------:R-:W-:Y:S01]  /*d580*/  FFMA.FTZ R6, R37, R31.reuse, -R32 ;  /* 0x0000001f25067223 */ /* 0x080fe20000010820 */
[----:B------:R-:W-:Y:S01]  /*d590*/  FFMA.FTZ R31, R45, R31, R34 ;  /* 0x0000001f2d1f7223 */ /* 0x000fe20000010022 */
[-C--:B------:R-:W-:Y:S01]  /*d5a0*/  FFMA.FTZ R7, R41, R33.reuse, -R38 ;  /* 0x0000002129077223 */ /* 0x080fe20000010826 */
[----:B------:R-:W-:Y:S01]  /*d5b0*/  FFMA.FTZ R40, R47, R33, R40 ;  /* 0x000000212f287223 */ /* 0x000fe20000010028 */
[----:B------:R-:W-:-:S02]  /*d5c0*/  F2FP.BF16.F32.PACK_AB R4, R39, R4 ;  /* 0x000000042704723e */ /* 0x000fc400000010ff */
[----:B------:R-:W-:Y:S02]  /*d5d0*/  F2FP.BF16.F32.PACK_AB R5, R0, R5 ;  /* 0x000000050005723e */ /* 0x000fe400000010ff */
[----:B------:R-:W-:Y:S02]  /*d5e0*/  F2FP.BF16.F32.PACK_AB R6, R31, R6 ;  /* 0x000000061f06723e */ /* 0x000fe400000010ff */
[----:B------:R-:W-:-:S05]  /*d5f0*/  F2FP.BF16.F32.PACK_AB R7, R40, R7 ;  /* 0x000000072807723e */ /* 0x000fca00000010ff */
[----:B------:R1:W-:Y:S02]  /*d600*/  STS.128 [R3+0x2000], R4 ;  /* 0x0020000403007388 */ /* 0x0003e40000000c00 */
.L_x_593:
[----:B------:R-:W-:Y:S05]  /*d610*/  BSYNC B1 ;  /* 0x0000000000017941 */ /* 0x000fea0003800000 */
.L_x_592:
[----:B------:R-:W-:Y:S04]  /*d620*/  BSSY B1, `(.L_x_594) ;  /* 0x0000028000017945 */ /* 0x000fe80003800000 */
[----:B------:R-:W-:Y:S05]  /*d630*/  @P2 BRA `(.L_x_595) ;  /* 0x0000000000982947 */ /* 0x000fea0003800000 */
[----:B01----:R-:W0:Y:S01]  /*d640*/  LDS.128 R4, [R8+0x1b400] ;  /* 0x01b4000008047984 */ /* 0x003e220000000c00 */
[----:B------:R-:W-:Y:S01]  /*d650*/  IMAD.U32 R34, R27, 0x10000, RZ ;  /* 0x000100001b227824 */ /* 0x000fe200078e00ff */
[C---:B------:R-:W-:Y:S01]  /*d660*/  LOP3.LUT R39, R29.reuse, 0xffff0000, RZ, 0xc0, !PT ;  /* 0xffff00001d277812 */ /* 0x040fe200078ec0ff */
[----:B------:R-:W-:Y:S01]  /*d670*/  IMAD.U32 R38, R29, 0x10000, RZ ;  /* 0x000100001d267824 */ /* 0x000fe200078e00ff */
        /* <DEDUP_REMOVED lines=34> */
.L_x_595:
[----:B------:R-:W-:Y:S05]  /*d8a0*/  BSYNC B1 ;  /* 0x0000000000017941 */ /* 0x000fea0003800000 */
.L_x_594:
[----:B------:R-:W-:Y:S04]  /*d8b0*/  BSSY B1, `(.L_x_596) ;  /* 0x0000028000017945 */ /* 0x000fe80003800000 */
[----:B------:R-:W-:Y:S05]  /*d8c0*/  @P3 BRA `(.L_x_597) ;  /* 0x0000000000983947 */ /* 0x000fea0003800000 */
[----:B012---:R-:W0:Y:S01]  /*d8d0*/  LDS.128 R4, [R3+0x6000] ;  /* 0x0060000003047984 */ /* 0x007e220000000c00 */
[----:B------:R-:W-:Y:S01]  /*d8e0*/  IMAD.U32 R30, R21, 0x10000, RZ ;  /* 0x00010000151e7824 */ /* 0x000fe200078e00ff */
[C---:B------:R-:W-:Y:S01]  /*d8f0*/  LOP3.LUT R35, R25.reuse, 0xffff0000, RZ, 0xc0, !PT ;  /* 0xffff000019237812 */ /* 0x040fe200078ec0ff */
[----:B------:R-:W-:Y:S01]  /*d900*/  IMAD.U32 R32, R25, 0x10000, RZ ;  /* 0x0001000019207824 */ /* 0x000fe200078e00ff */
[----:B------:R-:W-:Y:S02]  /*d910*/  LOP3.LUT R33, R21, 0xffff0000, RZ, 0xc0, !PT ;  /* 0xffff000015217812 */ /* 0x000fe400078ec0ff */
[C---:B------:R-:W-:Y:S02]  /*d920*/  SHF.L.U32 R37, R26.reuse, 0x10, RZ ;  /* 0x000000101a257819 */ /* 0x040fe400000006ff */
        /* <DEDUP_REMOVED lines=32> */
.L_x_597:
[----:B------:R-:W-:Y:S05]  /*db30*/  BSYNC B1 ;  /* 0x0000000000017941 */ /* 0x000fea0003800000 */
.L_x_596:
[----:B------:R-:W-:Y:S04]  /*db40*/  BSSY B1, `(.L_x_598) ;  /* 0x0000028000017945 */ /* 0x000fe80003800000 */
[----:B------:R-:W-:Y:S05]  /*db50*/  @P4 BRA `(.L_x_599) ;  /* 0x0000000000984947 */ /* 0x000fea0003800000 */
[----:B0123--:R-:W0:Y:S01]  /*db60*/  LDS.128 R4, [R8+0x1f400] ;  /* 0x01f4000008047984 */ /* 0x00fe220000000c00 */
        /* <DEDUP_REMOVED lines=37> */
.L_x_599:
[----:B------:R-:W-:Y:S05]  /*ddc0*/  BSYNC B1 ;  /* 0x0000000000017941 */ /* 0x000fea0003800000 */
.L_x_598:
[----:B------:R-:W-:Y:S05]  /*ddd0*/  @P5 BRA `(.L_x_589) ;  /* 0x0000002c003c5947 */ /* 0x000fea0003800000 */
[----:B01234-:R-:W0:Y:S01]  /*dde0*/  LDS.128 R4, [R3+0xa000] ;  /* 0x00a0000003047984 */ /* 0x01fe220000000c00 */
[C---:B------:R-:W-:Y:S01]  /*ddf0*/  IMAD.U32 R24, R11.reuse, 0x10000, RZ ;  /* 0x000100000b187824 */ /* 0x040fe200078e00ff */
[----:B------:R-:W-:Y:S01]  /*de00*/  LOP3.LUT R26, R11, 0xffff0000, RZ, 0xc0, !PT ;  /* 0xffff00000b1a7812 */ /* 0x000fe200078ec0ff */
[C---:B------:R-:W-:Y:S01]  /*de10*/  IMAD.U32 R14, R9.reuse, 0x10000, RZ ;  /* 0x00010000090e7824 */ /* 0x040fe200078e00ff */
        /* <DEDUP_REMOVED lines=16> */
[----:B------:R-:W-:Y:S01]  /*df20*/  LOP3.LUT R7, R7, 0xffff0000, RZ, 0xc0, !PT ;  /* 0xffff000007077812 */ /* 0x000fe200078ec0ff */
[----:B------:R-:W-:Y:S01]  /*df30*/  FFMA.FTZ R5, R20, R8, -R21 ;  /* 0x0000000814057223 */ /* 0x000fe20000010815 */
[----:B------:R-:W-:Y:S02]  /*df40*/  IMAD.U32 R21, R10, 0x10000, RZ ;  /* 0x000100000a157824 */ /* 0x000fe400078e00ff */
[----:B------:R-:W-:Y:S01]  /*df50*/  FFMA.FTZ R15, R24, R0, R15 ;  /* 0x00000000180f7223 */ /* 0x000fe2000001000f */
[-C--:B------:R-:W-:Y:S01]  /*df60*/  FMUL.FTZ R0, R27, R6.reuse ;  /* 0x000000061b007220 */ /* 0x080fe20000410000 */
[-C--:B------:R-:W-:Y:S01]  /*df70*/  FMUL.FTZ R10, R29, R7.reuse ;  /* 0x000000071d0a7220 */ /* 0x080fe20000410000 */
[----:B------:R-:W-:Y:S01]  /*df80*/  FMUL.FTZ R6, R21, R6 ;  /* 0x0000000615067220 */ /* 0x000fe20000410000 */
[----:B------:R-:W-:Y:S01]  /*df90*/  FMUL.FTZ R12, R25, R7 ;  /* 0x00000007190c7220 */ /* 0x000fe20000410000 */
[-C--:B------:R-:W-:Y:S01]  /*dfa0*/  FFMA.FTZ R0, R21, R9.reuse, -R0 ;  /* 0x0000000915007223 */ /* 0x080fe20000010800 */
[----:B------:R-:W-:Y:S01]  /*dfb0*/  FFMA.FTZ R8, R26, R8, R13 ;  /* 0x000000081a087223 */ /* 0x000fe2000001000d */
[----:B------:R-:W-:Y:S01]  /*dfc0*/  FFMA.FTZ R9, R27, R9, R6 ;  /* 0x000000091b097223 */ /* 0x000fe20000010006 */
[-C--:B------:R-:W-:Y:S01]  /*dfd0*/  FFMA.FTZ R7, R25, R11.reuse, -R10 ;  /* 0x0000000b19077223 */ /* 0x080fe2000001080a */
[----:B------:R-:W-:Y:S01]  /*dfe0*/  FFMA.FTZ R12, R29, R11, R12 ;  /* 0x0000000b1d0c7223 */ /* 0x000fe2000001000c */
[----:B------:R-:W-:-:S02]  /*dff0*/  F2FP.BF16.F32.PACK_AB R4, R15, R4 ;  /* 0x000000040f04723e */ /* 0x000fc400000010ff */
[----:B------:R-:W-:Y:S02]  /*e000*/  F2FP.BF16.F32.PACK_AB R5, R8, R5 ;  /* 0x000000050805723e */ /* 0x000fe400000010ff */
[----:B------:R-:W-:Y:S02]  /*e010*/  F2FP.BF16.F32.PACK_AB R6, R9, R0 ;  /* 0x000000000906723e */ /* 0x000fe400000010ff */
[----:B------:R-:W-:-:S05]  /*e020*/  F2FP.BF16.F32.PACK_AB R7, R12, R7 ;  /* 0x000000070c07723e */ /* 0x000fca00000010ff */
[----:B------:R0:W-:Y:S01]  /*e030*/  STS.128 [R3+0xa000], R4 ;  /* 0x00a0000403007388 */ /* 0x0001e20000000c00 */
[----:B------:R-:W-:Y:S05]  /*e040*/  BRA `(.L_x_589) ;  /* 0x0000002800a07947 */ /* 0x000fea0003800000 */
.L_x_568:
        /* <DEDUP_REMOVED lines=15> */
[----:B------:R-:W-:Y:S01]  /*e140*/  ULDC UR4, c[0x0][0x3d4] ;  /* 0x0000f50000047ab9 */ /* 0x000fe20000000800 */
[----:B------:R-:W-:Y:S02]  /*e150*/  CS2R R24, SRZ ;  /* 0x0000000000187805 */ /* 0x000fe4000001ff00 */
[----:B------:R-:W-:Y:S02]  /*e160*/  ISETP.GE.AND P0, PT, R22, UR4, PT ;  /* 0x0000000416007c0c */ /* 0x000fe4000bf06270 */
[----:B------:R-:W-:Y:S02]  /*e170*/  CS2R R26, SRZ ;  /* 0x00000000001a7805 */ /* 0x000fe4000001ff00 */
[----:B------:R-:W-:Y:S02]  /*e180*/  ISETP.GE.AND P2, PT, R204, UR4, PT ;  /* 0x00000004cc007c0c */ /* 0x000fe4000bf46270 */
[----:B------:R-:W-:Y:S02]  /*e190*/  CS2R R28, SRZ ;  /* 0x00000000001c7805 */ /* 0x000fe4000001ff00 */
[----:B------:R-:W-:-:S02]  /*e1a0*/  ISETP.GE.AND P3, PT, R205, UR4, PT ;  /* 0x00000004cd007c0c */ /* 0x000fc4000bf66270 */
        /* <DEDUP_REMOVED lines=9> */
[----:B------:R0:W5:Y:S04]  /*e240*/  @!P0 LDG.E.128 R24, desc[UR60][R44.64] ;  /* 0x0000003c2c188981 */ /* 0x000168000c1e1d00 */
[----:B------:R0:W5:Y:S04]  /*e250*/  @!P2 LDG.E.128 R28, desc[UR60][R44.64+0x40] ;  /* 0x0000403c2c1ca981 */ /* 0x000168000c1e1d00 */
[----:B------:R0:W5:Y:S04]  /*e260*/  @!P3 LDG.E.128 R32, desc[UR60][R44.64+0x80] ;  /* 0x0000803c2c20b981 */ /* 0x000168000c1e1d00 */
[----:B------:R0:W5:Y:S04]  /*e270*/  @!P0 LDG.E.128 R4, desc[UR60][R46.64] ;  /* 0x0000003c2e048981 */ /* 0x000168000c1e1d00 */
[----:B------:R0:W5:Y:S04]  /*e280*/  @!P2 LDG.E.128 R8, desc[UR60][R46.64+0x40] ;  /* 0x0000403c2e08a981 */ /* 0x000168000c1e1d00 */
[----:B------:R0:W5:Y:S02]  /*e290*/  @!P3 LDG.E.128 R12, desc[UR60][R46.64+0x80] ;  /* 0x0000803c2e0cb981 */ /* 0x000164000c1e1d00 */
.L_x_601:
[----:B------:R-:W-:Y:S05]  /*e2a0*/  BSYNC B1 ;  /* 0x0000000000017941 */ /* 0x000fea0003800000 */
.L_x_600:
[----:B-----5:R-:W-:Y:S01]  /*e2b0*/  MOV R42, R25 ;  /* 0x00000019002a7202 */ /* 0x020fe20000000f00 */
[----:B------:R-:W-:Y:S01]  /*e2c0*/  IMAD.MOV.U32 R43, RZ, RZ, R27 ;  /* 0x000000ffff2b7224 */ /* 0x000fe200078e001b */
[----:B------:R-:W-:Y:S01]  /*e2d0*/  SHF.R.U64 R49, R24, 0x10, R25 ;  /* 0x0000001018317819 */ /* 0x000fe20000001219 */
[----:B------:R-:W-:Y:S01]  /*e2e0*/  IMAD.MOV.U32 R48, RZ, RZ, R35 ;  /* 0x000000ffff307224 */ /* 0x000fe200078e0023 */
[----:B------:R-:W-:Y:S01]  /*e2f0*/  SHF.R.U32.HI R50, RZ, 0x10, R25 ;  /* 0x00000010ff327819 */ /* 0x000fe20000011619 */
[----:B------:R-:W-:Y:S01]  /*e300*/  IMAD.MOV.U32 R25, RZ, RZ, R26 ;  /* 0x000000ffff197224 */ /* 0x000fe200078e001a */
[--C-:B------:R-:W-:Y:S01]  /*e310*/  SHF.R.U64 R51, R26, 0x10, R27.reuse ;  /* 0x000000101a337819 */ /* 0x100fe2000000121b */
[----:B------:R-:W-:Y:S01]  /*e320*/  IMAD.MOV.U32 R26, RZ, RZ, R28 ;  /* 0x000000ffff1a7224 */ /* 0x000fe200078e001c */
[----:B------:R-:W-:Y:S01]  /*e330*/  SHF.R.U32.HI R52, RZ, 0x10, R27 ;  /* 0x00000010ff347819 */ /* 0x000fe2000001161b */
[--C-:B------:R-:W-:Y:S01]  /*e340*/  IMAD.MOV.U32 R27, RZ, RZ, R29.reuse ;  /* 0x000000ffff1b7224 */ /* 0x100fe200078e001d */
[----:B------:R-:W-:Y:S01]  /*e350*/  SHF.R.U64 R53, R28, 0x10, R29 ;  /* 0x000000101c357819 */ /* 0x000fe2000000121d */
[----:B------:R-:W-:Y:S01]  /*e360*/  IMAD.MOV.U32 R3, RZ, RZ, R24 ;  /* 0x000000ffff037224 */ /* 0x000fe200078e0018 */
[--C-:B------:R-:W-:Y:S01]  /*e370*/  SHF.R.U64 R59, R34, 0x10, R35.reuse ;  /* 0x00000010223b7819 */ /* 0x100fe20000001223 */
[----:B------:R-:W-:Y:S01]  /*e380*/  IMAD.MOV.U32 R28, RZ, RZ, R30 ;  /* 0x000000ffff1c7224 */ /* 0x000fe200078e001e */
[----:B------:R-:W-:Y:S01]  /*e390*/  SHF.R.U32.HI R60, RZ, 0x10, R35 ;  /* 0x00000010ff3c7819 */ /* 0x000fe20000011623 */
[----:B0-----:R-:W-:Y:S01]  /*e3a0*/  IMAD.MOV.U32 R44, RZ, RZ, R31 ;  /* 0x000000ffff2c7224 */ /* 0x001fe200078e001f */
[----:B------:R-:W-:Y:S01]  /*e3b0*/  PRMT R35, R25, 0x5410, R51 ;  /* 0x0000541019237816 */ /* 0x000fe20000000033 */
[----:B------:R-:W-:Y:S01]  /*e3c0*/  UMOV UR4, 0xffffffff ;  /* 0xffffffff00047882 */ /* 0x000fe20000000000 */
[----:B------:R-:W-:Y:S01]  /*e3d0*/  PRMT R25, R26, 0x5410, R53 ;  /* 0x000054101a197816 */ /* 0x000fe20000000035 */
[----:B------:R-:W-:Y:S01]  /*e3e0*/  IMAD.MOV.U32 R46, RZ, RZ, R33 ;  /* 0x000000ffff2e7224 */ /* 0x000fe200078e0021 */
[----:B------:R-:W-:Y:S01]  /*e3f0*/  SHF.R.U32.HI R54, RZ, 0x10, R29 ;  /* 0x00000010ff367819 */ /* 0x000fe2000001161d */
[----:B------:R-:W-:Y:S01]  /*e400*/  IMAD.MOV.U32 R45, RZ, RZ, R32 ;  /* 0x000000ffff2d7224 */ /* 0x000fe200078e0020 */
[----:B------:R-:W-:Y:S01]  /*e410*/  PRMT R26, R27, 0x7610, R26 ;  /* 0x000076101b1a7816 */ /* 0x000fe2000000001a */
[----:B------:R-:W-:Y:S01]  /*e420*/  IMAD.MOV.U32 R47, RZ, RZ, R34 ;  /* 0x000000ffff2f7224 */ /* 0x000fe200078e0022 */
[--C-:B------:R-:W-:Y:S01]  /*e430*/  SHF.R.U64 R55, R30, 0x10, R31.reuse ;  /* 0x000000101e377819 */ /* 0x100fe2000000121f */
[----:B------:R-:W-:Y:S01]  /*e440*/  IMAD.MOV.U32 R20, RZ, RZ, R4 ;  /* 0x000000ffff147224 */ /* 0x000fe200078e0004 */
[----:B------:R-:W-:Y:S01]  /*e450*/  SHF.R.U32.HI R56, RZ, 0x10, R31 ;  /* 0x00000010ff387819 */ /* 0x000fe2000001161f */
        /* <DEDUP_REMOVED lines=13> */
[----:B------:R-:W-:Y:S01]  /*e530*/  SHF.R.U64 R65, R8, 0x10, R9 ;  /* 0x0000001008417819 */ /* 0x000fe20000001209 */
[----:B------:R-:W-:Y:S01]  /*e540*/  IMAD.MOV.U32 R7, RZ, RZ, R13 ;  /* 0x000000ffff077224 */ /* 0x000fe200078e000d */
[----:B------:R-:W-:Y:S01]  /*e550*/  SHF.R.U32.HI R66, RZ, 0x10, R9 ;  /* 0x00000010ff427819 */ /* 0x000fe20000011609 */
[----:B------:R-:W-:Y:S01]  /*e560*/  IMAD.MOV.U32 R8, RZ, RZ, R14 ;  /* 0x000000ffff087224 */ /* 0x000fe200078e000e */
[----:B------:R-:W-:Y:S01]  /*e570*/  PRMT R33, R3, 0x5410, R49 ;  /* 0x0000541003217816 */ /* 0x000fe20000000031 */
[----:B------:R-:W-:Y:S01]  /*e580*/  IMAD.MOV.U32 R9, RZ, RZ, R15 ;  /* 0x000000ffff097224 */ /* 0x000fe200078e000f */
[----:B------:R-:W-:-:S02]  /*e590*/  PRMT R27, R28, 0x7610, R27 ;  /* 0x000076101c1b7816 */ /* 0x000fc4000000001b */
[--C-:B------:R-:W-:Y:S02]  /*e5a0*/  SHF.R.U64 R10, R10, 0x10, R11.reuse ;  /* 0x000000100a0a7819 */ /* 0x100fe4000000120b */
[----:B------:R-:W-:Y:S02]  /*e5b0*/  SHF.R.U32.HI R67, RZ, 0x10, R11 ;  /* 0x00000010ff437819 */ /* 0x000fe4000001160b */
[----:B------:R-:W-:Y:S02]  /*e5c0*/  MOV R6, R12 ;  /* 0x0000000c00067202 */ /* 0x000fe40000000f00 */
[--C-:B------:R-:W-:Y:S02]  /*e5d0*/  SHF.R.U64 R68, R12, 0x10, R13.reuse ;  /* 0x000000100c447819 */ /* 0x100fe4000000120d */
[----:B------:R-:W-:Y:S02]  /*e5e0*/  SHF.R.U32.HI R69, RZ, 0x10, R13 ;  /* 0x00000010ff457819 */ /* 0x000fe4000001160d */
[----:B------:R-:W-:-:S02]  /*e5f0*/  SHF.R.U64 R70, R14, 0x10, R15 ;  /* 0x000000100e467819 */ /* 0x000fc4000000120f */
[----:B------:R-:W-:Y:S02]  /*e600*/  SHF.R.U32.HI R71, RZ, 0x10, R15 ;  /* 0x00000010ff477819 */ /* 0x000fe4000001160f */
[----:B------:R-:W-:Y:S02]  /*e610*/  PRMT R34, R42, 0x5410, R50 ;  /* 0x000054102a227816 */ /* 0x000fe40000000032 */
[----:B------:R-:W-:Y:S02]  /*e620*/  PRMT R4, R43, 0x7610, R4 ;  /* 0x000076102b047816 */ /* 0x000fe40000000004 */
[----:B------:R-:W-:Y:S02]  /*e630*/  PRMT R5, R5, 0x5410, R52 ;  /* 0x0000541005057816 */ /* 0x000fe40000000034 */
[----:B------:R-:W-:Y:S02]  /*e640*/  PRMT R26, R26, 0x5410, R54 ;  /* 0x000054101a1a7816 */ /* 0x000fe40000000036 */
[----:B------:R-:W-:-:S02]  /*e650*/  PRMT R28, R44, 0x7610, R28 ;  /* 0x000076102c1c7816 */ /* 0x000fc4000000001c */
[----:B------:R-:W-:Y:S01]  /*e660*/  LEA.HI R3, R224, R224, RZ, 0x1 ;  /* 0x000000e0e0037211 */ /* 0x000fe200078f08ff */
[----:B------:R-:W-:Y:S06]  /*e670*/  BRA.DIV UR4, `(.L_x_602) ;  /* 0x0000016a04d47947 */ /* 0x000fec000b800000 */
.L_x_781:
[----:B------:R-:W-:Y:S01]  /*e680*/  UMOV UR4, 0xffffffff ;  /* 0xffffffff00047882 */ /* 0x000fe20000000000 */
[----:B------:R-:W-:Y:S02]  /*e690*/  LOP3.LUT R3, R3, 0xfffffffe, RZ, 0xc0, !PT ;  /* 0xfffffffe03037812 */ /* 0x000fe400078ec0ff */
[----:B------:R-:W-:Y:S05]  /*e6a0*/  BRA.DIV UR4, `(.L_x_603) ;  /* 0x0000016a04f07947 */ /* 0x000fea000b800000 */
.L_x_784:
[----:B------:R-:W-:Y:S01]  /*e6b0*/  UMOV UR4, 0xffffffff ;  /* 0xffffffff00047882 */ /* 0x000fe20000000000 */
[----:B------:R-:W-:Y:S02]  /*e6c0*/  IMAD.IADD R3, R224, 0x1, -R3 ;  /* 0x00000001e0037824 */ /* 0x000fe400078e0a03 */
[----:B------:R-:W-:Y:S05]  /*e6d0*/  BRA.DIV UR4, `(.L_x_604) ;  /* 0x0000016e040c7947 */ /* 0x000fea000b800000 */
.L_x_787:
[----:B------:R-:W-:Y:S01]  /*e6e0*/  UMOV UR4, 0xffffffff ;  /* 0xffffffff00047882 */ /* 0x000fe20000000000 */
[----:B------:R-:W-:Y:S02]  /*e6f0*/  SHF.L.U32 R3, R3, 0x1f, RZ ;  /* 0x0000001f03037819 */ /* 0x000fe400000006ff */
[----:B------:R-:W-:Y:S05]  /*e700*/  BRA.DIV UR4, `(.L_x_605) ;  /* 0x0000016e04287947 */ /* 0x000fea000b800000 */
.L_x_790:
        /* <DEDUP_REMOVED lines=22> */
.L_x_791:
[----:B------:R-:W-:Y:S05]  /*e870*/  BSYNC B1 ;  /* 0x0000000000017941 */ /* 0x000fea0003800000 */
.L_x_606:
[----:B------:R-:W-:Y:S01]  /*e880*/  BSSY B1, `(.L_x_608) ;  /* 0x0000115000017945 */ /* 0x000fe20003800000 */
[C---:B------:R-:W-:Y:S02]  /*e890*/  PRMT R37, R4.reuse, 0x7610, R5 ;  /* 0x0000761004257816 */ /* 0x040fe40000000005 */
[----:B0-----:R-:W-:Y:S01]  /*e8a0*/  PRMT R3, R4, 0x7632, R6 ;  /* 0x0000763204037816 */ /* 0x001fe20000000006 */
[----:B------:R-:W-:Y:S06]  /*e8b0*/  @P1 BRA `(.L_x_609) ;  /* 0x0000001000441947 */ /* 0x000fec0003800000 */
[----:B------:R-:W0:Y:S01]  /*e8c0*/  LDC R42, c[0x0][0x3d4] ;  /* 0x0000f500ff2a7b82 */ /* 0x000e220000000800 */
[----:B------:R-:W-:Y:S01]  /*e8d0*/  BSSY B2, `(.L_x_610) ;  /* 0x000005f000027945 */ /* 0x000fe20003800000 */
[-C--:B0-----:R-:W-:Y:S02]  /*e8e0*/  ISETP.GE.AND P0, PT, R22, R42.reuse, PT ;  /* 0x0000002a1600720c */ /* 0x081fe40003f06270 */
[-C--:B------:R-:W-:Y:S02]  /*e8f0*/  ISETP.GE.AND P1, PT, R204, R42.reuse, PT ;  /* 0x0000002acc00720c */ /* 0x080fe40003f26270 */
[----:B------:R-:W-:-:S09]  /*e900*/  ISETP.GE.AND P2, PT, R205, R42, PT ;  /* 0x0000002acd00720c */ /* 0x000fd20003f46270 */
[----:B------:R-:W-:Y:S05]  /*e910*/  @P0 BRA `(.L_x_611) ;  /* 0x0000000400680947 */ /* 0x000fea0003800000 */
[----:B------:R-:W-:Y:S01]  /*e920*/  LEA.HI R6, R42, R227, RZ, 0x1d ;  /* 0x000000e32a067211 */ /* 0x000fe200078fe8ff */
[----:B------:R-:W-:Y:S01]  /*e930*/  IMAD.U32 R54, R38, 0x10000, RZ ;  /* 0x0001000026367824 */ /* 0x000fe200078e00ff */
[----:B------:R-:W-:Y:S01]  /*e940*/  LOP3.LUT R4, R208, 0x38, R22, 0xf8, !PT ;  /* 0x00000038d0047812 */ /* 0x000fe200078ef816 */
[----:B------:R-:W-:Y:S01]  /*e950*/  IMAD.U32 R52, R33, 0x10000, RZ ;  /* 0x0001000021347824 */ /* 0x000fe200078e00ff */
[----:B------:R-:W-:Y:S01]  /*e960*/  SHF.R.S32.HI R9, RZ, 0x1f, R6 ;  /* 0x0000001fff097819 */ /* 0x000fe20000011406 */
[----:B------:R-:W-:Y:S01]  /*e970*/  IMAD.SHL.U32 R7, R6, 0x8, RZ ;  /* 0x0000000806077824 */ /* 0x000fe200078e00ff */
[-C--:B------:R-:W-:Y:S01]  /*e980*/  LOP3.LUT R5, R4, R209.reuse, RZ, 0x3c, !PT ;  /* 0x000000d104057212 */ /* 0x080fe200078e3cff */
[----:B------:R-:W-:Y:S01]  /*e990*/  IMAD.U32 R53, R39, 0x10000, RZ ;  /* 0x0001000027357824 */ /* 0x000fe200078e00ff */
[----:B------:R-:W-:Y:S02]  /*e9a0*/  LEA.HI R9, R9, R6, RZ, 0x3 ;  /* 0x0000000609097211 */ /* 0x000fe400078f18ff */
[----:B------:R-:W-:Y:S01]  /*e9b0*/  LOP3.LUT R4, R208, 0x38, R7, 0xf8, !PT ;  /* 0x00000038d0047812 */ /* 0x000fe200078ef807 */
[----:B------:R-:W-:Y:S01]  /*e9c0*/  IMAD.IADD R5, R210, 0x1, R5 ;  /* 0x00000001d2057824 */ /* 0x000fe200078e0205 */
[----:B------:R-:W-:Y:S01]  /*e9d0*/  LOP3.LUT R51, R38, 0xffff0000, RZ, 0xc0, !PT ;  /* 0xffff000026337812 */ /* 0x000fe200078ec0ff */
[----:B------:R-:W-:Y:S01]  /*e9e0*/  IMAD.SHL.U32 R9, R9, 0x400, RZ ;  /* 0x0000040009097824 */ /* 0x000fe200078e00ff */
[----:B------:R-:W-:Y:S01]  /*e9f0*/  LOP3.LUT R4, R4, R209, RZ, 0x3c, !PT ;  /* 0x000000d104047212 */ /* 0x000fe200078e3cff */
[----:B------:R-:W-:-:S03]  /*ea00*/  IMAD R61, R5, 0x2, R2 ;  /* 0x00000002053d7824 */ /* 0x000fc600078e0202 */
[----:B------:R-:W-:-:S04]  /*ea10*/  LOP3.LUT R9, R9, 0x7fffe000, RZ, 0xc0, !PT ;  /* 0x7fffe00009097812 */ /* 0x000fc800078ec0ff */
[----:B------:R-:W-:Y:S02]  /*ea20*/  IADD3 R9, R4, R9, R210 ;  /* 0x0000000904097210 */ /* 0x000fe40007ffe0d2 */
[----:B------:R-:W0:Y:S03]  /*ea30*/  LDS.128 R4, [R61+0x15400] ;  /* 0x015400003d047984 */ /* 0x000e260000000c00 */
[----:B------:R-:W-:-:S05]  /*ea40*/  IMAD R62, R9, 0x2, R2 ;  /* 0x00000002093e7824 */ /* 0x000fca00078e0202 */
[----:B------:R-:W1:Y:S01]  /*ea50*/  LDS.128 R8, [R62+0x15400] ;  /* 0x015400003e087984 */ /* 0x000e620000000c00 */
[C---:B0-----:R-:W-:Y:S01]  /*ea60*/  IMAD.U32 R43, R4.reuse, 0x10000, RZ ;  /* 0x00010000042b7824 */ /* 0x041fe200078e00ff */
[----:B------:R-:W-:Y:S01]  /*ea70*/  LOP3.LUT R4, R4, 0xffff0000, RZ, 0xc0, !PT ;  /* 0xffff000004047812 */ /* 0x000fe200078ec0ff */
[C---:B------:R-:W-:Y:S01]  /*ea80*/  IMAD.U32 R44, R5.reuse, 0x10000, RZ ;  /* 0x00010000052c7824 */ /* 0x040fe200078e00ff */
[----:B------:R-:W-:Y:S01]  /*ea90*/  LOP3.LUT R5, R5, 0xffff0000, RZ, 0xc0, !PT ;  /* 0xffff000005057812 */ /* 0x000fe200078ec0ff */
[C---:B------:R-:W-:Y:S01]  /*eaa0*/  IMAD.U32 R45, R6.reuse, 0x10000, RZ ;  /* 0x00010000062d7824 */ /* 0x040fe200078e00ff */
[----:B------:R-:W-:Y:S01]  /*eab0*/  LOP3.LUT R6, R6, 0xffff0000, RZ, 0xc0, !PT ;  /* 0xffff000006067812 */ /* 0x000fe200078ec0ff */
[C---:B------:R-:W-:Y:S01]  /*eac0*/  IMAD.U32 R46, R7.reuse, 0x10000, RZ ;  /* 0x00010000072e7824 */ /* 0x040fe200078e00ff */
[----:B------:R-:W-:Y:S01]  /*ead0*/  LOP3.LUT R7, R7, 0xffff0000, RZ, 0xc0, !PT ;  /* 0xffff000007077812 */ /* 0x000fe200078ec0ff */
[C---:B-1----:R-:W-:Y:S01]  /*eae0*/  IMAD.U32 R47, R8.reuse, 0x10000, RZ ;  /* 0x00010000082f7824 */ /* 0x042fe200078e00ff */
[----:B------:R-:W-:Y:S01]  /*eaf0*/  LOP3.LUT R8, R8, 0xffff0000, RZ, 0xc0, !PT ;  /* 0xffff000008087812 */ /* 0x000fe200078ec0ff */
[----:B------:R-:W-:Y:S01]  /*eb00*/  IMAD.U32 R48, R9, 0x10000, RZ ;  /* 0x0001000009307824 */ /* 0x000fe200078e00ff */
[----:B------:R-:W-:Y:S01]  /*eb10*/  SHF.L.U32 R50, R11, 0x10, RZ ;  /* 0x000000100b327819 */ /* 0x000fe200000006ff */
[C---:B------:R-:W-:Y:S01]  /*eb20*/  FMUL.FTZ R56, R47.reuse, R54 ;  /* 0x000000362f387220 */ /* 0x040fe20000410000 */
[-C--:B------:R-:W-:Y:S01]  /*eb30*/  FMUL.FTZ R58, R47, R52.reuse ;  /* 0x000000342f3a7220 */ /* 0x080fe20000410000 */
[----:B------:R-:W-:Y:S01]  /*eb40*/  LOP3.LUT R47, R33, 0xffff0000, RZ, 0xc0, !PT ;  /* 0xffff0000212f7812 */ /* 0x000fe200078ec0ff */
[----:B------:R-:W-:Y:S01]  /*eb50*/  FMUL.FTZ R55, R8, R51 ;  /* 0x0000003308377220 */ /* 0x000fe20000410000 */
[C---:B------:R-:W-:Y:S01]  /*eb60*/  FFMA.FTZ R56, R43.reuse, R52, -R56 ;  /* 0x000000342b387223 */ /* 0x040fe20000010838 */
[----:B------:R-:W-:Y:S01]  /*eb70*/  FFMA.FTZ R58, R43, R54, R58 ;  /* 0x000000362b3a7223 */ /* 0x000fe2000001003a */
[----:B------:R-:W-:-:S02]  /*eb80*/  IMAD.U32 R43, R34, 0x10000, RZ ;  /* 0x00010000222b7824 */ /* 0x000fc400078e00ff */
[-C--:B------:R-:W-:Y:S01]  /*eb90*/  FMUL.FTZ R57, R8, R47.reuse ;  /* 0x0000002f08397220 */ /* 0x080fe20000410000 */
[----:B------:R-:W-:Y:S01]  /*eba0*/  FFMA.FTZ R55, R4, R47, -R55 ;  /* 0x0000002f04377223 */ /* 0x000fe20000010837 */
[----:B------:R-:W-:Y:S01]  /*ebb0*/  FMUL.FTZ R47, R48, R53 ;  /* 0x00000035302f7220 */ /* 0x000fe20000410000 */
[----:B------:R-:W-:Y:S02]  /*ebc0*/  IMAD.U32 R49, R10, 0x10000, RZ ;  /* 0x000100000a317824 */ /* 0x000fe400078e00ff */
[----:B------:R-:W-:Y:S01]  /*ebd0*/  FMUL.FTZ R52, R48, R43 ;  /* 0x0000002b30347220 */ /* 0x000fe20000410000 */
[----:B------:R-:W-:Y:S01]  /*ebe0*/  FFMA.FTZ R57, R4, R51, R57 ;  /* 0x0000003304397223 */ /* 0x000fe20000010039 */
[----:B------:R-:W-:Y:S01]  /*ebf0*/  LOP3.LUT R10, R10, 0xffff0000, RZ, 0xc0, !PT ;  /* 0xffff00000a0a7812 */ /* 0x000fe200078ec0ff */
[----:B------:R-:W-:Y:S01]  /*ec00*/  FFMA.FTZ R48, R44, R43, -R47 ;  /* 0x0000002b2c307223 */ /* 0x000fe2000001082f */
[C---:B------:R-:W-:Y:S01]  /*ec10*/  LOP3.LUT R51, R40.reuse, 0xffff0000, RZ, 0xc0, !PT ;  /* 0xffff000028337812 */ /* 0x040fe200078ec0ff */
[----:B------:R-:W-:Y:S01]  /*ec20*/  IMAD.U32 R8, R40, 0x10000, RZ ;  /* 0x0001000028087824 */ /* 0x000fe200078e00ff */
[C---:B------:R-:W-:Y:S01]  /*ec30*/  LOP3.LUT R43, R35.reuse, 0xffff0000, RZ, 0xc0, !PT ;  /* 0xffff0000232b7812 */ /* 0x040fe200078ec0ff */
[----:B------:R-:W-:-:S02]  /*ec40*/  IMAD.U32 R4, R35, 0x10000, RZ ;  /* 0x0001000023047824 */ /* 0x000fc400078e00ff */
[----:B------:R-:W-:Y:S01]  /*ec50*/  FFMA.FTZ R52, R44, R53, R52 ;  /* 0x000000352c347223 */ /* 0x000fe20000010034 */
[C---:B------:R-:W-:Y:S01]  /*ec60*/  FMUL.FTZ R59, R10.reuse, R51 ;  /* 0x000000330a3b7220 */ /* 0x040fe20000410000 */
[C---:B------:R-:W-:Y:S01]  /*ec70*/  FMUL.FTZ R44, R49.reuse, R8 ;  /* 0x00000008312c7220 */ /* 0x040fe20000410000 */
[-C--:B------:R-:W-:Y:S01]  /*ec80*/  FMUL.FTZ R54, R49, R4.reuse ;  /* 0x0000000431367220 */ /* 0x080fe20000410000 */
[----:B------:R-:W-:Y:S01]  /*ec90*/  FMUL.FTZ R10, R10, R43 ;  /* 0x0000002b0a0a7220 */ /* 0x000fe20000410000 */
[----:B------:R-:W-:Y:S02]  /*eca0*/  IMAD.U32 R49, R41, 0x10000, RZ ;  /* 0x0001000029317824 */ /* 0x000fe400078e00ff */
[----:B------:R-:W-:Y:S01]  /*ecb0*/  FFMA.FTZ R53, R45, R4, -R44 ;  /* 0x000000042d357223 */ /* 0x000fe2000001082c */
[----:B------:R-:W-:Y:S02]  /*ecc0*/  IMAD.U32 R47, R37, 0x10000, RZ ;  /* 0x00010000252f7824 */ /* 0x000fe400078e00ff */
[----:B------:R-:W-:Y:S01]  /*ecd0*/  FFMA.FTZ R54, R45, R8, R54 ;  /* 0x000000082d367223 */ /* 0x000fe20000010036 */
[----:B------:R-:W-:Y:S01]  /*ece0*/  FFMA.FTZ R51, R6, R51, R10 ;  /* 0x0000003306337223 */ /* 0x000fe2000001000a */
[----:B------:R-:W-:Y:S01]  /*ecf0*/  LOP3.LUT R9, R9, 0xffff0000, RZ, 0xc0, !PT ;  /* 0xffff000009097812 */ /* 0x000fe200078ec0ff */
[----:B------:R-:W-:Y:S01]  /*ed00*/  FMUL.FTZ R45, R50, R49 ;  /* 0x00000031322d7220 */ /* 0x000fe20000410000 */
[----:B------:R-:W-:Y:S01]  /*ed10*/  LOP3.LUT R11, R11, 0xffff0000, RZ, 0xc0, !PT ;  /* 0xffff00000b0b7812 */ /* 0x000fe200078ec0ff */
[----:B------:R-:W-:Y:S01]  /*ed20*/  FFMA.FTZ R60, R6, R43, -R59 ;  /* 0x0000002b063c7223 */ /* 0x000fe2000001083b */
[----:B------:R-:W-:Y:S01]  /*ed30*/  LOP3.LUT R8, R39, 0xffff0000, RZ, 0xc0, !PT ;  /* 0xffff000027087812 */ /* 0x000fe200078ec0ff */
[-C--:B------:R-:W-:Y:S01]  /*ed40*/  FMUL.FTZ R43, R50, R47.reuse ;  /* 0x0000002f322b7220 */ /* 0x080fe20000410000 */
[----:B------:R-:W-:Y:S01]  /*ed50*/  LOP3.LUT R10, R41, 0xffff0000, RZ, 0xc0, !PT ;  /* 0xffff0000290a7812 */ /* 0x000fe200078ec0ff */
[----:B------:R-:W-:Y:S01]  /*ed60*/  FFMA.FTZ R45, R46, R47, -R45 ;  /* 0x0000002f2e2d7223 */ /* 0x000fe2000001082d */
[----:B------:R-:W-:Y:S01]  /*ed70*/  LOP3.LUT R4, R34, 0xffff0000, RZ, 0xc0, !PT ;  /* 0xffff000022047812 */ /* 0x000fe200078ec0ff */
[----:B------:R-:W-:Y:S01]  /*ed80*/  FFMA.FTZ R46, R46, R49, R43 ;  /* 0x000000312e2e7223 */ /* 0x000fe2000001002b */
[----:B------:R-:W-:Y:S01]  /*ed90*/  LOP3.LUT R6, R37, 0xffff0000, RZ, 0xc0, !PT ;  /* 0xffff000025067812 */ /* 0x000fe200078ec0ff */
[----:B------:R-:W-:Y:S01]  /*eda0*/  FMUL.FTZ R44, R9, R8 ;  /* 0x00000008092c7220 */ /* 0x000fe20000410000 */
[----:B------:R-:W-:Y:S01]  /*edb0*/  FMUL.FTZ R50, R11, R10 ;  /* 0x0000000a0b327220 */ /* 0x000fe20000410000 */
[----:B------:R-:W-:-:S02]  /*edc0*/  FMUL.FTZ R43, R9, R4 ;  /* 0x00000004092b7220 */ /* 0x000fc40000410000 */
[----:B------:R-:W-:Y:S01]  /*edd0*/  FMUL.FTZ R11, R11, R6 ;  /* 0x000000060b0b7220 */ /* 0x000fe20000410000 */
[----:B------:R-:W-:Y:S01]  /*ede0*/  FFMA.FTZ R9, R5, R4, -R44 ;  /* 0x0000000405097223 */ /* 0x000fe2000001082c */
[----:B------:R-:W-:Y:S01]  /*edf0*/  FFMA.FTZ R50, R7, R6, -R50 ;  /* 0x0000000607327223 */ /* 0x000fe20000010832 */
[----:B------:R-:W-:Y:S01]  /*ee00*/  FFMA.FTZ R43, R5, R8, R43 ;  /* 0x00000008052b7223 */ /* 0x000fe2000001002b */
[----:B------:R-:W-:Y:S01]  /*ee10*/  FFMA.FTZ R11, R7, R10, R11 ;  /* 0x0000000a070b7223 */ /* 0x000fe2000001000b */
[----:B------:R-:W-:Y:S02]  /*ee20*/  F2FP.BF16.F32.PACK_AB R6, R60, R53 ;  /* 0x000000353c06723e */ /* 0x000fe400000010ff */
[----:B------:R-:W-:Y:S02]  /*ee30*/  F2FP.BF16.F32.PACK_AB R4, R55, R56 ;  /* 0x000000383704723e */ /* 0x000fe400000010ff */
[----:B------:R-:W-:Y:S02]  /*ee40*/  F2FP.BF16.F32.PACK_AB R5, R9, R48 ;  /* 0x000000300905723e */ /* 0x000fe400000010ff */
[----:B------:R-:W-:-:S02]  /*ee50*/  F2FP.BF16.F32.PACK_AB R7, R50, R45 ;  /* 0x0000002d3207723e */ /* 0x000fc400000010ff */
[----:B------:R-:W-:Y:S02]  /*ee60*/  F2FP.BF16.F32.PACK_AB R10, R51, R54 ;  /* 0x00000036330a723e */ /* 0x000fe400000010ff */
[----:B------:R-:W-:Y:S01]  /*ee70*/  F2FP.BF16.F32.PACK_AB R8, R57, R58 ;  /* 0x0000003a3908723e */ /* 0x000fe200000010ff */
[----:B------:R0:W-:Y:S01]  /*ee80*/  STS.128 [R61+0x15400], R4 ;  /* 0x015400043d007388 */ /* 0x0001e20000000c00 */
[----:B------:R-:W-:Y:S02]  /*ee90*/  F2FP.BF16.F32.PACK_AB R9, R43, R52 ;  /* 0x000000342b09723e */ /* 0x000fe400000010ff */
[----:B------:R-:W-:-:S05]  /*eea0*/  F2FP.BF16.F32.PACK_AB R11, R11, R46 ;  /* 0x0000002e0b0b723e */ /* 0x000fca00000010ff */
[----:B------:R0:W-:Y:S02]  /*eeb0*/  STS.128 [R62+0x15400], R8 ;  /* 0x015400083e007388 */ /* 0x0001e40000000c00 */
.L_x_611:
[----:B------:R-:W-:Y:S05]  /*eec0*/  BSYNC B2 ;  /* 0x0000000000027941 */ /* 0x000fea0003800000 */
.L_x_610:
[----:B------:R-:W-:Y:S04]  /*eed0*/  BSSY B2, `(.L_x_612) ;  /* 0x0000058000027945 */ /* 0x000fe80003800000 */
[----:B------:R-:W-:Y:S05]  /*eee0*/  @P1 BRA `(.L_x_613) ;  /* 0x0000000400581947 */ /* 0x000fea0003800000 */
[----:B0-----:R-:W-:Y:S01]  /*eef0*/  LEA.HI R4, R42, R228, RZ, 0x1d ;  /* 0x000000e42a047211 */ /* 0x001fe200078fe8ff */
[C---:B------:R-:W-:Y:S01]  /*ef00*/  IMAD.U32 R55, R29.reuse, 0x10000, RZ ;  /* 0x000100001d377824 */ /* 0x040fe200078e00ff */
[----:B------:R-:W-:Y:S01]  /*ef10*/  LOP3.LUT R57, R29, 0xffff0000, RZ, 0xc0, !PT ;  /* 0xffff00001d397812 */ /* 0x000fe200078ec0ff */
[----:B------:R-:W-:Y:S01]  /*ef20*/  IMAD.U32 R53, R25, 0x10000, RZ ;  /* 0x0001000019357824 */ /* 0x000fe200078e00ff */
[----:B------:R-:W-:Y:S01]  /*ef30*/  SHF.R.S32.HI R7, RZ, 0x1f, R4 ;  /* 0x0000001fff077819 */ /* 0x000fe20000011404 */
[----:B------:R-:W-:-:S03]  /*ef40*/  IMAD.SHL.U32 R5, R4, 0x8, RZ ;  /* 0x0000000804057824 */ /* 0x000fc600078e00ff */
[----:B------:R-:W-:Y:S02]  /*ef50*/  LEA.HI R7, R7, R4, RZ, 0x3 ;  /* 0x0000000407077211 */ /* 0x000fe400078f18ff */
[----:B------:R-:W-:-:S03]  /*ef60*/  LOP3.LUT R4, R208, 0x38, R5, 0xf8, !PT ;  /* 0x00000038d0047812 */ /* 0x000fc600078ef805 */
[----:B------:R-:W-:Y:S01]  /*ef70*/  IMAD.SHL.U32 R7, R7, 0x400, RZ ;  /* 0x0000040007077824 */ /* 0x000fe200078e00ff */
[----:B------:R-:W-:-:S04]  /*ef80*/  LOP3.LUT R4, R4, R209, RZ, 0x3c, !PT ;  /* 0x000000d104047212 */ /* 0x000fc800078e3cff */
[----:B------:R-:W-:-:S04]  /*ef90*/  LOP3.LUT R7, R7, 0x7fffe000, RZ, 0xc0, !PT ;  /* 0x7fffe00007077812 */ /* 0x000fc800078ec0ff */
[----:B------:R-:W-:Y:S02]  /*efa0*/  IADD3 R9, R4, R7, R210 ;  /* 0x0000000704097210 */ /* 0x000fe40007ffe0d2 */
[----:B------:R-:W0:Y:S03]  /*efb0*/  LDS.128 R4, [R235] ;  /* 0x00000000eb047984 */ /* 0x000e260000000c00 */
        /* <DEDUP_REMOVED lines=15> */
[----:B------:R-:W-:Y:S01]  /*f0b0*/  FMUL.FTZ R61, R48, R53 ;  /* 0x00000035303d7220 */ /* 0x000fe20000410000 */
[----:B------:R-:W-:Y:S01]  /*f0c0*/  FMUL.FTZ R63, R8, R57 ;  /* 0x00000039083f7220 */ /* 0x000fe20000410000 */
[----:B------:R-:W-:-:S02]  /*f0d0*/  IMAD.U32 R48, R30, 0x10000, RZ ;  /* 0x000100001e307824 */ /* 0x000fc400078e00ff */
[C---:B------:R-:W-:Y:S01]  /*f0e0*/  FFMA.FTZ R59, R44.reuse, R53, -R59 ;  /* 0x000000352c3b7223 */ /* 0x040fe2000001083b */
[----:B------:R-:W-:Y:S01]  /*f0f0*/  LOP3.LUT R53, R25, 0xffff0000, RZ, 0xc0, !PT ;  /* 0xffff000019357812 */ /* 0x000fe200078ec0ff */
[----:B------:R-:W-:Y:S01]  /*f100*/  FFMA.FTZ R61, R44, R55, R61 ;  /* 0x000000372c3d7223 */ /* 0x000fe2000001003d */
[----:B------:R-:W-:Y:S01]  /*f110*/  IMAD.U32 R44, R26, 0x10000, RZ ;  /* 0x000100001a2c7824 */ /* 0x000fe200078e00ff */
[----:B------:R-:W-:Y:S01]  /*f120*/  LOP3.LUT R9, R9, 0xffff0000, RZ, 0xc0, !PT ;  /* 0xffff000009097812 */ /* 0x000fe200078ec0ff */
[----:B------:R-:W-:Y:S02]  /*f130*/  IMAD.U32 R50, R10, 0x10000, RZ ;  /* 0x000100000a327824 */ /* 0x000fe400078e00ff */
[-C--:B------:R-:W-:Y:S01]  /*f140*/  FMUL.FTZ R55, R8, R53.reuse ;  /* 0x0000003508377220 */ /* 0x080fe20000410000 */
[----:B------:R-:W-:Y:S01]  /*f150*/  FFMA.FTZ R52, R4, R53, -R63 ;  /* 0x0000003504347223 */ /* 0x000fe2000001083f */
[----:B------:R-:W-:Y:S01]  /*f160*/  FMUL.FTZ R8, R49, R48 ;  /* 0x0000003031087220 */ /* 0x000fe20000410000 */
[----:B------:R-:W-:-:S02]  /*f170*/  IMAD.U32 R53, R31, 0x10000, RZ ;  /* 0x000100001f357824 */ /* 0x000fc400078e00ff */
[-C--:B------:R-:W-:Y:S01]  /*f180*/  FMUL.FTZ R63, R49, R44.reuse ;  /* 0x0000002c313f7220 */ /* 0x080fe20000410000 */
[----:B------:R-:W-:Y:S01]  /*f190*/  FFMA.FTZ R54, R4, R57, R55 ;  /* 0x0000003904367223 */ /* 0x000fe20000010037 */
[----:B------:R-:W-:Y:S01]  /*f1a0*/  LOP3.LUT R10, R10, 0xffff0000, RZ, 0xc0, !PT ;  /* 0xffff00000a0a7812 */ /* 0x000fe200078ec0ff */
[----:B------:R-:W-:Y:S01]  /*f1b0*/  FFMA.FTZ R56, R45, R44, -R8 ;  /* 0x0000002c2d387223 */ /* 0x000fe20000010808 */
[----:B------:R-:W-:Y:S02]  /*f1c0*/  IMAD.U32 R49, R27, 0x10000, RZ ;  /* 0x000100001b317824 */ /* 0x000fe400078e00ff */
[----:B------:R-:W-:Y:S01]  /*f1d0*/  FFMA.FTZ R63, R45, R48, R63 ;  /* 0x000000302d3f7223 */ /* 0x000fe2000001003f */
[----:B------:R-:W-:Y:S01]  /*f1e0*/  FMUL.FTZ R57, R50, R53 ;  /* 0x0000003532397220 */ /* 0x000fe20000410000 */
[----:B------:R-:W-:Y:S01]  /*f1f0*/  LOP3.LUT R55, R31, 0xffff0000, RZ, 0xc0, !PT ;  /* 0xffff00001f377812 */ /* 0x000fe200078ec0ff */
[----:B------:R-:W-:Y:S01]  /*f200*/  IMAD.U32 R44, R32, 0x10000, RZ ;  /* 0x00010000202c7824 */ /* 0x000fe200078e00ff */
[----:B------:R-:W-:Y:S01]  /*f210*/  LOP3.LUT R45, R27, 0xffff0000, RZ, 0xc0, !PT ;  /* 0xffff00001b2d7812 */ /* 0x000fe200078ec0ff */
[-C--:B------:R-:W-:Y:S01]  /*f220*/  FMUL.FTZ R65, R50, R49.reuse ;  /* 0x0000003132417220 */ /* 0x080fe20000410000 */
[----:B------:R-:W-:Y:S01]  /*f230*/  FFMA.FTZ R57, R46, R49, -R57 ;  /* 0x000000312e397223 */ /* 0x000fe20000010839 */
[----:B------:R-:W-:Y:S01]  /*f240*/  FMUL.FTZ R49, R10, R55 ;  /* 0x000000370a317220 */ /* 0x000fe20000410000 */
[----:B------:R-:W-:-:S02]  /*f250*/  IMAD.U32 R4, R28, 0x10000, RZ ;  /* 0x000100001c047824 */ /* 0x000fc400078e00ff */
[----:B------:R-:W-:Y:S01]  /*f260*/  FMUL.FTZ R10, R10, R45 ;  /* 0x0000002d0a0a7220 */ /* 0x000fe20000410000 */
[----:B------:R-:W-:Y:S01]  /*f270*/  FMUL.FTZ R8, R51, R44 ;  /* 0x0000002c33087220 */ /* 0x000fe20000410000 */
[----:B------:R-:W-:Y:S01]  /*f280*/  FFMA.FTZ R65, R46, R53, R65 ;  /* 0x000000352e417223 */ /* 0x000fe20000010041 */
[C---:B------:R-:W-:Y:S01]  /*f290*/  FFMA.FTZ R46, R6.reuse, R45, -R49 ;  /* 0x0000002d062e7223 */ /* 0x040fe20000010831 */
[----:B------:R-:W-:Y:S01]  /*f2a0*/  FFMA.FTZ R48, R6, R55, R10 ;  /* 0x0000003706307223 */ /* 0x000fe2000001000a */
[-C--:B------:R-:W-:Y:S01]  /*f2b0*/  FFMA.FTZ R49, R47, R4.reuse, -R8 ;  /* 0x000000042f317223 */ /* 0x080fe20000010808 */
[----:B------:R-:W-:Y:S01]  /*f2c0*/  LOP3.LUT R11, R11, 0xffff0000, RZ, 0xc0, !PT ;  /* 0xffff00000b0b7812 */ /* 0x000fe200078ec0ff */
[----:B------:R-:W-:Y:S01]  /*f2d0*/  FMUL.FTZ R50, R51, R4 ;  /* 0x0000000433327220 */ /* 0x000fe20000410000 */
[----:B------:R-:W-:Y:S02]  /*f2e0*/  LOP3.LUT R8, R30, 0xffff0000, RZ, 0xc0, !PT ;  /* 0xffff00001e087812 */ /* 0x000fe400078ec0ff */
[----:B------:R-:W-:Y:S01]  /*f2f0*/  LOP3.LUT R10, R32, 0xffff0000, RZ, 0xc0, !PT ;  /* 0xffff0000200a7812 */ /* 0x000fe200078ec0ff */
[----:B------:R-:W-:Y:S01]  /*f300*/  FFMA.FTZ R50, R47, R44, R50 ;  /* 0x0000002c2f327223 */ /* 0x000fe20000010032 */
[----:B------:R-:W-:Y:S01]  /*f310*/  LOP3.LUT R4, R26, 0xffff0000, RZ, 0xc0, !PT ;  /* 0xffff00001a047812 */ /* 0x000fe200078ec0ff */
[----:B------:R-:W-:Y:S01]  /*f320*/  FMUL.FTZ R44, R9, R8 ;  /* 0x00000008092c7220 */ /* 0x000fe20000410000 */
[----:B------:R-:W-:Y:S01]  /*f330*/  LOP3.LUT R6, R28, 0xffff0000, RZ, 0xc0, !PT ;  /* 0xffff00001c067812 */ /* 0x000fe200078ec0ff */
[----:B------:R-:W-:-:S02]  /*f340*/  FMUL.FTZ R58, R11, R10 ;  /* 0x0000000a0b3a7220 */ /* 0x000fc40000410000 */
[-C--:B------:R-:W-:Y:S01]  /*f350*/  FMUL.FTZ R45, R9, R4.reuse ;  /* 0x00000004092d7220 */ /* 0x080fe20000410000 */
[----:B------:R-:W-:Y:S01]  /*f360*/  FFMA.FTZ R9, R5, R4, -R44 ;  /* 0x0000000405097223 */ /* 0x000fe2000001082c */
[-C--:B------:R-:W-:Y:S01]  /*f370*/  FMUL.FTZ R11, R11, R6.reuse ;  /* 0x000000060b0b7220 */ /* 0x080fe20000410000 */
[----:B------:R-:W-:Y:S01]  /*f380*/  FFMA.FTZ R58, R7, R6, -R58 ;  /* 0x00000006073a7223 */ /* 0x000fe2000001083a */
[----:B------:R-:W-:Y:S01]  /*f390*/  FFMA.FTZ R44, R5, R8, R45 ;  /* 0x00000008052c7223 */ /* 0x000fe2000001002d */
[----:B------:R-:W-:Y:S01]  /*f3a0*/  F2FP.BF16.F32.PACK_AB R6, R46, R57 ;  /* 0x000000392e06723e */ /* 0x000fe200000010ff */
[----:B------:R-:W-:Y:S01]  /*f3b0*/  FFMA.FTZ R11, R7, R10, R11 ;  /* 0x0000000a070b7223 */ /* 0x000fe2000001000b */
[----:B------:R-:W-:Y:S02]  /*f3c0*/  F2FP.BF16.F32.PACK_AB R4, R52, R59 ;  /* 0x0000003b3404723e */ /* 0x000fe400000010ff */
[----:B------:R-:W-:Y:S02]  /*f3d0*/  F2FP.BF16.F32.PACK_AB R5, R9, R56 ;  /* 0x000000380905723e */ /* 0x000fe400000010ff */
[----:B------:R-:W-:-:S02]  /*f3e0*/  F2FP.BF16.F32.PACK_AB R7, R58, R49 ;  /* 0x000000313a07723e */ /* 0x000fc400000010ff */
[----:B------:R-:W-:Y:S02]  /*f3f0*/  F2FP.BF16.F32.PACK_AB R10, R48, R65 ;  /* 0x00000041300a723e */ /* 0x000fe400000010ff */
[----:B------:R-:W-:Y:S01]  /*f400*/  F2FP.BF16.F32.PACK_AB R8, R54, R61 ;  /* 0x0000003d3608723e */ /* 0x000fe200000010ff */
[----:B------:R1:W-:Y:S01]  /*f410*/  STS.128 [R235], R4 ;  /* 0x00000004eb007388 */ /* 0x0003e20000000c00 */
[----:B------:R-:W-:Y:S02]  /*f420*/  F2FP.BF16.F32.PACK_AB R9, R44, R63 ;  /* 0x0000003f2c09723e */ /* 0x000fe400000010ff */
[----:B------:R-:W-:-:S05]  /*f430*/  F2FP.BF16.F32.PACK_AB R11, R11, R50 ;  /* 0x000000320b0b723e */ /* 0x000fca00000010ff */
[----:B------:R1:W-:Y:S02]  /*f440*/  STS.128 [R43+0x15400], R8 ;  /* 0x015400082b007388 */ /* 0x0003e40000000c00 */
.L_x_613:
[----:B------:R-:W-:Y:S05]  /*f450*/  BSYNC B2 ;  /* 0x0000000000027941 */ /* 0x000fea0003800000 */
.L_x_612:
[----:B------:R-:W-:Y:S05]  /*f460*/  @P2 BRA `(.L_x_609) ;  /* 0x0000000400582947 */ /* 0x000fea0003800000 */
[----:B------:R-:W-:Y:S01]  /*f470*/  LEA.HI R42, R42, R233, RZ, 0x1d ;  /* 0x000000e92a2a7211 */ /* 0x000fe200078fe8ff */
[C---:B------:R-:W-:Y:S01]  /*f480*/  IMAD.U32 R54, R15.reuse, 0x10000, RZ ;  /* 0x000100000f367824 */ /* 0x040fe200078e00ff */
[----:B------:R-:W-:Y:S01]  /*f490*/  LOP3.LUT R51, R15, 0xffff0000, RZ, 0xc0, !PT ;  /* 0xffff00000f337812 */ /* 0x000fe200078ec0ff */
[----:B------:R-:W-:Y:S01]  /*f4a0*/  IMAD.U32 R52, R3, 0x10000, RZ ;  /* 0x0001000003347824 */ /* 0x000fe200078e00ff */
[----:B01----:R-:W-:Y:S01]  /*f4b0*/  SHF.R.S32.HI R7, RZ, 0x1f, R42 ;  /* 0x0000001fff077819 */ /* 0x003fe2000001142a */
[----:B------:R-:W-:Y:S02]  /*f4c0*/  IMAD.SHL.U32 R5, R42, 0x8, RZ ;  /* 0x000000082a057824 */ /* 0x000fe400078e00ff */
[----:B------:R-:W-:Y:S01]  /*f4d0*/  IMAD.U32 R53, R20, 0x10000, RZ ;  /* 0x0001000014357824 */ /* 0x000fe200078e00ff */
        /* <DEDUP_REMOVED lines=46> */
[C---:B------:R-:W-:Y:S01]  /*f7c0*/  FFMA.FTZ R53, R45.reuse, R4, -R44 ;  /* 0x000000042d357223 */ /* 0x040fe2000001082c */
        /* <DEDUP_REMOVED lines=32> */
.L_x_609:
[----:B------:R-:W-:Y:S05]  /*f9d0*/  BSYNC B1 ;  /* 0x0000000000017941 */ /* 0x000fea0003800000 */
.L_x_608:
[----:B------:R-:W-:-:S13]  /*f9e0*/  ISETP.GE.AND P0, PT, R223, R0, PT ;  /* 0x00000000df00720c */ /* 0x000fda0003f06270 */
[----:B------:R-:W-:Y:S05]  /*f9f0*/  @P0 BRA `(.L_x_589) ;  /* 0x0000001000340947 */ /* 0x000fea0003800000 */
[----:B------:R-:W3:Y:S01]  /*fa00*/  LDC R0, c[0x0][0x3d4] ;  /* 0x0000f500ff007b82 */ /* 0x000ee20000000800 */
[----:B------:R-:W-:Y:S01]  /*fa10*/  BSSY B1, `(.L_x_614) ;  /* 0x000005b000017945 */ /* 0x000fe20003800000 */
[-C--:B---3--:R-:W-:Y:S02]  /*fa20*/  ISETP.GE.AND P0, PT, R22, R0.reuse, PT ;  /* 0x000000001600720c */ /* 0x088fe40003f06270 */
[-C--:B------:R-:W-:Y:S02]  /*fa30*/  ISETP.GE.AND P1, PT, R204, R0.reuse, PT ;  /* 0x00000000cc00720c */ /* 0x080fe40003f26270 */
[----:B------:R-:W-:-:S09]  /*fa40*/  ISETP.GE.AND P2, PT, R205, R0, PT ;  /* 0x00000000cd00720c */ /* 0x000fd20003f46270 */
[----:B------:R-:W-:Y:S05]  /*fa50*/  @P0 BRA `(.L_x_615) ;  /* 0x0000000400580947 */ /* 0x000fea0003800000 */
[----:B012---:R-:W-:Y:S01]  /*fa60*/  LEA.HI R4, R0, R227, RZ, 0x1d ;  /* 0x000000e300047211 */ /* 0x007fe200078fe8ff */
[C---:B------:R-:W-:Y:S01]  /*fa70*/  IMAD.U32 R53, R38.reuse, 0x10000, RZ ;  /* 0x0001000026357824 */ /* 0x040fe200078e00ff */
[----:B------:R-:W-:Y:S01]  /*fa80*/  LOP3.LUT R58, R38, 0xffff0000, RZ, 0xc0, !PT ;  /* 0xffff0000263a7812 */ /* 0x000fe200078ec0ff */
[C---:B------:R-:W-:Y:S01]  /*fa90*/  IMAD.U32 R51, R33.reuse, 0x10000, RZ ;  /* 0x0001000021337824 */ /* 0x040fe200078e00ff */
[----:B------:R-:W-:Y:S01]  /*faa0*/  SHF.R.S32.HI R5, RZ, 0x1f, R4 ;  /* 0x0000001fff057819 */ /* 0x000fe20000011404 */
[----:B------:R-:W-:Y:S01]  /*fab0*/  IMAD.SHL.U32 R6, R4, 0x8, RZ ;  /* 0x0000000804067824 */ /* 0x000fe200078e00ff */
[----:B------:R-:W-:Y:S01]  /*fac0*/  LOP3.LUT R54, R33, 0xffff0000, RZ, 0xc0, !PT ;  /* 0xffff000021367812 */ /* 0x000fe200078ec0ff */
[----:B------:R-:W-:Y:S01]  /*fad0*/  IMAD.U32 R60, R39, 0x10000, RZ ;  /* 0x00010000273c7824 */ /* 0x000fe200078e00ff */
[----:B------:R-:W-:Y:S01]  /*fae0*/  LEA.HI R4, R5, R4, RZ, 0x3 ;  /* 0x0000000405047211 */ /* 0x000fe200078f18ff */
[----:B------:R-:W-:Y:S01]  /*faf0*/  IMAD.U32 R56, R34, 0x10000, RZ ;  /* 0x0001000022387824 */ /* 0x000fe200078e00ff */
[----:B------:R-:W-:Y:S01]  /*fb00*/  LOP3.LUT R5, R207, 0x38, R6, 0xf8, !PT ;  /* 0x00000038cf057812 */ /* 0x000fe200078ef806 */
[----:B------:R-:W-:-:S02]  /*fb10*/  IMAD.U32 R55, R40, 0x10000, RZ ;  /* 0x0001000028377824 */ /* 0x000fc400078e00ff */
        /* <DEDUP_REMOVED lines=19> */
[-C--:B------:R-:W-:Y:S01]  /*fc50*/  FMUL.FTZ R52, R53, R47.reuse ;  /* 0x0000002f35347220 */ /* 0x080fe20000410000 */
[----:B------:R-:W-:Y:S01]  /*fc60*/  FMUL.FTZ R38, R51, R47 ;  /* 0x0000002f33267220 */ /* 0x000fe20000410000 */
[----:B------:R-:W-:Y:S01]  /*fc70*/  FMUL.FTZ R33, R58, R8 ;  /* 0x000000083a217220 */ /* 0x000fe20000410000 */
[----:B------:R-:W-:-:S02]  /*fc80*/  IMAD.U32 R49, R10, 0x10000, RZ ;  /* 0x000100000a317824 */ /* 0x000fc400078e00ff */
[-C--:B------:R-:W-:Y:S01]  /*fc90*/  FFMA.FTZ R52, R51, R43.reuse, -R52 ;  /* 0x0000002b33347223 */ /* 0x080fe20000010834 */
[----:B------:R-:W-:Y:S01]  /*fca0*/  FFMA.FTZ R38, R53, R43, R38 ;  /* 0x0000002b35267223 */ /* 0x000fe20000010026 */
[----:B------:R-:W-:Y:S01]  /*fcb0*/  FMUL.FTZ R43, R54, R8 ;  /* 0x00000008362b7220 */ /* 0x000fe20000410000 */
[-C--:B------:R-:W-:Y:S01]  /*fcc0*/  FMUL.FTZ R47, R60, R48.reuse ;  /* 0x000000303c2f7220 */ /* 0x080fe20000410000 */
[----:B------:R-:W-:Y:S01]  /*fcd0*/  FMUL.FTZ R51, R56, R48 ;  /* 0x0000003038337220 */ /* 0x000fe20000410000 */
[-C--:B------:R-:W-:Y:S01]  /*fce0*/  FFMA.FTZ R33, R54, R4.reuse, -R33 ;  /* 0x0000000436217223 */ /* 0x080fe20000010821 */
[----:B------:R-:W-:Y:S01]  /*fcf0*/  FFMA.FTZ R43, R58, R4, R43 ;  /* 0x000000043a2b7223 */ /* 0x000fe2000001002b */
[----:B------:R-:W-:Y:S02]  /*fd00*/  IMAD.U32 R53, R35, 0x10000, RZ ;  /* 0x0001000023357824 */ /* 0x000fe400078e00ff */
[-C--:B------:R-:W-:Y:S01]  /*fd10*/  FFMA.FTZ R47, R56, R44.reuse, -R47 ;  /* 0x0000002c382f7223 */ /* 0x080fe2000001082f */
[----:B------:R-:W-:Y:S01]  /*fd20*/  FFMA.FTZ R51, R60, R44, R51 ;  /* 0x0000002c3c337223 */ /* 0x000fe20000010033 */
[----:B------:R-:W-:Y:S01]  /*fd30*/  FMUL.FTZ R4, R55, R49 ;  /* 0x0000003137047220 */ /* 0x000fe20000410000 */
[----:B------:R-:W-:Y:S01]  /*fd40*/  LOP3.LUT R10, R10, 0xffff0000, RZ, 0xc0, !PT ;  /* 0xffff00000a0a7812 */ /* 0x000fe200078ec0ff */
[----:B------:R-:W-:Y:S01]  /*fd50*/  IMAD.U32 R54, R41, 0x10000, RZ ;  /* 0x0001000029367824 */ /* 0x000fe200078e00ff */
[----:B------:R-:W-:Y:S01]  /*fd60*/  LOP3.LUT R44, R35, 0xffff0000, RZ, 0xc0, !PT ;  /* 0xffff0000232c7812 */ /* 0x000fe200078ec0ff */
[C---:B------:R-:W-:Y:S01]  /*fd70*/  FFMA.FTZ R8, R53.reuse, R45, -R4 ;  /* 0x0000002d35087223 */ /* 0x040fe20000010804 */
[----:B------:R-:W-:Y:S01]  /*fd80*/  LOP3.LUT R48, R40, 0xffff0000, RZ, 0xc0, !PT ;  /* 0xffff000028307812 */ /* 0x000fe200078ec0ff */
[----:B------:R-:W-:Y:S01]  /*fd90*/  FMUL.FTZ R40, R53, R49 ;  /* 0x0000003135287220 */ /* 0x000fe20000410000 */
[----:B------:R-:W-:-:S02]  /*fda0*/  IMAD.U32 R4, R37, 0x10000, RZ ;  /* 0x0001000025047824 */ /* 0x000fc400078e00ff */
[-C--:B------:R-:W-:Y:S01]  /*fdb0*/  FMUL.FTZ R49, R44, R10.reuse ;  /* 0x0000000a2c317220 */ /* 0x080fe20000410000 */
[----:B------:R-:W-:Y:S01]  /*fdc0*/  LOP3.LUT R9, R9, 0xffff0000, RZ, 0xc0, !PT ;  /* 0xffff000009097812 */ /* 0x000fe200078ec0ff */
[----:B------:R-:W-:Y:S01]  /*fdd0*/  FMUL.FTZ R35, R48, R10 ;  /* 0x0000000a30237220 */ /* 0x000fe20000410000 */
[----:B------:R-:W-:Y:S01]  /*fde0*/  FFMA.FTZ R10, R55, R45, R40 ;  /* 0x0000002d370a7223 */ /* 0x000fe20000010028 */
[----:B------:R-:W-:Y:S01]  /*fdf0*/  LOP3.LUT R11, R11, 0xffff0000, RZ, 0xc0, !PT ;  /* 0xffff00000b0b7812 */ /* 0x000fe200078ec0ff */
[-C--:B------:R-:W-:Y:S01]  /*fe00*/  FMUL.FTZ R45, R54, R50.reuse ;  /* 0x00000032362d7220 */ /* 0x080fe20000410000 */
[----:B------:R-:W-:Y:S01]  /*fe10*/  LOP3.LUT R55, R39, 0xffff0000, RZ, 0xc0, !PT ;  /* 0xffff000027377812 */ /* 0x000fe200078ec0ff */
[----:B------:R-:W-:Y:S01]  /*fe20*/  FMUL.FTZ R53, R4, R50 ;  /* 0x0000003204357220 */ /* 0x000fe20000410000 */
[----:B------:R-:W-:Y:S01]  /*fe30*/  LOP3.LUT R41, R41, 0xffff0000, RZ, 0xc0, !PT ;  /* 0xffff000029297812 */ /* 0x000fe200078ec0ff */
[----:B------:R-:W-:Y:S01]  /*fe40*/  FFMA.FTZ R35, R44, R6, -R35 ;  /* 0x000000062c237223 */ /* 0x000fe20000010823 */
[----:B------:R-:W-:Y:S01]  /*fe50*/  LOP3.LUT R39, R34, 0xffff0000, RZ, 0xc0, !PT ;  /* 0xffff000022277812 */ /* 0x000fe200078ec0ff */
[----:B------:R-:W-:Y:S01]  /*fe60*/  FFMA.FTZ R45, R4, R46, -R45 ;  /* 0x0000002e042d7223 */ /* 0x000fe2000001082d */
[----:B------:R-:W-:Y:S01]  /*fe70*/  LOP3.LUT R37, R37, 0xffff0000, RZ, 0xc0, !PT ;  /* 0xffff000025257812 */ /* 0x000fe200078ec0ff */
[----:B------:R-:W-:Y:S01]  /*fe80*/  FFMA.FTZ R49, R48, R6, R49 ;  /* 0x0000000630317223 */ /* 0x000fe20000010031 */
[----:B------:R-:W-:Y:S01]  /*fe90*/  FFMA.FTZ R53, R54, R46, R53 ;  /* 0x0000002e36357223 */ /* 0x000fe20000010035 */
[----:B------:R-:W-:Y:S01]  /*fea0*/  FMUL.FTZ R4, R55, R9 ;  /* 0x0000000937047220 */ /* 0x000fe20000410000 */
[----:B------:R-:W-:Y:S01]  /*feb0*/  FMUL.FTZ R44, R41, R11 ;  /* 0x0000000b292c7220 */ /* 0x000fe20000410000 */
[----:B------:R-:W-:Y:S01]  /*fec0*/  FMUL.FTZ R6, R39, R9 ;  /* 0x0000000927067220 */ /* 0x000fe20000410000 */
[----:B------:R-:W-:Y:S01]  /*fed0*/  FMUL.FTZ R46, R37, R11 ;  /* 0x0000000b252e7220 */ /* 0x000fe20000410000 */
[----:B------:R-:W-:Y:S01]  /*fee0*/  FFMA.FTZ R34, R39, R5, -R4 ;  /* 0x0000000527227223 */ /* 0x000fe20000010804 */
[----:B------:R-:W-:Y:S01]  /*fef0*/  FFMA.FTZ R44, R37, R7, -R44 ;  /* 0x00000007252c7223 */ /* 0x000fe2000001082c */
[----:B------:R-:W-:Y:S01]  /*ff00*/  FFMA.FTZ R40, R55, R5, R6 ;  /* 0x0000000537287223 */ /* 0x000fe20000010006 */
[----:B------:R-:W-:Y:S01]  /*ff10*/  FFMA.FTZ R46, R41, R7, R46 ;  /* 0x00000007292e7223 */ /* 0x000fe2000001002e */
[----:B------:R-:W-:-:S02]  /*ff20*/  F2FP.BF16.F32.PACK_AB R6, R35, R8 ;  /* 0x000000082306723e */ /* 0x000fc400000010ff */
[----:B------:R-:W-:Y:S02]  /*ff30*/  F2FP.BF16.F32.PACK_AB R4, R33, R52 ;  /* 0x000000342104723e */ /* 0x000fe400000010ff */
[----:B------:R-:W-:Y:S02]  /*ff40*/  F2FP.BF16.F32.PACK_AB R5, R34, R47 ;  /* 0x0000002f2205723e */ /* 0x000fe400000010ff */
[----:B------:R-:W-:Y:S02]  /*ff50*/  F2FP.BF16.F32.PACK_AB R7, R44, R45 ;  /* 0x0000002d2c07723e */ /* 0x000fe400000010ff */
[----:B------:R-:W-:Y:S02]  /*ff60*/  F2FP.BF16.F32.PACK_AB R10, R49, R10 ;  /* 0x0000000a310a723e */ /* 0x000fe400000010ff */
[----:B------:R-:W-:Y:S01]  /*ff70*/  F2FP.BF16.F32.PACK_AB R8, R43, R38 ;  /* 0x000000262b08723e */ /* 0x000fe200000010ff */
[----:B------:R3:W-:Y:S01]  /*ff80*/  STS.128 [R234], R4 ;  /* 0x00000004ea007388 */ /* 0x0007e20000000c00 */
[----:B------:R-:W-:-:S02]  /*ff90*/  F2FP.BF16.F32.PACK_AB R9, R40, R51 ;  /* 0x000000332809723e */ /* 0x000fc400000010ff */
[----:B------:R-:W-:-:S05]  /*ffa0*/  F2FP.BF16.F32.PACK_AB R11, R46, R53 ;  /* 0x000000352e0b723e */ /* 0x000fca00000010ff */
[----:B------:R3:W-:Y:S02]  /*ffb0*/  STS.128 [R42+0x15400], R8 ;  /* 0x015400082a007388 */ /* 0x0007e40000000c00 */
.L_x_615:
[----:B------:R-:W-:Y:S05]  /*ffc0*/  BSYNC B1 ;  /* 0x0000000000017941 */ /* 0x000fea0003800000 */
.L_x_614:
[----:B------:R-:W-:Y:S04]  /*ffd0*/  BSSY B1, `(.L_x_616) ;  /* 0x0000058000017945 */ /* 0x000fe80003800000 */
[----:B------:R-:W-:Y:S05]  /*ffe0*/  @P1 BRA `(.L_x_617) ;  /* 0x0000000400581947 */ /* 0x000fea0003800000 */
[----:B0123--:R-:W-:Y:S01]  /*fff0*/  LEA.HI R4, R0, R228, RZ, 0x1d ;  /* 0x000000e400047211 */ /* 0x00ffe200078fe8ff */
[C---:B------:R-:W-:Y:S01]  /*10000*/  IMAD.U32 R46, R29.reuse, 0x10000, RZ ;  /* 0x000100001d2e7824 */ /* 0x040fe200078e00ff */
[----:B------:R-:W-:Y:S01]  /*10010*/  LOP3.LUT R48, R29, 0xffff0000, RZ, 0xc0, !PT ;  /* 0xffff00001d307812 */ /* 0x000fe200078ec0ff */
[----:B------:R-:W-:Y:S01]  /*10020*/  IMAD.U32 R44, R25, 0x10000, RZ ;  /* 0x00010000192c7824 */ /* 0x000fe200078e00ff */
        /* <DEDUP_REMOVED lines=9> */
[----:B------:R-:W-:Y:S01]  /*100c0*/  LOP3.LUT R5, R5, R236, RZ, 0x3c, !PT ;  /* 0x000000ec05057212 */ /* 0x000fe200078e3cff */
[----:B------:R-:W-:-:S03]  /*100d0*/  IMAD.U32 R52, R32, 0x10000, RZ ;  /* 0x0001000020347824 */ /* 0x000fc600078e00ff */
        /* <DEDUP_REMOVED lines=19> */
[C---:B------:R-:W-:Y:S01]  /*10210*/  IMAD.U32 R41, R10.reuse, 0x10000, RZ ;  /* 0x000100000a297824 */ /* 0x040fe200078e00ff */
[----:B------:R-:W-:Y:S01]  /*10220*/  LOP3.LUT R10, R10, 0xffff0000, RZ, 0xc0, !PT ;  /* 0xffff00000a0a7812 */ /* 0x000fe200078ec0ff */
[----:B------:R-:W-:Y:S01]  /*10230*/  FFMA.FTZ R43, R44, R34, -R43 ;  /* 0x000000222c2b7223 */ /* 0x000fe2000001082b */
[----:B------:R-:W-:Y:S01]  /*10240*/  LOP3.LUT R44, R25, 0xffff0000, RZ, 0xc0, !PT ;  /* 0xffff0000192c7812 */ /* 0x000fe200078ec0ff */
[----:B------:R-:W-:Y:S01]  /*10250*/  FMUL.FTZ R25, R48, R8 ;  /* 0x0000000830197220 */ /* 0x000fe20000410000 */
[----:B------:R-:W-:Y:S01]  /*10260*/  FFMA.FTZ R39, R46, R34, R39 ;  /* 0x000000222e277223 */ /* 0x000fe20000010027 */
[----:B------:R-:W-:Y:S01]  /*10270*/  LOP3.LUT R9, R9, 0xffff0000, RZ, 0xc0, !PT ;  /* 0xffff000009097812 */ /* 0x000fe200078ec0ff */
[----:B------:R-:W-:Y:S01]  /*10280*/  FMUL.FTZ R31, R52, R42 ;  /* 0x0000002a341f7220 */ /* 0x000fe20000410000 */
[C---:B------:R-:W-:Y:S01]  /*10290*/  FMUL.FTZ R29, R44.reuse, R8 ;  /* 0x000000082c1d7220 */ /* 0x040fe20000410000 */
[----:B------:R-:W-:Y:S01]  /*102a0*/  FFMA.FTZ R8, R44, R4, -R25 ;  /* 0x000000042c087223 */ /* 0x000fe20000010819 */
[----:B------:R-:W-:-:S02]  /*102b0*/  IMAD.U32 R25, R27, 0x10000, RZ ;  /* 0x000100001b197824 */ /* 0x000fc400078e00ff */
[----:B------:R-:W-:Y:S01]  /*102c0*/  FMUL.FTZ R44, R47, R40 ;  /* 0x000000282f2c7220 */ /* 0x000fe20000410000 */
[----:B------:R-:W-:Y:S01]  /*102d0*/  FFMA.FTZ R34, R48, R4, R29 ;  /* 0x0000000430227223 */ /* 0x000fe2000001001d */
[-C--:B------:R-:W-:Y:S01]  /*102e0*/  FMUL.FTZ R4, R49, R41.reuse ;  /* 0x0000002931047220 */ /* 0x080fe20000410000 */
[----:B------:R-:W-:Y:S01]  /*102f0*/  LOP3.LUT R48, R27, 0xffff0000, RZ, 0xc0, !PT ;  /* 0xffff00001b307812 */ /* 0x000fe200078ec0ff */
[----:B------:R-:W-:Y:S01]  /*10300*/  FMUL.FTZ R40, R45, R40 ;  /* 0x000000282d287220 */ /* 0x000fe20000410000 */
[C---:B------:R-:W-:Y:S01]  /*10310*/  FMUL.FTZ R46, R25.reuse, R41 ;  /* 0x00000029192e7220 */ /* 0x040fe20000410000 */
[----:B------:R-:W-:Y:S01]  /*10320*/  FFMA.FTZ R25, R25, R37, -R4 ;  /* 0x0000002519197223 */ /* 0x000fe20000010804 */
[----:B------:R-:W-:Y:S01]  /*10330*/  FMUL.FTZ R27, R50, R10 ;  /* 0x0000000a321b7220 */ /* 0x000fe20000410000 */
[-C--:B------:R-:W-:Y:S01]  /*10340*/  FFMA.FTZ R44, R45, R35.reuse, -R44 ;  /* 0x000000232d2c7223 */ /* 0x080fe2000001082c */
[----:B------:R-:W-:Y:S01]  /*10350*/  FFMA.FTZ R40, R47, R35, R40 ;  /* 0x000000232f287223 */ /* 0x000fe20000010028 */
[----:B------:R-:W-:-:S02]  /*10360*/  IMAD.U32 R4, R28, 0x10000, RZ ;  /* 0x000100001c047824 */ /* 0x000fc400078e00ff */
[----:B------:R-:W-:Y:S01]  /*10370*/  FMUL.FTZ R29, R48, R10 ;  /* 0x0000000a301d7220 */ /* 0x000fe20000410000 */
[----:B------:R-:W-:Y:S01]  /*10380*/  LOP3.LUT R41, R30, 0xffff0000, RZ, 0xc0, !PT ;  /* 0xffff00001e297812 */ /* 0x000fe200078ec0ff */
[----:B------:R-:W-:Y:S01]  /*10390*/  FFMA.FTZ R10, R49, R37, R46 ;  /* 0x00000025310a7223 */ /* 0x000fe2000001002e */
[----:B------:R-:W-:Y:S01]  /*103a0*/  LOP3.LUT R11, R11, 0xffff0000, RZ, 0xc0, !PT ;  /* 0xffff00000b0b7812 */ /* 0x000fe200078ec0ff */
[----:B------:R-:W-:Y:S01]  /*103b0*/  FFMA.FTZ R46, R48, R6, -R27 ;  /* 0x00000006302e7223 */ /* 0x000fe2000001081b */
[----:B------:R-:W-:Y:S01]  /*103c0*/  LOP3.LUT R35, R26, 0xffff0000, RZ, 0xc0, !PT ;  /* 0xffff00001a237812 */ /* 0x000fe200078ec0ff */
[----:B------:R-:W-:Y:S01]  /*103d0*/  FMUL.FTZ R27, R4, R42 ;  /* 0x0000002a041b7220 */ /* 0x000fe20000410000 */
[----:B------:R-:W-:Y:S01]  /*103e0*/  LOP3.LUT R45, R32, 0xffff0000, RZ, 0xc0, !PT ;  /* 0xffff0000202d7812 */ /* 0x000fe200078ec0ff */
[----:B------:R-:W-:Y:S01]  /*103f0*/  FFMA.FTZ R31, R4, R38, -R31 ;  /* 0x00000026041f7223 */ /* 0x000fe2000001081f */
[----:B------:R-:W-:Y:S01]  /*10400*/  LOP3.LUT R37, R28, 0xffff0000, RZ, 0xc0, !PT ;  /* 0xffff00001c257812 */ /* 0x000fe200078ec0ff */
[----:B------:R-:W-:Y:S01]  /*10410*/  FFMA.FTZ R29, R50, R6, R29 ;  /* 0x00000006321d7223 */ /* 0x000fe2000001001d */
[-C--:B------:R-:W-:Y:S01]  /*10420*/  FMUL.FTZ R4, R41, R9.reuse ;  /* 0x0000000929047220 */ /* 0x080fe20000410000 */
[----:B------:R-:W-:Y:S01]  /*10430*/  FMUL.FTZ R6, R35, R9 ;  /* 0x0000000923067220 */ /* 0x000fe20000410000 */
[-C--:B------:R-:W-:Y:S01]  /*10440*/  FMUL.FTZ R26, R45, R11.reuse ;  /* 0x0000000b2d1a7220 */ /* 0x080fe20000410000 */
[----:B------:R-:W-:Y:S01]  /*10450*/  FMUL.FTZ R28, R37, R11 ;  /* 0x0000000b251c7220 */ /* 0x000fe20000410000 */
[-C--:B------:R-:W-:Y:S01]  /*10460*/  FFMA.FTZ R9, R35, R5.reuse, -R4 ;  /* 0x0000000523097223 */ /* 0x080fe20000010804 */
[----:B------:R-:W-:Y:S01]  /*10470*/  FFMA.FTZ R11, R41, R5, R6 ;  /* 0x00000005290b7223 */ /* 0x000fe20000010006 */
[-C--:B------:R-:W-:Y:S01]  /*10480*/  FFMA.FTZ R26, R37, R7.reuse, -R26 ;  /* 0x00000007251a7223 */ /* 0x080fe2000001081a */
[----:B------:R-:W-:Y:S01]  /*10490*/  FFMA.FTZ R27, R52, R38, R27 ;  /* 0x00000026341b7223 */ /* 0x000fe2000001001b */
[----:B------:R-:W-:Y:S01]  /*104a0*/  FFMA.FTZ R28, R45, R7, R28 ;  /* 0x000000072d1c7223 */ /* 0x000fe2000001001c */
[----:B------:R-:W-:-:S02]  /*104b0*/  F2FP.BF16.F32.PACK_AB R5, R9, R44 ;  /* 0x0000002c0905723e */ /* 0x000fc400000010ff */
[----:B------:R-:W-:Y:S02]  /*104c0*/  F2FP.BF16.F32.PACK_AB R6, R46, R25 ;  /* 0x000000192e06723e */ /* 0x000fe400000010ff */
[----:B------:R-:W-:Y:S02]  /*104d0*/  F2FP.BF16.F32.PACK_AB R4, R8, R43 ;  /* 0x0000002b0804723e */ /* 0x000fe400000010ff */
[----:B------:R-:W-:Y:S02]  /*104e0*/  F2FP.BF16.F32.PACK_AB R9, R11, R40 ;  /* 0x000000280b09723e */ /* 0x000fe400000010ff */
[----:B------:R-:W-:Y:S02]  /*104f0*/  F2FP.BF16.F32.PACK_AB R7, R26, R31 ;  /* 0x0000001f1a07723e */ /* 0x000fe400000010ff */
[----:B------:R-:W-:Y:S02]  /*10500*/  F2FP.BF16.F32.PACK_AB R10, R29, R10 ;  /* 0x0000000a1d0a723e */ /* 0x000fe400000010ff */
[----:B------:R-:W-:Y:S01]  /*10510*/  F2FP.BF16.F32.PACK_AB R8, R34, R39 ;  /* 0x000000272208723e */ /* 0x000fe200000010ff */
[----:B------:R4:W-:Y:S01]  /*10520*/  STS.128 [R231], R4 ;  /* 0x00000004e7007388 */ /* 0x0009e20000000c00 */
[----:B------:R-:W-:-:S05]  /*10530*/  F2FP.BF16.F32.PACK_AB R11, R28, R27 ;  /* 0x0000001b1c0b723e */ /* 0x000fca00000010ff */
[----:B------:R4:W-:Y:S02]  /*10540*/  STS.128 [R33+0x15400], R8 ;  /* 0x0154000821007388 */ /* 0x0009e40000000c00 */
.L_x_617:
[----:B------:R-:W-:Y:S05]  /*10550*/  BSYNC B1 ;  /* 0x0000000000017941 */ /* 0x000fea0003800000 */
.L_x_616:
[----:B------:R-:W-:Y:S05]  /*10560*/  @P2 BRA `(.L_x_589) ;  /* 0x0000000400582947 */ /* 0x000fea0003800000 */
[----:B------:R-:W-:Y:S01]  /*10570*/  LEA.HI R0, R0, R233, RZ, 0x1d ;  /* 0x000000e900007211 */ /* 0x000fe200078fe8ff */
[C---:B------:R-:W-:Y:S01]  /*10580*/  IMAD.U32 R35, R15.reuse, 0x10000, RZ ;  /* 0x000100000f237824 */ /* 0x040fe200078e00ff */
[----:B------:R-:W-:Y:S01]  /*10590*/  LOP3.LUT R44, R15, 0xffff0000, RZ, 0xc0, !PT ;  /* 0xffff00000f2c7812 */ /* 0x000fe200078ec0ff */
[C---:B----4-:R-:W-:Y:S01]  /*105a0*/  IMAD.U32 R33, R3.reuse, 0x10000, RZ ;  /* 0x0001000003217824 */ /* 0x050fe200078e00ff */
[----:B0123--:R-:W-:Y:S01]  /*105b0*/  SHF.R.S32.HI R5, RZ, 0x1f, R0 ;  /* 0x0000001fff057819 */ /* 0x00ffe20000011400 */
[----:B------:R-:W-:Y:S01]  /*105c0*/  IMAD.SHL.U32 R4, R0, 0x8, RZ ;  /* 0x0000000800047824 */ /* 0x000fe200078e00ff */
[----:B------:R-:W-:Y:S01]  /*105d0*/  LOP3.LUT R40, R3, 0xffff0000, RZ, 0xc0, !PT ;  /* 0xffff000003287812 */ /* 0x000fe200078ec0ff */
[----:B------:R-:W-:Y:S01]  /*105e0*/  IMAD.U32 R46, R20, 0x10000, RZ ;  /* 0x00010000142e7824 */ /* 0x000fe200078e00ff */
[----:B------:R-:W-:Y:S01]  /*105f0*/  LEA.HI R0, R5, R0, RZ, 0x3 ;  /* 0x0000000005007211 */ /* 0x000fe200078f18ff */
[----:B------:R-:W-:Y:S01]  /*10600*/  IMAD.U32 R42, R12, 0x10000, RZ ;  /* 0x000100000c2a7824 */ /* 0x000fe200078e00ff */
[----:B------:R-:W-:-:S02]  /*10610*/  LOP3.LUT R5, R207, 0x38, R4, 0xf8, !PT ;  /* 0x00000038cf057812 */ /* 0x000fc400078ef804 */
[----:B------:R-:W-:Y:S01]  /*10620*/  LOP3.LUT R37, R20, 0xffff0000, RZ, 0xc0, !PT ;  /* 0xffff000014257812 */ /* 0x000fe200078ec0ff */
[----:B------:R-:W-:Y:S01]  /*10630*/  IMAD.SHL.U32 R0, R0, 0x400, RZ ;  /* 0x0000040000007824 */ /* 0x000fe200078e00ff */
[----:B------:R-:W-:Y:S02]  /*10640*/  LOP3.LUT R5, R5, R236, RZ, 0x3c, !PT ;  /* 0x000000ec05057212 */ /* 0x000fe400078e3cff */
[----:B------:R-:W-:Y:S02]  /*10650*/  LOP3.LUT R39, R24, 0xffff0000, RZ, 0xc0, !PT ;  /* 0xffff000018277812 */ /* 0x000fe400078ec0ff */
        /* <DEDUP_REMOVED lines=18> */
[C---:B------:R-:W-:Y:S01]  /*10780*/  FMUL.FTZ R38, R33.reuse, R29 ;  /* 0x0000001d21267220 */ /* 0x040fe20000410000 */
[-C--:B------:R-:W-:Y:S01]  /*10790*/  FMUL.FTZ R3, R44, R8.reuse ;  /* 0x000000082c037220 */ /* 0x080fe20000410000 */
[----:B------:R-:W-:Y:S01]  /*107a0*/  FMUL.FTZ R15, R40, R8 ;  /* 0x00000008280f7220 */ /* 0x000fe20000410000 */
[-C--:B------:R-:W-:Y:S01]  /*107b0*/  FFMA.FTZ R34, R33, R25.reuse, -R34 ;  /* 0x0000001921227223 */ /* 0x080fe20000010822 */
[----:B------:R-:W-:Y:S01]  /*107c0*/  FFMA.FTZ R38, R35, R25, R38 ;  /* 0x0000001923267223 */ /* 0x000fe20000010026 */
[-C--:B------:R-:W-:Y:S01]  /*107d0*/  FMUL.FTZ R25, R46, R30.reuse ;  /* 0x0000001e2e197220 */ /* 0x080fe20000410000 */
[----:B------:R-:W-:Y:S01]  /*107e0*/  FMUL.FTZ R29, R42, R30 ;  /* 0x0000001e2a1d7220 */ /* 0x000fe20000410000 */
[----:B------:R-:W-:-:S02]  /*107f0*/  IMAD.U32 R31, R10, 0x10000, RZ ;  /* 0x000100000a1f7824 */ /* 0x000fc400078e00ff */
[-C--:B------:R-:W-:Y:S01]  /*10800*/  FFMA.FTZ R3, R40, R4.reuse, -R3 ;  /* 0x0000000428037223 */ /* 0x080fe20000010803 */
[----:B------:R-:W-:Y:S01]  /*10810*/  IMAD.U32 R35, R21, 0x10000, RZ ;  /* 0x0001000015237824 */ /* 0x000fe200078e00ff */
[----:B------:R-:W-:Y:S01]  /*10820*/  LOP3.LUT R10, R10, 0xffff0000, RZ, 0xc0, !PT ;  /* 0xffff00000a0a7812 */ /* 0x000fe200078ec0ff */
[C---:B------:R-:W-:Y:S01]  /*10830*/  IMAD.U32 R33, R13.reuse, 0x10000, RZ ;  /* 0x000100000d217824 */ /* 0x040fe200078e00ff */
[----:B------:R-:W-:Y:S01]  /*10840*/  LOP3.LUT R30, R13, 0xffff0000, RZ, 0xc0, !PT ;  /* 0xffff00000d1e7812 */ /* 0x000fe200078ec0ff */
[----:B------:R-:W-:Y:S01]  /*10850*/  FFMA.FTZ R15, R44, R4, R15 ;  /* 0x000000042c0f7223 */ /* 0x000fe2000001000f */
[----:B------:R-:W-:Y:S01]  /*10860*/  LOP3.LUT R40, R21, 0xffff0000, RZ, 0xc0, !PT ;  /* 0xffff000015287812 */ /* 0x000fe200078ec0ff */
[-C--:B------:R-:W-:Y:S01]  /*10870*/  FFMA.FTZ R25, R42, R26.reuse, -R25 ;  /* 0x0000001a2a197223 */ /* 0x080fe20000010819 */
[----:B------:R-:W-:Y:S01]  /*10880*/  FFMA.FTZ R29, R46, R26, R29 ;  /* 0x0000001a2e1d7223 */ /* 0x000fe2000001001d */
[-C--:B------:R-:W-:Y:S01]  /*10890*/  FMUL.FTZ R4, R35, R31.reuse ;  /* 0x0000001f23047220 */ /* 0x080fe20000410000 */
[----:B------:R-:W-:Y:S01]  /*108a0*/  FMUL.FTZ R26, R33, R31 ;  /* 0x0000001f211a7220 */ /* 0x000fe20000410000 */
[----:B------:R-:W-:-:S02]  /*108b0*/  IMAD.U32 R42, R24, 0x10000, RZ ;  /* 0x00010000182a7824 */ /* 0x000fc400078e00ff */
[-C--:B------:R-:W-:Y:S01]  /*108c0*/  FMUL.FTZ R13, R40, R10.reuse ;  /* 0x0000000a280d7220 */ /* 0x080fe20000410000 */
[----:B------:R-:W-:Y:S01]  /*108d0*/  FMUL.FTZ R21, R30, R10 ;  /* 0x0000000a1e157220 */ /* 0x000fe20000410000 */
[-C--:B------:R-:W-:Y:S01]  /*108e0*/  FFMA.FTZ R8, R33, R27.reuse, -R4 ;  /* 0x0000001b21087223 */ /* 0x080fe20000010804 */
[----:B------:R-:W-:Y:S01]  /*108f0*/  FFMA.FTZ R10, R35, R27, R26 ;  /* 0x0000001b230a7223 */ /* 0x000fe2000001001a */
[----:B------:R-:W-:Y:S01]  /*10900*/  LOP3.LUT R9, R9, 0xffff0000, RZ, 0xc0, !PT ;  /* 0xffff000009097812 */ /* 0x000fe200078ec0ff */
[----:B------:R-:W-:Y:S01]  /*10910*/  IMAD.U32 R4, R14, 0x10000, RZ ;  /* 0x000100000e047824 */ /* 0x000fe200078e00ff */
[----:B------:R-:W-:Y:S01]  /*10920*/  LOP3.LUT R11, R11, 0xffff0000, RZ, 0xc0, !PT ;  /* 0xffff00000b0b7812 */ /* 0x000fe200078ec0ff */
[-C--:B------:R-:W-:Y:S01]  /*10930*/  FMUL.FTZ R27, R42, R32.reuse ;  /* 0x000000202a1b7220 */ /* 0x080fe20000410000 */
[----:B------:R-:W-:Y:S01]  /*10940*/  LOP3.LUT R33, R12, 0xffff0000, RZ, 0xc0, !PT ;  /* 0xffff00000c217812 */ /* 0x000fe200078ec0ff */
[----:B------:R-:W-:Y:S01]  /*10950*/  FMUL.FTZ R31, R4, R32 ;  /* 0x00000020041f7220 */ /* 0x000fe20000410000 */
[----:B------:R-:W-:Y:S01]  /*10960*/  LOP3.LUT R35, R14, 0xffff0000, RZ, 0xc0, !PT ;  /* 0xffff00000e237812 */ /* 0x000fe200078ec0ff */
[----:B------:R-:W-:Y:S01]  /*10970*/  FFMA.FTZ R27, R4, R28, -R27 ;  /* 0x0000001c041b7223 */ /* 0x000fe2000001081b */
[-C--:B------:R-:W-:Y:S01]  /*10980*/  FFMA.FTZ R13, R30, R6.reuse, -R13 ;  /* 0x000000061e0d7223 */ /* 0x080fe2000001080d */
        /* <DEDUP_REMOVED lines=20> */
.L_x_589:
[----:B------:R-:W-:Y:S05]  /*10ad0*/  BSYNC B0 ;  /* 0x0000000000007941 */ /* 0x000fea0003800000 */
.L_x_567:
[----:B------:R-:W-:Y:S01]  /*10ae0*/  @!PT LDS RZ, [RZ] ;  /* 0x00000000fffff984 */ /* 0x000fe20000000800 */
[----:B------:R-:W-:Y:S01]  /*10af0*/  @!PT LDS RZ, [RZ] ;  /* 0x00000000fffff984 */ /* 0x000fe20000000800 */
[----:B------:R-:W-:Y:S01]  /*10b00*/  @!PT LDS RZ, [RZ] ;  /* 0x00000000fffff984 */ /* 0x000fe20000000800 */
[----:B------:R-:W-:Y:S01]  /*10b10*/  @!PT LDS RZ, [RZ] ;  /* 0x00000000fffff984 */ /* 0x000fe20000000800 */
[----:B------:R5:W-:Y:S06]  /*10b20*/  MEMBAR.ALL.CTA ;  /* 0x0000000000007992 */ /* 0x000bec0000008000 */
[----:B-----5:R-:W5:Y:S01]  /*10b30*/  FENCE.VIEW.ASYNC.S ;  /* 0x00000000000073c6 */ /* 0x020f620000000000 */
[----:B------:R-:W-:Y:S05]  /*10b40*/  WARPSYNC.ALL ;  /* 0x0000000000007948 */ /* 0x000fea0003800000 */
[----:B-----5:R-:W-:Y:S06]  /*10b50*/  BAR.SYNC.DEFER_BLOCKING 0xd, 0x100 ;  /* 0x0344000000007b1d */ /* 0x020fec0000010000 */
.L_x_565:
[----:B0-----:R-:W5:Y:S02]  /*10b60*/  LDL R0, [R1+0x14] ;  /* 0x0000140001007983 */ /* 0x001f640000100800 */
[----:B-----5:R-:W-:-:S13]  /*10b70*/  R2UR UR4, R0 ;  /* 0x00000000000472ca */ /* 0x020fda00000e0000 */
[----:B------:R-:W-:-:S05]  /*10b80*/  IMAD.U32 R0, RZ, RZ, UR4 ;  /* 0x00000004ff007e24 */ /* 0x000fca000f8e00ff */
[----:B------:R-:W-:-:S13]  /*10b90*/  ISETP.NE.AND P0, PT, R0, 0x3, PT ;  /* 0x000000030000780c */ /* 0x000fda0003f05270 */
[----:B------:R-:W-:Y:S05]  /*10ba0*/  @!P0 BRA `(.L_x_618) ;  /* 0x0000000000048947 */ /* 0x000fea0003800000 */
[----:B------:R-:W-:Y:S01]  /*10bb0*/  BPT.TRAP 0x1 ;  /* 0x000000040000795c */ /* 0x000fe20000300000 */
.L_x_618:
[----:B------:R-:W-:Y:S01]  /*10bc0*/  IMAD R0, R211, 0x8, R2 ;  /* 0x00000008d3007824 */ /* 0x000fe200078e0202 */
[----:B-1-3--:R-:W-:-:S04]  /*10bd0*/  SHF.L.U32 R3, R213, 0x1f, RZ ;  /* 0x0000001fd5037819 */ /* 0x00afc800000006ff */
[----:B------:R0:W1:Y:S01]  /*10be0*/  SYNCS.PHASECHK.TRANS64.TRYWAIT P2, [R0+URZ+0x36830], R3 ;  /* 0x03683003000075a7 */ /* 0x000062000804017f */
[----:B------:R-:W-:Y:S05]  /*10bf0*/  @!P0 BRA `(.L_x_619) ;  /* 0x0000000000048947 */ /* 0x000fea0003800000 */
[----:B------:R-:W-:Y:S01]  /*10c00*/  BPT.TRAP 0x1 ;  /* 0x000000040000795c */ /* 0x000fe20000300000 */
.L_x_619:
[----:B--2-4-:R-:W2:Y:S01]  /*10c10*/  S2R R4, SR_TID.X ;  /* 0x0000000000047919 */ /* 0x014ea20000002100 */
[----:B------:R-:W-:Y:S01]  /*10c20*/  IMAD.MOV.U32 R119, RZ, RZ, RZ ;  /* 0x000000ffff777224 */ /* 0x000fe200078e00ff */
[----:B--2---:R-:W-:-:S04]  /*10c30*/  LOP3.LUT R4, R4, 0x7f, RZ, 0xc0, !PT ;  /* 0x0000007f04047812 */ /* 0x004fc800078ec0ff */
[----:B------:R-:W-:Y:S01]  /*10c40*/  ISETP.NE.AND P1, PT, R4, RZ, PT ;  /* 0x000000ff0400720c */ /* 0x000fe20003f25270 */
[----:B-1----:R-:W-:-:S12]  /*10c50*/  @P2 BRA `(.L_x_620) ;  /* 0x0000000000082947 */ /* 0x002fd80003800000 */
[----:B------:R-:W1:Y:S02]  /*10c60*/  SYNCS.PHASECHK.TRANS64.TRYWAIT P2, [R0+URZ+0x36830], R3 ;  /* 0x03683003000075a7 */ /* 0x000e64000804017f */
[----:B-1----:R-:W-:Y:S05]  /*10c70*/  @!P2 BRA `(.L_x_621) ;  /* 0x000001480008a947 */ /* 0x002fea0003800000 */
.L_x_620:
[----:B------:R-:W-:Y:S05]  /*10c80*/  WARPSYNC.ALL ;  /* 0x0000000000007948 */ /* 0x000fea0003800000 */
[----:B01----:R-:W-:Y:S01]  /*10c90*/  VIADD R3, R2, 0x21400 ;  /* 0x0002140002037836 */ /* 0x003fe20000000000 */
[----:B------:R-:W-:Y:S01]  /*10ca0*/  R2UR UR24, R36 ;  /* 0x00000000241872ca */ /* 0x000fe200000e0000 */
[----:B------:R-:W-:Y:S01]  /*10cb0*/  IMAD.MOV.U32 R5, RZ, RZ, 0x40000040 ;  /* 0x40000040ff057424 */ /* 0x000fe200078e00ff */
[----:B------:R-:W-:Y:S01]  /*10cc0*/  WARPGROUP.ARRIVE ;  /* 0x00000000000079c5 */ /* 0x000fe20000000000 */
[----:B------:R-:W-:Y:S01]  /*10cd0*/  UMOV UR5, 0x40000040 ;  /* 0x4000004000057882 */ /* 0x000fe20000000000 */
[----:B------:R-:W-:Y:S01]  /*10ce0*/  SHF.R.U32.HI R3, RZ, 0x4, R3 ;  /* 0x00000004ff037819 */ /* 0x000fe20000011603 */
[----:B------:R-:W-:Y:S01]  /*10cf0*/  IMAD.MOV.U32 R7, RZ, RZ, 0x40000040 ;  /* 0x40000040ff077424 */ /* 0x000fe200078e00ff */
[----:B------:R-:W-:Y:S01]  /*10d00*/  R2UR UR7, R5 ;  /* 0x00000000050772ca */ /* 0x000fe200000e0000 */
[----:B------:R-:W-:Y:S01]  /*10d10*/  UMOV UR27, UR5 ;  /* 0x00000005001b7c82 */ /* 0x000fe20008000000 */
[----:B------:R-:W-:Y:S01]  /*10d20*/  LOP3.LUT R3, R3, 0x3fff, RZ, 0xc0, !PT ;  /* 0x00003fff03037812 */ /* 0x000fe200078ec0ff */
[----:B------:R-:W-:Y:S01]  /*10d30*/  UMOV UR17, UR27 ;  /* 0x0000001b00117c82 */ /* 0x000fe20008000000 */
[----:B------:R-:W-:Y:S01]  /*10d40*/  R2UR UR19, R7 ;  /* 0x00000000071372ca */ /* 0x000fe200000e0000 */
[----:B------:R-:W-:Y:S01]  /*10d50*/  UMOV UR21, UR27 ;  /* 0x0000001b00157c82 */ /* 0x000fe20008000000 */
[----:B------:R-:W-:Y:S01]  /*10d60*/  LOP3.LUT R215, R3, 0x10000, RZ, 0xfc, !PT ;  /* 0x0001000003d77812 */ /* 0x000fe200078efcff */
[----:B------:R-:W-:Y:S01]  /*10d70*/  ULOP3.LUT UR24, UR24, 0x10000, URZ, 0xfc, !UPT ;  /* 0x0001000018187892 */ /* 0x000fe2000f8efc3f */
[----:B------:R-:W-:Y:S01]  /*10d80*/  MOV R9, 0x40000040 ;  /* 0x4000004000097802 */ /* 0x000fe20000000f00 */
[----:B------:R-:W-:Y:S01]  /*10d90*/  IMAD.MOV.U32 R7, RZ, RZ, 0x40000040 ;  /* 0x40000040ff077424 */ /* 0x000fe200078e00ff */
[----:B------:R-:W-:Y:S01]  /*10da0*/  UMOV UR9, UR27 ;  /* 0x0000001b00097c82 */ /* 0x000fe20008000000 */
[----:B------:R-:W-:Y:S01]  /*10db0*/  IMAD R4, R211, 0xa80, R215 ;  /* 0x00000a80d3047824 */ /* 0x000fe200078e02d7 */
[----:B------:R-:W-:Y:S01]  /*10dc0*/  R2UR UR23, R9 ;  /* 0x00000000091772ca */ /* 0x000fe200000e0000 */
[----:B------:R-:W-:Y:S01]  /*10dd0*/  IMAD.U32 R15, RZ, RZ, UR5 ;  /* 0x00000005ff0f7e24 */ /* 0x000fe2000f8e00ff */
[----:B------:R-:W-:Y:S01]  /*10de0*/  UMOV UR4, UR24 ;  /* 0x0000001800047c82 */ /* 0x000fe20008000000 */
[C---:B------:R-:W-:Y:S01]  /*10df0*/  VIADD R6, R4.reuse, 0x80 ;  /* 0x0000008004067836 */ /* 0x040fe20000000000 */
[C---:B------:R-:W-:Y:S01]  /*10e00*/  R2UR UR6, R4.reuse ;  /* 0x00000000040672ca */ /* 0x040fe200000e0000 */
[----:B------:R-:W-:Y:S01]  /*10e10*/  UMOV UR26, UR4 ;  /* 0x00000004001a7c82 */ /* 0x000fe20008000000 */
[----:B------:R-:W-:Y:S01]  /*10e20*/  VIADD R8, R4, 0x100 ;  /* 0x0000010004087836 */ /* 0x000fe20000000000 */
[----:B------:R-:W-:Y:S01]  /*10e30*/  UMOV UR16, UR26 ;  /* 0x0000001a00107c82 */ /* 0x000fe20008000000 */
[----:B------:R-:W-:Y:S01]  /*10e40*/  R2UR UR18, R6 ;  /* 0x00000000061272ca */ /* 0x000fe200000e0000 */
[----:B------:R-:W-:Y:S01]  /*10e50*/  UMOV UR20, UR26 ;  /* 0x0000001a00147c82 */ /* 0x000fe20008000000 */
[----:B------:R-:W-:Y:S01]  /*10e60*/  VIADD R6, R4, 0x180 ;  /* 0x0000018004067836 */ /* 0x000fe20000000000 */
[----:B------:R-:W-:Y:S01]  /*10e70*/  R2UR UR22, R8 ;  /* 0x00000000081672ca */ /* 0x000fe200000e0000 */
[----:B------:R-:W-:Y:S01]  /*10e80*/  IMAD.U32 R14, RZ, RZ, UR4 ;  /* 0x00000004ff0e7e24 */ /* 0x000fe2000f8e00ff */
[----:B------:R-:W-:Y:S01]  /*10e90*/  UMOV UR8, UR26 ;  /* 0x0000001a00087c82 */ /* 0x000fe20008000000 */
[----:B------:R-:W-:Y:S01]  /*10ea0*/  VIADD R12, R4, 0x200 ;  /* 0x00000200040c7836 */ /* 0x000fe20000000000 */
[----:B------:R-:W-:Y:S01]  /*10eb0*/  UMOV UR12, UR26 ;  /* 0x0000001a000c7c82 */ /* 0x000fe20008000000 */
[----:B------:R-:W-:Y:S01]  /*10ec0*/  IMAD.MOV.U32 R13, RZ, RZ, 0x40000040 ;  /* 0x40000040ff0d7424 */ /* 0x000fe200078e00ff */
[----:B------:R-:W-:Y:S01]  /*10ed0*/  HGMMA.64x16x16.F32.BF16 R72, gdesc[UR4], RZ, !UPT, gsb0 ;  /* 0x00200000044879f0 */ /* 0x000fe2000c0018ff */
[----:B------:R-:W-:Y:S01]  /*10ee0*/  R2UR UR6, R6 ;  /* 0x00000000060672ca */ /* 0x000fe200000e0000 */
[----:B------:R-:W-:Y:S01]  /*10ef0*/  UMOV UR4, UR26 ;  /* 0x0000001a00047c82 */ /* 0x000fe20008000000 */
[----:B------:R-:W-:Y:S01]  /*10f00*/  R2UR UR7, R7 ;  /* 0x00000000070772ca */ /* 0x000fe200000e0000 */
[----:B------:R-:W-:Y:S01]  /*10f10*/  UMOV UR5, UR27 ;  /* 0x0000001b00057c82 */ /* 0x000fe20008000000 */
[----:B------:R-:W-:Y:S01]  /*10f20*/  R2UR UR10, R12 ;  /* 0x000000000c0a72ca */ /* 0x000fe200000e0000 */
[C---:B------:R-:W-:Y:S01]  /*10f30*/  VIADD R8, R4.reuse, 0x280 ;  /* 0x0000028004087836 */ /* 0x040fe20000000000 */
[----:B------:R-:W-:Y:S01]  /*10f40*/  R2UR UR11, R13 ;  /* 0x000000000d0b72ca */ /* 0x000fe200000e0000 */
[----:B------:R-:W-:Y:S01]  /*10f50*/  IMAD.MOV.U32 R9, RZ, RZ, 0x40000040 ;  /* 0x40000040ff097424 */ /* 0x000fe200078e00ff */
[----:B------:R-:W-:Y:S01]  /*10f60*/  UMOV UR13, UR27 ;  /* 0x0000001b000d7c82 */ /* 0x000fe20008000000 */
[----:B------:R-:W-:Y:S01]  /*10f70*/  VIADD R6, R4, 0x300 ;  /* 0x0000030004067836 */ /* 0x000fe20000000000 */
[----:B------:R-:W-:Y:S01]  /*10f80*/  R2UR UR14, R8 ;  /* 0x00000000080e72ca */ /* 0x000fe200000e0000 */
[----:B------:R-:W-:Y:S01]  /*10f90*/  IMAD.MOV.U32 R7, RZ, RZ, 0x40000040 ;  /* 0x40000040ff077424 */ /* 0x000fe200078e00ff */
[----:B------:R-:W-:Y:S01]  /*10fa0*/  R2UR UR15, R9 ;  /* 0x00000000090f72ca */ /* 0x000fe200000e0000 */
[C---:B------:R-:W-:Y:S01]  /*10fb0*/  VIADD R8, R4.reuse, 0x2 ;  /* 0x0000000204087836 */ /* 0x040fe20000000000 */
[----:B------:R-:W-:Y:S01]  /*10fc0*/  UMOV UR29, 0x40000040 ;  /* 0x40000040001d7882 */ /* 0x000fe20000000000 */
[----:B------:R-:W-:Y:S01]  /*10fd0*/  IMAD.MOV.U32 R9, RZ, RZ, 0x40000040 ;  /* 0x40000040ff097424 */ /* 0x000fe200078e00ff */
[----:B------:R-:W-:Y:S01]  /*10fe0*/  MOV R13, 0x40000040 ;  /* 0x40000040000d7802 */ /* 0x000fe20000000f00 */
[----:B------:R-:W-:Y:S01]  /*10ff0*/  VIADD R12, R4, 0x202 ;  /* 0x00000202040c7836 */ /* 0x000fe20000000000 */
[----:B------:R-:W-:Y:S01]  /*11000*/  R2UR UR30, R8 ;  /* 0x00000000081e72ca */ /* 0x000fe200000e0000 */
[----:B------:R-:W-:Y:S01]  /*11010*/  VIADD R8, R4, 0x102 ;  /* 0x0000010204087836 */ /* 0x000fe20000000000 */
[----:B------:R-:W-:Y:S01]  /*11020*/  R2UR UR31, R9 ;  /* 0x00000000091f72ca */ /* 0x000fe200000e0000 */
[----:B------:R-:W-:Y:S01]  /*11030*/  IMAD.MOV.U32 R9, RZ, RZ, 0x40000040 ;  /* 0x40000040ff097424 */ /* 0x000fe200078e00ff */
[----:B------:R0:W-:Y:S01]  /*11040*/  STL.64 [R1+0x48], R14 ;  /* 0x0000480e01007387 */ /* 0x0001e20000100a00 */
[----:B------:R-:W-:Y:S01]  /*11050*/  P2R R11, PR, RZ, 0x1 ;  /* 0x00000001ff0b7803 */ /* 0x000fe20000000000 */
[----:B0-----:R-:W-:Y:S01]  /*11060*/  IMAD.U32 R15, RZ, RZ, UR29 ;  /* 0x0000001dff0f7e24 */ /* 0x001fe2000f8e00ff */
[----:B------:R-:W-:-:S02]  /*11070*/  WARPGROUP.DEPBAR.LE gsb0, 0x0 ;  /* 0x00008000000079c5 */ /* 0x000fc40000010000 */
[----:B------:R-:W-:-:S06]  /*11080*/  WARPGROUP.ARRIVE ;  /* 0x00000000000079c5 */ /* 0x000fcc0000000000 */
[----:B------:R-:W-:Y:S01]  /*11090*/  HGMMA.64x16x16.F32.BF16 R64, gdesc[UR16], RZ, !UPT, gsb0 ;  /* 0x00200000104079f0 */ /* 0x000fe2000c0018ff */
[----:B------:R-:W-:Y:S01]  /*110a0*/  R2UR UR18, R6 ;  /* 0x00000000061272ca */ /* 0x000fe200000e0000 */
[----:B------:R-:W-:Y:S01]  /*110b0*/  UMOV UR16, UR26 ;  /* 0x0000001a00107c82 */ /* 0x000fe20008000000 */
[----:B------:R-:W-:Y:S01]  /*110c0*/  R2UR UR19, R7 ;  /* 0x00000000071372ca */ /* 0x000fe200000e0000 */
[----:B------:R-:W-:Y:S01]  /*110d0*/  UMOV UR17, UR27 ;  /* 0x0000001b00117c82 */ /* 0x000fe20008000000 */
[----:B------:R-:W-:Y:S01]  /*110e0*/  VIADD R6, R4, 0x82 ;  /* 0x0000008204067836 */ /* 0x000fe20000000000 */
[----:B------:R-:W-:Y:S01]  /*110f0*/  UMOV UR27, UR29 ;  /* 0x0000001d001b7c82 */ /* 0x000fe20008000000 */
[----:B------:R-:W-:Y:S01]  /*11100*/  IMAD.MOV.U32 R7, RZ, RZ, 0x40000040 ;  /* 0x40000040ff077424 */ /* 0x000fe200078e00ff */
[----:B------:R-:W-:Y:S02]  /*11110*/  WARPGROUP.DEPBAR.LE gsb0, 0x0 ;  /* 0x00008000000079c5 */ /* 0x000fe40000010000 */
[----:B------:R-:W-:-:S06]  /*11120*/  WARPGROUP.ARRIVE ;  /* 0x00000000000079c5 */ /* 0x000fcc0000000000 */
[----:B------:R-:W-:Y:S01]  /*11130*/  HGMMA.64x16x16.F32.BF16 R56, gdesc[UR20], RZ, !UPT, gsb0 ;  /* 0x00200000143879f0 */ /* 0x000fe2000c0018ff */
[----:B------:R-:W-:Y:S01]  /*11140*/  R2UR UR22, R8 ;  /* 0x00000000081672ca */ /* 0x000fe200000e0000 */
[----:B------:R-:W-:Y:S01]  /*11150*/  UMOV UR21, UR27 ;  /* 0x0000001b00157c82 */ /* 0x000fe20008000000 */
[----:B------:R-:W-:Y:S01]  /*11160*/  R2UR UR23, R9 ;  /* 0x00000000091772ca */ /* 0x000fe200000e0000 */
[----:B------:R-:W-:Y:S02]  /*11170*/  VIADD R8, R4, 0x282 ;  /* 0x0000028204087836 */ /* 0x000fe40000000000 */
[----:B------:R-:W-:Y:S01]  /*11180*/  IMAD.MOV.U32 R9, RZ, RZ, 0x40000040 ;  /* 0x40000040ff097424 */ /* 0x000fe200078e00ff */
[----:B------:R-:W-:Y:S02]  /*11190*/  WARPGROUP.DEPBAR.LE gsb0, 0x0 ;  /* 0x00008000000079c5 */ /* 0x000fe40000010000 */
[----:B------:R-:W-:-:S06]  /*111a0*/  WARPGROUP.ARRIVE ;  /* 0x00000000000079c5 */ /* 0x000fcc0000000000 */
[----:B------:R-:W-:Y:S01]  /*111b0*/  HGMMA.64x16x16.F32.BF16 R48, gdesc[UR4], RZ, !UPT, gsb0 ;  /* 0x00200000043079f0 */ /* 0x000fe2000c0018ff */
[----:B------:R-:W-:Y:S01]  /*111c0*/  UIADD3 UR4, UR24, 0x2, URZ ;  /* 0x0000000218047890 */ /* 0x000fe2000fffe03f */
[----:B------:R-:W-:-:S06]  /*111d0*/  UMOV UR5, UR27 ;  /* 0x0000001b00057c82 */ /* 0x000fcc0008000000 */
[----:B------:R-:W-:Y:S02]  /*111e0*/  UMOV UR28, UR4 ;  /* 0x00000004001c7c82 */ /* 0x000fe40008000000 */
[----:B------:R-:W-:Y:S01]  /*111f0*/  UMOV UR26, UR28 ;  /* 0x0000001c001a7c82 */ /* 0x000fe20008000000 */
[----:B------:R-:W-:Y:S01]  /*11200*/  IMAD.U32 R14, RZ, RZ, UR28 ;  /* 0x0000001cff0e7e24 */ /* 0x000fe2000f8e00ff */
[----:B------:R-:W-:Y:S01]  /*11210*/  UMOV UR20, UR26 ;  /* 0x0000001a00147c82 */ /* 0x000fe20008000000 */
[----:B------:R-:W-:-:S03]  /*11220*/  UMOV UR4, UR26 ;  /* 0x0000001a00047c82 */ /* 0x000fc60008000000 */
[----:B------:R0:W-:Y:S01]  /*11230*/  STL.64 [R1+0x40], R14 ;  /* 0x0000400e01007387 */ /* 0x0001e20000100a00 */
[----:B------:R-:W-:Y:S02]  /*11240*/  WARPGROUP.DEPBAR.LE gsb0, 0x0 ;  /* 0x00008000000079c5 */ /* 0x000fe40000010000 */
[----:B------:R-:W-:-:S06]  /*11250*/  WARPGROUP.ARRIVE ;  /* 0x00000000000079c5 */ /* 0x000fcc0000000000 */
[----:B------:R-:W-:Y:S01]  /*11260*/  HGMMA.64x16x16.F32.BF16 R40, gdesc[UR8], RZ, !UPT, gsb0 ;  /* 0x00200000082879f0 */ /* 0x000fe2000c0018ff */
[----:B------:R-:W-:Y:S01]  /*11270*/  R2UR UR10, R12 ;  /* 0x000000000c0a72ca */ /* 0x000fe200000e0000 */
[----:B------:R-:W-:Y:S01]  /*11280*/  UMOV UR8, UR26 ;  /* 0x0000001a00087c82 */ /* 0x000fe20008000000 */
[----:B------:R-:W-:Y:S01]  /*11290*/  R2UR UR11, R13 ;  /* 0x000000000d0b72ca */ /* 0x000fe200000e0000 */
[----:B------:R-:W-:Y:S01]  /*112a0*/  UMOV UR9, UR27 ;  /* 0x0000001b00097c82 */ /* 0x000fe20008000000 */
[----:B------:R-:W-:Y:S02]  /*112b0*/  VIADD R12, R4, 0x204 ;  /* 0x00000204040c7836 */ /* 0x000fe40000000000 */
[----:B------:R-:W-:Y:S01]  /*112c0*/  IMAD.MOV.U32 R13, RZ, RZ, 0x40000040 ;  /* 0x40000040ff0d7424 */ /* 0x000fe200078e00ff */
        /* <DEDUP_REMOVED lines=17> */
[----:B------:R-:W-:-:S03]  /*113e0*/  IMAD.MOV.U32 R7, RZ, RZ, 0x40000040 ;  /* 0x40000040ff077424 */ /* 0x000fc600078e00ff */
[----:B------:R-:W-:Y:S01]  /*113f0*/  R2UR UR6, R6 ;  /* 0x00000000060672ca */ /* 0x000fe200000e0000 */
[----:B------:R-:W-:Y:S01]  /*11400*/  VIADD R6, R4, 0x302 ;  /* 0x0000030204067836 */ /* 0x000fe20000000000 */
[----:B------:R-:W-:Y:S01]  /*11410*/  R2UR UR7, R7 ;  /* 0x00000000070772ca */ /* 0x000fe200000e0000 */
[----:B------:R-:W-:Y:S01]  /*11420*/  IMAD.MOV.U32 R7, RZ, RZ, 0x40000040 ;  /* 0x40000040ff077424 */ /* 0x000fe200078e00ff */
[----:B------:R-:W-:Y:S02]  /*11430*/  WARPGROUP.DEPBAR.LE gsb0, 0x0 ;  /* 0x00008000000079c5 */ /* 0x000fe40000010000 */
[----:B------:R-:W-:-:S06]  /*11440*/  WARPGROUP.ARRIVE ;  /* 0x00000000000079c5 */ /* 0x000fcc0000000000 */
[----:B------:R-:W-:Y:S01]  /*11450*/  HGMMA.64x16x16.F32.BF16 R72, gdesc[UR28], R72, gsb0 ;  /* 0x002000001c4879f0 */ /* 0x000fe20008001848 */
[----:B------:R-:W-:Y:S01]  /*11460*/  R2UR UR30, R8 ;  /* 0x00000000081e72ca */ /* 0x000fe200000e0000 */
[----:B------:R-:W-:Y:S01]  /*11470*/  UMOV UR29, 0x40000040 ;  /* 0x40000040001d7882 */ /* 0x000fe20000000000 */
[----:B------:R-:W-:Y:S01]  /*11480*/  R2UR UR31, R9 ;  /* 0x00000000091f72ca */ /* 0x000fe200000e0000 */
[----:B------:R-:W-:Y:S02]  /*11490*/  VIADD R8, R4, 0x104 ;  /* 0x0000010404087836 */ /* 0x000fe40000000000 */
[----:B------:R-:W-:Y:S02]  /*114a0*/  IMAD.MOV.U32 R9, RZ, RZ, 0x40000040 ;  /* 0x40000040ff097424 */ /* 0x000fe400078e00ff */
[----:B0-----:R-:W-:Y:S01]  /*114b0*/  IMAD.U32 R15, RZ, RZ, UR29 ;  /* 0x0000001dff0f7e24 */ /* 0x001fe2000f8e00ff */
[----:B------:R-:W-:Y:S02]  /*114c0*/  WARPGROUP.DEPBAR.LE gsb0, 0x0 ;  /* 0x00008000000079c5 */ /* 0x000fe40000010000 */
[----:B------:R-:W-:-:S06]  /*114d0*/  WARPGROUP.ARRIVE ;  /* 0x00000000000079c5 */ /* 0x000fcc0000000000 */
[----:B------:R-:W-:Y:S01]  /*114e0*/  HGMMA.64x16x16.F32.BF16 R64, gdesc[UR16], R64, gsb0 ;  /* 0x00200000104079f0 */ /* 0x000fe20008001840 */
        /* <DEDUP_REMOVED lines=9> */
[----:B------:R-:W-:Y:S01]  /*11580*/  HGMMA.64x16x16.F32.BF16 R56, gdesc[UR20], R56, gsb0 ;  /* 0x00200000143879f0 */ /* 0x000fe20008001838 */
[----:B------:R-:W-:Y:S01]  /*11590*/  R2UR UR22, R8 ;  /* 0x00000000081672ca */ /* 0x000fe200000e0000 */
[----:B------:R-:W-:Y:S01]  /*115a0*/  UMOV UR21, UR27 ;  /* 0x0000001b00157c82 */ /* 0x000fe20008000000 */
[----:B------:R-:W-:Y:S01]  /*115b0*/  R2UR UR23, R9 ;  /* 0x00000000091772ca */ /* 0x000fe200000e0000 */
[----:B------:R-:W-:Y:S02]  /*115c0*/  VIADD R8, R4, 0x284 ;  /* 0x0000028404087836 */ /* 0x000fe40000000000 */
[----:B------:R-:W-:Y:S01]  /*115d0*/  IMAD.MOV.U32 R9, RZ, RZ, 0x40000040 ;  /* 0x40000040ff097424 */ /* 0x000fe200078e00ff */
[----:B------:R-:W-:Y:S02]  /*115e0*/  WARPGROUP.DEPBAR.LE gsb0, 0x0 ;  /* 0x00008000000079c5 */ /* 0x000fe40000010000 */
[----:B------:R-:W-:-:S06]  /*115f0*/  WARPGROUP.ARRIVE ;  /* 0x00000000000079c5 */ /* 0x000fcc0000000000 */
[----:B------:R-:W-:Y:S01]  /*11600*/  HGMMA.64x16x16.F32.BF16 R48, gdesc[UR4], R48, gsb0 ;  /* 0x00200000043079f0 */ /* 0x000fe20008001830 */
        /* <DEDUP_REMOVED lines=10> */
[----:B------:R-:W-:Y:S01]  /*116b0*/  HGMMA.64x16x16.F32.BF16 R40, gdesc[UR8], R40, gsb0 ;  /* 0x00200000082879f0 */ /* 0x000fe20008001828 */
        /* <DEDUP_REMOVED lines=23> */
[----:B------:R-:W-:-:S03]  /*11830*/  IMAD.MOV.U32 R7, RZ, RZ, 0x40000040 ;  /* 0x40000040ff077424 */ /* 0x000fc600078e00ff */
[----:B------:R-:W-:Y:S02]  /*11840*/  R2UR UR6, R6 ;  /* 0x00000000060672ca */ /* 0x000fe400000e0000 */
[----:B------:R-:W-:Y:S01]  /*11850*/  R2UR UR7, R7 ;  /* 0x00000000070772ca */ /* 0x000fe200000e0000 */
[----:B------:R-:W-:Y:S01]  /*11860*/  IMAD.MOV.U32 R7, RZ, RZ, 0x40000040 ;  /* 0x40000040ff077424 */ /* 0x000fe200078e00ff */
[----:B------:R-:W-:Y:S01]  /*11870*/  IADD3 R6, R4, 0x304, RZ ;  /* 0x0000030404067810 */ /* 0x000fe20007ffe0ff */
        /* <DEDUP_REMOVED lines=67> */
[----:B------:R-:W-:Y:S02]  /*11cb0*/  R2UR UR7, R7 ;  /* 0x00000000070772ca */ /* 0x000fe400000e0000 */
[----:B------:R-:W-:Y:S01]  /*11cc0*/  MOV R7, 0x40000040 ;  /* 0x4000004000077802 */ /* 0x000fe20000000f00 */
        /* <DEDUP_REMOVED lines=103> */
[----:B------:R-:W-:Y:S01]  /*12340*/  MOV R14, UR28 ;  /* 0x0000001c000e7c02 */ /* 0x000fe20008000f00 */
[----:B------:R-:W-:Y:S01]  /*12350*/  UMOV UR20, UR26 ;  /* 0x0000001a00147c82 */ /* 0x000fe20008000000 */
[----:B------:R-:W-:Y:S01]  /*12360*/  UMOV UR4, UR26 ;  /* 0x0000001a00047c82 */ /* 0x000fe20008000000 */
[----:B------:R-:W-:Y:S01]  /*12370*/  UIADD3 UR52, UR24, 0x406, URZ ;  /* 0x0000040618347890 */ /* 0x000fe2000fffe03f */
[----:B------:R-:W-:Y:S01]  /*12380*/  UMOV UR53, 0x40000040 ;  /* 0x4000004000357882 */ /* 0x000fe20000000000 */
[----:B------:R-:W-:Y:S01]  /*12390*/  UIADD3 UR48, UR24, 0x800, URZ ;  /* 0x0000080018307890 */ /* 0x000fe2000fffe03f */
[----:B------:R0:W-:Y:S01]  /*123a0*/  STL.64 [R1+0x20], R14 ;  /* 0x0000200e01007387 */ /* 0x0001e20000100a00 */
[----:B------:R-:W-:Y:S01]  /*123b0*/  UMOV UR49, 0x40000040 ;  /* 0x4000004000317882 */ /* 0x000fe20000000000 */
[----:B------:R-:W-:Y:S01]  /*123c0*/  UIADD3 UR44, UR24, 0x802, URZ ;  /* 0x00000802182c7890 */ /* 0x000fe2000fffe03f */
[----:B------:R-:W-:Y:S01]  /*123d0*/  UMOV UR45, 0x40000040 ;  /* 0x40000040002d7882 */ /* 0x000fe20000000000 */
[----:B------:R-:W-:Y:S01]  /*123e0*/  UIADD3 UR40, UR24, 0x804, URZ ;  /* 0x0000080418287890 */ /* 0x000fe2000fffe03f */
[----:B------:R-:W2:Y:S01]  /*123f0*/  LDL R80, [R1+0x58] ;  /* 0x0000580001507983 */ /* 0x000ea20000100800 */
[----:B------:R-:W-:-:S02]  /*12400*/  WARPGROUP.DEPBAR.LE gsb0, 0x0 ;  /* 0x00008000000079c5 */ /* 0x000fc40000010000 */
[----:B------:R-:W-:-:S06]  /*12410*/  WARPGROUP.ARRIVE ;  /* 0x00000000000079c5 */ /* 0x000fcc0000000000 */
[----:B------:R-:W-:Y:S01]  /*12420*/  HGMMA.64x16x16.F32.BF16 R40, gdesc[UR8], R40, gsb0 ;  /* 0x00200000082879f0 */ /* 0x000fe20008001828 */
[----:B------:R-:W-:Y:S01]  /*12430*/  R2UR UR10, R12 ;  /* 0x000000000c0a72ca */ /* 0x000fe200000e0000 */
[----:B------:R-:W-:Y:S01]  /*12440*/  UMOV UR8, UR26 ;  /* 0x0000001a00087c82 */ /* 0x000fe20008000000 */
[----:B------:R-:W-:Y:S01]  /*12450*/  R2UR UR11, R13 ;  /* 0x000000000d0b72ca */ /* 0x000fe200000e0000 */
[----:B------:R-:W-:Y:S01]  /*12460*/  UMOV UR9, UR27 ;  /* 0x0000001b00097c82 */ /* 0x000fe20008000000 */
        /* <DEDUP_REMOVED lines=28> */
[----:B------:R-:W-:Y:S02]  /*12630*/  WARPGROUP.DEPBAR.LE gsb0, 0x0 ;  /* 0x00008000000079c5 */ /* 0x000fe40000010000 */
[----:B------:R-:W-:Y:S01]  /*12640*/  WARPGROUP.ARRIVE ;  /* 0x00000000000079c5 */ /* 0x000fe20000000000 */
[C---:B------:R-:W-:Y:S02]  /*12650*/  VIADD R8, R4.reuse, 0x484 ;  /* 0x0000048404087836 */ /* 0x040fe40000000000 */
[----:B------:R-:W-:Y:S02]  /*12660*/  VIADD R12, R4, 0x584 ;  /* 0x00000584040c7836 */ /* 0x000fe40000000000 */
[----:B------:R-:W-:Y:S01]  /*12670*/  IMAD.MOV.U32 R13, RZ, RZ, 0x40000040 ;  /* 0x40000040ff0d7424 */ /* 0x000fe200078e00ff */
[----:B------:R-:W-:Y:S01]  /*12680*/  HGMMA.64x16x16.F32.BF16 R64, gdesc[UR16], R64, gsb0 ;  /* 0x00200000104079f0 */ /* 0x000fe20008001840 */
[----:B------:R-:W-:Y:S01]  /*12690*/  R2UR UR18, R6 ;  /* 0x00000000061272ca */ /* 0x000fe200000e0000 */
[----:B------:R-:W-:Y:S01]  /*126a0*/  UMOV UR16, UR26 ;  /* 0x0000001a00107c82 */ /* 0x000fe20008000000 */
[----:B------:R-:W-:Y:S01]  /*126b0*/  R2UR UR19, R7 ;  /* 0x00000000071372ca */ /* 0x000fe200000e0000 */
[----:B------:R-:W-:Y:S01]  /*126c0*/  UMOV UR17, UR27 ;  /* 0x0000001b00117c82 */ /* 0x000fe20008000000 */
[----:B------:R-:W-:Y:S01]  /*126d0*/  UMOV UR41, 0x40000040 ;  /* 0x4000004000297882 */ /* 0x000fe20000000000 */
[----:B------:R-:W-:Y:S01]  /*126e0*/  UIADD3 UR36, UR24, 0x806, URZ ;  /* 0x0000080618247890 */ /* 0x000fe2000fffe03f */
[----:B0-----:R-:W-:Y:S01]  /*126f0*/  IMAD.U32 R15, RZ, RZ, UR29 ;  /* 0x0000001dff0f7e24 */ /* 0x001fe2000f8e00ff */
[----:B------:R-:W-:-:S02]  /*12700*/  WARPGROUP.DEPBAR.LE gsb0, 0x0 ;  /* 0x00008000000079c5 */ /* 0x000fc40000010000 */
[----:B------:R-:W-:-:S06]  /*12710*/  WARPGROUP.ARRIVE ;  /* 0x00000000000079c5 */ /* 0x000fcc0000000000 */
[----:B------:R-:W-:Y:S03]  /*12720*/  HGMMA.64x16x16.F32.BF16 R56, gdesc[UR20], R56, gsb0 ;  /* 0x00200000143879f0 */ /* 0x000fe60008001838 */
[----:B------:R-:W-:Y:S02]  /*12730*/  WARPGROUP.DEPBAR.LE gsb0, 0x0 ;  /* 0x00008000000079c5 */ /* 0x000fe40000010000 */
[----:B------:R-:W-:-:S06]  /*12740*/  WARPGROUP.ARRIVE ;  /* 0x00000000000079c5 */ /* 0x000fcc0000000000 */
[----:B------:R-:W-:Y:S01]  /*12750*/  HGMMA.64x16x16.F32.BF16 R48, gdesc[UR4], R48, gsb0 ;  /* 0x00200000043079f0 */ /* 0x000fe20008001830 */
[----:B------:R-:W-:-:S07]  /*12760*/  UIADD3 UR4, UR24, 0x404, URZ ;  /* 0x0000040418047890 */ /* 0x000fce000fffe03f */
[----:B------:R-:W-:Y:S01]  /*12770*/  UMOV UR28, UR4 ;  /* 0x00000004001c7c82 */ /* 0x000fe20008000000 */
[----:B------:R-:W-:Y:S02]  /*12780*/  WARPGROUP.DEPBAR.LE gsb0, 0x0 ;  /* 0x00008000000079c5 */ /* 0x000fe40000010000 */
[----:B------:R-:W-:Y:S01]  /*12790*/  WARPGROUP.ARRIVE ;  /* 0x00000000000079c5 */ /* 0x000fe20000000000 */
[----:B------:R-:W-:Y:S01]  /*127a0*/  IMAD.MOV.U32 R7, RZ, RZ, 0x40000040 ;  /* 0x40000040ff077424 */ /* 0x000fe200078e00ff */
[----:B------:R-:W-:Y:S01]  /*127b0*/  IADD3 R6, R4, 0x404, RZ ;  /* 0x0000040404067810 */ /* 0x000fe20007ffe0ff */
[----:B------:R-:W-:Y:S01]  /*127c0*/  UMOV UR26, UR28 ;  /* 0x0000001c001a7c82 */ /* 0x000fe20008000000 */
[----:B------:R-:W-:Y:S01]  /*127d0*/  UMOV UR27, UR29 ;  /* 0x0000001d001b7c82 */ /* 0x000fe20008000000 */
[----:B------:R-:W-:Y:S01]  /*127e0*/  IMAD.MOV.U32 R9, RZ, RZ, 0x40000040 ;  /* 0x40000040ff097424 */ /* 0x000fe200078e00ff */
[----:B------:R-:W-:Y:S01]  /*127f0*/  HGMMA.64x16x16.F32.BF16 R40, gdesc[UR8], R40, gsb0 ;  /* 0x00200000082879f0 */ /* 0x000fe20008001828 */
[----:B------:R-:W-:Y:S01]  /*12800*/  R2UR UR22, R8 ;  /* 0x00000000081672ca */ /* 0x000fe200000e0000 */
[----:B------:R-:W-:Y:S01]  /*12810*/  UMOV UR37, 0x40000040 ;  /* 0x4000004000257882 */ /* 0x000fe20000000000 */
[----:B------:R-:W-:Y:S01]  /*12820*/  IMAD.U32 R14, RZ, RZ, UR28 ;  /* 0x0000001cff0e7e24 */ /* 0x000fe2000f8e00ff */
[----:B------:R-:W-:-:S02]  /*12830*/  WARPGROUP.DEPBAR.LE gsb0, 0x0 ;  /* 0x00008000000079c5 */ /* 0x000fc40000010000 */
        /* <DEDUP_REMOVED lines=8> */
[----:B------:R-:W-:Y:S02]  /*128c0*/  R2UR UR18, R6 ;  /* 0x00000000061272ca */ /* 0x000fe400000e0000 */
[----:B------:R-:W-:Y:S01]  /*128d0*/  R2UR UR19, R7 ;  /* 0x00000000071372ca */ /* 0x000fe200000e0000 */
[----:B------:R-:W-:Y:S01]  /*128e0*/  UMOV UR16, UR26 ;  /* 0x0000001a00107c82 */ /* 0x000fe20008000000 */
[----:B------:R-:W-:Y:S01]  /*128f0*/  UMOV UR17, UR27 ;  /* 0x0000001b00117c82 */ /* 0x000fe20008000000 */
[----:B------:R-:W-:Y:S02]  /*12900*/  WARPGROUP.DEPBAR.LE gsb0, 0x0 ;  /* 0x00008000000079c5 */ /* 0x000fe40000010000 */
[----:B------:R-:W-:-:S08]  /*12910*/  WARPGROUP.ARRIVE ;  /* 0x00000000000079c5 */ /* 0x000fd00000000000 */
[----:B------:R-:W-:Y:S01]  /*12920*/  HGMMA.64x16x16.F32.BF16 R64, gdesc[UR16], R64, gsb0 ;  /* 0x00200000104079f0 */ /* 0x000fe20008001840 */
[----:B------:R-:W-:Y:S01]  /*12930*/  R2UR UR23, R9 ;  /* 0x00000000091772ca */ /* 0x000fe200000e0000 */
[----:B------:R-:W-:Y:S01]  /*12940*/  UMOV UR20, UR26 ;  /* 0x0000001a00147c82 */ /* 0x000fe20008000000 */
[----:B------:R-:W-:Y:S01]  /*12950*/  UMOV UR21, UR27 ;  /* 0x0000001b00157c82 */ /* 0x000fe20008000000 */
[----:B------:R-:W-:Y:S01]  /*12960*/  VIADD R6, R4, 0x504 ;  /* 0x0000050404067836 */ /* 0x000fe20000000000 */
[----:B------:R-:W-:Y:S02]  /*12970*/  WARPGROUP.DEPBAR.LE gsb0, 0x0 ;  /* 0x00008000000079c5 */ /* 0x000fe40000010000 */
[----:B------:R-:W-:-:S07]  /*12980*/  WARPGROUP.ARRIVE ;  /* 0x00000000000079c5 */ /* 0x000fce0000000000 */
[----:B------:R-:W-:Y:S01]  /*12990*/  HGMMA.64x16x16.F32.BF16 R56, gdesc[UR20], R56, gsb0 ;  /* 0x00200000143879f0 */ /* 0x000fe20008001838 */
[----:B------:R-:W-:Y:S01]  /*129a0*/  IMAD.MOV.U32 R7, RZ, RZ, 0x40000040 ;  /* 0x40000040ff077424 */ /* 0x000fe200078e00ff */
[----:B------:R-:W-:-:S04]  /*129b0*/  R2UR UR6, R6 ;  /* 0x00000000060672ca */ /* 0x000fc800000e0000 */
[----:B------:R-:W-:Y:S01]  /*129c0*/  R2UR UR7, R7 ;  /* 0x00000000070772ca */ /* 0x000fe200000e0000 */
[----:B------:R-:W-:Y:S01]  /*129d0*/  UMOV UR4, UR26 ;  /* 0x0000001a00047c82 */ /* 0x000fe20008000000 */
[----:B------:R-:W-:Y:S01]  /*129e0*/  UMOV UR5, UR27 ;  /* 0x0000001b00057c82 */ /* 0x000fe20008000000 */
[----:B------:R-:W-:Y:S02]  /*129f0*/  WARPGROUP.DEPBAR.LE gsb0, 0x0 ;  /* 0x00008000000079c5 */ /* 0x000fe40000010000 */
[----:B------:R-:W-:-:S08]  /*12a00*/  WARPGROUP.ARRIVE ;  /* 0x00000000000079c5 */ /* 0x000fd00000000000 */
        /* <DEDUP_REMOVED lines=8> */
[----:B------:R-:W-:Y:S02]  /*12a90*/  VIADD R8, R4, 0x604 ;  /* 0x0000060404087836 */ /* 0x000fe40000000000 */
[----:B------:R-:W-:-:S03]  /*12aa0*/  IMAD.MOV.U32 R9, RZ, RZ, 0x40000040 ;  /* 0x40000040ff097424 */ /* 0x000fc600078e00ff */
        /* <DEDUP_REMOVED lines=20> */
[----:B------:R-:W-:Y:S02]  /*12bf0*/  WARPGROUP.DEPBAR.LE gsb0, 0x0 ;  /* 0x00008000000079c5 */ /* 0x000fe40000010000 */
[----:B------:R-:W-:-:S10]  /*12c00*/  WARPGROUP.ARRIVE ;  /* 0x00000000000079c5 */ /* 0x000fd40000000000 */
        /* <DEDUP_REMOVED lines=28> */
[----:B------:R-:W-:Y:S01]  /*12dd0*/  IMAD.MOV.U32 R13, RZ, RZ, 0x40000040 ;  /* 0x40000040ff0d7424 */ /* 0x000fe200078e00ff */
[----:B------:R-:W-:-:S04]  /*12de0*/  IADD3 R12, R4, 0x586, RZ ;  /* 0x00000586040c7810 */ /* 0x000fc80007ffe0ff */
        /* <DEDUP_REMOVED lines=59> */
[----:B------:R-:W-:Y:S01]  /*131a0*/  VIADD R12, R4, 0x900 ;  /* 0x00000900040c7836 */ /* 0x000fe20000000000 */
[----:B------:R-:W-:-:S04]  /*131b0*/  MOV R13, 0x40000040 ;  /* 0x40000040000d7802 */ /* 0x000fc80000000f00 */
        /* <DEDUP_REMOVED lines=112> */
[----:B------:R-:W-:Y:S01]  /*138c0*/  IMAD.MOV.U32 R7, RZ, RZ, 0x40000040 ;  /* 0x40000040ff077424 */ /* 0x000fe200078e00ff */
[----:B------:R-:W-:Y:S01]  /*138d0*/  UMOV UR20, UR40 ;  /* 0x0000002800147c82 */ /* 0x000fe20008000000 */
[----:B------:R-:W-:Y:S01]  /*138e0*/  UMOV UR21, UR41 ;  /* 0x0000002900157c82 */ /* 0x000fe20008000000 */
[----:B------:R-:W-:Y:S01]  /*138f0*/  R2UR UR22, R6 ;  /* 0x00000000061672ca */ /* 0x000fe200000e0000 */
[C---:B------:R-:W-:Y:S01]  /*13900*/  VIADD R12, R4.reuse, 0x904 ;  /* 0x00000904040c7836 */ /* 0x040fe20000000000 */
[----:B------:R-:W-:Y:S01]  /*13910*/  R2UR UR23, R7 ;  /* 0x00000000071772ca */ /* 0x000fe200000e0000 */
[----:B------:R-:W-:Y:S01]  /*13920*/  IMAD.MOV.U32 R13, RZ, RZ, 0x40000040 ;  /* 0x40000040ff0d7424 */ /* 0x000fe200078e00ff */
[----:B------:R-:W-:Y:S01]  /*13930*/  UMOV UR16, UR40 ;  /* 0x0000002800107c82 */ /* 0x000fe20008000000 */
[----:B------:R-:W-:Y:S01]  /*13940*/  UMOV UR17, UR41 ;  /* 0x0000002900117c82 */ /* 0x000fe20008000000 */
[----:B------:R-:W-:Y:S01]  /*13950*/  VIADD R8, R4, 0x984 ;  /* 0x0000098404087836 */ /* 0x000fe20000000000 */
[----:B------:R-:W-:Y:S01]  /*13960*/  UMOV UR12, UR40 ;  /* 0x00000028000c7c82 */ /* 0x000fe20008000000 */
[----:B------:R-:W-:Y:S01]  /*13970*/  IMAD.MOV.U32 R9, RZ, RZ, 0x40000040 ;  /* 0x40000040ff097424 */ /* 0x000fe200078e00ff */
[----:B------:R-:W-:Y:S01]  /*13980*/  UMOV UR13, UR41 ;  /* 0x00000029000d7c82 */ /* 0x000fe20008000000 */
[----:B------:R-:W-:Y:S01]  /*13990*/  UMOV UR4, UR40 ;  /* 0x0000002800047c82 */ /* 0x000fe20008000000 */
[----:B------:R-:W-:Y:S01]  /*139a0*/  UMOV UR5, UR41 ;  /* 0x0000002900057c82 */ /* 0x000fe20008000000 */
[----:B------:R-:W-:Y:S01]  /*139b0*/  ULDC UR8, c[0x0][0x9d8] ;  /* 0x0002760000087ab9 */ /* 0x000fe20000000800 */
[----:B------:R-:W-:-:S02]  /*139c0*/  WARPGROUP.DEPBAR.LE gsb0, 0x0 ;  /* 0x00008000000079c5 */ /* 0x000fc40000010000 */
[----:B------:R-:W-:-:S06]  /*139d0*/  WARPGROUP.ARRIVE ;  /* 0x00000000000079c5 */ /* 0x000fcc0000000000 */
[----:B------:R-:W-:Y:S01]  /*139e0*/  HGMMA.64x16x16.F32.BF16 R48, gdesc[UR20], R48, gsb0 ;  /* 0x00200000143079f0 */ /* 0x000fe20008001830 */
[----:B------:R-:W-:Y:S02]  /*139f0*/  R2UR UR18, R12 ;  /* 0x000000000c1272ca */ /* 0x000fe400000e0000 */
[----:B------:R-:W-:Y:S01]  /*13a00*/  R2UR UR19, R13 ;  /* 0x000000000d1372ca */ /* 0x000fe200000e0000 */
[----:B------:R-:W-:Y:S02]  /*13a10*/  WARPGROUP.DEPBAR.LE gsb0, 0x0 ;  /* 0x00008000000079c5 */ /* 0x000fe40000010000 */
[----:B------:R-:W-:-:S10]  /*13a20*/  WARPGROUP.ARRIVE ;  /* 0x00000000000079c5 */ /* 0x000fd40000000000 */
[----:B------:R-:W-:Y:S01]  /*13a30*/  HGMMA.64x16x16.F32.BF16 R40, gdesc[UR16], R40, gsb0 ;  /* 0x00200000102879f0 */ /* 0x000fe20008001828 */
[----:B------:R-:W-:Y:S02]  /*13a40*/  R2UR UR14, R8 ;  /* 0x00000000080e72ca */ /* 0x000fe400000e0000 */
[----:B------:R-:W-:Y:S01]  /*13a50*/  R2UR UR15, R9 ;  /* 0x00000000090f72ca */ /* 0x000fe200000e0000 */
[----:B------:R-:W-:Y:S01]  /*13a60*/  VIADD R6, R4, 0xa04 ;  /* 0x00000a0404067836 */ /* 0x000fe20000000000 */
[----:B------:R-:W-:Y:S02]  /*13a70*/  WARPGROUP.DEPBAR.LE gsb0, 0x0 ;  /* 0x00008000000079c5 */ /* 0x000fe40000010000 */
[----:B------:R-:W-:-:S09]  /*13a80*/  WARPGROUP.ARRIVE ;  /* 0x00000000000079c5 */ /* 0x000fd20000000000 */
[----:B------:R-:W-:Y:S01]  /*13a90*/  HGMMA.64x16x16.F32.BF16 R32, gdesc[UR12], R32, gsb0 ;  /* 0x002000000c2079f0 */ /* 0x000fe20008001820 */
[----:B------:R-:W-:Y:S01]  /*13aa0*/  IMAD.MOV.U32 R7, RZ, RZ, 0x40000040 ;  /* 0x40000040ff077424 */ /* 0x000fe200078e00ff */
[----:B------:R-:W-:-:S04]  /*13ab0*/  R2UR UR6, R6 ;  /* 0x00000000060672ca */ /* 0x000fc800000e0000 */
        /* <DEDUP_REMOVED lines=53> */
[----:B------:R-:W-:Y:S01]  /*13e10*/  FMUL.FTZ R72, R72, UR8 ;  /* 0x0000000848487c20 */ /* 0x000fe20008410000 */
[----:B------:R-:W-:Y:S01]  /*13e20*/  FMUL.FTZ R73, R73, UR8 ;  /* 0x0000000849497c20 */ /* 0x000fe20008410000 */
[----:B------:R-:W-:Y:S01]  /*13e30*/  FMUL.FTZ R74, R74, UR8 ;  /* 0x000000084a4a7c20 */ /* 0x000fe20008410000 */
[----:B------:R-:W-:Y:S01]  /*13e40*/  FMUL.FTZ R65, R65, UR8 ;  /* 0x0000000841417c20 */ /* 0x000fe20008410000 */
[----:B------:R-:W-:Y:S02]  /*13e50*/  FMUL.FTZ R76, R76, UR8 ;  /* 0x000000084c4c7c20 */ /* 0x000fe40008410000 */
[----:B------:R-:W-:Y:S01]  /*13e60*/  MUFU.TANH R72, R72 ;  /* 0x0000004800487308 */ /* 0x000fe20000002400 */
[----:B------:R-:W-:Y:S01]  /*13e70*/  FMUL.FTZ R77, R77, UR8 ;  /* 0x000000084d4d7c20 */ /* 0x000fe20008410000 */
[----:B------:R-:W-:-:S02]  /*13e80*/  WARPGROUP.DEPBAR.LE gsb0, 0x0 ;  /* 0x00008000000079c5 */ /* 0x000fc40000010000 */
[----:B------:R-:W-:-:S06]  /*13e90*/  WARPGROUP.ARRIVE ;  /* 0x00000000000079c5 */ /* 0x000fcc0000000000 */
[----:B------:R-:W-:Y:S01]  /*13ea0*/  HGMMA.64x16x16.F32.BF16 R32, gdesc[UR4], R32, gsb0 ;  /* 0x00200000042079f0 */ /* 0x000fe20008001820 */
[----:B------:R-:W0:Y:S01]  /*13eb0*/  MUFU.TANH R8, R74 ;  /* 0x0000004a00087308 */ /* 0x000e220000002400 */
[----:B--2---:R-:W-:Y:S02]  /*13ec0*/  IMAD.IADD R6, R80, 0x1, R151 ;  /* 0x0000000150067824 */ /* 0x004fe400078e0297 */
[----:B------:R-:W-:-:S05]  /*13ed0*/  FMUL.FTZ R64, R64, UR8 ;  /* 0x0000000840407c20 */ /* 0x000fca0008410000 */
[----:B------:R-:W1:Y:S01]  /*13ee0*/  MUFU.TANH R73, R73 ;  /* 0x0000004900497308 */ /* 0x000e620000002400 */
[----:B------:R-:W-:-:S07]  /*13ef0*/  IMAD R5, R153, -0x70, R6 ;  /* 0xffffff9099057824 */ /* 0x000fce00078e0206 */
[----:B------:R-:W2:Y:S01]  /*13f00*/  MUFU.TANH R65, R65 ;  /* 0x0000004100417308 */ /* 0x000ea20000002400 */
[----:B------:R-:W-:-:S07]  /*13f10*/  FMUL.FTZ R60, R60, UR8 ;  /* 0x000000083c3c7c20 */ /* 0x000fce0008410000 */
[----:B------:R-:W3:Y:S01]  /*13f20*/  MUFU.TANH R76, R76 ;  /* 0x0000004c004c7308 */ /* 0x000ee20000002400 */
[----:B------:R-:W-:Y:S01]  /*13f30*/  FMUL.FTZ R75, R75, UR8 ;  /* 0x000000084b4b7c20 */ /* 0x000fe20008410000 */
[----:B------:R-:W-:Y:S01]  /*13f40*/  IMAD.MOV.U32 R7, RZ, RZ, 0x40000040 ;  /* 0x40000040ff077424 */ /* 0x000fe200078e00ff */
[----:B------:R-:W-:-:S05]  /*13f50*/  ISETP.GT.AND P4, PT, R5, RZ, PT ;  /* 0x000000ff0500720c */ /* 0x000fca0003f84270 */
[----:B------:R-:W-:Y:S01]  /*13f60*/  MUFU.TANH R77, R77 ;  /* 0x0000004d004d7308 */ /* 0x000fe20000002400 */
[----:B------:R-:W-:Y:S01]  /*13f70*/  ISETP.GT.AND P2, PT, R5, 0x1, PT ;  /* 0x000000010500780c */ /* 0x000fe20003f44270 */
[----:B------:R-:W-:Y:S01]  /*13f80*/  FMUL.FTZ R68, R68, UR8 ;  /* 0x0000000844447c20 */ /* 0x000fe20008410000 */
[----:B------:R-:W-:Y:S01]  /*13f90*/  FMUL.FTZ R78, R78, UR8 ;  /* 0x000000084e4e7c20 */ /* 0x000fe20008410000 */
[----:B------:R-:W-:Y:S01]  /*13fa0*/  FMUL.FTZ R54, R54, UR8 ;  /* 0x0000000836367c20 */ /* 0x000fe20008410000 */
[----:B0-----:R-:W-:-:S03]  /*13fb0*/  FSEL R8, R8, -INF , P4 ;  /* 0xff80000008087808 */ /* 0x001fc60002000000 */
[----:B------:R-:W-:Y:S01]  /*13fc0*/  MUFU.TANH R64, R64 ;  /* 0x0000004000407308 */ /* 0x000fe20000002400 */
[----:B------:R-:W-:Y:S01]  /*13fd0*/  FMUL.FTZ R66, R66, UR8 ;  /* 0x0000000842427c20 */ /* 0x000fe20008410000 */
[----:B------:R-:W-:Y:S01]  /*13fe0*/  VIADD R6, R4, 0xa06 ;  /* 0x00000a0604067836 */ /* 0x000fe20000000000 */
[----:B------:R-:W-:Y:S01]  /*13ff0*/  R2UR UR7, R7 ;  /* 0x00000000070772ca */ /* 0x000fe200000e0000 */
[----:B------:R-:W-:Y:S01]  /*14000*/  FMUL.FTZ R69, R69, UR8 ;  /* 0x0000000845457c20 */ /* 0x000fe20008410000 */
[----:B------:R-:W-:-:S03]  /*14010*/  ISETP.GT.AND P3, PT, R5, 0x8, PT ;  /* 0x000000080500780c */ /* 0x000fc60003f64270 */
[----:B------:R0:W-:Y:S01]  /*14020*/  MUFU.TANH R13, R60 ;  /* 0x0000003c000d7308 */ /* 0x0001e20000002400 */
[----:B-1----:R-:W-:Y:S01]  /*14030*/  FSEL R7, R73, -INF , P2 ;  /* 0xff80000049077808 */ /* 0x002fe20001000000 */
[----:B------:R1:W-:Y:S01]  /*14040*/  STL.64 [R1+0x18], R14 ;  /* 0x0000180e01007387 */ /* 0x0003e20000100a00 */
[----:B------:R-:W-:-:S05]  /*14050*/  FMUL.FTZ R79, R79, UR8 ;  /* 0x000000084f4f7c20 */ /* 0x000fca0008410000 */
[----:B------:R-:W4:Y:S01]  /*14060*/  MUFU.TANH R3, R75 ;  /* 0x0000004b00037308 */ /* 0x000f220000002400 */
[----:B0-----:R-:W-:Y:S02]  /*14070*/  FSEL R60, R72, -INF , P4 ;  /* 0xff800000483c7808 */ /* 0x001fe40002000000 */
[----:B------:R-:W-:Y:S01]  /*14080*/  ISETP.GT.AND P4, PT, R5, 0x11, PT ;  /* 0x000000110500780c */ /* 0x000fe20003f84270 */
[----:B------:R-:W-:Y:S01]  /*14090*/  FMUL.FTZ R58, R58, UR8 ;  /* 0x000000083a3a7c20 */ /* 0x000fe20008410000 */
[----:B------:R-:W-:-:S03]  /*140a0*/  R2UR UR6, R6 ;  /* 0x00000000060672ca */ /* 0x000fc600000e0000 */
[----:B------:R-:W0:Y:S01]  /*140b0*/  MUFU.TANH R10, R78 ;  /* 0x0000004e000a7308 */ /* 0x000e220000002400 */
[----:B------:R-:W-:Y:S01]  /*140c0*/  ISETP.GT.AND P6, PT, R5, 0x9, PT ;  /* 0x000000090500780c */ /* 0x000fe20003fc4270 */
[----:B------:R-:W-:Y:S01]  /*140d0*/  FMUL.FTZ R56, R56, UR8 ;  /* 0x0000000838387c20 */ /* 0x000fe20008410000 */
[----:B------:R-:W-:-:S05]  /*140e0*/  FMUL.FTZ R62, R62, UR8 ;  /* 0x000000083e3e7c20 */ /* 0x000fca0008410000 */
[----:B------:R2:W-:Y:S01]  /*140f0*/  MUFU.TANH R21, R54 ;  /* 0x0000003600157308 */ /* 0x0005e20000002400 */
[----:B------:R-:W-:Y:S01]  /*14100*/  ISETP.GT.AND P5, PT, R5, 0x10, PT ;  /* 0x000000100500780c */ /* 0x000fe20003fa4270 */
[----:B------:R-:W-:-:S06]  /*14110*/  FMUL.FTZ R57, R57, UR8 ;  /* 0x0000000839397c20 */ /* 0x000fcc0008410000 */
[----:B-1----:R3:W-:Y:S01]  /*14120*/  MUFU.TANH R14, R66 ;  /* 0x00000042000e7308 */ /* 0x0027e20000002400 */
[----:B--2---:R-:W-:Y:S02]  /*14130*/  FSEL R54, R65, -INF , P4 ;  /* 0xff80000041367808 */ /* 0x004fe40002000000 */
[----:B------:R-:W-:-:S05]  /*14140*/  FMNMX.FTZ R65, R60, R7, !PT ;  /* 0x000000073c417209 */ /* 0x000fca0007810000 */
[----:B------:R-:W1:Y:S01]  /*14150*/  MUFU.TANH R68, R68 ;  /* 0x0000004400447308 */ /* 0x000e620000002400 */
[----:B---3--:R-:W-:Y:S01]  /*14160*/  FSEL R66, R76, -INF , P3 ;  /* 0xff8000004c427808 */ /* 0x008fe20001800000 */
[----:B------:R-:W-:Y:S01]  /*14170*/  FMUL.FTZ R67, R67, UR8 ;  /* 0x0000000843437c20 */ /* 0x000fe20008410000 */
[----:B------:R-:W-:Y:S02]  /*14180*/  WARPGROUP.DEPBAR.LE gsb0, 0x0 ;  /* 0x00008000000079c5 */ /* 0x000fe40000010000 */
[----:B------:R-:W-:-:S03]  /*14190*/  FMNMX.FTZ R65, R66, R65, !PT ;  /* 0x0000004142417209 */ /* 0x000fc60007810000 */
[----:B------:R-:W2:Y:S01]  /*141a0*/  MUFU.TANH R12, R79 ;  /* 0x0000004f000c7308 */ /* 0x000ea20000002400 */
[----:B------:R-:W-:Y:S01]  /*141b0*/  WARPGROUP.ARRIVE ;  /* 0x00000000000079c5 */ /* 0x000fe20000000000 */
[----:B------:R-:W-:-:S06]  /*141c0*/  FMUL.FTZ R70, R70, UR8 ;  /* 0x0000000846467c20 */ /* 0x000fcc0008410000 */
[----:B------:R-:W-:Y:S08]  /*141d0*/  MUFU.TANH R69, R69 ;  /* 0x0000004500457308 */ /* 0x000ff00000002400 */
[----:B------:R3:W-:Y:S01]  /*141e0*/  MUFU.TANH R9, R58 ;  /* 0x0000003a00097308 */ /* 0x0007e20000002400 */
[----:B----4-:R-:W-:Y:S01]  /*141f0*/  FSEL R3, R3, -INF , P2 ;  /* 0xff80000003037808 */ /* 0x010fe20001000000 */
[----:B------:R-:W-:Y:S01]  /*14200*/  UMOV UR4, UR36 ;  /* 0x0000002400047c82 */ /* 0x000fe20008000000 */
[----:B---3--:R-:W-:-:S05]  /*14210*/  FSEL R58, R77, -INF , P6 ;  /* 0xff8000004d3a7808 */ /* 0x008fca0003000000 */
[----:B------:R-:W3:Y:S01]  /*14220*/  MUFU.TANH R56, R56 ;  /* 0x0000003800387308 */ /* 0x000ee20000002400 */
[----:B------:R-:W-:Y:S01]  /*14230*/  FMNMX.FTZ R65, R58, R65, !PT ;  /* 0x000000413a417209 */ /* 0x000fe20007810000 */
[----:B------:R-:W-:-:S06]  /*14240*/  UMOV UR5, UR37 ;  /* 0x0000002500057c82 */ /* 0x000fcc0008000000 */
[----:B------:R4:W-:Y:S01]  /*14250*/  MUFU.TANH R15, R62 ;  /* 0x0000003e000f7308 */ /* 0x0009e20000002400 */
[----:B------:R-:W-:Y:S01]  /*14260*/  FMUL.FTZ R71, R71, UR8 ;  /* 0x0000000847477c20 */ /* 0x000fe20008410000 */
[----:B------:R-:W-:Y:S01]  /*14270*/  ISETP.GT.AND P2, PT, R5, 0x18, PT ;  /* 0x000000180500780c */ /* 0x000fe20003f44270 */
[----:B------:R-:W-:Y:S01]  /*14280*/  FMUL.FTZ R61, R61, UR8 ;  /* 0x000000083d3d7c20 */ /* 0x000fe20008410000 */
[----:B------:R-:W-:Y:S04]  /*14290*/  HGMMA.64x16x16.F32.BF16 R24, gdesc[UR4], R24, gsb0 ;  /* 0x00200000041879f0 */ /* 0x000fe80008001818 */
[----:B------:R-:W5:Y:S01]  /*142a0*/  MUFU.TANH R20, R67 ;  /* 0x0000004300147308 */ /* 0x000f620000002400 */
[----:B----4-:R-:W-:Y:S01]  /*142b0*/  FSEL R62, R64, -INF , P5 ;  /* 0xff800000403e7808 */ /* 0x010fe20002800000 */
[----:B------:R-:W-:Y:S01]  /*142c0*/  FMUL.FTZ R52, R52, UR8 ;  /* 0x0000000834347c20 */ /* 0x000fe20008410000 */
[----:B0-----:R-:W-:-:S05]  /*142d0*/  FSEL R10, R10, -INF , P3 ;  /* 0xff8000000a0a7808 */ /* 0x001fca0001800000 */
[----:B------:R-:W0:Y:S01]  /*142e0*/  MUFU.TANH R57, R57 ;  /* 0x0000003900397308 */ /* 0x000e220000002400 */
[----:B------:R-:W-:Y:S01]  /*142f0*/  FMNMX.FTZ R65, R62, R65, !PT ;  /* 0x000000413e417209 */ /* 0x000fe20007810000 */
[----:B------:R-:W-:Y:S01]  /*14300*/  FMUL.FTZ R48, R48, UR8 ;  /* 0x0000000830307c20 */ /* 0x000fe20008410000 */
[----:B------:R-:W-:Y:S01]  /*14310*/  ISETP.GT.AND P3, PT, R5, 0x19, PT ;  /* 0x000000190500780c */ /* 0x000fe20003f64270 */
[----:B------:R-:W-:Y:S01]  /*14320*/  FMUL.FTZ R59, R59, UR8 ;  /* 0x000000083b3b7c20 */ /* 0x000fe20008410000 */
[----:B-1----:R-:W-:Y:S01]  /*14330*/  FSEL R6, R68, -INF , P2 ;  /* 0xff80000044067808 */ /* 0x002fe20001000000 */
[----:B------:R-:W-:Y:S02]  /*14340*/  FMUL.FTZ R49, R49, UR8 ;  /* 0x0000000831317c20 */ /* 0x000fe40008410000 */
[----:B------:R-:W1:Y:S01]  /*14350*/  MUFU.TANH R70, R70 ;  /* 0x0000004600467308 */ /* 0x000e620000002400 */
[----:B------:R-:W-:Y:S02]  /*14360*/  FMNMX.FTZ R65, R54, R65, !PT ;  /* 0x0000004136417209 */ /* 0x000fe40007810000 */
[----:B------:R-:W-:Y:S01]  /*14370*/  FSEL R14, R14, -INF , P5 ;  /* 0xff8000000e0e7808 */ /* 0x000fe20002800000 */
[----:B------:R-:W-:Y:S01]  /*14380*/  FMUL.FTZ R40, R40, UR8 ;  /* 0x0000000828287c20 */ /* 0x000fe20008410000 */
[----:B--2---:R-:W-:Y:S01]  /*14390*/  FSEL R12, R12, -INF , P6 ;  /* 0xff8000000c0c7808 */ /* 0x004fe20003000000 */
[----:B------:R-:W-:-:S02]  /*143a0*/  FMUL.FTZ R63, R63, UR8 ;  /* 0x000000083f3f7c20 */ /* 0x000fc40008410000 */
[----:B------:R-:W-:Y:S01]  /*143b0*/  MUFU.TANH R71, R71 ;  /* 0x0000004700477308 */ /* 0x000fe20000002400 */
[----:B------:R-:W-:Y:S01]  /*143c0*/  ISETP.GT.AND P6, PT, R5, 0x20, PT ;  /* 0x000000200500780c */ /* 0x000fe20003fc4270 */
[----:B------:R-:W-:Y:S01]  /*143d0*/  FMUL.FTZ R53, R53, UR8 ;  /* 0x0000000835357c20 */ /* 0x000fe20008410000 */
[----:B------:R-:W-:Y:S01]  /*143e0*/  FMNMX.FTZ R65, R6, R65, !PT ;  /* 0x0000004106417209 */ /* 0x000fe20007810000 */
[----:B------:R-:W-:Y:S01]  /*143f0*/  FMUL.FTZ R42, R42, UR8 ;  /* 0x000000082a2a7c20 */ /* 0x000fe20008410000 */
[----:B------:R-:W-:Y:S01]  /*14400*/  FMUL.FTZ R50, R50, UR8 ;  /* 0x0000000832327c20 */ /* 0x000fe20008410000 */
[----:B------:R-:W-:Y:S01]  /*14410*/  FMUL.FTZ R46, R46, UR8 ;  /* 0x000000082e2e7c20 */ /* 0x000fe20008410000 */
[----:B------:R-:W-:Y:S01]  /*14420*/  FMUL.FTZ R51, R51, UR8 ;  /* 0x0000000833337c20 */ /* 0x000fe20008410000 */
[----:B------:R-:W2:Y:S01]  /*14430*/  MUFU.TANH R61, R61 ;  /* 0x0000003d003d7308 */ /* 0x000ea20000002400 */
[----:B------:R-:W-:Y:S01]  /*14440*/  ISETP.GT.AND P5, PT, R5, 0x21, PT ;  /* 0x000000210500780c */ /* 0x000fe20003fa4270 */
[----:B------:R-:W-:Y:S01]  /*14450*/  FMUL.FTZ R41, R41, UR8 ;  /* 0x0000000829297c20 */ /* 0x000fe20008410000 */
[----:B---3--:R-:W-:Y:S01]  /*14460*/  FSEL R64, R56, -INF , P6 ;  /* 0xff80000038407808 */ /* 0x008fe20003000000 */
[----:B------:R-:W-:Y:S01]  /*14470*/  FMUL.FTZ R44, R44, UR8 ;  /* 0x000000082c2c7c20 */ /* 0x000fe20008410000 */
[----:B------:R-:W-:Y:S01]  /*14480*/  FMUL.FTZ R55, R55, UR8 ;  /* 0x0000000837377c20 */ /* 0x000fe20008410000 */
[----:B------:R-:W-:Y:S01]  /*14490*/  FMUL.FTZ R45, R45, UR8 ;  /* 0x000000082d2d7c20 */ /* 0x000fe20008410000 */
[----:B------:R-:W-:Y:S01]  /*144a0*/  FMUL.FTZ R43, R43, UR8 ;  /* 0x000000082b2b7c20 */ /* 0x000fe20008410000 */
[----:B------:R3:W-:Y:S01]  /*144b0*/  MUFU.TANH R78, R52 ;  /* 0x00000034004e7308 */ /* 0x0007e20000002400 */
[----:B-----5:R-:W-:Y:S01]  /*144c0*/  FSEL R20, R20, -INF , P4 ;  /* 0xff80000014147808 */ /* 0x020fe20002000000 */
[----:B------:R-:W-:Y:S01]  /*144d0*/  FMUL.FTZ R33, R33, UR8 ;  /* 0x0000000821217c20 */ /* 0x000fe20008410000 */
[----:B------:R-:W-:Y:S01]  /*144e0*/  FMUL.FTZ R47, R47, UR8 ;  /* 0x000000082f2f7c20 */ /* 0x000fe20008410000 */
[----:B------:R-:W-:Y:S01]  /*144f0*/  FMUL.FTZ R37, R37, UR8 ;  /* 0x0000000825257c20 */ /* 0x000fe20008410000 */
[----:B------:R-:W-:Y:S01]  /*14500*/  FMUL.FTZ R35, R35, UR8 ;  /* 0x0000000823237c20 */ /* 0x000fe20008410000 */
[----:B------:R-:W-:Y:S01]  /*14510*/  ULDC UR4, c[0x0][0x988] ;  /* 0x0002620000047ab9 */ /* 0x000fe20000000800 */
[----:B---3--:R-:W-:Y:S01]  /*14520*/  FSEL R52, R69, -INF , P3 ;  /* 0xff80000045347808 */ /* 0x008fe20001800000 */
[----:B------:R-:W3:Y:S03]  /*14530*/  MUFU.TANH R48, R48 ;  /* 0x0000003000307308 */ /* 0x000ee60000002400 */
[----:B------:R-:W-:-:S02]  /*14540*/  FMNMX.FTZ R65, R52, R65, !PT ;  /* 0x0000004134417209 */ /* 0x000fc40007810000 */
[----:B------:R-:W-:-:S03]  /*14550*/  ISETP.GT.AND P4, PT, R5, 0x28, PT ;  /* 0x000000280500780c */ /* 0x000fc60003f84270 */
[----:B------:R-:W-:Y:S01]  /*14560*/  MUFU.TANH R59, R59 ;  /* 0x0000003b003b7308 */ /* 0x000fe20000002400 */
[----:B0-----:R-:W-:Y:S02]  /*14570*/  FSEL R68, R57, -INF , P5 ;  /* 0xff80000039447808 */ /* 0x001fe40002800000 */
[----:B------:R-:W-:-:S05]  /*14580*/  FMNMX.FTZ R65, R64, R65, !PT ;  /* 0x0000004140417209 */ /* 0x000fca0007810000 */
[----:B------:R-:W0:Y:S01]  /*14590*/  MUFU.TANH R49, R49 ;  /* 0x0000003100317308 */ /* 0x000e220000002400 */
[----:B------:R-:W-:-:S07]  /*145a0*/  FMNMX.FTZ R65, R68, R65, !PT ;  /* 0x0000004144417209 */ /* 0x000fce0007810000 */
[----:B------:R1:W-:Y:S02]  /*145b0*/  MUFU.TANH R86, R40 ;  /* 0x0000002800567308 */ /* 0x0003e40000002400 */
[----:B-1----:R-:W-:Y:S02]  /*145c0*/  FSEL R40, R70, -INF , P2 ;  /* 0xff80000046287808 */ /* 0x002fe40001000000 */
[----:B------:R-:W-:Y:S02]  /*145d0*/  ISETP.GT.AND P2, PT, R5, 0x29, PT ;  /* 0x000000290500780c */ /* 0x000fe40003f44270 */
[----:B------:R-:W-:Y:S02]  /*145e0*/  FSEL R70, R13, -INF , P4 ;  /* 0xff8000000d467808 */ /* 0x000fe40002000000 */
[----:B------:R-:W-:Y:S01]  /*145f0*/  MUFU.TANH R63, R63 ;  /* 0x0000003f003f7308 */ /* 0x000fe20000002400 */
[----:B--2---:R-:W-:Y:S02]  /*14600*/  FSEL R72, R61, -INF , P2 ;  /* 0xff8000003d487808 */ /* 0x004fe40001000000 */
[----:B------:R-:W-:-:S05]  /*14610*/  FMNMX.FTZ R65, R70, R65, !PT ;  /* 0x0000004146417209 */ /* 0x000fca0007810000 */
[----:B------:R1:W-:Y:S01]  /*14620*/  MUFU.TANH R67, R42 ;  /* 0x0000002a00437308 */ /* 0x0003e20000002400 */
[----:B------:R-:W-:-:S07]  /*14630*/  FMNMX.FTZ R65, R72, R65, !PT ;  /* 0x0000004148417209 */ /* 0x000fce0007810000 */
[----:B------:R-:W2:Y:S01]  /*14640*/  MUFU.TANH R53, R53 ;  /* 0x0000003500357308 */ /* 0x000ea20000002400 */
[----:B-1----:R-:W-:Y:S02]  /*14650*/  FSEL R42, R71, -INF , P3 ;  /* 0xff800000472a7808 */ /* 0x002fe40001800000 */
[----:B------:R-:W-:-:S05]  /*14660*/  ISETP.GT.AND P3, PT, R5, 0x30, PT ;  /* 0x000000300500780c */ /* 0x000fca0003f64270 */
[----:B------:R1:W-:Y:S01]  /*14670*/  MUFU.TANH R4, R46 ;  /* 0x0000002e00047308 */ /* 0x0003e20000002400 */
[----:B---3--:R-:W-:-:S07]  /*14680*/  FSEL R74, R48, -INF , P3 ;  /* 0xff800000304a7808 */ /* 0x008fce0001800000 */
[----:B------:R-:W3:Y:S01]  /*14690*/  MUFU.TANH R50, R50 ;  /* 0x0000003200327308 */ /* 0x000ee20000002400 */
[----:B-1----:R-:W-:Y:S01]  /*146a0*/  FMUL.FTZ R46, R32, UR8 ;  /* 0x00000008202e7c20 */ /* 0x002fe20008410000 */
[----:B------:R-:W-:Y:S02]  /*146b0*/  FSEL R32, R9, -INF , P6 ;  /* 0xff80000009207808 */ /* 0x000fe40003000000 */
[----:B------:R-:W-:Y:S02]  /*146c0*/  ISETP.GT.AND P6, PT, R5, 0x31, PT ;  /* 0x000000310500780c */ /* 0x000fe40003fc4270 */
[----:B------:R-:W-:Y:S02]  /*146d0*/  FMNMX.FTZ R65, R74, R65, !PT ;  /* 0x000000414a417209 */ /* 0x000fe40007810000 */
[----:B------:R-:W1:Y:S01]  /*146e0*/  MUFU.TANH R51, R51 ;  /* 0x0000003300337308 */ /* 0x000e620000002400 */
[----:B0-----:R-:W-:Y:S01]  /*146f0*/  FSEL R76, R49, -INF , P6 ;  /* 0xff800000314c7808 */ /* 0x001fe20003000000 */
[----:B------:R-:W-:Y:S01]  /*14700*/  FMUL.FTZ R9, R34, UR8 ;  /* 0x0000000822097c20 */ /* 0x000fe20008410000 */
[----:B------:R-:W-:-:S05]  /*14710*/  FSEL R34, R15, -INF , P4 ;  /* 0xff8000000f227808 */ /* 0x000fca0002000000 */
[----:B------:R0:W-:Y:S01]  /*14720*/  MUFU.TANH R94, R44 ;  /* 0x0000002c005e7308 */ /* 0x0001e20000002400 */
[----:B------:R-:W-:Y:S02]  /*14730*/  ISETP.GT.AND P4, PT, R5, 0x39, PT ;  /* 0x000000390500780c */ /* 0x000fe40003f84270 */
[----:B------:R-:W-:-:S05]  /*14740*/  FMNMX.FTZ R65, R76, R65, !PT ;  /* 0x000000414c417209 */ /* 0x000fca0007810000 */
[----:B------:R-:W4:Y:S01]  /*14750*/  MUFU.TANH R41, R41 ;  /* 0x0000002900297308 */ /* 0x000f220000002400 */
[----:B0-----:R-:W-:Y:S02]  /*14760*/  FSEL R44, R59, -INF , P5 ;  /* 0xff8000003b2c7808 */ /* 0x001fe40002800000 */
[----:B------:R-:W-:-:S04]  /*14770*/  ISETP.GT.AND P5, PT, R5, 0x38, PT ;  /* 0x000000380500780c */ /* 0x000fc80003fa4270 */
[----:B------:R-:W-:Y:S01]  /*14780*/  FSEL R78, R78, -INF , P5 ;  /* 0xff8000004e4e7808 */ /* 0x000fe20002800000 */
[----:B------:R-:W0:Y:S01]  /*14790*/  MUFU.TANH R55, R55 ;  /* 0x0000003700377308 */ /* 0x000e220000002400 */
[----:B--2---:R-:W-:Y:S02]  /*147a0*/  FSEL R82, R53, -INF , P4 ;  /* 0xff80000035527808 */ /* 0x004fe40002000000 */
[----:B------:R-:W-:Y:S01]  /*147b0*/  FMNMX.FTZ R65, R78, R65, !PT ;  /* 0x000000414e417209 */ /* 0x000fe20007810000 */
[----:B------:R-:W-:-:S04]  /*147c0*/  FMUL.FTZ R13, R36, UR8 ;  /* 0x00000008240d7c20 */ /* 0x000fc80008410000 */
[----:B------:R2:W-:Y:S01]  /*147d0*/  MUFU.TANH R98, R46 ;  /* 0x0000002e00627308 */ /* 0x0005e20000002400 */
[----:B---3--:R-:W-:Y:S02]  /*147e0*/  FSEL R36, R50, -INF , P3 ;  /* 0xff80000032247808 */ /* 0x008fe40001800000 */
[----:B------:R-:W-:-:S05]  /*147f0*/  ISETP.GT.AND P3, PT, R5, 0x41, PT ;  /* 0x000000410500780c */ /* 0x000fca0003f64270 */
[----:B------:R-:W3:Y:S01]  /*14800*/  MUFU.TANH R45, R45 ;  /* 0x0000002d002d7308 */ /* 0x000ee20000002400 */
[----:B--2---:R-:W-:Y:S02]  /*14810*/  FSEL R46, R63, -INF , P2 ;  /* 0xff8000003f2e7808 */ /* 0x004fe40001000000 */
[----:B------:R-:W-:Y:S02]  /*14820*/  ISETP.GT.AND P2, PT, R5, 0x40, PT ;  /* 0x000000400500780c */ /* 0x000fe40003f44270 */
[----:B------:R-:W-:-:S03]  /*14830*/  FMNMX.FTZ R65, R82, R65, !PT ;  /* 0x0000004152417209 */ /* 0x000fc60007810000 */
[----:B------:R-:W2:Y:S01]  /*14840*/  MUFU.TANH R43, R43 ;  /* 0x0000002b002b7308 */ /* 0x000ea20000002400 */
[----:B------:R-:W-:Y:S02]  /*14850*/  FSEL R86, R86, -INF , P2 ;  /* 0xff80000056567808 */ /* 0x000fe40001000000 */
[----:B-1----:R-:W-:Y:S02]  /*14860*/  FSEL R48, R51, -INF , P6 ;  /* 0xff80000033307808 */ /* 0x002fe40003000000 */
[----:B------:R-:W-:Y:S02]  /*14870*/  ISETP.GT.AND P6, PT, R5, 0x48, PT ;  /* 0x000000480500780c */ /* 0x000fe40003fc4270 */
[----:B----4-:R-:W-:Y:S01]  /*14880*/  FSEL R90, R41, -INF , P3 ;  /* 0xff800000295a7808 */ /* 0x010fe20001800000 */
[----:B------:R-:W1:Y:S01]  /*14890*/  MUFU.TANH R33, R33 ;  /* 0x0000002100217308 */ /* 0x000e620000002400 */
[----:B------:R-:W-:Y:S02]  /*148a0*/  FMNMX.FTZ R65, R86, R65, !PT ;  /* 0x0000004156417209 */ /* 0x000fe40007810000 */
[----:B------:R-:W-:Y:S01]  /*148b0*/  FSEL R50, R21, -INF , P5 ;  /* 0xff80000015327808 */ /* 0x000fe20002800000 */
[----:B------:R-:W-:-:S02]  /*148c0*/  WARPGROUP.DEPBAR.LE gsb0, 0x0 ;  /* 0x00008000000079c5 */ /* 0x000fc40000010000 */
[----:B------:R-:W-:Y:S02]  /*148d0*/  ISETP.GT.AND P5, PT, R5, 0x49, PT ;  /* 0x000000490500780c */ /* 0x000fe40003fa4270 */
[----:B------:R-:W4:Y:S01]  /*148e0*/  MUFU.TANH R13, R13 ;  /* 0x0000000d000d7308 */ /* 0x000f220000002400 */
[----:B------:R-:W-:Y:S01]  /*148f0*/  FSEL R94, R94, -INF , P6 ;  /* 0xff8000005e5e7808 */ /* 0x000fe20003000000 */
[----:B------:R-:W-:Y:S01]  /*14900*/  FMUL.FTZ R21, R24, UR8 ;  /* 0x0000000818157c20 */ /* 0x000fe20008410000 */
[----:B------:R-:W-:Y:S01]  /*14910*/  FMNMX.FTZ R65, R90, R65, !PT ;  /* 0x000000415a417209 */ /* 0x000fe20007810000 */
[----:B------:R-:W-:Y:S01]  /*14920*/  FMUL.FTZ R15, R38, UR8 ;  /* 0x00000008260f7c20 */ /* 0x000fe20008410000 */
[----:B0-----:R-:W-:-:S03]  /*14930*/  FSEL R38, R55, -INF , P4 ;  /* 0xff80000037267808 */ /* 0x001fc60002000000 */
[----:B------:R-:W0:Y:S01]  /*14940*/  MUFU.TANH R47, R47 ;  /* 0x0000002f002f7308 */ /* 0x000e220000002400 */
[----:B------:R-:W-:Y:S01]  /*14950*/  ISETP.GT.AND P4, PT, R5, 0x50, PT ;  /* 0x000000500500780c */ /* 0x000fe20003f84270 */
[----:B------:R-:W-:Y:S01]  /*14960*/  FMUL.FTZ R25, R25, UR8 ;  /* 0x0000000819197c20 */ /* 0x000fe20008410000 */
[----:B---3--:R-:W-:Y:S02]  /*14970*/  FSEL R96, R45, -INF , P5 ;  /* 0xff8000002d607808 */ /* 0x008fe40002800000 */
[----:B------:R-:W-:-:S03]  /*14980*/  FMNMX.FTZ R65, R94, R65, !PT ;  /* 0x000000415e417209 */ /* 0x000fc60007810000 */
[----:B------:R-:W3:Y:S01]  /*14990*/  MUFU.TANH R37, R37 ;  /* 0x0000002500257308 */ /* 0x000ee20000002400 */
[----:B--2---:R-:W-:Y:S01]  /*149a0*/  FSEL R56, R43, -INF , P3 ;  /* 0xff8000002b387808 */ /* 0x004fe20001800000 */
[----:B------:R-:W-:Y:S01]  /*149b0*/  FMUL.FTZ R41, R28, UR8 ;  /* 0x000000081c297c20 */ /* 0x000fe20008410000 */
[----:B------:R-:W-:Y:S02]  /*149c0*/  ISETP.GT.AND P3, PT, R5, 0x51, PT ;  /* 0x000000510500780c */ /* 0x000fe40003f64270 */
[----:B------:R-:W-:-:S03]  /*149d0*/  FSEL R98, R98, -INF , P4 ;  /* 0xff80000062627808 */ /* 0x000fc60002000000 */
[----:B------:R-:W2:Y:S01]  /*149e0*/  MUFU.TANH R9, R9 ;  /* 0x0000000900097308 */ /* 0x000ea20000002400 */
[----:B------:R-:W-:Y:S02]  /*149f0*/  FMNMX.FTZ R65, R96, R65, !PT ;  /* 0x0000004160417209 */ /* 0x000fe40007810000 */
[----:B------:R-:W-:-:S05]  /*14a00*/  FSEL R24, R67, -INF , P2 ;  /* 0xff80000043187808 */ /* 0x000fca0001000000 */
[----:B------:R-:W5:Y:S01]  /*14a10*/  MUFU.TANH R21, R21 ;  /* 0x0000001500157308 */ /* 0x000f620000002400 */
[----:B------:R-:W-:Y:S01]  /*14a20*/  ISETP.GT.AND P2, PT, R5, 0x58, PT ;  /* 0x000000580500780c */ /* 0x000fe20003f44270 */
[----:B------:R-:W-:Y:S01]  /*14a30*/  FMUL.FTZ R29, R29, UR8 ;  /* 0x000000081d1d7c20 */ /* 0x000fe20008410000 */
[----:B-1----:R-:W-:Y:S02]  /*14a40*/  FSEL R100, R33, -INF , P3 ;  /* 0xff80000021647808 */ /* 0x002fe40001800000 */
[----:B------:R-:W-:-:S03]  /*14a50*/  FMNMX.FTZ R65, R98, R65, !PT ;  /* 0x0000004162417209 */ /* 0x000fc60007810000 */
[----:B------:R-:W1:Y:S01]  /*14a60*/  MUFU.TANH R35, R35 ;  /* 0x0000002300237308 */ /* 0x000e620000002400 */
[----:B------:R-:W-:Y:S02]  /*14a70*/  FSEL R28, R4, -INF , P6 ;  /* 0xff800000041c7808 */ /* 0x000fe40003000000 */
[----:B------:R-:W-:-:S05]  /*14a80*/  ISETP.GT.AND P6, PT, R5, 0x59, PT ;  /* 0x000000590500780c */ /* 0x000fca0003fc4270 */
[----:B------:R-:W1:Y:S01]  /*14a90*/  MUFU.TANH R25, R25 ;  /* 0x0000001900197308 */ /* 0x000e620000002400 */
[----:B----4-:R-:W-:Y:S02]  /*14aa0*/  FSEL R102, R13, -INF , P2 ;  /* 0xff8000000d667808 */ /* 0x010fe40001000000 */
[----:B------:R-:W-:-:S05]  /*14ab0*/  FMNMX.FTZ R65, R100, R65, !PT ;  /* 0x0000004164417209 */ /* 0x000fca0007810000 */
[----:B------:R-:W4:Y:S01]  /*14ac0*/  MUFU.TANH R15, R15 ;  /* 0x0000000f000f7308 */ /* 0x000f220000002400 */
[----:B0-----:R-:W-:Y:S02]  /*14ad0*/  FSEL R80, R47, -INF , P5 ;  /* 0xff8000002f507808 */ /* 0x001fe40002800000 */
[----:B------:R-:W-:-:S05]  /*14ae0*/  ISETP.GT.AND P5, PT, R5, 0x60, PT ;  /* 0x000000600500780c */ /* 0x000fca0003fa4270 */
[----:B------:R-:W0:Y:S01]  /*14af0*/  MUFU.TANH R41, R41 ;  /* 0x0000002900297308 */ /* 0x000e220000002400 */
[----:B---3--:R-:W-:Y:S02]  /*14b00*/  FSEL R104, R37, -INF , P6 ;  /* 0xff80000025687808 */ /* 0x008fe40003000000 */
[----:B------:R-:W-:-:S05]  /*14b10*/  FMNMX.FTZ R65, R102, R65, !PT ;  /* 0x0000004166417209 */ /* 0x000fca0007810000 */
[----:B------:R-:W3:Y:S01]  /*14b20*/  MUFU.TANH R29, R29 ;  /* 0x0000001d001d7308 */ /* 0x000ee20000002400 */
[----:B--2---:R-:W-:Y:S02]  /*14b30*/  FSEL R84, R9, -INF , P4 ;  /* 0xff80000009547808 */ /* 0x004fe40002000000 */
[----:B------:R-:W-:Y:S02]  /*14b40*/  ISETP.GT.AND P4, PT, R5, 0x61, PT ;  /* 0x000000610500780c */ /* 0x000fe40003f84270 */
[----:B-----5:R-:W-:Y:S02]  /*14b50*/  FSEL R106, R21, -INF , P5 ;  /* 0xff800000156a7808 */ /* 0x020fe40002800000 */
[----:B------:R-:W-:Y:S02]  /*14b60*/  FMNMX.FTZ R65, R104, R65, !PT ;  /* 0x0000004168417209 */ /* 0x000fe40007810000 */
[----:B-1----:R-:W-:Y:S02]  /*14b70*/  FSEL R88, R35, -INF , P3 ;  /* 0xff80000023587808 */ /* 0x002fe40001800000 */
[----:B------:R-:W-:-:S02]  /*14b80*/  ISETP.GT.AND P3, PT, R5, 0x68, PT ;  /* 0x000000680500780c */ /* 0x000fc40003f64270 */
[----:B------:R-:W-:Y:S02]  /*14b90*/  FSEL R108, R25, -INF , P4 ;  /* 0xff800000196c7808 */ /* 0x000fe40002000000 */
[----:B------:R-:W-:Y:S02]  /*14ba0*/  FMNMX.FTZ R65, R106, R65, !PT ;  /* 0x000000416a417209 */ /* 0x000fe40007810000 */
[----:B----4-:R-:W-:Y:S02]  /*14bb0*/  FSEL R92, R15, -INF , P2 ;  /* 0xff8000000f5c7808 */ /* 0x010fe40001000000 */
[----:B------:R-:W-:Y:S02]  /*14bc0*/  ISETP.GT.AND P2, PT, R5, 0x69, PT ;  /* 0x000000690500780c */ /* 0x000fe40003f44270 */
[----:B0-----:R-:W-:Y:S02]  /*14bd0*/  FSEL R110, R41, -INF , P3 ;  /* 0xff800000296e7808 */ /* 0x001fe40001800000 */
[----:B------:R-:W-:-:S02]  /*14be0*/  FMNMX.FTZ R65, R108, R65, !PT ;  /* 0x000000416c417209 */ /* 0x000fc40007810000 */
[----:B---3--:R-:W-:Y:S02]  /*14bf0*/  FSEL R112, R29, -INF , P2 ;  /* 0xff8000001d707808 */ /* 0x008fe40001000000 */
[----:B------:R-:W-:-:S04]  /*14c00*/  FMNMX.FTZ R65, R110, R65, !PT ;  /* 0x000000416e417209 */ /* 0x000fc80007810000 */
[----:B------:R-:W-:-:S05]  /*14c10*/  FMNMX.FTZ R65, R112, R65, !PT ;  /* 0x0000004170417209 */ /* 0x000fca0007810000 */
[----:B------:R-:W0:Y:S02]  /*14c20*/  SHFL.BFLY PT, R4, R65, 0x2, 0x1f ;  /* 0x0c401f0041047f89 */ /* 0x000e2400000e0000 */
[----:B0-----:R-:W-:-:S05]  /*14c30*/  FMNMX.FTZ R9, R65, R4, !PT ;  /* 0x0000000441097209 */ /* 0x001fca0007810000 */
[----:B------:R-:W0:Y:S01]  /*14c40*/  SHFL.BFLY PT, R4, R9, 0x1, 0x1f ;  /* 0x0c201f0009047f89 */ /* 0x000e2200000e0000 */
[----:B------:R-:W-:Y:S01]  /*14c50*/  IMAD.U32 R5, RZ, RZ, UR4 ;  /* 0x00000004ff057e24 */ /* 0x000fe2000f8e00ff */
[----:B0-----:R-:W-:Y:S02]  /*14c60*/  FMNMX.FTZ R4, R9, R4, !PT ;  /* 0x0000000409047209 */ /* 0x001fe40007810000 */
[----:B------:R-:W-:-:S04]  /*14c70*/  FMNMX.FTZ R9, R8, R3, !PT ;  /* 0x0000000308097209 */ /* 0x000fc80007810000 */
[----:B------:R-:W-:Y:S01]  /*14c80*/  FMNMX.FTZ R9, R10, R9, !PT ;  /* 0x000000090a097209 */ /* 0x000fe20007810000 */
[C---:B------:R-:W-:Y:S01]  /*14c90*/  FMUL.FTZ R13, R4.reuse, R5 ;  /* 0x00000005040d7220 */ /* 0x040fe20000410000 */
[----:B------:R-:W-:Y:S02]  /*14ca0*/  FSETP.NEU.FTZ.AND P0, PT, R4, -INF , PT ;  /* 0xff8000000400780b */ /* 0x000fe40003f1d000 */
[----:B------:R-:W-:Y:S02]  /*14cb0*/  FMNMX.FTZ R9, R12, R9, !PT ;  /* 0x000000090c097209 */ /* 0x000fe40007810000 */
[----:B------:R-:W-:Y:S02]  /*14cc0*/  FSEL R41, R13, RZ, P0 ;  /* 0x000000ff0d297208 */ /* 0x000fe40000000000 */
[----:B------:R-:W-:Y:S02]  /*14cd0*/  FMNMX.FTZ R9, R14, R9, !PT ;  /* 0x000000090e097209 */ /* 0x000fe40007810000 */
[----:B------:R-:W-:-:S02]  /*14ce0*/  ISETP.NE.AND P0, PT, R11, RZ, PT ;  /* 0x000000ff0b00720c */ /* 0x000fc40003f05270 */
        /* <DEDUP_REMOVED lines=11> */
[----:B------:R-:W-:-:S03]  /*14da0*/  FMUL.FTZ R39, R39, UR8 ;  /* 0x0000000827277c20 */ /* 0x000fc60008410000 */
[----:B------:R-:W-:Y:S01]  /*14db0*/  FMNMX.FTZ R15, R24, R15, !PT ;  /* 0x0000000f180f7209 */ /* 0x000fe20007810000 */
[----:B------:R-:W-:-:S03]  /*14dc0*/  FMUL.FTZ R26, R26, UR8 ;  /* 0x000000081a1a7c20 */ /* 0x000fc60008410000 */
[----:B------:R-:W-:Y:S01]  /*14dd0*/  FMNMX.FTZ R21, R56, R15, !PT ;  /* 0x0000000f38157209 */ /* 0x000fe20007810000 */
[----:B------:R-:W0:Y:S01]  /*14de0*/  MUFU.TANH R39, R39 ;  /* 0x0000002700277308 */ /* 0x000e220000002400 */
[----:B------:R-:W-:Y:S02]  /*14df0*/  FMUL.FTZ R27, R27, UR8 ;  /* 0x000000081b1b7c20 */ /* 0x000fe40008410000 */
[----:B------:R-:W-:Y:S01]  /*14e00*/  FMNMX.FTZ R21, R28, R21, !PT ;  /* 0x000000151c157209 */ /* 0x000fe20007810000 */
[----:B------:R-:W-:-:S03]  /*14e10*/  FMUL.FTZ R30, R30, UR8 ;  /* 0x000000081e1e7c20 */ /* 0x000fc60008410000 */
[----:B------:R-:W-:Y:S01]  /*14e20*/  FMNMX.FTZ R21, R80, R21, !PT ;  /* 0x0000001550157209 */ /* 0x000fe20007810000 */
[----:B------:R0:W1:Y:S01]  /*14e30*/  MUFU.TANH R25, R26 ;  /* 0x0000001a00197308 */ /* 0x0000620000002400 */
[----:B------:R-:W-:Y:S02]  /*14e40*/  FMUL.FTZ R31, R31, UR8 ;  /* 0x000000081f1f7c20 */ /* 0x000fe40008410000 */
[----:B------:R-:W-:-:S05]  /*14e50*/  FMNMX.FTZ R21, R84, R21, !PT ;  /* 0x0000001554157209 */ /* 0x000fca0007810000 */
[----:B------:R-:W2:Y:S01]  /*14e60*/  MUFU.TANH R27, R27 ;  /* 0x0000001b001b7308 */ /* 0x000ea20000002400 */
[----:B------:R-:W-:Y:S02]  /*14e70*/  FMNMX.FTZ R33, R88, R21, !PT ;  /* 0x0000001558217209 */ /* 0x000fe40007810000 */
[----:B0-----:R-:W-:-:S05]  /*14e80*/  FSEL R26, R39, -INF , P6 ;  /* 0xff800000271a7808 */ /* 0x001fca0003000000 */
[----:B------:R1:W0:Y:S01]  /*14e90*/  MUFU.TANH R29, R30 ;  /* 0x0000001e001d7308 */ /* 0x0002220000002400 */
[----:B------:R-:W-:Y:S01]  /*14ea0*/  FMNMX.FTZ R33, R92, R33, !PT ;  /* 0x000000215c217209 */ /* 0x000fe20007810000 */
[----:B------:R-:W-:-:S06]  /*14eb0*/  FFMA.FTZ R52, R52, R5, -R41 ;  /* 0x0000000534347223 */ /* 0x000fcc0000010829 */
[----:B------:R-:W3:Y:S01]  /*14ec0*/  MUFU.TANH R31, R31 ;  /* 0x0000001f001f7308 */ /* 0x000ee20000002400 */
[----:B-1----:R-:W-:Y:S02]  /*14ed0*/  FSEL R30, R25, -INF , P5 ;  /* 0xff800000191e7808 */ /* 0x002fe40002800000 */
[----:B------:R-:W-:Y:S01]  /*14ee0*/  FMNMX.FTZ R33, R26, R33, !PT ;  /* 0x000000211a217209 */ /* 0x000fe20007810000 */
[----:B------:R-:W-:-:S03]  /*14ef0*/  FFMA.FTZ R54, R54, R5, -R41 ;  /* 0x0000000536367223 */ /* 0x000fc60000010829 */
[----:B------:R-:W-:Y:S01]  /*14f00*/  FMNMX.FTZ R33, R30, R33, !PT ;  /* 0x000000211e217209 */ /* 0x000fe20007810000 */
[----:B------:R2:W-:Y:S01]  /*14f10*/  MUFU.EX2 R13, R52 ;  /* 0x00000034000d7308 */ /* 0x0005e20000000800 */
[----:B------:R-:W-:Y:S01]  /*14f20*/  FFMA.FTZ R58, R58, R5, -R41 ;  /* 0x000000053a3a7223 */ /* 0x000fe20000010829 */
[----:B--2---:R-:W-:-:S06]  /*14f30*/  FSEL R52, R27, -INF , P4 ;  /* 0xff8000001b347808 */ /* 0x004fcc0002000000 */
[----:B------:R0:W-:Y:S01]  /*14f40*/  MUFU.EX2 R11, R54 ;  /* 0x00000036000b7308 */ /* 0x0001e20000000800 */
[----:B------:R-:W-:Y:S02]  /*14f50*/  FMNMX.FTZ R33, R52, R33, !PT ;  /* 0x0000002134217209 */ /* 0x000fe40007810000 */
[----:B0-----:R-:W-:-:S05]  /*14f60*/  FSEL R54, R29, -INF , P3 ;  /* 0xff8000001d367808 */ /* 0x001fca0001800000 */
[----:B------:R3:W-:Y:S01]  /*14f70*/  MUFU.EX2 R9, R58 ;  /* 0x0000003a00097308 */ /* 0x0007e20000000800 */
[----:B------:R-:W-:Y:S02]  /*14f80*/  FMNMX.FTZ R33, R54, R33, !PT ;  /* 0x0000002136217209 */ /* 0x000fe40007810000 */
[----:B---3--:R-:W-:-:S04]  /*14f90*/  FSEL R58, R31, -INF , P2 ;  /* 0xff8000001f3a7808 */ /* 0x008fc80001000000 */
[----:B------:R-:W-:Y:S01]  /*14fa0*/  FMNMX.FTZ R33, R58, R33, !PT ;  /* 0x000000213a217209 */ /* 0x000fe20007810000 */
[----:B------:R-:W-:-:S04]  /*14fb0*/  FFMA.FTZ R198, R6, R5, -R41 ;  /* 0x0000000506c67223 */ /* 0x000fc80000010829 */
[----:B------:R-:W0:Y:S02]  /*14fc0*/  SHFL.BFLY PT, R6, R33, 0x2, 0x1f ;  /* 0x0c401f0021067f89 */ /* 0x000e2400000e0000 */
[----:B0-----:R-:W-:-:S05]  /*14fd0*/  FMNMX.FTZ R37, R33, R6, !PT ;  /* 0x0000000621257209 */ /* 0x001fca0007810000 */
[----:B------:R-:W0:Y:S01]  /*14fe0*/  SHFL.BFLY PT, R6, R37, 0x1, 0x1f ;  /* 0x0c201f0025067f89 */ /* 0x000e2200000e0000 */
[-CC-:B------:R-:W-:Y:S01]  /*14ff0*/  FFMA.FTZ R200, R60, R5.reuse, -R41.reuse ;  /* 0x000000053cc87223 */ /* 0x180fe20000010829 */
[-CC-:B------:R-:W-:Y:S01]  /*15000*/  FFMA.FTZ R7, R7, R5.reuse, -R41.reuse ;  /* 0x0000000507077223 */ /* 0x180fe20000010829 */
[----:B------:R-:W-:-:S04]  /*15010*/  FFMA.FTZ R202, R66, R5, -R41 ;  /* 0x0000000542ca7223 */ /* 0x000fc80000010829 */
[----:B------:R-:W-:Y:S01]  /*15020*/  MUFU.EX2 R200, R200 ;  /* 0x000000c800c87308 */ /* 0x000fe20000000800 */
[----:B------:R-:W-:-:S07]  /*15030*/  FFMA.FTZ R196, R62, R5, -R41 ;  /* 0x000000053ec47223 */ /* 0x000fce0000010829 */
[----:B------:R-:W1:Y:S01]  /*15040*/  MUFU.EX2 R7, R7 ;  /* 0x0000000700077308 */ /* 0x000e620000000800 */
[----:B0-----:R-:W-:-:S07]  /*15050*/  FMNMX.FTZ R6, R37, R6, !PT ;  /* 0x0000000625067209 */ /* 0x001fce0007810000 */
[----:B------:R-:W0:Y:S01]  /*15060*/  MUFU.EX2 R202, R202 ;  /* 0x000000ca00ca7308 */ /* 0x000e220000000800 */
[C---:B------:R-:W-:Y:S01]  /*15070*/  FSETP.NEU.FTZ.AND P2, PT, R6.reuse, -INF , PT ;  /* 0xff8000000600780b */ /* 0x040fe20003f5d000 */
[----:B------:R-:W-:-:S05]  /*15080*/  FMUL.FTZ R43, R6, R5 ;  /* 0x00000005062b7220 */ /* 0x000fca0000410000 */
[----:B------:R-:W-:Y:S01]  /*15090*/  FSEL R43, R43, RZ, P2 ;  /* 0x000000ff2b2b7208 */ /* 0x000fe20001000000 */
[----:B------:R-:W2:Y:S04]  /*150a0*/  MUFU.EX2 R196, R196 ;  /* 0x000000c400c47308 */ /* 0x000ea80000000800 */
[-CC-:B------:R-:W-:Y:S01]  /*150b0*/  FFMA.FTZ R201, R8, R5.reuse, -R43.reuse ;  /* 0x0000000508c97223 */ /* 0x180fe2000001082b */
[-CC-:B------:R-:W-:Y:S01]  /*150c0*/  FFMA.FTZ R60, R3, R5.reuse, -R43.reuse ;  /* 0x00000005033c7223 */ /* 0x180fe2000001082b */
[-C--:B------:R-:W-:Y:S01]  /*150d0*/  FFMA.FTZ R203, R10, R5.reuse, -R43 ;  /* 0x000000050acb7223 */ /* 0x080fe2000001082b */
[----:B-1----:R-:W-:Y:S01]  /*150e0*/  FADD.FTZ R3, R200, R7 ;  /* 0x00000007c8037221 */ /* 0x002fe20000010000 */
[-C--:B------:R-:W-:Y:S02]  /*150f0*/  FFMA.FTZ R10, R12, R5.reuse, -R43 ;  /* 0x000000050c0a7223 */ /* 0x080fe4000001082b */
[----:B------:R-:W-:Y:S01]  /*15100*/  MUFU.EX2 R201, R201 ;  /* 0x000000c900c97308 */ /* 0x000fe20000000800 */
[----:B0-----:R-:W-:Y:S01]  /*15110*/  FADD.FTZ R8, R202, R3 ;  /* 0x00000003ca087221 */ /* 0x001fe20000010000 */
[----:B------:R-:W-:-:S06]  /*15120*/  FFMA.FTZ R197, R14, R5, -R43 ;  /* 0x000000050ec57223 */ /* 0x000fcc000001082b */
[----:B------:R-:W0:Y:S01]  /*15130*/  MUFU.EX2 R60, R60 ;  /* 0x0000003c003c7308 */ /* 0x000e220000000800 */
[----:B------:R-:W-:-:S07]  /*15140*/  FADD.FTZ R3, R9, R8 ;  /* 0x0000000809037221 */ /* 0x000fce0000010000 */
[----:B------:R-:W1:Y:S01]  /*15150*/  MUFU.EX2 R198, R198 ;  /* 0x000000c600c67308 */ /* 0x000e620000000800 */
[----:B------:R-:W-:-:S07]  /*15160*/  FFMA.FTZ R12, R20, R5, -R43 ;  /* 0x00000005140c7223 */ /* 0x000fce000001082b */
[----:B------:R-:W3:Y:S01]  /*15170*/  MUFU.EX2 R203, R203 ;  /* 0x000000cb00cb7308 */ /* 0x000ee20000000800 */
[----:B--2---:R-:W-:Y:S01]  /*15180*/  FADD.FTZ R8, R196, R3 ;  /* 0x00000003c4087221 */ /* 0x004fe20000010000 */
[----:B------:R-:W-:-:S06]  /*15190*/  FFMA.FTZ R199, R40, R5, -R43 ;  /* 0x0000000528c77223 */ /* 0x000fcc000001082b */
[----:B------:R-:W2:Y:S01]  /*151a0*/  MUFU.EX2 R10, R10 ;  /* 0x0000000a000a7308 */ /* 0x000ea20000000800 */
[----:B------:R-:W-:Y:S01]  /*151b0*/  FADD.FTZ R3, R11, R8 ;  /* 0x000000080b037221 */ /* 0x000fe20000010000 */
[----:B0-----:R-:W-:-:S06]  /*151c0*/  FADD.FTZ R8, R201, R60 ;  /* 0x0000003cc9087221 */ /* 0x001fcc0000010000 */
[----:B------:R-:W0:Y:S01]  /*151d0*/  MUFU.EX2 R197, R197 ;  /* 0x000000c500c57308 */ /* 0x000e220000000800 */
[-CC-:B------:R-:W-:Y:S01]  /*151e0*/  FFMA.FTZ R14, R42, R5.reuse, -R43.reuse ;  /* 0x000000052a0e7223 */ /* 0x180fe2000001082b */
[----:B------:R-:W-:Y:S01]  /*151f0*/  FFMA.FTZ R193, R32, R5, -R43 ;  /* 0x0000000520c17223 */ /* 0x000fe2000001082b */
[----:B-1----:R-:W-:-:S05]  /*15200*/  FADD.FTZ R32, R198, R3 ;  /* 0x00000003c6207221 */ /* 0x002fca0000010000 */
[----:B------:R-:W1:Y:S01]  /*15210*/  MUFU.EX2 R12, R12 ;  /* 0x0000000c000c7308 */ /* 0x000e620000000800 */
[----:B---3--:R-:W-:Y:S01]  /*15220*/  FADD.FTZ R3, R203, R8 ;  /* 0x00000008cb037221 */ /* 0x008fe20000010000 */
[----:B------:R-:W-:-:S06]  /*15230*/  FFMA.FTZ R192, R64, R5, -R41 ;  /* 0x0000000540c07223 */ /* 0x000fcc0000010829 */
[----:B------:R-:W3:Y:S01]  /*15240*/  MUFU.EX2 R199, R199 ;  /* 0x000000c700c77308 */ /* 0x000ee20000000800 */
[----:B--2---:R-:W-:Y:S01]  /*15250*/  FADD.FTZ R8, R10, R3 ;  /* 0x000000030a087221 */ /* 0x004fe20000010000 */
[-C--:B------:R-:W-:Y:S01]  /*15260*/  FFMA.FTZ R20, R44, R5.reuse, -R43 ;  /* 0x000000052c147223 */ /* 0x080fe2000001082b */
[----:B------:R-:W-:-:S05]  /*15270*/  FFMA.FTZ R68, R68, R5, -R41 ;  /* 0x0000000544447223 */ /* 0x000fca0000010829 */
[----:B------:R-:W2:Y:S01]  /*15280*/  MUFU.EX2 R14, R14 ;  /* 0x0000000e000e7308 */ /* 0x000ea20000000800 */
[----:B0-----:R-:W-:Y:S01]  /*15290*/  FADD.FTZ R3, R197, R8 ;  /* 0x00000008c5037221 */ /* 0x001fe20000010000 */
[-C--:B------:R-:W-:Y:S01]  /*152a0*/  FFMA.FTZ R194, R70, R5.reuse, -R41 ;  /* 0x0000000546c27223 */ /* 0x080fe20000010829 */
[----:B------:R-:W-:-:S05]  /*152b0*/  FFMA.FTZ R34, R34, R5, -R43 ;  /* 0x0000000522227223 */ /* 0x000fca000001082b */
[----:B------:R-:W0:Y:S01]  /*152c0*/  MUFU.EX2 R192, R192 ;  /* 0x000000c000c07308 */ /* 0x000e220000000800 */
[----:B-1----:R-:W-:-:S07]  /*152d0*/  FADD.FTZ R8, R12, R3 ;  /* 0x000000030c087221 */ /* 0x002fce0000010000 */
[----:B------:R-:W1:Y:S01]  /*152e0*/  MUFU.EX2 R193, R193 ;  /* 0x000000c100c17308 */ /* 0x000e620000000800 */
[-C--:B------:R-:W-:Y:S01]  /*152f0*/  FFMA.FTZ R72, R72, R5.reuse, -R41 ;  /* 0x0000000548487223 */ /* 0x080fe20000010829 */
[----:B------:R-:W-:Y:S01]  /*15300*/  FFMA.FTZ R46, R46, R5, -R43 ;  /* 0x000000052e2e7223 */ /* 0x000fe2000001082b */
[----:B---3--:R-:W-:-:S05]  /*15310*/  FADD.FTZ R3, R199, R8 ;  /* 0x00000008c7037221 */ /* 0x008fca0000010000 */
[----:B------:R-:W3:Y:S01]  /*15320*/  MUFU.EX2 R15, R68 ;  /* 0x00000044000f7308 */ /* 0x000ee20000000800 */
[-C--:B------:R-:W-:Y:S01]  /*15330*/  FFMA.FTZ R188, R74, R5.reuse, -R41 ;  /* 0x000000054abc7223 */ /* 0x080fe20000010829 */
[----:B------:R-:W-:-:S06]  /*15340*/  FFMA.FTZ R36, R36, R5, -R43 ;  /* 0x0000000524247223 */ /* 0x000fcc000001082b */
[----:B------:R-:W4:Y:S01]  /*15350*/  MUFU.EX2 R20, R20 ;  /* 0x0000001400147308 */ /* 0x000f220000000800 */
[-CC-:B------:R-:W-:Y:S01]  /*15360*/  FFMA.FTZ R25, R76, R5.reuse, -R41.reuse ;  /* 0x000000054c197223 */ /* 0x180fe20000010829 */
[-CC-:B------:R-:W-:Y:S01]  /*15370*/  FFMA.FTZ R190, R78, R5.reuse, -R41.reuse ;  /* 0x000000054ebe7223 */ /* 0x180fe20000010829 */
[-CC-:B------:R-:W-:Y:S01]  /*15380*/  FFMA.FTZ R27, R82, R5.reuse, -R41.reuse ;  /* 0x00000005521b7223 */ /* 0x180fe20000010829 */
[----:B------:R-:W-:-:S04]  /*15390*/  FFMA.FTZ R184, R86, R5, -R41 ;  /* 0x0000000556b87223 */ /* 0x000fc80000010829 */
[----:B------:R-:W5:Y:S01]  /*153a0*/  MUFU.EX2 R194, R194 ;  /* 0x000000c200c27308 */ /* 0x000f620000000800 */
        /* <DEDUP_REMOVED lines=8> */
[-CC-:B------:R-:W-:Y:S01]  /*15430*/  FFMA.FTZ R176, R106, R5.reuse, -R41.reuse ;  /* 0x000000056ab07223 */ /* 0x180fe20000010829 */
[-CC-:B------:R-:W-:Y:S01]  /*15440*/  FFMA.FTZ R108, R108, R5.reuse, -R41.reuse ;  /* 0x000000056c6c7223 */ /* 0x180fe20000010829 */
[-CC-:B------:R-:W-:Y:S01]  /*15450*/  FFMA.FTZ R178, R110, R5.reuse, -R41.reuse ;  /* 0x000000056eb27223 */ /* 0x180fe20000010829 */
[----:B------:R-:W-:Y:S01]  /*15460*/  FFMA.FTZ R39, R112, R5, -R41 ;  /* 0x0000000570277223 */ /* 0x000fe20000010829 */
[----:B------:R-:W5:Y:S01]  /*15470*/  MUFU.EX2 R21, R72 ;  /* 0x0000004800157308 */ /* 0x000f620000000800 */
[----:B------:R-:W-:Y:S01]  /*15480*/  FADD.FTZ R41, R13, R32 ;  /* 0x000000200d297221 */ /* 0x000fe20000010000 */
[----:B--2---:R-:W-:Y:S01]  /*15490*/  FADD.FTZ R8, R14, R3 ;  /* 0x000000030e087221 */ /* 0x004fe20000010000 */
[----:B------:R-:W-:-:S02]  /*154a0*/  @!P1 VIADD R0, R0, 0x36840 ;  /* 0x0003684000009836 */ /* 0x000fc40000000000 */
[----:B------:R-:W-:-:S03]  /*154b0*/  FFMA.FTZ R48, R48, R5, -R43 ;  /* 0x0000000530307223 */ /* 0x000fc6000001082b */
[----:B------:R-:W2:Y:S01]  /*154c0*/  MUFU.EX2 R195, R46 ;  /* 0x0000002e00c37308 */ /* 0x000ea20000000800 */
[----:B0-----:R-:W-:Y:S01]  /*154d0*/  FADD.FTZ R32, R192, R41 ;  /* 0x00000029c0207221 */ /* 0x001fe20000010000 */
[----:B-1----:R-:W-:Y:S01]  /*154e0*/  FADD.FTZ R3, R193, R8 ;  /* 0x00000008c1037221 */ /* 0x002fe20000010000 */
[----:B------:R-:W-:Y:S01]  /*154f0*/  FFMA.FTZ R50, R50, R5, -R43 ;  /* 0x0000000532327223 */ /* 0x000fe2000001082b */
[----:B------:R-:W-:-:S04]  /*15500*/  @!P1 PRMT R0, RZ, 0x654, R0 ;  /* 0x00000654ff009816 */ /* 0x000fc80000000000 */
[----:B------:R-:W0:Y:S01]  /*15510*/  MUFU.EX2 R188, R188 ;  /* 0x000000bc00bc7308 */ /* 0x000e220000000800 */
[----:B---3--:R-:W-:Y:S01]  /*15520*/  FADD.FTZ R41, R15, R32 ;  /* 0x000000200f297221 */ /* 0x008fe20000010000 */
[----:B----4-:R-:W-:Y:S01]  /*15530*/  FADD.FTZ R3, R20, R3 ;  /* 0x0000000314037221 */ /* 0x010fe20000010000 */
[-C--:B------:R-:W-:Y:S01]  /*15540*/  FFMA.FTZ R38, R38, R5.reuse, -R43 ;  /* 0x0000000526267223 */ /* 0x080fe2000001082b */
[----:B------:R1:W-:Y:S04]  /*15550*/  @!P1 SYNCS.ARRIVE.TRANS64.RED.A1T0 RZ, [R0+URZ], RZ ;  /* 0x000000ff00ff99a7 */ /* 0x0003e8000810043f */
[----:B------:R-:W3:Y:S01]  /*15560*/  MUFU.EX2 R36, R36 ;  /* 0x0000002400247308 */ /* 0x000ee20000000800 */
[----:B-----5:R-:W-:Y:S01]  /*15570*/  FADD.FTZ R32, R194, R41 ;  /* 0x00000029c2207221 */ /* 0x020fe20000010000 */
[----:B------:R-:W-:-:S06]  /*15580*/  FFMA.FTZ R24, R24, R5, -R43 ;  /* 0x0000000518187223 */ /* 0x000fcc000001082b */
[----:B------:R-:W4:Y:S01]  /*15590*/  MUFU.EX2 R25, R25 ;  /* 0x0000001900197308 */ /* 0x000f220000000800 */
[----:B-1----:R-:W-:-:S07]  /*155a0*/  FADD.FTZ R0, R34, R3 ;  /* 0x0000000322007221 */ /* 0x002fce0000010000 */
[----:B------:R-:W1:Y:S01]  /*155b0*/  MUFU.EX2 R189, R48 ;  /* 0x0000003000bd7308 */ /* 0x000e620000000800 */
[----:B------:R-:W-:Y:S01]  /*155c0*/  FADD.FTZ R41, R21, R32 ;  /* 0x0000002015297221 */ /* 0x000fe20000010000 */
[----:B--2---:R-:W-:-:S06]  /*155d0*/  FADD.FTZ R3, R195, R0 ;  /* 0x00000000c3037221 */ /* 0x004fcc0000010000 */
[----:B------:R-:W2:Y:S08]  /*155e0*/  MUFU.EX2 R190, R190 ;  /* 0x000000be00be7308 */ /* 0x000eb00000000800 */
[----:B------:R-:W5:Y:S01]  /*155f0*/  MUFU.EX2 R50, R50 ;  /* 0x0000003200327308 */ /* 0x000f620000000800 */
[----:B------:R-:W-:Y:S01]  /*15600*/  FFMA.FTZ R56, R56, R5, -R43 ;  /* 0x0000000538387223 */ /* 0x000fe2000001082b */
[----:B0-----:R-:W-:Y:S01]  /*15610*/  FADD.FTZ R32, R188, R41 ;  /* 0x00000029bc207221 */ /* 0x001fe20000010000 */
[----:B---3--:R-:W-:-:S05]  /*15620*/  FADD.FTZ R0, R36, R3 ;  /* 0x0000000324007221 */ /* 0x008fca0000010000 */
[----:B------:R-:W0:Y:S01]  /*15630*/  MUFU.EX2 R27, R27 ;  /* 0x0000001b001b7308 */ /* 0x000e220000000800 */
[----:B------:R-:W-:-:S07]  /*15640*/  FFMA.FTZ R28, R28, R5, -R43 ;  /* 0x000000051c1c7223 */ /* 0x000fce000001082b */
[----:B------:R-:W3:Y:S01]  /*15650*/  MUFU.EX2 R191, R38 ;  /* 0x0000002600bf7308 */ /* 0x000ee20000000800 */
[----:B----4-:R-:W-:Y:S01]  /*15660*/  FADD.FTZ R41, R25, R32 ;  /* 0x0000002019297221 */ /* 0x010fe20000010000 */
[----:B-1----:R-:W-:-:S06]  /*15670*/  FADD.FTZ R3, R189, R0 ;  /* 0x00000000bd037221 */ /* 0x002fcc0000010000 */
[----:B------:R-:W1:Y:S08]  /*15680*/  MUFU.EX2 R184, R184 ;  /* 0x000000b800b87308 */ /* 0x000e700000000800 */
[----:B------:R-:W4:Y:S01]  /*15690*/  MUFU.EX2 R24, R24 ;  /* 0x0000001800187308 */ /* 0x000f220000000800 */
[----:B------:R-:W-:Y:S01]  /*156a0*/  FFMA.FTZ R80, R80, R5, -R43 ;  /* 0x0000000550507223 */ /* 0x000fe2000001082b */
[----:B--2---:R-:W-:Y:S01]  /*156b0*/  FADD.FTZ R8, R190, R41 ;  /* 0x00000029be087221 */ /* 0x004fe20000010000 */
[----:B-----5:R-:W-:-:S05]  /*156c0*/  FADD.FTZ R0, R50, R3 ;  /* 0x0000000332007221 */ /* 0x020fca0000010000 */
[----:B------:R-:W2:Y:S01]  /*156d0*/  MUFU.EX2 R29, R29 ;  /* 0x0000001d001d7308 */ /* 0x000ea20000000800 */
[----:B------:R-:W-:-:S07]  /*156e0*/  FFMA.FTZ R84, R84, R5, -R43 ;  /* 0x0000000554547223 */ /* 0x000fce000001082b */
[----:B------:R-:W5:Y:S01]  /*156f0*/  MUFU.EX2 R185, R56 ;  /* 0x0000003800b97308 */ /* 0x000f620000000800 */
[----:B0-----:R-:W-:Y:S01]  /*15700*/  FADD.FTZ R41, R27, R8 ;  /* 0x000000081b297221 */ /* 0x001fe20000010000 */
[----:B---3--:R-:W-:-:S06]  /*15710*/  FADD.FTZ R3, R191, R0 ;  /* 0x00000000bf037221 */ /* 0x008fcc0000010000 */
[----:B------:R-:W0:Y:S08]  /*15720*/  MUFU.EX2 R186, R186 ;  /* 0x000000ba00ba7308 */ /* 0x000e300000000800 */
[----:B------:R-:W3:Y:S01]  /*15730*/  MUFU.EX2 R28, R28 ;  /* 0x0000001c001c7308 */ /* 0x000ee20000000800 */
[----:B------:R-:W-:Y:S01]  /*15740*/  FFMA.FTZ R88, R88, R5, -R43 ;  /* 0x0000000558587223 */ /* 0x000fe2000001082b */
[----:B-1----:R-:W-:Y:S01]  /*15750*/  FADD.FTZ R8, R184, R41 ;  /* 0x00000029b8087221 */ /* 0x002fe20000010000 */
[----:B----4-:R-:W-:-:S05]  /*15760*/  FADD.FTZ R0, R24, R3 ;  /* 0x0000000318007221 */ /* 0x010fca0000010000 */
[----:B------:R-:W1:Y:S01]  /*15770*/  MUFU.EX2 R31, R31 ;  /* 0x0000001f001f7308 */ /* 0x000e620000000800 */
[----:B------:R-:W-:-:S07]  /*15780*/  FFMA.FTZ R92, R92, R5, -R43 ;  /* 0x000000055c5c7223 */ /* 0x000fce000001082b */
[----:B------:R-:W4:Y:S01]  /*15790*/  MUFU.EX2 R187, R80 ;  /* 0x0000005000bb7308 */ /* 0x000f220000000800 */
[----:B--2---:R-:W-:Y:S01]  /*157a0*/  FADD.FTZ R41, R29, R8 ;  /* 0x000000081d297221 */ /* 0x004fe20000010000 */
[----:B-----5:R-:W-:-:S06]  /*157b0*/  FADD.FTZ R3, R185, R0 ;  /* 0x00000000b9037221 */ /* 0x020fcc0000010000 */
        /* <DEDUP_REMOVED lines=8> */
[----:B------:R-:W-:Y:S01]  /*15840*/  F2FP.BF16.F32.PACK_AB R200, R7, R200 ;  /* 0x000000c807c8723e */ /* 0x000fe200000010ff */
[----:B-1----:R-:W-:Y:S01]  /*15850*/  FADD.FTZ R7, R31, R8 ;  /* 0x000000081f077221 */ /* 0x002fe20000010000 */
[----:B----4-:R-:W-:-:S05]  /*15860*/  FADD.FTZ R3, R187, R0 ;  /* 0x00000000bb037221 */ /* 0x010fca0000010000 */
        /* <DEDUP_REMOVED lines=10> */
[----:B------:R-:W0:Y:S01]  /*15910*/  MUFU.EX2 R176, R176 ;  /* 0x000000b000b07308 */ /* 0x000e220000000800 */
[----:B------:R-:W-:-:S07]  /*15920*/  FFMA.FTZ R43, R58, R5, -R43 ;  /* 0x000000053a2b7223 */ /* 0x000fce000001082b */
[----:B------:R-:W3:Y:S01]  /*15930*/  MUFU.EX2 R30, R30 ;  /* 0x0000001e001e7308 */ /* 0x000ee20000000800 */
[----:B-1----:R-:W-:Y:S01]  /*15940*/  FADD.FTZ R8, R182, R7 ;  /* 0x00000007b6087221 */ /* 0x002fe20000010000 */
[----:B----4-:R-:W-:-:S06]  /*15950*/  FADD.FTZ R0, R92, R3 ;  /* 0x000000035c007221 */ /* 0x010fcc0000010000 */
[----:B------:R-:W1:Y:S08]  /*15960*/  MUFU.EX2 R37, R108 ;  /* 0x0000006c00257308 */ /* 0x000e700000000800 */
[----:B------:R-:W4:Y:S01]  /*15970*/  MUFU.EX2 R177, R52 ;  /* 0x0000003400b17308 */ /* 0x000f220000000800 */
[----:B--2---:R-:W-:Y:S01]  /*15980*/  FADD.FTZ R7, R35, R8 ;  /* 0x0000000823077221 */ /* 0x004fe20000010000 */
[----:B-----5:R-:W-:-:S06]  /*15990*/  FADD.FTZ R3, R183, R0 ;  /* 0x00000000b7037221 */ /* 0x020fcc0000010000 */
[----:B------:R-:W2:Y:S01]  /*159a0*/  MUFU.EX2 R178, R178 ;  /* 0x000000b200b27308 */ /* 0x000ea20000000800 */
[----:B------:R-:W-:-:S07]  /*159b0*/  ISETP.GE.AND P2, PT, R151, 0x71, PT ;  /* 0x000000719700780c */ /* 0x000fce0003f46270 */
[----:B------:R-:W5:Y:S01]  /*159c0*/  MUFU.EX2 R54, R54 ;  /* 0x0000003600367308 */ /* 0x000f620000000800 */
[----:B0-----:R-:W-:Y:S01]  /*159d0*/  FADD.FTZ R8, R176, R7 ;  /* 0x00000007b0087221 */ /* 0x001fe20000010000 */
[----:B---3--:R-:W-:-:S06]  /*159e0*/  FADD.FTZ R0, R30, R3 ;  /* 0x000000031e007221 */ /* 0x008fcc0000010000 */
[----:B------:R-:W0:Y:S08]  /*159f0*/  MUFU.EX2 R39, R39 ;  /* 0x0000002700277308 */ /* 0x000e300000000800 */
[----:B------:R-:W3:Y:S01]  /*15a00*/  MUFU.EX2 R43, R43 ;  /* 0x0000002b002b7308 */ /* 0x000ee20000000800 */
[----:B-1----:R-:W-:Y:S01]  /*15a10*/  FADD.FTZ R7, R37, R8 ;  /* 0x0000000825077221 */ /* 0x002fe20000010000 */
[----:B----4-:R-:W-:Y:S01]  /*15a20*/  FADD.FTZ R3, R177, R0 ;  /* 0x00000000b1037221 */ /* 0x010fe20000010000 */
[----:B------:R-:W-:Y:S02]  /*15a30*/  BSSY B0, `(.L_x_622) ;  /* 0x00005fb000007945 */ /* 0x000fe40003800000 */
[----:B--2---:R-:W-:Y:S01]  /*15a40*/  FADD.FTZ R8, R178, R7 ;  /* 0x00000007b2087221 */ /* 0x004fe20000010000 */
[----:B-----5:R-:W-:Y:S01]  /*15a50*/  FADD.FTZ R0, R54, R3 ;  /* 0x0000000336007221 */ /* 0x020fe20000010000 */
[----:B------:R-:W-:Y:S01]  /*15a60*/  F2FP.BF16.F32.PACK_AB R188, R25, R188 ;  /* 0x000000bc19bc723e */ /* 0x000fe200000010ff */
[----:B------:R-:W-:Y:S01]  /*15a70*/  IMAD.MOV.U32 R3, RZ, RZ, 0x3f800000 ;  /* 0x3f800000ff037424 */ /* 0x000fe200078e00ff */
[----:B------:R-:W-:Y:S01]  /*15a80*/  F2FP.BF16.F32.PACK_AB R190, R27, R190 ;  /* 0x000000be1bbe723e */ /* 0x000fe200000010ff */
[----:B0-----:R-:W-:Y:S01]  /*15a90*/  FADD.FTZ R8, R39, R8 ;  /* 0x0000000827087221 */ /* 0x001fe20000010000 */
[----:B------:R-:W-:Y:S01]  /*15aa0*/  F2FP.BF16.F32.PACK_AB R184, R29, R184 ;  /* 0x000000b81db8723e */ /* 0x000fe200000010ff */
[--C-:B------:R-:W-:Y:S01]  /*15ab0*/  IMAD.MOV.U32 R118, RZ, RZ, R119.reuse ;  /* 0x000000ffff767224 */ /* 0x100fe200078e0077 */
[----:B------:R-:W-:Y:S01]  /*15ac0*/  F2FP.BF16.F32.PACK_AB R186, R31, R186 ;  /* 0x000000ba1fba723e */ /* 0x000fe200000010ff */
[--C-:B------:R-:W-:Y:S01]  /*15ad0*/  IMAD.MOV.U32 R117, RZ, RZ, R119.reuse ;  /* 0x000000ffff757224 */ /* 0x100fe200078e0077 */
[----:B------:R-:W-:Y:S01]  /*15ae0*/  F2FP.BF16.F32.PACK_AB R180, R33, R180 ;  /* 0x000000b421b4723e */ /* 0x000fe200000010ff */
[--C-:B------:R-:W-:Y:S01]  /*15af0*/  IMAD.MOV.U32 R116, RZ, RZ, R119.reuse ;  /* 0x000000ffff747224 */ /* 0x100fe200078e0077 */
[----:B------:R-:W-:Y:S01]  /*15b00*/  F2FP.BF16.F32.PACK_AB R182, R35, R182 ;  /* 0x000000b623b6723e */ /* 0x000fe200000010ff */
[----:B---3--:R-:W-:Y:S01]  /*15b10*/  FADD.FTZ R7, R43, R0 ;  /* 0x000000002b077221 */ /* 0x008fe20000010000 */
[----:B------:R-:W-:Y:S01]  /*15b20*/  F2FP.BF16.F32.PACK_AB R176, R37, R176 ;  /* 0x000000b025b0723e */ /* 0x000fe200000010ff */
[----:B------:R-:W-:Y:S01]  /*15b30*/  IMAD.MOV.U32 R0, RZ, RZ, 0x3f800000 ;  /* 0x3f800000ff007424 */ /* 0x000fe200078e00ff */
[----:B------:R-:W-:Y:S01]  /*15b40*/  F2FP.BF16.F32.PACK_AB R178, R39, R178 ;  /* 0x000000b227b2723e */ /* 0x000fe200000010ff */
[--C-:B------:R-:W-:Y:S01]  /*15b50*/  IMAD.MOV.U32 R114, RZ, RZ, R119.reuse ;  /* 0x000000ffff727224 */ /* 0x100fe200078e0077 */
        /* <DEDUP_REMOVED lines=38> */
[-C--:B------:R-:W-:Y:S01]  /*15dc0*/  MOV R115, R119.reuse ;  /* 0x0000007700737202 */ /* 0x080fe20000000f00 */
        /* <DEDUP_REMOVED lines=70> */
[----:B------:R-:W-:Y:S01]  /*16230*/  IMAD.MOV.U32 R24, RZ, RZ, R119 ;  /* 0x000000ffff187224 */ /* 0x000fe200078e0077 */
[----:B------:R-:W-:Y:S06]  /*16240*/  @!P2 BRA `(.L_x_623) ;  /* 0x0000005400e4a947 */ /* 0x000fec0003800000 */
        /* <DEDUP_REMOVED lines=53> */
[----:B------:R-:W-:-:S07]  /*165a0*/  CS2R R24, SRZ ;  /* 0x0000000000187805 */ /* 0x000fce000001ff00 */
.L_x_634:
[----:B------:R-:W-:-:S05]  /*165b0*/  VIADD R4, R13, 0x1 ;  /* 0x000000010d047836 */ /* 0x000fca0000000000 */
[----:B------:R-:W-:-:S04]  /*165c0*/  ISETP.NE.AND P2, PT, R4, 0x2, PT ;  /* 0x000000020400780c */ /* 0x000fc80003f45270 */
[----:B------:R-:W-:Y:S02]  /*165d0*/  SEL R213, RZ, 0x1, P2 ;  /* 0x00000001ffd57807 */ /* 0x000fe40001000000 */
[----:B------:R-:W-:Y:S02]  /*165e0*/  SEL R211, R4, RZ, P2 ;  /* 0x000000ff04d37207 */ /* 0x000fe40001000000 */
[----:B------:R-:W-:Y:S01]  /*165f0*/  LOP3.LUT R213, R12, R213, RZ, 0x3c, !PT ;  /* 0x000000d50cd57212 */ /* 0x000fe200078e3cff */
[----:B------:R-:W-:Y:S06]  /*16600*/  @!P0 BRA `(.L_x_624) ;  /* 0x0000000000048947 */ /* 0x000fec0003800000 */
[----:B------:R-:W-:Y:S01]  /*16610*/  BPT.TRAP 0x1 ;  /* 0x000000040000795c */ /* 0x000fe20000300000 */
.L_x_624:
[----:B------:R-:W-:Y:S01]  /*16620*/  IMAD R14, R211, 0x8, R2 ;  /* 0x00000008d30e7824 */ /* 0x000fe200078e0202 */
[----:B------:R-:W-:-:S04]  /*16630*/  SHF.L.U32 R5, R213, 0x1f, RZ ;  /* 0x0000001fd5057819 */ /* 0x000fc800000006ff */
[----:B------:R0:W1:Y:S01]  /*16640*/  SYNCS.PHASECHK.TRANS64.TRYWAIT P2, [R14+URZ+0x36830], R5 ;  /* 0x036830050e0075a7 */ /* 0x000062000804017f */
[----:B------:R-:W-:Y:S05]  /*16650*/  @!P0 BRA `(.L_x_625) ;  /* 0x0000000000048947 */ /* 0x000fea0003800000 */
[----:B------:R-:W-:Y:S01]  /*16660*/  BPT.TRAP 0x1 ;  /* 0x000000040000795c */ /* 0x000fe20000300000 */
.L_x_625:
[----:B------:R-:W-:Y:S01]  /*16670*/  IMAD R4, R211, 0xa80, R215 ;  /* 0x00000a80d3047824 */ /* 0x000fe200078e02d7 */
[----:B------:R-:W-:Y:S03]  /*16680*/  BSSY B1, `(.L_x_626) ;  /* 0x0000006000017945 */ /* 0x000fe60003800000 */
[C---:B------:R-:W-:Y:S02]  /*16690*/  VIADD R120, R4.reuse, 0x80 ;  /* 0x0000008004787836 */ /* 0x040fe40000000000 */
[----:B------:R-:W-:Y:S01]  /*166a0*/  VIADD R15, R4, 0x100 ;  /* 0x00000100040f7836 */ /* 0x000fe20000000000 */
[----:B-1----:R-:W-:Y:S06]  /*166b0*/  @P2 BRA `(.L_x_627) ;  /* 0x0000000000082947 */ /* 0x002fec0003800000 */
[----:B------:R-:W1:Y:S02]  /*166c0*/  SYNCS.PHASECHK.TRANS64.TRYWAIT P2, [R14+URZ+0x36830], R5 ;  /* 0x036830050e0075a7 */ /* 0x000e64000804017f */
[----:B-1----:R-:W-:Y:S05]  /*166d0*/  @!P2 BRA `(.L_x_628) ;  /* 0x000000ec0084a947 */ /* 0x002fea0003800000 */
.L_x_627:
[----:B------:R-:W-:Y:S05]  /*166e0*/  BSYNC B1 ;  /* 0x0000000000017941 */ /* 0x000fea0003800000 */
.L_x_626:
[----:B------:R-:W2:Y:S04]  /*166f0*/  LDL.64 R20, [R1+0x40] ;  /* 0x0000400001147983 */ /* 0x000ea80000100a00 */
[----:B------:R-:W3:Y:S01]  /*16700*/  LDL.64 R124, [R1+0x48] ;  /* 0x00004800017c7983 */ /* 0x000ee20000100a00 */
[----:B------:R-:W-:Y:S01]  /*16710*/  WARPGROUP.ARRIVE ;  /* 0x00000000000079c5 */ /* 0x000fe20000000000 */
[----:B------:R-:W-:Y:S01]  /*16720*/  IMAD.MOV.U32 R121, RZ, RZ, 0x40000040 ;  /* 0x40000040ff797424 */ /* 0x000fe200078e00ff */
[----:B------:R-:W-:-:S04]  /*16730*/  R2UR UR6, R120 ;  /* 0x00000000780672ca */ /* 0x000fc800000e0000 */
[C---:B------:R-:W-:Y:S01]  /*16740*/  R2UR UR7, R121.reuse ;  /* 0x00000000790772ca */ /* 0x040fe200000e0000 */
[----:B------:R-:W-:Y:S01]  /*16750*/  IMAD.MOV.U32 R120, RZ, RZ, R15 ;  /* 0x000000ffff787224 */ /* 0x000fe200078e000f */
[----:B------:R-:W-:-:S04]  /*16760*/  R2UR UR19, R121 ;  /* 0x00000000791372ca */ /* 0x000fc800000e0000 */
[----:B------:R-:W-:Y:S01]  /*16770*/  R2UR UR18, R120 ;  /* 0x00000000781272ca */ /* 0x000fe200000e0000 */
[----:B------:R-:W-:Y:S02]  /*16780*/  VIADD R122, R4, 0x200 ;  /* 0x00000200047a7836 */ /* 0x000fe40000000000 */
[----:B------:R-:W-:-:S03]  /*16790*/  IMAD.MOV.U32 R123, RZ, RZ, 0x40000040 ;  /* 0x40000040ff7b7424 */ /* 0x000fc600078e00ff */
[----:B------:R-:W-:Y:S02]  /*167a0*/  R2UR UR14, R122 ;  /* 0x000000007a0e72ca */ /* 0x000fe400000e0000 */
[----:B------:R-:W-:Y:S02]  /*167b0*/  R2UR UR15, R123 ;  /* 0x000000007b0f72ca */ /* 0x000fe400000e0000 */
[----:B--2---:R-:W-:Y:S01]  /*167c0*/  R2UR UR42, R20 ;  /* 0x00000000142a72ca */ /* 0x004fe200000e0000 */
[----:B------:R-:W-:Y:S01]  /*167d0*/  IMAD.MOV.U32 R20, RZ, RZ, R4 ;  /* 0x000000ffff147224 */ /* 0x000fe200078e0004 */
[----:B------:R-:W-:Y:S01]  /*167e0*/  R2UR UR43, R21 ;  /* 0x00000000152b72ca */ /* 0x000fe200000e0000 */
[----:B------:R-:W-:Y:S01]  /*167f0*/  IMAD.MOV.U32 R21, RZ, RZ, 0x40000040 ;  /* 0x40000040ff157424 */ /* 0x000fe200078e00ff */
[----:B---3--:R-:W-:Y:S02]  /*16800*/  R2UR UR28, R124 ;  /* 0x000000007c1c72ca */ /* 0x008fe400000e0000 */
[----:B------:R-:W-:-:S02]  /*16810*/  R2UR UR29, R125 ;  /* 0x000000007d1d72ca */ /* 0x000fc400000e0000 */
[----:B------:R-:W-:Y:S02]  /*16820*/  R2UR UR26, R20 ;  /* 0x00000000141a72ca */ /* 0x000fe400000e0000 */
[----:B------:R-:W-:-:S07]  /*16830*/  R2UR UR27, R21 ;  /* 0x00000000151b72ca */ /* 0x000fce00000e0000 */
[----:B------:R-:W-:Y:S02]  /*16840*/  UMOV UR24, UR28 ;  /* 0x0000001c00187c82 */ /* 0x000fe40008000000 */
[----:B------:R-:W-:-:S04]  /*16850*/  UMOV UR25, UR29 ;  /* 0x0000001d00197c82 */ /* 0x000fc80008000000 */
[----:B------:R-:W-:Y:S01]  /*16860*/  HGMMA.64x16x16.F32.BF16 R168, gdesc[UR24], RZ, !UPT, gsb0 ;  /* 0x0020000018a879f0 */ /* 0x000fe2000c0018ff */
[----:B------:R-:W-:Y:S01]  /*16870*/  UMOV UR4, UR28 ;  /* 0x0000001c00047c82 */ /* 0x000fe20008000000 */
[----:B------:R-:W-:Y:S01]  /*16880*/  UMOV UR5, UR29 ;  /* 0x0000001d00057c82 */ /* 0x000fe20008000000 */
[----:B------:R-:W-:Y:S02]  /*16890*/  WARPGROUP.DEPBAR.LE gsb0, 0x0 ;  /* 0x00008000000079c5 */ /* 0x000fe40000010000 */
[----:B------:R-:W-:-:S06]  /*168a0*/  WARPGROUP.ARRIVE ;  /* 0x00000000000079c5 */ /* 0x000fcc0000000000 */
[----:B------:R-:W-:Y:S01]  /*168b0*/  HGMMA.64x16x16.F32.BF16 R160, gdesc[UR4], RZ, !UPT, gsb0 ;  /* 0x0020000004a079f0 */ /* 0x000fe2000c0018ff */
[----:B------:R-:W-:Y:S01]  /*168c0*/  UMOV UR16, UR28 ;  /* 0x0000001c00107c82 */ /* 0x000fe20008000000 */
[----:B------:R-:W-:Y:S01]  /*168d0*/  UMOV UR17, UR29 ;  /* 0x0000001d00117c82 */ /* 0x000fe20008000000 */
[----:B------:R-:W-:Y:S01]  /*168e0*/  VIADD R20, R4, 0x180 ;  /* 0x0000018004147836 */ /* 0x000fe20000000000 */
[----:B------:R-:W-:Y:S02]  /*168f0*/  WARPGROUP.DEPBAR.LE gsb0, 0x0 ;  /* 0x00008000000079c5 */ /* 0x000fe40000010000 */
[----:B------:R-:W-:-:S06]  /*16900*/  WARPGROUP.ARRIVE ;  /* 0x00000000000079c5 */ /* 0x000fcc0000000000 */
[----:B------:R-:W-:Y:S01]  /*16910*/  HGMMA.64x16x16.F32.BF16 R152, gdesc[UR16], RZ, !UPT, gsb0 ;  /* 0x00200000109879f0 */ /* 0x000fe2000c0018ff */
[----:B------:R-:W-:Y:S02]  /*16920*/  R2UR UR22, R20 ;  /* 0x00000000141672ca */ /* 0x000fe400000e0000 */
[----:B------:R-:W-:Y:S01]  /*16930*/  R2UR UR23, R21 ;  /* 0x00000000151772ca */ /* 0x000fe200000e0000 */
[----:B------:R-:W-:Y:S01]  /*16940*/  UMOV UR20, UR28 ;  /* 0x0000001c00147c82 */ /* 0x000fe20008000000 */
[----:B------:R-:W-:Y:S01]  /*16950*/  UMOV UR21, UR29 ;  /* 0x0000001d00157c82 */ /* 0x000fe20008000000 */
[----:B------:R-:W-:Y:S02]  /*16960*/  WARPGROUP.DEPBAR.LE gsb0, 0x0 ;  /* 0x00008000000079c5 */ /* 0x000fe40000010000 */
[----:B------:R-:W-:-:S08]  /*16970*/  WARPGROUP.ARRIVE ;  /* 0x00000000000079c5 */ /* 0x000fd00000000000 */
[----:B------:R-:W-:Y:S01]  /*16980*/  HGMMA.64x16x16.F32.BF16 R144, gdesc[UR20], RZ, !UPT, gsb0 ;  /* 0x00200000149079f0 */ /* 0x000fe2000c0018ff */
[----:B------:R-:W-:Y:S01]  /*16990*/  UMOV UR12, UR28 ;  /* 0x0000001c000c7c82 */ /* 0x000fe20008000000 */
[----:B------:R-:W-:Y:S01]  /*169a0*/  UMOV UR13, UR29 ;  /* 0x0000001d000d7c82 */ /* 0x000fe20008000000 */
[----:B------:R-:W-:Y:S01]  /*169b0*/  IADD3 R120, R4, 0x280, RZ ;  /* 0x0000028004787810 */ /* 0x000fe20007ffe0ff */
[----:B------:R-:W-:Y:S02]  /*169c0*/  WARPGROUP.DEPBAR.LE gsb0, 0x0 ;  /* 0x00008000000079c5 */ /* 0x000fe40000010000 */
[----:B------:R-:W-:-:S06]  /*169d0*/  WARPGROUP.ARRIVE ;  /* 0x00000000000079c5 */ /* 0x000fcc0000000000 */
[----:B------:R-:W-:Y:S01]  /*169e0*/  HGMMA.64x16x16.F32.BF16 R136, gdesc[UR12], RZ, !UPT, gsb0 ;  /* 0x002000000c8879f0 */ /* 0x000fe2000c0018ff */
[----:B------:R-:W-:Y:S02]  /*169f0*/  R2UR UR10, R120 ;  /* 0x00000000780a72ca */ /* 0x000fe400000e0000 */
[----:B------:R-:W-:Y:S01]  /*16a00*/  R2UR UR11, R121 ;  /* 0x00000000790b72ca */ /* 0x000fe200000e0000 */
[----:B------:R-:W-:Y:S01]  /*16a10*/  UMOV UR8, UR28 ;  /* 0x0000001c00087c82 */ /* 0x000fe20008000000 */
[----:B------:R-:W-:Y:S01]  /*16a20*/  UMOV UR9, UR29 ;  /* 0x0000001d00097c82 */ /* 0x000fe20008000000 */
[C---:B------:R-:W-:Y:S02]  /*16a30*/  VIADD R122, R4.reuse, 0x2 ;  /* 0x00000002047a7836 */ /* 0x040fe40000000000 */
[----:B------:R-:W-:Y:S02]  /*16a40*/  VIADD R120, R4, 0x102 ;  /* 0x0000010204787836 */ /* 0x000fe40000000000 */
[----:B------:R-:W-:Y:S01]  /*16a50*/  IMAD.MOV.U32 R123, RZ, RZ, 0x40000040 ;  /* 0x40000040ff7b7424 */ /* 0x000fe200078e00ff */
[----:B------:R-:W-:-:S02]  /*16a60*/  WARPGROUP.DEPBAR.LE gsb0, 0x0 ;  /* 0x00008000000079c5 */ /* 0x000fc40000010000 */
[----:B------:R-:W-:-:S06]  /*16a70*/  WARPGROUP.ARRIVE ;  /* 0x00000000000079c5 */ /* 0x000fcc0000000000 */
[----:B------:R-:W-:Y:S01]  /*16a80*/  HGMMA.64x16x16.F32.BF16 R128, gdesc[UR8], RZ, !UPT, gsb0 ;  /* 0x00200000088079f0 */ /* 0x000fe2000c0018ff */
[----:B------:R-:W-:Y:S01]  /*16a90*/  IMAD.MOV.U32 R121, RZ, RZ, 0x40000040 ;  /* 0x40000040ff797424 */ /* 0x000fe200078e00ff */
[----:B------:R-:W-:Y:S01]  /*16aa0*/  R2UR UR34, R122 ;  /* 0x000000007a2272ca */ /* 0x000fe200000e0000 */
[C---:B------:R-:W-:Y:S01]  /*16ab0*/  VIADD R20, R4.reuse, 0x300 ;  /* 0x0000030004147836 */ /* 0x040fe20000000000 */
[----:B------:R-:W-:Y:S01]  /*16ac0*/  R2UR UR35, R123 ;  /* 0x000000007b2372ca */ /* 0x000fe200000e0000 */
[----:B------:R-:W-:Y:S01]  /*16ad0*/  VIADD R122, R4, 0x182 ;  /* 0x00000182047a7836 */ /* 0x000fe20000000000 */
[----:B------:R-:W-:Y:S01]  /*16ae0*/  R2UR UR30, R120 ;  /* 0x00000000781e72ca */ /* 0x000fe200000e0000 */
[----:B------:R-:W-:Y:S01]  /*16af0*/  VIADD R120, R4, 0x202 ;  /* 0x0000020204787836 */ /* 0x000fe20000000000 */
[----:B------:R-:W-:Y:S01]  /*16b00*/  R2UR UR31, R121 ;  /* 0x00000000791f72ca */ /* 0x000fe200000e0000 */
[----:B------:R-:W-:Y:S02]  /*16b10*/  IMAD.MOV.U32 R123, RZ, RZ, 0x40000040 ;  /* 0x40000040ff7b7424 */ /* 0x000fe400078e00ff */
[----:B------:R-:W-:Y:S01]  /*16b20*/  IMAD.MOV.U32 R121, RZ, RZ, 0x40000040 ;  /* 0x40000040ff797424 */ /* 0x000fe200078e00ff */
[----:B------:R-:W-:-:S02]  /*16b30*/  R2UR UR58, R20 ;  /* 0x00000000143a72ca */ /* 0x000fc400000e0000 */
[----:B------:R-:W-:Y:S02]  /*16b40*/  R2UR UR59, R21 ;  /* 0x00000000153b72ca */ /* 0x000fe400000e0000 */
[----:B------:R-:W-:Y:S01]  /*16b50*/  R2UR UR26, R122 ;  /* 0x000000007a1a72ca */ /* 0x000fe200000e0000 */
[----:B------:R-:W-:Y:S01]  /*16b60*/  VIADD R122, R4, 0x302 ;  /* 0x00000302047a7836 */ /* 0x000fe20000000000 */
[----:B------:R-:W-:Y:S01]  /*16b70*/  R2UR UR27, R123 ;  /* 0x000000007b1b72ca */ /* 0x000fe200000e0000 */
[----:B------:R-:W-:Y:S01]  /*16b80*/  IMAD.MOV.U32 R123, RZ, RZ, 0x40000040 ;  /* 0x40000040ff7b7424 */ /* 0x000fe200078e00ff */
[----:B------:R-:W-:Y:S01]  /*16b90*/  R2UR UR22, R120 ;  /* 0x00000000781672ca */ /* 0x000fe200000e0000 */
[----:B------:R-:W-:Y:S01]  /*16ba0*/  VIADD R120, R4, 0x4 ;  /* 0x0000000404787836 */ /* 0x000fe20000000000 */
[----:B------:R-:W-:Y:S01]  /*16bb0*/  R2UR UR23, R121 ;  /* 0x00000000791772ca */ /* 0x000fe200000e0000 */
[----:B------:R-:W-:Y:S01]  /*16bc0*/  IMAD.MOV.U32 R121, RZ, RZ, 0x40000040 ;  /* 0x40000040ff797424 */ /* 0x000fe200078e00ff */
[----:B------:R-:W-:-:S02]  /*16bd0*/  R2UR UR46, R122 ;  /* 0x000000007a2e72ca */ /* 0x000fc400000e0000 */
[----:B------:R-:W-:Y:S02]  /*16be0*/  R2UR UR47, R123 ;  /* 0x000000007b2f72ca */ /* 0x000fe400000e0000 */
[----:B------:R-:W-:Y:S02]  /*16bf0*/  R2UR UR14, R120 ;  /* 0x00000000780e72ca */ /* 0x000fe400000e0000 */
[----:B------:R-:W-:Y:S01]  /*16c00*/  R2UR UR15, R121 ;  /* 0x00000000790f72ca */ /* 0x000fe200000e0000 */
        /* <DEDUP_REMOVED lines=19> */
[----:B------:R2:W-:Y:S04]  /*16d40*/  STL.64 [R1+0x68], R8 ;  /* 0x0000680801007387 */ /* 0x0005e80000100a00 */
[----:B--2---:R-:W2:Y:S01]  /*16d50*/  LDL.64 R8, [R1+0x38] ;  /* 0x0000380001087983 */ /* 0x004ea20000100a00 */
[----:B------:R-:W-:Y:S01]  /*16d60*/  UMOV UR28, UR42 ;  /* 0x0000002a001c7c82 */ /* 0x000fe20008000000 */
[----:B------:R-:W-:Y:S01]  /*16d70*/  UMOV UR29, UR43 ;  /* 0x0000002b001d7c82 */ /* 0x000fe20008000000 */
[----:B------:R-:W-:Y:S02]  /*16d80*/  WARPGROUP.DEPBAR.LE gsb0, 0x0 ;  /* 0x00008000000079c5 */ /* 0x000fe40000010000 */
[----:B------:R-:W-:-:S06]  /*16d90*/  WARPGROUP.ARRIVE ;  /* 0x00000000000079c5 */ /* 0x000fcc0000000000 */
[----:B------:R-:W-:Y:S01]  /*16da0*/  HGMMA.64x16x16.F32.BF16 R152, gdesc[UR28], R152, gsb0 ;  /* 0x002000001c9879f0 */ /* 0x000fe20008001898 */
[----:B------:R-:W-:Y:S01]  /*16db0*/  UMOV UR24, UR42 ;  /* 0x0000002a00187c82 */ /* 0x000fe20008000000 */
[----:B------:R-:W-:Y:S01]  /*16dc0*/  UMOV UR25, UR43 ;  /* 0x0000002b00197c82 */ /* 0x000fe20008000000 */
[----:B------:R-:W-:Y:S02]  /*16dd0*/  WARPGROUP.DEPBAR.LE gsb0, 0x0 ;  /* 0x00008000000079c5 */ /* 0x000fe40000010000 */
[----:B------:R-:W-:-:S06]  /*16de0*/  WARPGROUP.ARRIVE ;  /* 0x00000000000079c5 */ /* 0x000fcc0000000000 */
[----:B------:R-:W-:Y:S01]  /*16df0*/  HGMMA.64x16x16.F32.BF16 R144, gdesc[UR24], R144, gsb0 ;  /* 0x00200000189079f0 */ /* 0x000fe20008001890 */
        /* <DEDUP_REMOVED lines=14> */
[----:B------:R-:W-:Y:S01]  /*16ee0*/  MOV R6, UR45 ;  /* 0x0000002d00067c02 */ /* 0x000fe20008000f00 */
[----:B------:R-:W-:Y:S01]  /*16ef0*/  UMOV UR45, UR43 ;  /* 0x0000002b002d7c82 */ /* 0x000fe20008000000 */
[----:B01----:R-:W-:Y:S01]  /*16f00*/  MOV R5, UR44 ;  /* 0x0000002c00057c02 */ /* 0x003fe20008000f00 */
[----:B------:R-:W-:Y:S01]  /*16f10*/  UMOV UR44, UR42 ;  /* 0x0000002a002c7c82 */ /* 0x000fe20008000000 */
[----:B------:R-:W-:Y:S02]  /*16f20*/  WARPGROUP.DEPBAR.LE gsb0, 0x0 ;  /* 0x00008000000079c5 */ /* 0x000fe40000010000 */
[----:B------:R-:W-:-:S06]  /*16f30*/  WARPGROUP.ARRIVE ;  /* 0x00000000000079c5 */ /* 0x000fcc0000000000 */
[----:B------:R-:W-:Y:S01]  /*16f40*/  HGMMA.64x16x16.F32.BF16 R120, gdesc[UR44], R120, gsb0 ;  /* 0x002000002c7879f0 */ /* 0x000fe20008001878 */
[----:B--2---:R-:W-:Y:S02]  /*16f50*/  R2UR UR38, R8 ;  /* 0x00000000082672ca */ /* 0x004fe400000e0000 */
[----:B------:R-:W-:Y:S01]  /*16f60*/  R2UR UR39, R9 ;  /* 0x00000000092772ca */ /* 0x000fe200000e0000 */
[----:B------:R-:W-:Y:S01]  /*16f70*/  IMAD.MOV.U32 R21, RZ, RZ, 0x40000040 ;  /* 0x40000040ff157424 */ /* 0x000fe200078e00ff */
[----:B------:R-:W-:Y:S01]  /*16f80*/  IADD3 R20, R4, 0x84, RZ ;  /* 0x0000008404147810 */ /* 0x000fe20007ffe0ff */
[----:B------:R-:W2:Y:S08]  /*16f90*/  LDL.64 R8, [R1+0x30] ;  /* 0x0000300001087983 */ /* 0x000eb00000100a00 */
[----:B------:R-:W-:-:S02]  /*16fa0*/  UMOV UR12, UR38 ;  /* 0x00000026000c7c82 */ /* 0x000fc40008000000 */
[----:B------:R-:W-:Y:S01]  /*16fb0*/  UMOV UR13, UR39 ;  /* 0x00000027000d7c82 */ /* 0x000fe20008000000 */
        /* <DEDUP_REMOVED lines=57> */
[----:B--2---:R-:W-:Y:S02]  /*17350*/  R2UR UR42, R8 ;  /* 0x00000000082a72ca */ /* 0x004fe400000e0000 */
[----:B------:R-:W-:Y:S02]  /*17360*/  R2UR UR43, R9 ;  /* 0x00000000092b72ca */ /* 0x000fe400000e0000 */
[----:B------:R-:W-:Y:S01]  /*17370*/  R2UR UR22, R20 ;  /* 0x00000000141672ca */ /* 0x000fe200000e0000 */
[----:B------:R-:W2:Y:S01]  /*17380*/  LDL.64 R8, [R1+0x28] ;  /* 0x0000280001087983 */ /* 0x000ea20000100a00 */
[----:B------:R-:W-:-:S07]  /*17390*/  R2UR UR23, R21 ;  /* 0x00000000151772ca */ /* 0x000fce00000e0000 */
[----:B------:R-:W-:Y:S02]  /*173a0*/  UMOV UR20, UR42 ;  /* 0x0000002a00147c82 */ /* 0x000fe40008000000 */
[----:B------:R-:W-:Y:S01]  /*173b0*/  UMOV UR21, UR43 ;  /* 0x0000002b00157c82 */ /* 0x000fe20008000000 */
[----:B------:R-:W-:Y:S02]  /*173c0*/  WARPGROUP.DEPBAR.LE gsb0, 0x0 ;  /* 0x00008000000079c5 */ /* 0x000fe40000010000 */
[----:B------:R-:W-:-:S06]  /*173d0*/  WARPGROUP.ARRIVE ;  /* 0x00000000000079c5 */ /* 0x000fcc0000000000 */
        /* <DEDUP_REMOVED lines=108> */
[----:B------:R-:W-:-:S09]  /*17aa0*/  UMOV UR17, UR39 ;  /* 0x0000002700117c82 */ /* 0x000fd20008000000 */
        /* <DEDUP_REMOVED lines=85> */
[----:B------:R-:W-:Y:S01]  /*18000*/  UMOV UR28, UR52 ;  /* 0x00000034001c7c82 */ /* 0x000fe20008000000 */
[----:B------:R-:W-:Y:S01]  /*18010*/  R2UR UR23, R21 ;  /* 0x00000000151772ca */ /* 0x000fe200000e0000 */
[----:B------:R-:W-:Y:S01]  /*18020*/  UMOV UR29, UR53 ;  /* 0x00000035001d7c82 */ /* 0x000fe20008000000 */
[----:B------:R-:W-:Y:S01]  /*18030*/  UMOV UR24, UR52 ;  /* 0x0000003400187c82 */ /* 0x000fe20008000000 */
[----:B------:R-:W-:Y:S01]  /*18040*/  UMOV UR25, UR53 ;  /* 0x0000003500197c82 */ /* 0x000fe20008000000 */
[----:B------:R-:W-:Y:S01]  /*18050*/  R2UR UR45, R6 ;  /* 0x00000000062d72ca */ /* 0x000fe200000e0000 */
[----:B------:R0:W5:Y:S02]  /*18060*/  LDL.LU.64 R8, [R1+0x68] ;  /* 0x0000680001087983 */ /* 0x0001640000300a00 */
[----:B------:R-:W-:-:S02]  /*18070*/  UMOV UR20, UR38 ;  /* 0x0000002600147c82 */ /* 0x000fc40008000000 */
        /* <DEDUP_REMOVED lines=65> */
[----:B------:R-:W-:Y:S01]  /*18490*/  VIADD R20, R4, 0x406 ;  /* 0x0000040604147836 */ /* 0x000fe20000000000 */
[----:B------:R-:W-:-:S04]  /*184a0*/  MOV R21, 0x40000040 ;  /* 0x4000004000157802 */ /* 0x000fc80000000f00 */
        /* <DEDUP_REMOVED lines=111> */
[----:B------:R-:W-:Y:S02]  /*18ba0*/  R2UR UR44, R5 ;  /* 0x00000000052c72ca */ /* 0x000fe400000e0000 */
[----:B------:R-:W-:Y:S02]  /*18bb0*/  R2UR UR18, R20 ;  /* 0x00000000141272ca */ /* 0x000fe400000e0000 */
[----:B------:R-:W-:Y:S01]  /*18bc0*/  R2UR UR19, R21 ;  /* 0x00000000151372ca */ /* 0x000fe200000e0000 */
[----:B------:R-:W-:-:S08]  /*18bd0*/  UMOV UR17, UR45 ;  /* 0x0000002d00117c82 */ /* 0x000fd00008000000 */
        /* <DEDUP_REMOVED lines=226> */
[----:B------:R-:W-:Y:S01]  /*19a00*/  FMUL.FTZ R26, R26, R0 ;  /* 0x000000001a1a7220 */ /* 0x000fe20000410000 */
[----:B------:R-:W-:-:S02]  /*19a10*/  WARPGROUP.DEPBAR.LE gsb0, 0x0 ;  /* 0x00008000000079c5 */ /* 0x000fc40000010000 */
        /* <DEDUP_REMOVED lines=47> */
[----:B0-----:R-:W-:Y:S06]  /*19d10*/  @!P0 BRA `(.L_x_629) ;  /* 0x0000000000048947 */ /* 0x001fec0003800000 */
[----:B------:R-:W-:Y:S01]  /*19d20*/  BPT.TRAP 0x1 ;  /* 0x000000040000795c */ /* 0x000fe20000300000 */
.L_x_629:
[----:B------:R-:W-:Y:S01]  /*19d30*/  SHF.L.U32 R0, R12, 0x1f, RZ ;  /* 0x0000001f0c007819 */ /* 0x000fe200000006ff */
[----:B------:R-:W-:-:S04]  /*19d40*/  IMAD R15, R13, 0x8, R2 ;  /* 0x000000080d0f7824 */ /* 0x000fc800078e0202 */
[----:B------:R0:W1:Y:S01]  /*19d50*/  SYNCS.PHASECHK.TRANS64.TRYWAIT P2, [R15+URZ+0x36850], R0 ;  /* 0x036850000f0075a7 */ /* 0x000062000804017f */
[----:B------:R-:W-:Y:S05]  /*19d60*/  @!P0 BRA `(.L_x_630) ;  /* 0x0000000000048947 */ /* 0x000fea0003800000 */
[----:B------:R-:W-:Y:S01]  /*19d70*/  BPT.TRAP 0x1 ;  /* 0x000000040000795c */ /* 0x000fe20000300000 */
.L_x_630:
[----:B------:R-:W-:Y:S04]  /*19d80*/  BSSY B1, `(.L_x_631) ;  /* 0x0000004000017945 */ /* 0x000fe80003800000 */
[----:B-1----:R-:W-:Y:S05]  /*19d90*/  @P2 BRA `(.L_x_632) ;  /* 0x0000000000082947 */ /* 0x002fea0003800000 */
[----:B------:R-:W1:Y:S02]  /*19da0*/  SYNCS.PHASECHK.TRANS64.TRYWAIT P2, [R15+URZ+0x36850], R0 ;  /* 0x036850000f0075a7 */ /* 0x000e64000804017f */
[----:B-1----:R-:W-:Y:S05]  /*19db0*/  @!P2 BRA `(.L_x_633) ;  /* 0x000000b400e0a947 */ /* 0x002fea0003800000 */
.L_x_632:
[----:B------:R-:W-:Y:S05]  /*19dc0*/  BSYNC B1 ;  /* 0x0000000000017941 */ /* 0x000fea0003800000 */
.L_x_631:
[----:B01----:R-:W-:Y:S01]  /*19dd0*/  VIADD R0, R2, 0x400 ;  /* 0x0000040002007836 */ /* 0x003fe20000000000 */
[----:B------:R-:W-:Y:S01]  /*19de0*/  WARPGROUP.ARRIVE ;  /* 0x00000000000079c5 */ /* 0x000fe20000000000 */
[----:B------:R-:W-:Y:S01]  /*19df0*/  IMAD.MOV.U32 R5, RZ, RZ, 0x40000040 ;  /* 0x40000040ff057424 */ /* 0x000fe200078e00ff */
[----:B------:R-:W-:Y:S01]  /*19e00*/  ULDC UR5, c[0x0][0x9d8] ;  /* 0x0002760000057ab9 */ /* 0x000fe20000000800 */
[----:B------:R-:W-:Y:S01]  /*19e10*/  ULDC UR4, c[0x0][0x988] ;  /* 0x0002620000047ab9 */ /* 0x000fe20000000800 */
[----:B------:R-:W-:Y:S01]  /*19e20*/  SHF.R.U32.HI R0, RZ, 0x4, R0 ;  /* 0x00000004ff007819 */ /* 0x000fe20000011600 */
[----:B------:R-:W-:Y:S01]  /*19e30*/  FMUL.FTZ R6, R169, UR5 ;  /* 0x00000005a9067c20 */ /* 0x000fe20008410000 */
[----:B------:R-:W-:Y:S01]  /*19e40*/  FMUL.FTZ R21, R172, UR5 ;  /* 0x00000005ac157c20 */ /* 0x000fe20008410000 */
[----:B------:R-:W-:Y:S01]  /*19e50*/  FMUL.FTZ R169, R173, UR5 ;  /* 0x00000005ada97c20 */ /* 0x000fe20008410000 */
[----:B------:R-:W-:Y:S01]  /*19e60*/  LOP3.LUT R0, R0, 0x3fff, RZ, 0xc0, !PT ;  /* 0x00003fff00007812 */ /* 0x000fe200078ec0ff */
[----:B------:R-:W-:Y:S01]  /*19e70*/  FMUL.FTZ R20, R171, UR5 ;  /* 0x00000005ab147c20 */ /* 0x000fe20008410000 */
[----:B------:R-:W-:Y:S01]  /*19e80*/  FMUL.FTZ R171, R160, UR5 ;  /* 0x00000005a0ab7c20 */ /* 0x000fe20008410000 */
[----:B------:R-:W-:Y:S01]  /*19e90*/  MUFU.TANH R6, R6 ;  /* 0x0000000600067308 */ /* 0x000fe20000002400 */
[----:B------:R-:W-:Y:S01]  /*19ea0*/  LOP3.LUT R0, R0, 0x3800000, RZ, 0xfc, !PT ;  /* 0x0380000000007812 */ /* 0x000fe200078efcff */
[----:B------:R-:W-:Y:S01]  /*19eb0*/  FMUL.FTZ R161, R161, UR5 ;  /* 0x00000005a1a17c20 */ /* 0x000fe20008410000 */
[----:B------:R-:W-:Y:S01]  /*19ec0*/  FMUL.FTZ R164, R164, UR5 ;  /* 0x00000005a4a47c20 */ /* 0x000fe20008410000 */
[----:B------:R-:W-:Y:S01]  /*19ed0*/  FMUL.FTZ R160, R162, UR5 ;  /* 0x00000005a2a07c20 */ /* 0x000fe20008410000 */
[----:B------:R-:W-:Y:S01]  /*19ee0*/  FMUL.FTZ R165, R165, UR5 ;  /* 0x00000005a5a57c20 */ /* 0x000fe20008410000 */
[----:B------:R-:W-:-:S02]  /*19ef0*/  IMAD R12, R13, 0xa80, R0 ;  /* 0x00000a800d0c7824 */ /* 0x000fc400078e0200 */
[----:B------:R-:W-:Y:S01]  /*19f00*/  FMUL.FTZ R0, R168, UR5 ;  /* 0x00000005a8007c20 */ /* 0x000fe20008410000 */
[----:B------:R-:W-:Y:S01]  /*19f10*/  IMAD.MOV.U32 R13, RZ, RZ, 0x40000040 ;  /* 0x40000040ff0d7424 */ /* 0x000fe200078e00ff */
[----:B------:R-:W-:Y:S01]  /*19f20*/  MUFU.TANH R21, R21 ;  /* 0x0000001500157308 */ /* 0x000fe20000002400 */
[C---:B------:R-:W-:Y:S01]  /*19f30*/  VIADD R4, R12.reuse, 0x80 ;  /* 0x000000800c047836 */ /* 0x040fe20000000000 */
[----:B------:R-:W-:Y:S01]  /*19f40*/  R2UR UR6, R12 ;  /* 0x000000000c0672ca */ /* 0x000fe200000e0000 */
[----:B------:R-:W-:Y:S01]  /*19f50*/  FMUL.FTZ R162, R163, UR5 ;  /* 0x00000005a3a27c20 */ /* 0x000fe20008410000 */
[----:B------:R-:W-:Y:S01]  /*19f60*/  R2UR UR7, R13 ;  /* 0x000000000d0772ca */ /* 0x000fe200000e0000 */
[----:B------:R-:W-:Y:S01]  /*19f70*/  FMUL.FTZ R163, R166, UR5 ;  /* 0x00000005a6a37c20 */ /* 0x000fe20008410000 */
[----:B------:R-:W-:Y:S01]  /*19f80*/  FMUL.FTZ R166, R167, UR5 ;  /* 0x00000005a7a67c20 */ /* 0x000fe20008410000 */
[----:B------:R-:W-:Y:S01]  /*19f90*/  FMUL.FTZ R167, R152, UR5 ;  /* 0x0000000598a77c20 */ /* 0x000fe20008410000 */
[----:B------:R-:W0:Y:S01]  /*19fa0*/  MUFU.TANH R0, R0 ;  /* 0x0000000000007308 */ /* 0x000e220000002400 */
        /* <DEDUP_REMOVED lines=8> */
[----:B------:R-:W-:Y:S01]  /*1a030*/  HGMMA.64x192x16.F32.BF16 R24, R200, gdesc[UR4].tnspB, R24, gsb0 ;  /* 0x42e00004c8187df0 */ /* 0x000fe20008001818 */
[----:B------:R-:W-:Y:S01]  /*1a040*/  R2UR UR6, R4 ;  /* 0x00000000040672ca */ /* 0x000fe200000e0000 */
[----:B------:R-:W-:Y:S01]  /*1a050*/  FMUL.FTZ R159, R144, UR5 ;  /* 0x00000005909f7c20 */ /* 0x000fe20008410000 */
[----:B------:R-:W-:Y:S01]  /*1a060*/  R2UR UR7, R5 ;  /* 0x00000000050772ca */ /* 0x000fe200000e0000 */
[----:B------:R-:W-:Y:S01]  /*1a070*/  IMAD.MOV.U32 R5, RZ, RZ, 0x40000040 ;  /* 0x40000040ff057424 */ /* 0x000fe200078e00ff */
[----:B------:R-:W-:Y:S01]  /*1a080*/  IADD3 R4, R12, 0x100, RZ ;  /* 0x000001000c047810 */ /* 0x000fe20007ffe0ff */
[----:B------:R-:W-:Y:S01]  /*1a090*/  FMUL.FTZ R172, R145, UR5 ;  /* 0x0000000591ac7c20 */ /* 0x000fe20008410000 */
[----:B------:R-:W2:Y:S01]  /*1a0a0*/  MUFU.TANH R171, R171 ;  /* 0x000000ab00ab7308 */ /* 0x000ea20000002400 */
[----:B0-----:R-:W-:Y:S01]  /*1a0b0*/  FMNMX.FTZ R3, R0, R11, !PT ;  /* 0x0000000b00037209 */ /* 0x001fe20007810000 */
[----:B------:R-:W-:Y:S01]  /*1a0c0*/  FMUL.FTZ R145, R147, UR5 ;  /* 0x0000000593917c20 */ /* 0x000fe20008410000 */
[----:B------:R-:W-:Y:S01]  /*1a0d0*/  FMUL.FTZ R147, R148, UR5 ;  /* 0x0000000594937c20 */ /* 0x000fe20008410000 */
[----:B------:R-:W-:Y:S01]  /*1a0e0*/  FMUL.FTZ R148, R149, UR5 ;  /* 0x0000000595947c20 */ /* 0x000fe20008410000 */
[----:B------:R-:W-:Y:S01]  /*1a0f0*/  FMNMX.FTZ R3, R6, R3, !PT ;  /* 0x0000000306037209 */ /* 0x000fe20007810000 */
[----:B------:R-:W-:Y:S01]  /*1a100*/  FMUL.FTZ R136, R136, UR5 ;  /* 0x0000000588887c20 */ /* 0x000fe20008410000 */
[----:B------:R-:W-:Y:S01]  /*1a110*/  FMUL.FTZ R137, R137, UR5 ;  /* 0x0000000589897c20 */ /* 0x000fe20008410000 */
[----:B------:R-:W0:Y:S01]  /*1a120*/  MUFU.TANH R161, R161 ;  /* 0x000000a100a17308 */ /* 0x000e220000002400 */
[----:B------:R-:W-:Y:S01]  /*1a130*/  FMNMX.FTZ R3, R21, R3, !PT ;  /* 0x0000000315037209 */ /* 0x000fe20007810000 */
[----:B------:R-:W-:Y:S01]  /*1a140*/  FMUL.FTZ R140, R140, UR5 ;  /* 0x000000058c8c7c20 */ /* 0x000fe20008410000 */
[----:B------:R-:W-:Y:S01]  /*1a150*/  FMUL.FTZ R141, R141, UR5 ;  /* 0x000000058d8d7c20 */ /* 0x000fe20008410000 */
[----:B------:R-:W-:Y:S01]  /*1a160*/  FMUL.FTZ R128, R128, UR5 ;  /* 0x0000000580807c20 */ /* 0x000fe20008410000 */
[----:B-1----:R-:W-:Y:S01]  /*1a170*/  FMNMX.FTZ R3, R169, R3, !PT ;  /* 0x00000003a9037209 */ /* 0x002fe20007810000 */
[----:B------:R-:W-:Y:S01]  /*1a180*/  FMUL.FTZ R129, R129, UR5 ;  /* 0x0000000581817c20 */ /* 0x000fe20008410000 */
[----:B------:R-:W-:Y:S01]  /*1a190*/  FMUL.FTZ R132, R132, UR5 ;  /* 0x0000000584847c20 */ /* 0x000fe20008410000 */
[----:B------:R-:W1:Y:S01]  /*1a1a0*/  MUFU.TANH R164, R164 ;  /* 0x000000a400a47308 */ /* 0x000e620000002400 */
[----:B--2---:R-:W-:Y:S01]  /*1a1b0*/  FMNMX.FTZ R3, R171, R3, !PT ;  /* 0x00000003ab037209 */ /* 0x004fe20007810000 */
[----:B------:R-:W-:Y:S01]  /*1a1c0*/  FMUL.FTZ R133, R133, UR5 ;  /* 0x0000000585857c20 */ /* 0x000fe20008410000 */
[----:B------:R-:W-:Y:S01]  /*1a1d0*/  FMUL.FTZ R149, R120, UR5 ;  /* 0x0000000578957c20 */ /* 0x000fe20008410000 */
[----:B------:R-:W-:Y:S01]  /*1a1e0*/  FMUL.FTZ R144, R146, UR5 ;  /* 0x0000000592907c20 */ /* 0x000fe20008410000 */
[----:B------:R-:W-:Y:S01]  /*1a1f0*/  FMUL.FTZ R146, R150, UR5 ;  /* 0x0000000596927c20 */ /* 0x000fe20008410000 */
[----:B------:R-:W-:Y:S01]  /*1a200*/  FMUL.FTZ R150, R121, UR5 ;  /* 0x0000000579967c20 */ /* 0x000fe20008410000 */
[----:B------:R-:W-:Y:S01]  /*1a210*/  VIADD R120, R12, 0x200 ;  /* 0x000002000c787836 */ /* 0x000fe20000000000 */
[----:B------:R-:W2:Y:S01]  /*1a220*/  MUFU.TANH R165, R165 ;  /* 0x000000a500a57308 */ /* 0x000ea20000002400 */
[----:B0-----:R-:W-:Y:S01]  /*1a230*/  FMNMX.FTZ R3, R161, R3, !PT ;  /* 0x00000003a1037209 */ /* 0x001fe20007810000 */
[----:B------:R-:W-:-:S02]  /*1a240*/  IMAD.MOV.U32 R121, RZ, RZ, 0x40000040 ;  /* 0x40000040ff797424 */ /* 0x000fc400078e00ff */
[----:B------:R-:W-:Y:S01]  /*1a250*/  FMUL.FTZ R124, R124, UR5 ;  /* 0x000000057c7c7c20 */ /* 0x000fe20008410000 */
[----:B------:R-:W-:Y:S01]  /*1a260*/  FMUL.FTZ R125, R125, UR5 ;  /* 0x000000057d7d7c20 */ /* 0x000fe20008410000 */
[----:B------:R-:W-:Y:S01]  /*1a270*/  FMUL.FTZ R13, R170, UR5 ;  /* 0x00000005aa0d7c20 */ /* 0x000fe20008410000 */
[----:B------:R-:W-:Y:S01]  /*1a280*/  FMUL.FTZ R168, R174, UR5 ;  /* 0x00000005aea87c20 */ /* 0x000fe20008410000 */
[----:B------:R-:W-:Y:S01]  /*1a290*/  FMUL.FTZ R170, R175, UR5 ;  /* 0x00000005afaa7c20 */ /* 0x000fe20008410000 */
[----:B------:R-:W0:Y:S01]  /*1a2a0*/  MUFU.TANH R167, R167 ;  /* 0x000000a700a77308 */ /* 0x000e220000002400 */
        /* <DEDUP_REMOVED lines=16> */
[----:B0-----:R-:W-:Y:S01]  /*1a3b0*/  FMNMX.FTZ R3, R167, R3, !PT ;  /* 0x00000003a7037209 */ /* 0x001fe20007810000 */
[----:B------:R-:W-:Y:S01]  /*1a3c0*/  FMUL.FTZ R127, R127, UR5 ;  /* 0x000000057f7f7c20 */ /* 0x000fe20008410000 */
[----:B------:R-:W-:Y:S01]  /*1a3d0*/  @!P1 VIADD R14, R14, 0x36840 ;  /* 0x000368400e0e9836 */ /* 0x000fe20000000000 */
[----:B-----5:R-:W-:Y:S01]  /*1a3e0*/  ISETP.GT.AND P2, PT, R9, RZ, PT ;  /* 0x000000ff0900720c */ /* 0x020fe20003f44270 */
[----:B------:R-:W-:-:S02]  /*1a3f0*/  @!P1 VIADD R15, R15, 0x36860 ;  /* 0x000368600f0f9836 */ /* 0x000fc40000000000 */
[----:B------:R-:W-:Y:S01]  /*1a400*/  VIADD R9, R9, 0xffffffff ;  /* 0xffffffff09097836 */ /* 0x000fe20000000000 */
[----:B------:R-:W0:Y:S01]  /*1a410*/  MUFU.TANH R157, R157 ;  /* 0x0000009d009d7308 */ /* 0x000e220000002400 */
[----:B-1----:R-:W-:Y:S02]  /*1a420*/  FMNMX.FTZ R3, R153, R3, !PT ;  /* 0x0000000399037209 */ /* 0x002fe40007810000 */
[----:B------:R-:W-:-:S05]  /*1a430*/  @!P1 PRMT R14, RZ, 0x654, R14 ;  /* 0x00000654ff0e9816 */ /* 0x000fca000000000e */
[----:B------:R-:W1:Y:S01]  /*1a440*/  MUFU.TANH R159, R159 ;  /* 0x0000009f009f7308 */ /* 0x000e620000002400 */
[----:B--2---:R-:W-:-:S07]  /*1a450*/  FMNMX.FTZ R3, R156, R3, !PT ;  /* 0x000000039c037209 */ /* 0x004fce0007810000 */
[----:B------:R-:W2:Y:S01]  /*1a460*/  MUFU.TANH R172, R172 ;  /* 0x000000ac00ac7308 */ /* 0x000ea20000002400 */
[----:B0-----:R-:W-:-:S07]  /*1a470*/  FMNMX.FTZ R3, R157, R3, !PT ;  /* 0x000000039d037209 */ /* 0x001fce0007810000 */
[----:B------:R-:W0:Y:S01]  /*1a480*/  MUFU.TANH R147, R147 ;  /* 0x0000009300937308 */ /* 0x000e220000002400 */
[----:B-1----:R-:W-:-:S07]  /*1a490*/  FMNMX.FTZ R3, R159, R3, !PT ;  /* 0x000000039f037209 */ /* 0x002fce0007810000 */
        /* <DEDUP_REMOVED lines=27> */
[----:B0-----:R-:W-:Y:S01]  /*1a650*/  FMNMX.FTZ R3, R124, R3, !PT ;  /* 0x000000037c037209 */ /* 0x001fe20007810000 */
[----:B------:R-:W-:Y:S02]  /*1a660*/  WARPGROUP.DEPBAR.LE gsb0, 0x0 ;  /* 0x00008000000079c5 */ /* 0x000fe40000010000 */
[----:B------:R-:W-:-:S04]  /*1a670*/  WARPGROUP.ARRIVE ;  /* 0x00000000000079c5 */ /* 0x000fc80000000000 */
[----:B------:R-:W0:Y:S02]  /*1a680*/  MUFU.TANH R20, R20 ;  /* 0x0000001400147308 */ /* 0x000e240000002400 */
[----:B------:R-:W-:Y:S01]  /*1a690*/  HGMMA.64x192x16.F32.BF16 R24, R196, gdesc[UR4].tnspB, R24, gsb0 ;  /* 0x42e00004c4187df0 */ /* 0x000fe20008001818 */
[----:B------:R-:W-:Y:S01]  /*1a6a0*/  R2UR UR6, R4 ;  /* 0x00000000040672ca */ /* 0x000fe200000e0000 */
[----:B------:R-:W-:Y:S01]  /*1a6b0*/  VIADD R4, R12, 0x180 ;  /* 0x000001800c047836 */ /* 0x000fe20000000000 */
[----:B------:R-:W-:Y:S01]  /*1a6c0*/  R2UR UR7, R5 ;  /* 0x00000000050772ca */ /* 0x000fe200000e0000 */
[----:B------:R-:W-:Y:S02]  /*1a6d0*/  IMAD.MOV.U32 R5, RZ, RZ, 0x40000040 ;  /* 0x40000040ff057424 */ /* 0x000fe400078e00ff */
[----:B------:R-:W3:Y:S08]  /*1a6e0*/  MUFU.TANH R168, R168 ;  /* 0x000000a800a87308 */ /* 0x000ef00000002400 */
[----:B------:R-:W4:Y:S08]  /*1a6f0*/  MUFU.TANH R170, R170 ;  /* 0x000000aa00aa7308 */ /* 0x000f300000002400 */
[----:B------:R-:W4:Y:S08]  /*1a700*/  MUFU.TANH R160, R160 ;  /* 0x000000a000a07308 */ /* 0x000f300000002400 */
[----:B------:R-:W4:Y:S08]  /*1a710*/  MUFU.TANH R162, R162 ;  /* 0x000000a200a27308 */ /* 0x000f300000002400 */
[----:B------:R-:W4:Y:S08]  /*1a720*/  MUFU.TANH R163, R163 ;  /* 0x000000a300a37308 */ /* 0x000f300000002400 */
[----:B------:R-:W4:Y:S08]  /*1a730*/  MUFU.TANH R166, R166 ;  /* 0x000000a600a67308 */ /* 0x000f300000002400 */
        /* <DEDUP_REMOVED lines=21> */
[----:B------:R-:W-:-:S06]  /*1a890*/  WARPGROUP.ARRIVE ;  /* 0x00000000000079c5 */ /* 0x000fcc0000000000 */
[----:B------:R-:W-:Y:S01]  /*1a8a0*/  HGMMA.64x192x16.F32.BF16 R24, R192, gdesc[UR4].tnspB, R24, gsb0 ;  /* 0x42e00004c0187df0 */ /* 0x000fe20008001818 */
[----:B------:R-:W-:Y:S02]  /*1a8b0*/  R2UR UR6, R4 ;  /* 0x00000000040672ca */ /* 0x000fe400000e0000 */
[----:B------:R-:W-:Y:S01]  /*1a8c0*/  R2UR UR7, R5 ;  /* 0x00000000050772ca */ /* 0x000fe200000e0000 */
[----:B------:R-:W-:Y:S01]  /*1a8d0*/  IMAD.U32 R5, RZ, RZ, UR4 ;  /* 0x00000004ff057e24 */ /* 0x000fe2000f8e00ff */
[----:B-1----:R-:W-:-:S05]  /*1a8e0*/  FMNMX.FTZ R4, R125, R3, !PT ;  /* 0x000000037d047209 */ /* 0x002fca0007810000 */
[----:B------:R-:W1:Y:S02]  /*1a8f0*/  SHFL.BFLY PT, R3, R4, 0x2, 0x1f ;  /* 0x0c401f0004037f89 */ /* 0x000e6400000e0000 */
[----:B-1----:R-:W-:-:S05]  /*1a900*/  FMNMX.FTZ R4, R4, R3, !PT ;  /* 0x0000000304047209 */ /* 0x002fca0007810000 */
[----:B------:R-:W1:Y:S02]  /*1a910*/  SHFL.BFLY PT, R3, R4, 0x1, 0x1f ;  /* 0x0c201f0004037f89 */ /* 0x000e6400000e0000 */
[----:B-1----:R-:W-:-:S05]  /*1a920*/  FMNMX.FTZ R4, R4, R3, !PT ;  /* 0x0000000304047209 */ /* 0x002fca0007810000 */
[C---:B------:R-:W-:Y:S01]  /*1a930*/  FMUL.FTZ R174, R4.reuse, R5 ;  /* 0x0000000504ae7220 */ /* 0x040fe20000410000 */
[----:B------:R-:W-:-:S03]  /*1a940*/  FADD.FTZ R3, -R4, R11 ;  /* 0x0000000b04037221 */ /* 0x000fc60000010100 */
[-CC-:B------:R-:W-:Y:S01]  /*1a950*/  FFMA.FTZ R200, R0, R5.reuse, -R174.reuse ;  /* 0x0000000500c87223 */ /* 0x180fe200000108ae */
[----:B--2---:R-:W-:Y:S01]  /*1a960*/  FMNMX.FTZ R0, R13, R10, !PT ;  /* 0x0000000a0d007209 */ /* 0x004fe20007810000 */
[-CC-:B------:R-:W-:Y:S01]  /*1a970*/  FFMA.FTZ R11, R6, R5.reuse, -R174.reuse ;  /* 0x00000005060b7223 */ /* 0x180fe200000108ae */
[-C--:B------:R-:W-:Y:S01]  /*1a980*/  FMUL.FTZ R3, R3, R5.reuse ;  /* 0x0000000503037220 */ /* 0x080fe20000410000 */
[-CC-:B------:R-:W-:Y:S01]  /*1a990*/  FFMA.FTZ R202, R21, R5.reuse, -R174.reuse ;  /* 0x0000000515ca7223 */ /* 0x180fe200000108ae */
[----:B0-----:R-:W-:Y:S01]  /*1a9a0*/  FMNMX.FTZ R0, R20, R0, !PT ;  /* 0x0000000014007209 */ /* 0x001fe20007810000 */
[----:B------:R-:W-:Y:S01]  /*1a9b0*/  MUFU.EX2 R200, R200 ;  /* 0x000000c800c87308 */ /* 0x000fe20000000800 */
[-CC-:B------:R-:W-:Y:S01]  /*1a9c0*/  FFMA.FTZ R169, R169, R5.reuse, -R174.reuse ;  /* 0x00000005a9a97223 */ /* 0x180fe200000108ae */
[-CC-:B------:R-:W-:Y:S01]  /*1a9d0*/  FFMA.FTZ R196, R171, R5.reuse, -R174.reuse ;  /* 0x00000005abc47223 */ /* 0x180fe200000108ae */
[----:B---3--:R-:W-:Y:S01]  /*1a9e0*/  FMNMX.FTZ R0, R168, R0, !PT ;  /* 0x00000000a8007209 */ /* 0x008fe20007810000 */
[-CC-:B------:R-:W-:Y:S01]  /*1a9f0*/  FFMA.FTZ R161, R161, R5.reuse, -R174.reuse ;  /* 0x00000005a1a17223 */ /* 0x180fe200000108ae */
[-CC-:B------:R-:W-:Y:S01]  /*1aa00*/  FFMA.FTZ R198, R164, R5.reuse, -R174.reuse ;  /* 0x00000005a4c67223 */ /* 0x180fe200000108ae */
[-CC-:B------:R-:W-:Y:S01]  /*1aa10*/  FFMA.FTZ R164, R165, R5.reuse, -R174.reuse ;  /* 0x00000005a5a47223 */ /* 0x180fe200000108ae */
[----:B----4-:R-:W-:Y:S01]  /*1aa20*/  FMNMX.FTZ R0, R170, R0, !PT ;  /* 0x00000000aa007209 */ /* 0x010fe20007810000 */
[----:B------:R-:W0:Y:S01]  /*1aa30*/  MUFU.EX2 R3, R3 ;  /* 0x0000000300037308 */ /* 0x000e220000000800 */
[-CC-:B------:R-:W-:Y:S01]  /*1aa40*/  FFMA.FTZ R125, R125, R5.reuse, -R174.reuse ;  /* 0x000000057d7d7223 */ /* 0x180fe200000108ae */
[-CC-:B------:R-:W-:Y:S01]  /*1aa50*/  FFMA.FTZ R165, R153, R5.reuse, -R174.reuse ;  /* 0x0000000599a57223 */ /* 0x180fe200000108ae */
[----:B------:R-:W-:Y:S01]  /*1aa60*/  FMNMX.FTZ R0, R160, R0, !PT ;  /* 0x00000000a0007209 */ /* 0x000fe20007810000 */
[-CC-:B------:R-:W-:Y:S01]  /*1aa70*/  FFMA.FTZ R153, R157, R5.reuse, -R174.reuse ;  /* 0x000000059d997223 */ /* 0x180fe200000108ae */
[-CC-:B------:R-:W-:Y:S01]  /*1aa80*/  FFMA.FTZ R21, R148, R5.reuse, -R174.reuse ;  /* 0x0000000594157223 */ /* 0x180fe200000108ae */
[----:B------:R-:W-:Y:S01]  /*1aa90*/  FFMA.FTZ R124, R124, R5, -R174 ;  /* 0x000000057c7c7223 */ /* 0x000fe200000108ae */
[----:B------:R-:W-:Y:S01]  /*1aaa0*/  FMNMX.FTZ R0, R162, R0, !PT ;  /* 0x00000000a2007209 */ /* 0x000fe20007810000 */
[----:B------:R-:W1:Y:S03]  /*1aab0*/  MUFU.EX2 R11, R11 ;  /* 0x0000000b000b7308 */ /* 0x000e660000000800 */
[----:B------:R-:W-:-:S04]  /*1aac0*/  FMNMX.FTZ R0, R163, R0, !PT ;  /* 0x00000000a3007209 */ /* 0x000fc80007810000 */
[----:B------:R-:W-:Y:S01]  /*1aad0*/  FMNMX.FTZ R0, R166, R0, !PT ;  /* 0x00000000a6007209 */ /* 0x000fe20007810000 */
[----:B------:R-:W-:Y:S01]  /*1aae0*/  MUFU.EX2 R202, R202 ;  /* 0x000000ca00ca7308 */ /* 0x000fe20000000800 */
[----:B0-----:R-:W-:Y:S02]  /*1aaf0*/  FFMA.FTZ R8, R3, R8, R200 ;  /* 0x0000000803087223 */ /* 0x001fe400000100c8 */
[----:B------:R-:W-:-:S04]  /*1ab00*/  FMNMX.FTZ R0, R152, R0, !PT ;  /* 0x0000000098007209 */ /* 0x000fc80007810000 */
[----:B------:R-:W-:Y:S01]  /*1ab10*/  FMNMX.FTZ R0, R154, R0, !PT ;  /* 0x000000009a007209 */ /* 0x000fe20007810000 */
[----:B------:R-:W-:Y:S01]  /*1ab20*/  MUFU.EX2 R169, R169 ;  /* 0x000000a900a97308 */ /* 0x000fe20000000800 */
[----:B-1----:R-:W-:Y:S02]  /*1ab30*/  F2FP.BF16.F32.PACK_AB R200, R11, R200 ;  /* 0x000000c80bc8723e */ /* 0x002fe400000010ff */
        /* <DEDUP_REMOVED lines=25> */
[----:B------:R-:W-:-:S05]  /*1acd0*/  FMNMX.FTZ R0, R127, R0, !PT ;  /* 0x000000007f007209 */ /* 0x000fca0007810000 */
[----:B------:R-:W0:Y:S01]  /*1ace0*/  SHFL.BFLY PT, R6, R0, 0x2, 0x1f ;  /* 0x0c401f0000067f89 */ /* 0x000e2200000e0000 */
[----:B------:R-:W-:Y:S02]  /*1acf0*/  WARPGROUP.DEPBAR.LE gsb0, 0x0 ;  /* 0x00008000000079c5 */ /* 0x000fe40000010000 */
[----:B------:R-:W-:Y:S01]  /*1ad00*/  WARPGROUP.ARRIVE ;  /* 0x00000000000079c5 */ /* 0x000fe20000000000 */
[-CC-:B------:R-:W-:Y:S01]  /*1ad10*/  FFMA.FTZ R192, R167, R5.reuse, -R174.reuse ;  /* 0x00000005a7c07223 */ /* 0x180fe200000108ae */
[----:B0-----:R-:W-:Y:S01]  /*1ad20*/  FMNMX.FTZ R6, R0, R6, !PT ;  /* 0x0000000600067209 */ /* 0x001fe20007810000 */
[-CC-:B------:R-:W-:Y:S01]  /*1ad30*/  FFMA.FTZ R194, R156, R5.reuse, -R174.reuse ;  /* 0x000000059cc27223 */ /* 0x180fe200000108ae */
[----:B------:R-:W-:Y:S02]  /*1ad40*/  FFMA.FTZ R156, R172, R5, -R174 ;  /* 0x00000005ac9c7223 */ /* 0x000fe400000108ae */
[----:B------:R-:W-:Y:S01]  /*1ad50*/  HGMMA.64x192x16.F32.BF16 R24, R188, gdesc[UR4].tnspB, R24, gsb0 ;  /* 0x42e00004bc187df0 */ /* 0x000fe20008001818 */
[----:B------:R-:W-:Y:S01]  /*1ad60*/  R2UR UR6, R120 ;  /* 0x00000000780672ca */ /* 0x000fe200000e0000 */
[C---:B------:R-:W-:Y:S01]  /*1ad70*/  VIADD R120, R12.reuse, 0x280 ;  /* 0x000002800c787836 */ /* 0x040fe20000000000 */
[----:B------:R-:W-:Y:S01]  /*1ad80*/  R2UR UR7, R121 ;  /* 0x00000000790772ca */ /* 0x000fe200000e0000 */
[----:B------:R-:W-:Y:S01]  /*1ad90*/  IMAD.MOV.U32 R121, RZ, RZ, 0x40000040 ;  /* 0x40000040ff797424 */ /* 0x000fe200078e00ff */
[----:B------:R-:W0:Y:S01]  /*1ada0*/  SHFL.BFLY PT, R0, R6, 0x1, 0x1f ;  /* 0x0c201f0006007f89 */ /* 0x000e2200000e0000 */
[----:B------:R-:W-:Y:S01]  /*1adb0*/  VIADD R12, R12, 0x300 ;  /* 0x000003000c0c7836 */ /* 0x000fe20000000000 */
[----:B------:R-:W-:Y:S08]  /*1adc0*/  MUFU.EX2 R192, R192 ;  /* 0x000000c000c07308 */ /* 0x000ff00000000800 */
[----:B------:R-:W-:Y:S08]  /*1add0*/  MUFU.EX2 R194, R194 ;  /* 0x000000c200c27308 */ /* 0x000ff00000000800 */
[----:B------:R-:W-:Y:S01]  /*1ade0*/  MUFU.EX2 R156, R156 ;  /* 0x0000009c009c7308 */ /* 0x000fe20000000800 */
[----:B0-----:R-:W-:-:S05]  /*1adf0*/  FMNMX.FTZ R6, R6, R0, !PT ;  /* 0x0000000006067209 */ /* 0x001fca0007810000 */
[----:B------:R-:W-:Y:S02]  /*1ae00*/  FADD.FTZ R0, -R6, R10 ;  /* 0x0000000a06007221 */ /* 0x000fe40000010100 */
[----:B------:R0:W-:Y:S02]  /*1ae10*/  MUFU.EX2 R10, R125 ;  /* 0x0000007d000a7308 */ /* 0x0001e40000000800 */
[----:B------:R-:W-:-:S06]  /*1ae20*/  FMUL.FTZ R0, R0, R5 ;  /* 0x0000000500007220 */ /* 0x000fcc0000410000 */
[----:B------:R-:W-:Y:S01]  /*1ae30*/  MUFU.EX2 R0, R0 ;  /* 0x0000000000007308 */ /* 0x000fe20000000800 */
[----:B------:R-:W-:Y:S02]  /*1ae40*/  WARPGROUP.DEPBAR.LE gsb0, 0x0 ;  /* 0x00008000000079c5 */ /* 0x000fe40000010000 */
[----:B------:R-:W-:Y:S01]  /*1ae50*/  WARPGROUP.ARRIVE ;  /* 0x00000000000079c5 */ /* 0x000fe20000000000 */
[-CC-:B------:R-:W-:Y:S01]  /*1ae60*/  FFMA.FTZ R190, R147, R5.reuse, -R174.reuse ;  /* 0x0000000593be7223 */ /* 0x180fe200000108ae */
[----:B------:R-:W-:-:S04]  /*1ae70*/  FFMA.FTZ R188, R159, R5, -R174 ;  /* 0x000000059fbc7223 */ /* 0x000fc800000108ae */
[----:B------:R-:W-:Y:S01]  /*1ae80*/  HGMMA.64x192x16.F32.BF16 R24, R184, gdesc[UR4].tnspB, R24, gsb0 ;  /* 0x42e00004b8187df0 */ /* 0x000fe20008001818 */
[----:B------:R-:W-:Y:S01]  /*1ae90*/  R2UR UR6, R120 ;  /* 0x00000000780672ca */ /* 0x000fe200000e0000 */
[-CC-:B------:R-:W-:Y:S01]  /*1aea0*/  FFMA.FTZ R120, R141, R5.reuse, -R174.reuse ;  /* 0x000000058d787223 */ /* 0x180fe200000108ae */
[----:B------:R-:W-:Y:S01]  /*1aeb0*/  R2UR UR7, R121 ;  /* 0x00000000790772ca */ /* 0x000fe200000e0000 */
[----:B------:R-:W-:Y:S01]  /*1aec0*/  MUFU.EX2 R188, R188 ;  /* 0x000000bc00bc7308 */ /* 0x000fe20000000800 */
[----:B------:R-:W-:-:S07]  /*1aed0*/  FFMA.FTZ R121, R149, R5, -R174 ;  /* 0x0000000595797223 */ /* 0x000fce00000108ae */
[----:B------:R-:W-:Y:S08]  /*1aee0*/  MUFU.EX2 R190, R190 ;  /* 0x000000be00be7308 */ /* 0x000ff00000000800 */
[----:B------:R-:W-:Y:S08]  /*1aef0*/  MUFU.EX2 R120, R120 ;  /* 0x0000007800787308 */ /* 0x000ff00000000800 */
[----:B------:R-:W-:Y:S01]  /*1af00*/  MUFU.EX2 R121, R121 ;  /* 0x0000007900797308 */ /* 0x000fe20000000800 */
[----:B------:R-:W-:-:S02]  /*1af10*/  WARPGROUP.DEPBAR.LE gsb0, 0x0 ;  /* 0x00008000000079c5 */ /* 0x000fc40000010000 */
[----:B------:R-:W-:Y:S01]  /*1af20*/  WARPGROUP.ARRIVE ;  /* 0x00000000000079c5 */ /* 0x000fe20000000000 */
[-CC-:B------:R-:W-:Y:S01]  /*1af30*/  FFMA.FTZ R186, R140, R5.reuse, -R174.reuse ;  /* 0x000000058cba7223 */ /* 0x180fe200000108ae */
[-C--:B------:R-:W-:Y:S01]  /*1af40*/  FMUL.FTZ R140, R6, R5.reuse ;  /* 0x00000005068c7220 */ /* 0x080fe20000410000 */
[-CC-:B------:R-:W-:Y:S01]  /*1af50*/  FFMA.FTZ R184, R136, R5.reuse, -R174.reuse ;  /* 0x0000000588b87223 */ /* 0x180fe200000108ae */
[-C--:B------:R-:W-:Y:S02]  /*1af60*/  FFMA.FTZ R136, R137, R5.reuse, -R174 ;  /* 0x0000000589887223 */ /* 0x080fe400000108ae */
[----:B------:R-:W-:Y:S01]  /*1af70*/  HGMMA.64x192x16.F32.BF16 R24, R180, gdesc[UR4].tnspB, R24, gsb0 ;  /* 0x42e00004b4187df0 */ /* 0x000fe20008001818 */
[-CC-:B------:R-:W-:Y:S01]  /*1af80*/  FFMA.FTZ R201, R13, R5.reuse, -R140.reuse ;  /* 0x000000050dc97223 */ /* 0x180fe2000001088c */
[----:B------:R-:W-:Y:S01]  /*1af90*/  IMAD.MOV.U32 R13, RZ, RZ, 0x40000040 ;  /* 0x40000040ff0d7424 */ /* 0x000fe200078e00ff */
[----:B------:R-:W-:Y:S01]  /*1afa0*/  R2UR UR6, R12 ;  /* 0x000000000c0672ca */ /* 0x000fe200000e0000 */
[-CC-:B------:R-:W-:Y:S01]  /*1afb0*/  FFMA.FTZ R20, R20, R5.reuse, -R140.reuse ;  /* 0x0000000514147223 */ /* 0x180fe2000001088c */
[-CC-:B------:R-:W-:Y:S01]  /*1afc0*/  FFMA.FTZ R203, R168, R5.reuse, -R140.reuse ;  /* 0x00000005a8cb7223 */ /* 0x180fe2000001088c */
[-CC-:B------:R-:W-:Y:S01]  /*1afd0*/  FFMA.FTZ R141, R170, R5.reuse, -R140.reuse ;  /* 0x00000005aa8d7223 */ /* 0x180fe2000001088c */
[----:B------:R-:W-:Y:S01]  /*1afe0*/  R2UR UR7, R13 ;  /* 0x000000000d0772ca */ /* 0x000fe200000e0000 */
[----:B------:R-:W1:Y:S01]  /*1aff0*/  MUFU.EX2 R201, R201 ;  /* 0x000000c900c97308 */ /* 0x000e620000000800 */
[-CC-:B------:R-:W-:Y:S01]  /*1b000*/  FFMA.FTZ R197, R160, R5.reuse, -R140.reuse ;  /* 0x00000005a0c57223 */ /* 0x180fe2000001088c */
[-CC-:B------:R-:W-:Y:S01]  /*1b010*/  FFMA.FTZ R199, R163, R5.reuse, -R140.reuse ;  /* 0x00000005a3c77223 */ /* 0x180fe2000001088c */
[-C--:B------:R-:W-:Y:S01]  /*1b020*/  FFMA.FTZ R12, R145, R5.reuse, -R140 ;  /* 0x00000005910c7223 */ /* 0x080fe2000001088c */
[----:B------:R-:W-:Y:S01]  /*1b030*/  FADD.FTZ R145, R11, R8 ;  /* 0x000000080b917221 */ /* 0x000fe20000010000 */
[-CC-:B------:R-:W-:Y:S01]  /*1b040*/  FFMA.FTZ R147, R166, R5.reuse, -R140.reuse ;  /* 0x00000005a6937223 */ /* 0x180fe2000001088c */
[-CC-:B------:R-:W-:Y:S01]  /*1b050*/  FFMA.FTZ R193, R152, R5.reuse, -R140.reuse ;  /* 0x0000000598c17223 */ /* 0x180fe2000001088c */
[-CC-:B------:R-:W-:Y:S01]  /*1b060*/  FFMA.FTZ R185, R138, R5.reuse, -R140.reuse ;  /* 0x000000058ab97223 */ /* 0x180fe2000001088c */
[----:B------:R-:W2:Y:S01]  /*1b070*/  MUFU.EX2 R20, R20 ;  /* 0x0000001400147308 */ /* 0x000ea20000000800 */
[----:B------:R-:W-:Y:S01]  /*1b080*/  @!P1 PRMT R138, RZ, 0x654, R15 ;  /* 0x00000654ff8a9816 */ /* 0x000fe2000000000f */
[-CC-:B0-----:R-:W-:Y:S01]  /*1b090*/  FFMA.FTZ R125, R154, R5.reuse, -R140.reuse ;  /* 0x000000059a7d7223 */ /* 0x181fe2000001088c */
[-CC-:B------:R-:W-:Y:S01]  /*1b0a0*/  FFMA.FTZ R195, R155, R5.reuse, -R140.reuse ;  /* 0x000000059bc37223 */ /* 0x180fe2000001088c */
[-CC-:B------:R-:W-:Y:S01]  /*1b0b0*/  FFMA.FTZ R137, R158, R5.reuse, -R140.reuse ;  /* 0x000000059e897223 */ /* 0x180fe2000001088c */
[-CC-:B------:R-:W-:Y:S01]  /*1b0c0*/  FFMA.FTZ R189, R144, R5.reuse, -R140.reuse ;  /* 0x0000000590bd7223 */ /* 0x180fe2000001088c */
[-CC-:B------:R-:W-:Y:S01]  /*1b0d0*/  FFMA.FTZ R191, R146, R5.reuse, -R140.reuse ;  /* 0x0000000592bf7223 */ /* 0x180fe2000001088c */
[--C-:B------:R-:W-:Y:S01]  /*1b0e0*/  FFMA.FTZ R13, R151, R5, -R140.reuse ;  /* 0x00000005970d7223 */ /* 0x100fe2000001088c */
[----:B------:R-:W0:Y:S01]  /*1b0f0*/  MUFU.EX2 R203, R203 ;  /* 0x000000cb00cb7308 */ /* 0x000e220000000800 */
[----:B-1----:R-:W-:Y:S01]  /*1b100*/  FFMA.FTZ R7, R0, R7, R201 ;  /* 0x0000000700077223 */ /* 0x002fe200000100c9 */
[-CC-:B------:R-:W-:Y:S01]  /*1b110*/  FFMA.FTZ R187, R142, R5.reuse, -R140.reuse ;  /* 0x000000058ebb7223 */ /* 0x180fe2000001088c */
[-CC-:B------:R-:W-:Y:S01]  /*1b120*/  FFMA.FTZ R131, R131, R5.reuse, -R140.reuse ;  /* 0x0000000583837223 */ /* 0x180fe2000001088c */
[-CC-:B------:R-:W-:Y:S01]  /*1b130*/  FFMA.FTZ R135, R135, R5.reuse, -R140.reuse ;  /* 0x0000000587877223 */ /* 0x180fe2000001088c */
[-CC-:B------:R-:W-:Y:S01]  /*1b140*/  FFMA.FTZ R122, R122, R5.reuse, -R140.reuse ;  /* 0x000000057a7a7223 */ /* 0x180fe2000001088c */
[-CC-:B------:R-:W-:Y:S01]  /*1b150*/  FFMA.FTZ R123, R123, R5.reuse, -R140.reuse ;  /* 0x000000057b7b7223 */ /* 0x180fe2000001088c */
[-CC-:B------:R-:W-:Y:S01]  /*1b160*/  FFMA.FTZ R126, R126, R5.reuse, -R140.reuse ;  /* 0x000000057e7e7223 */ /* 0x180fe2000001088c */
[----:B------:R-:W1:Y:S01]  /*1b170*/  MUFU.EX2 R141, R141 ;  /* 0x0000008d008d7308 */ /* 0x000e620000000800 */
[C---:B--2---:R-:W-:Y:S01]  /*1b180*/  FADD.FTZ R8, R20.reuse, R7 ;  /* 0x0000000714087221 */ /* 0x044fe20000010000 */
[--C-:B------:R-:W-:Y:S01]  /*1b190*/  FFMA.FTZ R7, R139, R5, -R140.reuse ;  /* 0x000000058b077223 */ /* 0x100fe2000001088c */
[----:B------:R-:W-:Y:S01]  /*1b1a0*/  F2FP.BF16.F32.PACK_AB R201, R20, R201 ;  /* 0x000000c914c9723e */ /* 0x000fe200000010ff */
[----:B------:R-:W-:-:S04]  /*1b1b0*/  FFMA.FTZ R127, R127, R5, -R140 ;  /* 0x000000057f7f7223 */ /* 0x000fc8000001088c */
[----:B------:R-:W-:Y:S01]  /*1b1c0*/  MUFU.EX2 R197, R197 ;  /* 0x000000c500c57308 */ /* 0x000fe20000000800 */
[----:B0-----:R-:W-:-:S07]  /*1b1d0*/  FADD.FTZ R8, R203, R8 ;  /* 0x00000008cb087221 */ /* 0x001fce0000010000 */
[----:B------:R-:W-:Y:S01]  /*1b1e0*/  MUFU.EX2 R199, R199 ;  /* 0x000000c700c77308 */ /* 0x000fe20000000800 */
[----:B-1----:R-:W-:-:S07]  /*1b1f0*/  F2FP.BF16.F32.PACK_AB R203, R141, R203 ;  /* 0x000000cb8dcb723e */ /* 0x002fce00000010ff */
        /* <DEDUP_REMOVED lines=22> */
[-C--:B------:R-:W-:Y:S01]  /*1b360*/  FFMA.FTZ R129, R133, R5.reuse, -R174 ;  /* 0x0000000585817223 */ /* 0x080fe200000108ae */
[-CC-:B------:R-:W-:Y:S01]  /*1b370*/  FFMA.FTZ R133, R162, R5.reuse, -R140.reuse ;  /* 0x00000005a2857223 */ /* 0x180fe2000001088c */
[-C--:B------:R-:W-:Y:S01]  /*1b380*/  FFMA.FTZ R181, R130, R5.reuse, -R140 ;  /* 0x0000000582b57223 */ /* 0x080fe2000001088c */
[----:B------:R-:W-:Y:S01]  /*1b390*/  HGMMA.64x192x16.F32.BF16 R24, R176, gdesc[UR4].tnspB, R24, gsb0 ;  /* 0x42e00004b0187df0 */ /* 0x000fe20008001818 */
[----:B------:R-:W-:Y:S01]  /*1b3a0*/  MUFU.EX2 R180, R180 ;  /* 0x000000b400b47308 */ /* 0x000fe20000000800 */
[-C--:B------:R-:W-:Y:S01]  /*1b3b0*/  FFMA.FTZ R182, R132, R5.reuse, -R174 ;  /* 0x0000000584b67223 */ /* 0x080fe200000108ae */
[-C--:B------:R-:W-:Y:S01]  /*1b3c0*/  FFMA.FTZ R183, R134, R5.reuse, -R140 ;  /* 0x0000000586b77223 */ /* 0x080fe2000001088c */
[----:B------:R-:W-:-:S05]  /*1b3d0*/  FFMA.FTZ R132, R150, R5, -R174 ;  /* 0x0000000596847223 */ /* 0x000fca00000108ae */
[----:B------:R-:W-:Y:S08]  /*1b3e0*/  MUFU.EX2 R133, R133 ;  /* 0x0000008500857308 */ /* 0x000ff00000000800 */
[----:B------:R-:W-:Y:S08]  /*1b3f0*/  MUFU.EX2 R181, R181 ;  /* 0x000000b500b57308 */ /* 0x000ff00000000800 */
[----:B------:R-:W-:Y:S08]  /*1b400*/  MUFU.EX2 R128, R128 ;  /* 0x0000008000807308 */ /* 0x000ff00000000800 */
[----:B------:R-:W-:Y:S08]  /*1b410*/  MUFU.EX2 R182, R182 ;  /* 0x000000b600b67308 */ /* 0x000ff00000000800 */
[----:B------:R-:W-:Y:S08]  /*1b420*/  MUFU.EX2 R183, R183 ;  /* 0x000000b700b77308 */ /* 0x000ff00000000800 */
[----:B------:R-:W-:Y:S08]  /*1b430*/  MUFU.EX2 R129, R129 ;  /* 0x0000008100817308 */ /* 0x000ff00000000800 */
[----:B------:R-:W0:Y:S01]  /*1b440*/  MUFU.EX2 R132, R132 ;  /* 0x0000008400847308 */ /* 0x000e220000000800 */
[----:B------:R-:W-:-:S02]  /*1b450*/  WARPGROUP.DEPBAR.LE gsb0, 0x0 ;  /* 0x00008000000079c5 */ /* 0x000fc40000010000 */
[----:B------:R1:W-:Y:S05]  /*1b460*/  @!P1 SYNCS.ARRIVE.TRANS64.RED.A1T0 RZ, [R14+URZ], RZ ;  /* 0x000000ff0eff99a7 */ /* 0x0003ea000810043f */
[----:B------:R-:W-:Y:S01]  /*1b470*/  MUFU.EX2 R179, R126 ;  /* 0x0000007e00b37308 */ /* 0x000fe20000000800 */
[----:B------:R-:W-:Y:S02]  /*1b480*/  F2FP.BF16.F32.PACK_AB R178, R10, R124 ;  /* 0x0000007c0ab2723e */ /* 0x000fe400000010ff */
[----:B0-----:R-:W-:Y:S02]  /*1b490*/  F2FP.BF16.F32.PACK_AB R176, R132, R121 ;  /* 0x0000007984b0723e */ /* 0x001fe400000010ff */
[----:B------:R-:W-:Y:S01]  /*1b4a0*/  F2FP.BF16.F32.PACK_AB R177, R123, R122 ;  /* 0x0000007a7bb1723e */ /* 0x000fe200000010ff */
[----:B-1----:R-:W-:Y:S01]  /*1b4b0*/  FADD.FTZ R14, R202, R145 ;  /* 0x00000091ca0e7221 */ /* 0x002fe20000010000 */
[----:B------:R0:W-:Y:S01]  /*1b4c0*/  @!P1 SYNCS.ARRIVE.TRANS64.RED.A1T0 RZ, [R138+URZ], RZ ;  /* 0x000000ff8aff99a7 */ /* 0x0001e2000810043f */
[----:B------:R-:W-:-:S02]  /*1b4d0*/  F2FP.BF16.F32.PACK_AB R202, R169, R202 ;  /* 0x000000caa9ca723e */ /* 0x000fc400000010ff */
[----:B------:R-:W-:Y:S01]  /*1b4e0*/  FADD.FTZ R15, R169, R14 ;  /* 0x0000000ea90f7221 */ /* 0x000fe20000010000 */
[----:B------:R-:W-:Y:S01]  /*1b4f0*/  FADD.FTZ R14, R141, R8 ;  /* 0x000000088d0e7221 */ /* 0x000fe20000010000 */
[----:B------:R-:W-:Y:S02]  /*1b500*/  FFMA.FTZ R8, R143, R5, -R140 ;  /* 0x000000058f087223 */ /* 0x000fe4000001088c */
[----:B0-----:R-:W-:Y:S01]  /*1b510*/  FADD.FTZ R138, R196, R15 ;  /* 0x0000000fc48a7221 */ /* 0x001fe20000010000 */
[----:B------:R-:W-:Y:S01]  /*1b520*/  FADD.FTZ R14, R197, R14 ;  /* 0x0000000ec50e7221 */ /* 0x000fe20000010000 */
[C---:B------:R-:W-:Y:S02]  /*1b530*/  F2FP.BF16.F32.PACK_AB R196, R161.reuse, R196 ;  /* 0x000000c4a1c4723e */ /* 0x040fe400000010ff */
[----:B------:R-:W0:Y:S01]  /*1b540*/  MUFU.EX2 R8, R8 ;  /* 0x0000000800087308 */ /* 0x000e220000000800 */
[----:B------:R-:W-:Y:S01]  /*1b550*/  FADD.FTZ R15, R161, R138 ;  /* 0x0000008aa10f7221 */ /* 0x000fe20000010000 */
[C---:B------:R-:W-:Y:S01]  /*1b560*/  FADD.FTZ R14, R133.reuse, R14 ;  /* 0x0000000e850e7221 */ /* 0x040fe20000010000 */
[----:B------:R-:W-:-:S02]  /*1b570*/  F2FP.BF16.F32.PACK_AB R197, R133, R197 ;  /* 0x000000c585c5723e */ /* 0x000fc400000010ff */
[----:B------:R-:W-:Y:S01]  /*1b580*/  FADD.FTZ R15, R198, R15 ;  /* 0x0000000fc60f7221 */ /* 0x000fe20000010000 */
[----:B------:R-:W-:Y:S01]  /*1b590*/  FADD.FTZ R14, R199, R14 ;  /* 0x0000000ec70e7221 */ /* 0x000fe20000010000 */
[C---:B------:R-:W-:Y:S02]  /*1b5a0*/  F2FP.BF16.F32.PACK_AB R198, R164.reuse, R198 ;  /* 0x000000c6a4c6723e */ /* 0x040fe400000010ff */
[----:B------:R-:W-:Y:S01]  /*1b5b0*/  FADD.FTZ R15, R164, R15 ;  /* 0x0000000fa40f7221 */ /* 0x000fe20000010000 */
[C---:B------:R-:W-:Y:S01]  /*1b5c0*/  FADD.FTZ R14, R147.reuse, R14 ;  /* 0x0000000e930e7221 */ /* 0x040fe20000010000 */
        /* <DEDUP_REMOVED lines=9> */
[C---:B------:R-:W-:Y:S02]  /*1b660*/  F2FP.BF16.F32.PACK_AB R194, R153.reuse, R194 ;  /* 0x000000c299c2723e */ /* 0x040fe400000010ff */
[----:B------:R-:W-:Y:S01]  /*1b670*/  FADD.FTZ R15, R153, R130 ;  /* 0x00000082990f7221 */ /* 0x000fe20000010000 */
[C---:B------:R-:W-:Y:S01]  /*1b680*/  FADD.FTZ R14, R137.reuse, R14 ;  /* 0x0000000e890e7221 */ /* 0x040fe20000010000 */
[----:B------:R-:W-:-:S02]  /*1b690*/  F2FP.BF16.F32.PACK_AB R195, R137, R195 ;  /* 0x000000c389c3723e */ /* 0x000fc400000010ff */
[----:B------:R-:W-:Y:S01]  /*1b6a0*/  FADD.FTZ R15, R188, R15 ;  /* 0x0000000fbc0f7221 */ /* 0x000fe20000010000 */
[----:B------:R-:W-:Y:S01]  /*1b6b0*/  FADD.FTZ R139, R189, R14 ;  /* 0x0000000ebd8b7221 */ /* 0x000fe20000010000 */
[----:B------:R-:W-:Y:S02]  /*1b6c0*/  F2FP.BF16.F32.PACK_AB R189, R12, R189 ;  /* 0x000000bd0cbd723e */ /* 0x000fe400000010ff */
[----:B------:R-:W-:Y:S01]  /*1b6d0*/  FADD.FTZ R15, R156, R15 ;  /* 0x0000000f9c0f7221 */ /* 0x000fe20000010000 */
[----:B------:R-:W-:Y:S01]  /*1b6e0*/  FADD.FTZ R14, R12, R139 ;  /* 0x0000008b0c0e7221 */ /* 0x000fe20000010000 */
[----:B------:R-:W-:Y:S02]  /*1b6f0*/  F2FP.BF16.F32.PACK_AB R188, R156, R188 ;  /* 0x000000bc9cbc723e */ /* 0x000fe400000010ff */
[----:B------:R-:W-:Y:S01]  /*1b700*/  FADD.FTZ R20, R190, R15 ;  /* 0x0000000fbe147221 */ /* 0x000fe20000010000 */
[----:B------:R-:W-:Y:S01]  /*1b710*/  FADD.FTZ R130, R191, R14 ;  /* 0x0000000ebf827221 */ /* 0x000fe20000010000 */
[----:B------:R-:W-:Y:S01]  /*1b720*/  F2FP.BF16.F32.PACK_AB R191, R13, R191 ;  /* 0x000000bf0dbf723e */ /* 0x000fe200000010ff */
[----:B------:R-:W1:Y:S01]  /*1b730*/  MUFU.EX2 R14, R135 ;  /* 0x00000087000e7308 */ /* 0x000e620000000800 */
[----:B------:R-:W-:Y:S01]  /*1b740*/  FADD.FTZ R15, R21, R20 ;  /* 0x00000014150f7221 */ /* 0x000fe20000010000 */
[----:B------:R-:W-:Y:S01]  /*1b750*/  FADD.FTZ R130, R13, R130 ;  /* 0x000000820d827221 */ /* 0x000fe20000010000 */
[----:B------:R-:W-:-:S02]  /*1b760*/  F2FP.BF16.F32.PACK_AB R190, R21, R190 ;  /* 0x000000be15be723e */ /* 0x000fc400000010ff */
[----:B------:R-:W-:Y:S01]  /*1b770*/  FADD.FTZ R15, R184, R15 ;  /* 0x0000000fb80f7221 */ /* 0x000fe20000010000 */
[----:B------:R-:W-:Y:S01]  /*1b780*/  FADD.FTZ R130, R185, R130 ;  /* 0x00000082b9827221 */ /* 0x000fe20000010000 */
[C---:B------:R-:W-:Y:S02]  /*1b790*/  F2FP.BF16.F32.PACK_AB R185, R7.reuse, R185 ;  /* 0x000000b907b9723e */ /* 0x040fe400000010ff */
[C---:B------:R-:W-:Y:S01]  /*1b7a0*/  FADD.FTZ R15, R136.reuse, R15 ;  /* 0x0000000f880f7221 */ /* 0x040fe20000010000 */
[----:B------:R-:W-:Y:S01]  /*1b7b0*/  FADD.FTZ R130, R7, R130 ;  /* 0x0000008207827221 */ /* 0x000fe20000010000 */
[----:B------:R-:W-:Y:S02]  /*1b7c0*/  F2FP.BF16.F32.PACK_AB R184, R136, R184 ;  /* 0x000000b888b8723e */ /* 0x000fe400000010ff */
        /* <DEDUP_REMOVED lines=9> */
[C---:B------:R-:W-:Y:S01]  /*1b860*/  FADD.FTZ R15, R128.reuse, R15 ;  /* 0x0000000f800f7221 */ /* 0x040fe20000010000 */
[----:B------:R-:W-:Y:S01]  /*1b870*/  FADD.FTZ R12, R11, R12 ;  /* 0x0000000c0b0c7221 */ /* 0x000fe20000010000 */
[----:B------:R-:W-:Y:S01]  /*1b880*/  F2FP.BF16.F32.PACK_AB R180, R128, R180 ;  /* 0x000000b480b4723e */ /* 0x000fe200000010ff */
[----:B------:R-:W-:-:S02]  /*1b890*/  IMAD.MOV.U32 R11, RZ, RZ, R4 ;  /* 0x000000ffff0b7224 */ /* 0x000fc400078e0004 */
[----:B------:R-:W-:Y:S01]  /*1b8a0*/  FADD.FTZ R20, R182, R15 ;  /* 0x0000000fb6147221 */ /* 0x000fe20000010000 */
[----:B------:R-:W-:Y:S01]  /*1b8b0*/  FADD.FTZ R7, R183, R12 ;  /* 0x0000000cb7077221 */ /* 0x000fe20000010000 */
[C---:B------:R-:W-:Y:S01]  /*1b8c0*/  F2FP.BF16.F32.PACK_AB R182, R129.reuse, R182 ;  /* 0x000000b681b6723e */ /* 0x040fe200000010ff */
[----:B------:R-:W0:Y:S01]  /*1b8d0*/  MUFU.EX2 R12, R127 ;  /* 0x0000007f000c7308 */ /* 0x000e220000000800 */
[----:B------:R-:W-:Y:S01]  /*1b8e0*/  FADD.FTZ R20, R129, R20 ;  /* 0x0000001481147221 */ /* 0x000fe20000010000 */
[C---:B-1----:R-:W-:Y:S01]  /*1b8f0*/  FADD.FTZ R7, R14.reuse, R7 ;  /* 0x000000070e077221 */ /* 0x042fe20000010000 */
[----:B------:R-:W-:Y:S02]  /*1b900*/  F2FP.BF16.F32.PACK_AB R183, R14, R183 ;  /* 0x000000b70eb7723e */ /* 0x000fe400000010ff */
[----:B------:R-:W-:Y:S01]  /*1b910*/  FADD.FTZ R13, R121, R20 ;  /* 0x00000014790d7221 */ /* 0x000fe20000010000 */
[----:B------:R-:W-:-:S03]  /*1b920*/  FADD.FTZ R8, R122, R7 ;  /* 0x000000077a087221 */ /* 0x000fc60000010000 */
[----:B------:R-:W-:Y:S01]  /*1b930*/  FADD.FTZ R13, R132, R13 ;  /* 0x0000000d840d7221 */ /* 0x000fe20000010000 */
[----:B------:R-:W-:-:S03]  /*1b940*/  FADD.FTZ R8, R123, R8 ;  /* 0x000000087b087221 */ /* 0x000fc60000010000 */
[----:B------:R-:W-:Y:S01]  /*1b950*/  FADD.FTZ R13, R124, R13 ;  /* 0x0000000d7c0d7221 */ /* 0x000fe20000010000 */
[----:B------:R-:W-:-:S03]  /*1b960*/  FADD.FTZ R7, R179, R8 ;  /* 0x00000008b3077221 */ /* 0x000fc60000010000 */
[----:B------:R-:W-:Y:S01]  /*1b970*/  FADD.FTZ R8, R10, R13 ;  /* 0x0000000d0a087221 */ /* 0x000fe20000010000 */
[C---:B0-----:R-:W-:Y:S01]  /*1b980*/  FADD.FTZ R7, R12.reuse, R7 ;  /* 0x000000070c077221 */ /* 0x041fe20000010000 */
[----:B------:R-:W-:Y:S01]  /*1b990*/  F2FP.BF16.F32.PACK_AB R179, R12, R179 ;  /* 0x000000b30cb3723e */ /* 0x000fe200000010ff */
[----:B------:R-:W-:Y:S02]  /*1b9a0*/  IMAD.MOV.U32 R12, RZ, RZ, R213 ;  /* 0x000000ffff0c7224 */ /* 0x000fe400078e00d5 */
[----:B------:R-:W-:Y:S02]  /*1b9b0*/  IMAD.MOV.U32 R13, RZ, RZ, R211 ;  /* 0x000000ffff0d7224 */ /* 0x000fe400078e00d3 */
[----:B------:R-:W-:Y:S01]  /*1b9c0*/  IMAD.MOV.U32 R10, RZ, RZ, R6 ;  /* 0x000000ffff0a7224 */ /* 0x000fe200078e0006 */
[----:B------:R-:W-:Y:S06]  /*1b9d0*/  @P2 BRA `(.L_x_634) ;  /* 0xffffffa800f42947 */ /* 0x000fec000383ffff */
.L_x_623:
[----:B------:R-:W-:Y:S05]  /*1b9e0*/  BSYNC B0 ;  /* 0x0000000000007941 */ /* 0x000fea0003800000 */
.L_x_622:
        /* <DEDUP_REMOVED lines=99> */
.L_x_635:
[----:B------:R-:W-:Y:S02]  /*1c020*/  LEA R12, R211, R2, 0x3 ;  /* 0x00000002d30c7211 */ /* 0x000fe400078e18ff */
[----:B------:R-:W-:-:S04]  /*1c030*/  SHF.L.U32 R3, R213, 0x1f, RZ ;  /* 0x0000001fd5037819 */ /* 0x000fc800000006ff */
[----:B------:R0:W1:Y:S01]  /*1c040*/  SYNCS.PHASECHK.TRANS64.TRYWAIT P2, [R12+URZ+0x36850], R3 ;  /* 0x036850030c0075a7 */ /* 0x000062000804017f */
[----:B------:R-:W-:Y:S05]  /*1c050*/  @!P0 BRA `(.L_x_636) ;  /* 0x0000000000048947 */ /* 0x000fea0003800000 */
[----:B------:R-:W-:Y:S01]  /*1c060*/  BPT.TRAP 0x1 ;  /* 0x000000040000795c */ /* 0x000fe20000300000 */
.L_x_636:
[----:B------:R-:W-:Y:S01]  /*1c070*/  VIADD R2, R2, 0x400 ;  /* 0x0000040002027836 */ /* 0x000fe20000000000 */
[----:B------:R-:W-:Y:S04]  /*1c080*/  BSSY B0, `(.L_x_637) ;  /* 0x0000008000007945 */ /* 0x000fe80003800000 */
[----:B------:R-:W-:-:S04]  /*1c090*/  SHF.R.U32.HI R2, RZ, 0x4, R2 ;  /* 0x00000004ff027819 */ /* 0x000fc80000011602 */
[----:B------:R-:W-:-:S04]  /*1c0a0*/  LOP3.LUT R2, R2, 0x3fff, RZ, 0xc0, !PT ;  /* 0x00003fff02027812 */ /* 0x000fc800078ec0ff */
[----:B------:R-:W-:-:S05]  /*1c0b0*/  LOP3.LUT R0, R2, 0x3800000, RZ, 0xfc, !PT ;  /* 0x0380000002007812 */ /* 0x000fca00078efcff */
[----:B------:R-:W-:Y:S01]  /*1c0c0*/  IMAD R0, R211, 0xa80, R0 ;  /* 0x00000a80d3007824 */ /* 0x000fe200078e0200 */
[----:B-1----:R-:W-:Y:S06]  /*1c0d0*/  @P2 BRA `(.L_x_638) ;  /* 0x0000000000082947 */ /* 0x002fec0003800000 */
[----:B------:R-:W1:Y:S02]  /*1c0e0*/  SYNCS.PHASECHK.TRANS64.TRYWAIT P0, [R12+URZ+0x36850], R3 ;  /* 0x036850030c0075a7 */ /* 0x000e64000800017f */
[----:B-1----:R-:W-:Y:S05]  /*1c0f0*/  @!P0 BRA `(.L_x_639) ;  /* 0x0000009400248947 */ /* 0x002fea0003800000 */
.L_x_638:
[----:B------:R-:W-:Y:S05]  /*1c100*/  BSYNC B0 ;  /* 0x0000000000007941 */ /* 0x000fea0003800000 */
.L_x_637:
[----:B------:R-:W-:Y:S01]  /*1c110*/  IMAD.MOV.U32 R2, RZ, RZ, R0 ;  /* 0x000000ffff027224 */ /* 0x000fe200078e0000 */
[----:B------:R-:W-:Y:S01]  /*1c120*/  WARPGROUP.ARRIVE ;  /* 0x00000000000079c5 */ /* 0x000fe20000000000 */
[----:B01----:R-:W-:Y:S01]  /*1c130*/  IMAD.MOV.U32 R3, RZ, RZ, 0x40000040 ;  /* 0x40000040ff037424 */ /* 0x003fe200078e00ff */
[----:B------:R-:W-:Y:S01]  /*1c140*/  @!P1 IADD3 R11, R12, 0x36860, RZ ;  /* 0x000368600c0b9810 */ /* 0x000fe20007ffe0ff */
[----:B------:R-:W-:Y:S01]  /*1c150*/  VIADD R211, R211, 0x1 ;  /* 0x00000001d3d37836 */ /* 0x000fe20000000000 */
[----:B------:R-:W-:Y:S01]  /*1c160*/  R2UR UR6, R2 ;  /* 0x00000000020672ca */ /* 0x000fe200000e0000 */
[----:B------:R-:W-:Y:S01]  /*1c170*/  VIADD R2, R0, 0x80 ;  /* 0x0000008000027836 */ /* 0x000fe20000000000 */
[----:B------:R-:W-:Y:S01]  /*1c180*/  R2UR UR7, R3 ;  /* 0x00000000030772ca */ /* 0x000fe200000e0000 */
[----:B------:R-:W-:Y:S01]  /*1c190*/  IMAD.MOV.U32 R3, RZ, RZ, 0x40000040 ;  /* 0x40000040ff037424 */ /* 0x000fe200078e00ff */
[----:B------:R-:W-:Y:S01]  /*1c1a0*/  @!P1 PRMT R11, RZ, 0x654, R11 ;  /* 0x00000654ff0b9816 */ /* 0x000fe2000000000b */
[----:B------:R-:W-:Y:S01]  /*1c1b0*/  VIADD R224, R224, 0x1 ;  /* 0x00000001e0e07836 */ /* 0x000fe20000000000 */
        /* <DEDUP_REMOVED lines=35> */
[----:B------:R-:W0:Y:S01]  /*1c3f0*/  SHFL.BFLY PT, R0, R7, 0x2, 0x1f ;  /* 0x0c401f0007007f89 */ /* 0x000e2200000e0000 */
[----:B------:R-:W-:Y:S02]  /*1c400*/  WARPGROUP.DEPBAR.LE gsb0, 0x0 ;  /* 0x00008000000079c5 */ /* 0x000fe40000010000 */
[----:B------:R-:W-:-:S12]  /*1c410*/  WARPGROUP.ARRIVE ;  /* 0x00000000000079c5 */ /* 0x000fd80000000000 */
[----:B------:R-:W-:Y:S01]  /*1c420*/  HGMMA.64x192x16.F32.BF16 R24, R180, gdesc[UR4].tnspB, R24, gsb0 ;  /* 0x42e00004b4187df0 */ /* 0x000fe20008001818 */
[----:B------:R-:W-:Y:S01]  /*1c430*/  R2UR UR6, R2 ;  /* 0x00000000020672ca */ /* 0x000fe200000e0000 */
[----:B0-----:R-:W-:Y:S01]  /*1c440*/  FADD.FTZ R2, R0, R7 ;  /* 0x0000000700027221 */ /* 0x001fe20000010000 */
[----:B------:R-:W-:Y:S01]  /*1c450*/  R2UR UR7, R3 ;  /* 0x00000000030772ca */ /* 0x000fe200000e0000 */
[----:B------:R-:W-:Y:S01]  /*1c460*/  IMAD.MOV.U32 R7, RZ, RZ, RZ ;  /* 0x000000ffff077224 */ /* 0x000fe200078e00ff */
[----:B------:R-:W0:Y:S04]  /*1c470*/  SHFL.BFLY PT, R3, R8, 0x2, 0x1f ;  /* 0x0c401f0008037f89 */ /* 0x000e2800000e0000 */
[----:B------:R-:W1:Y:S01]  /*1c480*/  SHFL.BFLY PT, R9, R2, 0x1, 0x1f ;  /* 0x0c201f0002097f89 */ /* 0x000e6200000e0000 */
[----:B0-----:R-:W-:Y:S01]  /*1c490*/  FADD.FTZ R3, R3, R8 ;  /* 0x0000000803037221 */ /* 0x001fe20000010000 */
[----:B-1----:R-:W-:-:S04]  /*1c4a0*/  FADD.FTZ R14, R2, R9 ;  /* 0x00000009020e7221 */ /* 0x002fc80000010000 */
[----:B------:R-:W0:Y:S01]  /*1c4b0*/  SHFL.BFLY PT, R0, R3, 0x1, 0x1f ;  /* 0x0c201f0003007f89 */ /* 0x000e2200000e0000 */
[----:B------:R-:W-:Y:S01]  /*1c4c0*/  IMAD.MOV.U32 R2, RZ, RZ, RZ ;  /* 0x000000ffff027224 */ /* 0x000fe200078e00ff */
[----:B------:R-:W-:-:S13]  /*1c4d0*/  FSETP.NE.FTZ.AND P3, PT, R14, RZ, PT ;  /* 0x000000ff0e00720b */ /* 0x000fda0003f75000 */
[----:B------:R-:W1:Y:S01]  /*1c4e0*/  @P3 MUFU.LG2 R8, R14 ;  /* 0x0000000e00083308 */ /* 0x000e620000000c00 */
[----:B------:R-:W-:Y:S01]  /*1c4f0*/  @P3 FMUL.FTZ R12, R5, 0.69314718246459960938 ;  /* 0x3f317218050c3820 */ /* 0x000fe20000410000 */
[----:B0-----:R-:W-:-:S06]  /*1c500*/  FADD.FTZ R13, R3, R0 ;  /* 0x00000000030d7221 */ /* 0x001fcc0000010000 */
[----:B------:R-:W-:Y:S01]  /*1c510*/  @P3 MUFU.RCP R2, R14 ;  /* 0x0000000e00023308 */ /* 0x000fe20000001000 */
[----:B------:R-:W-:Y:S01]  /*1c520*/  SEL R0, RZ, 0x1, P2 ;  /* 0x00000001ff007807 */ /* 0x000fe20001000000 */
[----:B------:R-:W-:Y:S01]  /*1c530*/  IMAD.MOV.U32 R3, RZ, RZ, -0x800000 ;  /* 0xff800000ff037424 */ /* 0x000fe200078e00ff */
[----:B------:R-:W-:Y:S02]  /*1c540*/  FSETP.NE.FTZ.AND P0, PT, R13, RZ, PT ;  /* 0x000000ff0d00720b */ /* 0x000fe40003f15000 */
[----:B------:R-:W-:Y:S01]  /*1c550*/  LOP3.LUT R213, R213, R0, RZ, 0x3c, !PT ;  /* 0x00000000d5d57212 */ /* 0x000fe200078e3cff */
[----:B------:R-:W-:-:S10]  /*1c560*/  IMAD.MOV.U32 R0, RZ, RZ, -0x800000 ;  /* 0xff800000ff007424 */ /* 0x000fd400078e00ff */
[----:B------:R-:W0:Y:S01]  /*1c570*/  @P0 MUFU.LG2 R10, R13 ;  /* 0x0000000d000a0308 */ /* 0x000e220000000c00 */
[----:B------:R-:W-:Y:S01]  /*1c580*/  @P0 FMUL.FTZ R9, R5, 0.69314718246459960938 ;  /* 0x3f31721805090820 */ /* 0x000fe20000410000 */
[----:B-1----:R-:W-:-:S04]  /*1c590*/  @P3 FMUL.FTZ R5, R8, 0.69314718246459960938 ;  /* 0x3f31721808053820 */ /* 0x002fc80000410000 */
        /* <DEDUP_REMOVED lines=23> */
[-C--:B-1----:R-:W-:Y:S01]  /*1c710*/  FMUL.FTZ R24, R24, R7.reuse ;  /* 0x0000000718187220 */ /* 0x082fe20000410000 */
        /* <DEDUP_REMOVED lines=82> */
.L_x_559:
[----:B------:R-:W0:Y:S08]  /*1cc40*/  S2UR UR5, SR_CgaCtaId ;  /* 0x00000000000579c3 */ /* 0x000e300000008800 */
[----:B------:R-:W-:Y:S06]  /*1cc50*/  BAR.SYNC.DEFER_BLOCKING 0x5, 0x120 ;  /* 0x0144800000007b1d */ /* 0x000fec0000010000 */
[----:B------:R-:W-:Y:S01]  /*1cc60*/  UMOV UR4, 0x400 ;  /* 0x0000040000047882 */ /* 0x000fe20000000000 */
[----:B------:R-:W-:Y:S01]  /*1cc70*/  BSSY B0, `(.L_x_640) ;  /* 0x0000232000007945 */ /* 0x000fe20003800000 */
[----:B0-----:R-:W-:-:S06]  /*1cc80*/  ULEA UR4, UR5, UR4, 0x18 ;  /* 0x0000000405047291 */ /* 0x001fcc000f8ec03f */
[----:B------:R-:W-:-:S05]  /*1cc90*/  IMAD.U32 R2, RZ, RZ, UR4 ;  /* 0x00000004ff027e24 */ /* 0x000fca000f8e00ff */
[----:B------:R0:W1:Y:S01]  /*1cca0*/  LDS.128 R148, [R2+0x368d0] ;  /* 0x0368d00002947984 */ /* 0x0000620000000c00 */
[----:B------:R-:W-:Y:S06]  /*1ccb0*/  BAR.ARV 0x4, 0x120 ;  /* 0x0104800000007b1d */ /* 0x000fec0000002000 */
[----:B------:R-:W-:Y:S05]  /*1ccc0*/  @P0 BRA `(.L_x_641) ;  /* 0x0000001800080947 */ /* 0x000fea0003800000 */
[----:B------:R-:W2:Y:S01]  /*1ccd0*/  LDL R8, [R1+0x60] ;  /* 0x0000600001087983 */ /* 0x000ea20000100800 */
[----:B------:R-:W-:Y:S01]  /*1cce0*/  F2FP.BF16.F32.PACK_AB R24, R25, R24 ;  /* 0x000000181918723e */ /* 0x000fe200000010ff */
[----:B------:R-:W-:Y:S01]  /*1ccf0*/  ULDC.64 UR4, c[0x0][0xbd8] ;  /* 0x0002f60000047ab9 */ /* 0x000fe20000000a00 */
[----:B------:R-:W-:Y:S01]  /*1cd00*/  F2FP.BF16.F32.PACK_AB R25, R135, R124 ;  /* 0x0000007c8719723e */ /* 0x000fe200000010ff */
[----:B------:R-:W3:Y:S01]  /*1cd10*/  S2R R7, SR_SWINHI ;  /* 0x0000000000077919 */ /* 0x000ee20000002f00 */
        /* <DEDUP_REMOVED lines=11> */
[----:B------:R-:W-:Y:S01]  /*1cdd0*/  F2FP.BF16.F32.PACK_AB R58, R61, R60 ;  /* 0x0000003c3d3a723e */ /* 0x000fe200000010ff */
[----:B------:R-:W-:Y:S01]  /*1cde0*/  IMAD.MOV.U32 R61, RZ, RZ, RZ ;  /* 0x000000ffff3d7224 */ /* 0x000fe200078e00ff */
[----:B------:R-:W-:Y:S02]  /*1cdf0*/  F2FP.BF16.F32.PACK_AB R59, R126, R59 ;  /* 0x0000003b7e3b723e */ /* 0x000fe400000010ff */
[----:B------:R-:W-:Y:S02]  /*1ce00*/  F2FP.BF16.F32.PACK_AB R65, R125, R66 ;  /* 0x000000427d41723e */ /* 0x000fe400000010ff */
[----:B------:R-:W-:Y:S02]  /*1ce10*/  F2FP.BF16.F32.PACK_AB R72, R73, R72 ;  /* 0x000000484948723e */ /* 0x000fe400000010ff */
[----:B------:R-:W-:-:S02]  /*1ce20*/  F2FP.BF16.F32.PACK_AB R66, R69, R68 ;  /* 0x000000444542723e */ /* 0x000fc400000010ff */
[----:B------:R-:W-:Y:S02]  /*1ce30*/  MOV R4, R2 ;  /* 0x0000000200047202 */ /* 0x000fe40000000f00 */
[----:B---3--:R-:W-:Y:S02]  /*1ce40*/  MOV R5, R7 ;  /* 0x0000000700057202 */ /* 0x008fe40000000f00 */
        /* <DEDUP_REMOVED lines=24> */
[----:B------:R-:W-:Y:S01]  /*1cfd0*/  BAR.SYNC.DEFER_BLOCKING 0x1, 0x100 ;  /* 0x0044000000007b1d */ /* 0x000fe20000010000 */
[----:B--2---:R-:W-:-:S03]  /*1cfe0*/  IMAD.WIDE R26, R8, 0x2, R4 ;  /* 0x00000002081a7825 */ /* 0x004fc600078e0204 */
[C---:B------:R-:W-:Y:S02]  /*1cff0*/  LOP3.LUT R7, R26.reuse, 0x380, RZ, 0xc0, !PT ;  /* 0x000003801a077812 */ /* 0x040fe400078ec0ff */
[C---:B------:R-:W-:Y:S02]  /*1d000*/  IADD3 R111, P2, R26.reuse, 0x20, RZ ;  /* 0x000000201a6f7810 */ /* 0x040fe40007f5e0ff */
[C---:B------:R-:W-:Y:S02]  /*1d010*/  IADD3 R137, P1, R26.reuse, 0x40, RZ ;  /* 0x000000401a897810 */ /* 0x040fe40007f3e0ff */
[C---:B------:R-:W-:Y:S01]  /*1d020*/  IADD3 R139, P6, R26.reuse, 0x60, RZ ;  /* 0x000000601a8b7810 */ /* 0x040fe20007fde0ff */
[--C-:B------:R-:W-:Y:S01]  /*1d030*/  IMAD.X R9, RZ, RZ, R27.reuse, P2 ;  /* 0x000000ffff097224 */ /* 0x100fe200010e061b */
[C---:B------:R-:W-:Y:S01]  /*1d040*/  IADD3 R141, P5, R26.reuse, 0x4000, RZ ;  /* 0x000040001a8d7810 */ /* 0x040fe20007fbe0ff */
[--C-:B------:R-:W-:Y:S01]  /*1d050*/  IMAD.X R11, RZ, RZ, R27.reuse, P1 ;  /* 0x000000ffff0b7224 */ /* 0x100fe200008e061b */
[----:B------:R-:W-:Y:S01]  /*1d060*/  SHF.R.U64 R7, R7, 0x3, RZ ;  /* 0x0000000307077819 */ /* 0x000fe200000012ff */
[--C-:B------:R-:W-:Y:S01]  /*1d070*/  IMAD.X R13, RZ, RZ, R27.reuse, P6 ;  /* 0x000000ffff0d7224 */ /* 0x100fe200030e061b */
[C---:B------:R-:W-:Y:S01]  /*1d080*/  IADD3 R143, P0, R26.reuse, 0x4020, RZ ;  /* 0x000040201a8f7810 */ /* 0x040fe20007f1e0ff */
[----:B------:R-:W-:Y:S01]  /*1d090*/  IMAD.X R15, RZ, RZ, R27, P5 ;  /* 0x000000ffff0f7224 */ /* 0x000fe200028e061b */
[----:B------:R-:W-:-:S02]  /*1d0a0*/  IADD3 R145, P4, R26, 0x4040, RZ ;  /* 0x000040401a917810 */ /* 0x000fc40007f9e0ff */
        /* <DEDUP_REMOVED lines=9> */
[--C-:B------:R-:W-:Y:S01]  /*1d140*/  IMAD.X R43, RZ, RZ, R27.reuse, P1 ;  /* 0x000000ffff2b7224 */ /* 0x100fe200008e061b */
[----:B------:R-:W-:Y:S01]  /*1d150*/  LOP3.LUT R26, R7, R26, RZ, 0x3c, !PT ;  /* 0x0000001a071a7212 */ /* 0x000fe200078e3cff */
[--C-:B------:R-:W-:Y:S01]  /*1d160*/  IMAD.X R47, RZ, RZ, R27.reuse, P6 ;  /* 0x000000ffff2f7224 */ /* 0x100fe200030e061b */
[----:B------:R-:W-:Y:S01]  /*1d170*/  LOP3.LUT R8, R111, 0x380, RZ, 0xc0, !PT ;  /* 0x000003806f087812 */ /* 0x000fe200078ec0ff */
[----:B------:R-:W-:Y:S01]  /*1d180*/  IMAD.X R7, RZ, RZ, R27, P5 ;  /* 0x000000ffff077224 */ /* 0x000fe200028e061b */
[----:B------:R-:W-:-:S02]  /*1d190*/  LOP3.LUT R10, R137, 0x380, RZ, 0xc0, !PT ;  /* 0x00000380890a7812 */ /* 0x000fc400078ec0ff */
[----:B------:R-:W-:Y:S02]  /*1d1a0*/  LOP3.LUT R34, R147, 0x380, RZ, 0xc0, !PT ;  /* 0x0000038093227812 */ /* 0x000fe400078ec0ff */
[----:B------:R-:W-:Y:S02]  /*1d1b0*/  MOV R78, R26 ;  /* 0x0000001a004e7202 */ /* 0x000fe40000000f00 */
[----:B------:R-:W-:Y:S02]  /*1d1c0*/  LOP3.LUT R27, R155, 0x380, RZ, 0xc0, !PT ;  /* 0x000003809b1b7812 */ /* 0x000fe400078ec0ff */
[----:B------:R-:W-:Y:S02]  /*1d1d0*/  LOP3.LUT R12, R139, 0x380, RZ, 0xc0, !PT ;  /* 0x000003808b0c7812 */ /* 0x000fe400078ec0ff */
[----:B------:R-:W-:Y:S02]  /*1d1e0*/  SHF.R.U64 R8, R8, 0x3, RZ ;  /* 0x0000000308087819 */ /* 0x000fe400000012ff */
[----:B------:R-:W-:-:S02]  /*1d1f0*/  LOP3.LUT R14, R141, 0x380, RZ, 0xc0, !PT ;  /* 0x000003808d0e7812 */ /* 0x000fc400078ec0ff */
[----:B------:R-:W-:Y:S02]  /*1d200*/  SHF.R.U64 R10, R10, 0x3, RZ ;  /* 0x000000030a0a7819 */ /* 0x000fe400000012ff */
[----:B------:R-:W-:Y:S02]  /*1d210*/  SHF.R.U64 R34, R34, 0x3, RZ ;  /* 0x0000000322227819 */ /* 0x000fe400000012ff */
[----:B------:R-:W-:Y:S02]  /*1d220*/  LOP3.LUT R42, R46, 0x380, RZ, 0xc0, !PT ;  /* 0x000003802e2a7812 */ /* 0x000fe400078ec0ff */
[----:B------:R-:W-:Y:S02]  /*1d230*/  F2FP.BF16.F32.PACK_AB R26, R29, R28 ;  /* 0x0000001c1d1a723e */ /* 0x000fe400000010ff */
[----:B------:R-:W-:Y:S02]  /*1d240*/  LOP3.LUT R20, R143, 0x380, RZ, 0xc0, !PT ;  /* 0x000003808f147812 */ /* 0x000fe400078ec0ff */
[----:B------:R-:W-:-:S02]  /*1d250*/  SHF.R.U64 R28, R27, 0x3, RZ ;  /* 0x000000031b1c7819 */ /* 0x000fc400000012ff */
[----:B------:R-:W-:Y:S02]  /*1d260*/  LOP3.LUT R30, R145, 0x380, RZ, 0xc0, !PT ;  /* 0x00000380911e7812 */ /* 0x000fe400078ec0ff */
[----:B------:R-:W-:Y:S02]  /*1d270*/  SHF.R.U64 R12, R12, 0x3, RZ ;  /* 0x000000030c0c7819 */ /* 0x000fe400000012ff */
[----:B------:R-:W-:Y:S02]  /*1d280*/  LOP3.LUT R8, R8, R111, RZ, 0x3c, !PT ;  /* 0x0000006f08087212 */ /* 0x000fe400078e3cff */
[----:B------:R-:W-:Y:S02]  /*1d290*/  LOP3.LUT R86, R157, 0x380, RZ, 0xc0, !PT ;  /* 0x000003809d567812 */ /* 0x000fe400078ec0ff */
[----:B------:R-:W-:Y:S02]  /*1d2a0*/  SHF.R.U64 R14, R14, 0x3, RZ ;  /* 0x000000030e0e7819 */ /* 0x000fe400000012ff */
[----:B------:R-:W-:-:S02]  /*1d2b0*/  LOP3.LUT R10, R10, R137, RZ, 0x3c, !PT ;  /* 0x000000890a0a7212 */ /* 0x000fc400078e3cff */
[----:B------:R-:W-:Y:S02]  /*1d2c0*/  LOP3.LUT R38, R153, 0x380, RZ, 0xc0, !PT ;  /* 0x0000038099267812 */ /* 0x000fe400078ec0ff */
[----:B------:R-:W-:Y:S02]  /*1d2d0*/  LOP3.LUT R34, R34, R147, RZ, 0x3c, !PT ;  /* 0x0000009322227212 */ /* 0x000fe400078e3cff */
[----:B------:R-:W-:Y:S02]  /*1d2e0*/  SHF.R.U64 R29, R42, 0x3, RZ ;  /* 0x000000032a1d7819 */ /* 0x000fe400000012ff */
[----:B------:R-:W-:Y:S02]  /*1d2f0*/  SHF.R.U64 R20, R20, 0x3, RZ ;  /* 0x0000000314147819 */ /* 0x000fe400000012ff */
[----:B------:R-:W-:Y:S02]  /*1d300*/  LOP3.LUT R42, R28, R155, RZ, 0x3c, !PT ;  /* 0x0000009b1c2a7212 */ /* 0x000fe400078e3cff */
[----:B------:R-:W-:-:S02]  /*1d310*/  SHF.R.U64 R30, R30, 0x3, RZ ;  /* 0x000000031e1e7819 */ /* 0x000fc400000012ff */
[----:B------:R-:W-:Y:S02]  /*1d320*/  LOP3.LUT R12, R12, R139, RZ, 0x3c, !PT ;  /* 0x0000008b0c0c7212 */ /* 0x000fe400078e3cff */
[----:B------:R-:W-:Y:S02]  /*1d330*/  SHF.R.U64 R86, R86, 0x3, RZ ;  /* 0x0000000356567819 */ /* 0x000fe400000012ff */
[----:B------:R-:W-:Y:S02]  /*1d340*/  MOV R28, R8 ;  /* 0x00000008001c7202 */ /* 0x000fe40000000f00 */
[----:B------:R-:W-:Y:S02]  /*1d350*/  LOP3.LUT R14, R14, R141, RZ, 0x3c, !PT ;  /* 0x0000008d0e0e7212 */ /* 0x000fe400078e3cff */
[----:B------:R-:W-:Y:S02]  /*1d360*/  SHF.R.U64 R38, R38, 0x3, RZ ;  /* 0x0000000326267819 */ /* 0x000fe400000012ff */
[----:B------:R-:W-:-:S02]  /*1d370*/  F2FP.BF16.F32.PACK_AB R27, R134, R6 ;  /* 0x00000006861b723e */ /* 0x000fc400000010ff */
[----:B------:R-:W-:Y:S02]  /*1d380*/  MOV R11, R10 ;  /* 0x0000000a000b7202 */ /* 0x000fe40000000f00 */
[----:B------:R-:W-:Y:S01]  /*1d390*/  MOV R9, R34 ;  /* 0x0000002200097202 */ /* 0x000fe20000000f00 */
[----:B------:R-:W-:Y:S01]  /*1d3a0*/  STSM.16.M88.4 [R78], R24 ;  /* 0x000000184e007844 */ /* 0x000fe20000000200 */
[----:B------:R-:W-:Y:S02]  /*1d3b0*/  LOP3.LUT R20, R20, R143, RZ, 0x3c, !PT ;  /* 0x0000008f14147212 */ /* 0x000fe400078e3cff */
[----:B------:R-:W-:Y:S02]  /*1d3c0*/  MOV R10, R42 ;  /* 0x0000002a000a7202 */ /* 0x000fe40000000f00 */
[----:B------:R-:W-:Y:S02]  /*1d3d0*/  F2FP.BF16.F32.PACK_AB R34, R37, R36 ;  /* 0x000000242522723e */ /* 0x000fe400000010ff */
[----:B------:R-:W-:-:S02]  /*1d3e0*/  F2FP.BF16.F32.PACK_AB R35, R132, R122 ;  /* 0x0000007a8423723e */ /* 0x000fc400000010ff */
[----:B------:R-:W-:Y:S02]  /*1d3f0*/  LOP3.LUT R30, R30, R145, RZ, 0x3c, !PT ;  /* 0x000000911e1e7212 */ /* 0x000fe400078e3cff */
[----:B------:R-:W-:Y:S01]  /*1d400*/  F2FP.BF16.F32.PACK_AB R42, R45, R44 ;  /* 0x0000002c2d2a723e */ /* 0x000fe200000010ff */
[----:B------:R-:W-:Y:S01]  /*1d410*/  STSM.16.M88.4 [R28], R32 ;  /* 0x000000201c007844 */ /* 0x000fe20000000200 */
[----:B------:R-:W-:Y:S02]  /*1d420*/  F2FP.BF16.F32.PACK_AB R43, R130, R120 ;  /* 0x00000078822b723e */ /* 0x000fe400000010ff */
[----:B------:R-:W-:Y:S02]  /*1d430*/  LOP3.LUT R6, R86, R157, RZ, 0x3c, !PT ;  /* 0x0000009d56067212 */ /* 0x000fe400078e3cff */
[----:B------:R-:W-:Y:S01]  /*1d440*/  MOV R12, R12 ;  /* 0x0000000c000c7202 */ /* 0x000fe20000000f00 */
[----:B------:R-:W-:Y:S01]  /*1d450*/  STSM.16.M88.4 [R11], R40 ;  /* 0x000000280b007844 */ /* 0x000fe20000000200 */
[----:B------:R-:W-:-:S02]  /*1d460*/  LOP3.LUT R38, R38, R153, RZ, 0x3c, !PT ;  /* 0x0000009926267212 */ /* 0x000fc400078e3cff */
[----:B------:R-:W-:Y:S01]  /*1d470*/  MOV R14, R14 ;  /* 0x0000000e000e7202 */ /* 0x000fe20000000f00 */
[----:B------:R-:W-:Y:S01]  /*1d480*/  STSM.16.M88.4 [R12], R48 ;  /* 0x000000300c007844 */ /* 0x000fe20000000200 */
[----:B------:R-:W-:Y:S02]  /*1d490*/  MOV R20, R20 ;  /* 0x0000001400147202 */ /* 0x000fe40000000f00 */
[----:B------:R-:W-:Y:S01]  /*1d4a0*/  LOP3.LUT R46, R29, R46, RZ, 0x3c, !PT ;  /* 0x0000002e1d2e7212 */ /* 0x000fe200078e3cff */
[----:B------:R-:W-:Y:S01]  /*1d4b0*/  STSM.16.M88.4 [R14], R56 ;  /* 0x000000380e007844 */ /* 0x000fe20000000200 */
[----:B------:R-:W-:Y:S02]  /*1d4c0*/  MOV R30, R30 ;  /* 0x0000001e001e7202 */ /* 0x000fe40000000f00 */
[----:B------:R-:W-:Y:S01]  /*1d4d0*/  MOV R8, R6 ;  /* 0x0000000600087202 */ /* 0x000fe20000000f00 */
[----:B------:R-:W-:Y:S01]  /*1d4e0*/  STSM.16.M88.4 [R20], R64 ;  /* 0x0000004014007844 */ /* 0x000fe20000000200 */
[----:B------:R-:W-:-:S02]  /*1d4f0*/  MOV R38, R38 ;  /* 0x0000002600267202 */ /* 0x000fc40000000f00 */
[----:B------:R-:W-:Y:S01]  /*1d500*/  ISETP.NE.U32.AND P0, PT, RZ, UR4, PT ;  /* 0x00000004ff007c0c */ /* 0x000fe2000bf05070 */
[----:B------:R-:W-:Y:S01]  /*1d510*/  STSM.16.M88.4 [R30], R72 ;  /* 0x000000481e007844 */ /* 0x000fe20000000200 */
[----:B------:R-:W-:Y:S02]  /*1d520*/  IADD3 R6, P1, R220, UR4, RZ ;  /* 0x00000004dc067c10 */ /* 0x000fe4000ff3e0ff */
[----:B------:R-:W-:Y:S01]  /*1d530*/  MOV R46, R46 ;  /* 0x0000002e002e7202 */ /* 0x000fe20000000f00 */
[----:B------:R2:W-:Y:S01]  /*1d540*/  STSM.16.M88.4 [R9], R80 ;  /* 0x0000005009007844 */ /* 0x0005e20000000200 */
[----:B------:R-:W-:Y:S02]  /*1d550*/  ISETP.NE.AND.EX P0, PT, RZ, UR5, PT, P0 ;  /* 0x00000005ff007c0c */ /* 0x000fe4000bf05300 */
[----:B------:R-:W-:Y:S01]  /*1d560*/  IADD3.X R7, R221, UR5, RZ, P1, !PT ;  /* 0x00000005dd077c10 */ /* 0x000fe20008ffe4ff */
[----:B------:R-:W-:Y:S01]  /*1d570*/  STSM.16.M88.4 [R38], R88 ;  /* 0x0000005826007844 */ /* 0x000fe20000000200 */
[----:B------:R-:W-:-:S02]  /*1d580*/  ULDC.64 UR4, c[0x0][0xbe0] ;  /* 0x0002f80000047ab9 */ /* 0x000fc40000000a00 */
[----:B------:R-:W-:Y:S01]  /*1d590*/  ISETP.NE.U32.AND P1, PT, RZ, UR4, PT ;  /* 0x00000004ff007c0c */ /* 0x000fe2000bf25070 */
[----:B------:R-:W-:Y:S04]  /*1d5a0*/  STSM.16.M88.4 [R10], R96 ;  /* 0x000000600a007844 */ /* 0x000fe80000000200 */
[----:B------:R-:W-:Y:S01]  /*1d5b0*/  STSM.16.M88.4 [R46], R104 ;  /* 0x000000682e007844 */ /* 0x000fe20000000200 */
[----:B------:R-:W-:-:S03]  /*1d5c0*/  ISETP.NE.AND.EX P1, PT, RZ, UR5, PT, P1 ;  /* 0x00000005ff007c0c */ /* 0x000fc6000bf25310 */
[----:B------:R3:W-:Y:S01]  /*1d5d0*/  STSM.16.M88.4 [R8], R112 ;  /* 0x0000007008007844 */ /* 0x0007e20000000200 */
[----:B------:R-:W-:Y:S09]  /*1d5e0*/  BAR.SYNC.DEFER_BLOCKING 0x1, 0x100 ;  /* 0x0044000000007b1d */ /* 0x000ff20000010000 */
[----:B------:R-:W-:Y:S01]  /*1d5f0*/  @P1 IADD3 R220, P2, R220, UR4, RZ ;  /* 0x00000004dcdc1c10 */ /* 0x000fe2000ff5e0ff */
[----:B------:R-:W-:-:S02]  /*1d600*/  ULDC UR4, c[0x0][0xa88] ;  /* 0x0002a20000047ab9 */ /* 0x000fc40000000800 */
[----:B------:R-:W-:Y:S01]  /*1d610*/  IMAD.U32 R60, RZ, RZ, UR4 ;  /* 0x00000004ff3c7e24 */ /* 0x000fe2000f8e00ff */
[----:B------:R-:W-:Y:S01]  /*1d620*/  @P1 IADD3.X R221, R221, UR5, RZ, P2, !PT ;  /* 0x00000005dddd1c10 */ /* 0x000fe200097fe4ff */
[----:B------:R4:W5:Y:S01]  /*1d630*/  @P0 LDG.E R61, desc[UR60][R6.64] ;  /* 0x0000003c063d0981 */ /* 0x000962000c1e1900 */
[----:B--2---:R-:W-:-:S03]  /*1d640*/  LEA R9, R216, R214, 0x6 ;  /* 0x000000d6d8097211 */ /* 0x004fc600078e30ff */
[----:B------:R4:W5:Y:S02]  /*1d650*/  @P1 LDG.E R60, desc[UR60][R220.64] ;  /* 0x0000003cdc3c1981 */ /* 0x000964000c1e1900 */
[----:B------:R-:W-:-:S03]  /*1d660*/  IMAD.WIDE R4, R9, 0x2, R4 ;  /* 0x0000000209047825 */ /* 0x000fc600078e0204 */
[----:B------:R-:W-:-:S04]  /*1d670*/  IADD3 R9, P4, R4, 0x1000, RZ ;  /* 0x0000100004097810 */ /* 0x000fc80007f9e0ff */
[----:B---3--:R-:W-:Y:S01]  /*1d680*/  LOP3.LUT R8, R9, 0x380, RZ, 0xc0, !PT ;  /* 0x0000038009087812 */ /* 0x008fe200078ec0ff */
[----:B----4-:R-:W-:Y:S08]  /*1d690*/  @P1 BRA `(.L_x_642) ;  /* 0x0000000000101947 */ /* 0x010ff00003800000 */
[----:B------:R-:W-:Y:S05]  /*1d6a0*/  @!P0 BRA `(.L_x_642) ;  /* 0x00000000000c8947 */ /* 0x000fea0003800000 */
[----:B------:R-:W2:Y:S04]  /*1d6b0*/  LDG.E R11, desc[UR60][R6.64] ;  /* 0x0000003c060b7981 */ /* 0x000ea8000c1e1900 */
[----:B-----5:R-:W2:Y:S02]  /*1d6c0*/  LDG.E R60, desc[UR60][R6.64+0x4] ;  /* 0x0000043c063c7981 */ /* 0x020ea4000c1e1900 */
[----:B--2---:R-:W-:-:S07]  /*1d6d0*/  IMAD.IADD R60, R60, 0x1, -R11 ;  /* 0x000000013c3c7824 */ /* 0x004fce00078e0a0b */
.L_x_642:
[----:B------:R-:W2:Y:S01]  /*1d6e0*/  LDL R10, [R1+0x5c] ;  /* 0x00005c00010a7983 */ /* 0x000ea20000100800 */
[----:B------:R-:W-:Y:S01]  /*1d6f0*/  SHF.R.S32.HI R62, RZ, 0x1f, R219 ;  /* 0x0000001fff3e7819 */ /* 0x000fe200000114db */
[----:B------:R-:W-:Y:S01]  /*1d700*/  ULDC.64 UR4, c[0x0][0xb70] ;  /* 0x0002dc0000047ab9 */ /* 0x000fe20000000a00 */
[----:B------:R-:W-:Y:S01]  /*1d710*/  SHF.R.U64 R8, R8, 0x3, RZ ;  /* 0x0000000308087819 */ /* 0x000fe200000012ff */
[--C-:B-----5:R-:W-:Y:S01]  /*1d720*/  IMAD.MOV.U32 R20, RZ, RZ, R61.reuse ;  /* 0x000000ffff147224 */ /* 0x120fe200078e003d */
[----:B------:R-:W-:Y:S01]  /*1d730*/  SHF.R.S32.HI R21, RZ, 0x1f, R61 ;  /* 0x0000001fff157819 */ /* 0x000fe2000001143d */
[----:B------:R-:W-:Y:S01]  /*1d740*/  IMAD R6, R62, UR4, RZ ;  /* 0x000000043e067c24 */ /* 0x000fe2000f8e02ff */
[----:B------:R-:W-:Y:S02]  /*1d750*/  LOP3.LUT R8, R8, R9, RZ, 0x3c, !PT ;  /* 0x0000000908087212 */ /* 0x000fe400078e3cff */
[----:B------:R-:W-:Y:S01]  /*1d760*/  SEL R226, R226, RZ, !P0 ;  /* 0x000000ffe2e27207 */ /* 0x000fe20004000000 */
[C---:B------:R-:W-:Y:S01]  /*1d770*/  IMAD R9, R219.reuse, UR5, R6 ;  /* 0x00000005db097c24 */ /* 0x040fe2000f8e0206 */
[----:B------:R-:W-:Y:S01]  /*1d780*/  SEL R63, R222, RZ, !P0 ;  /* 0x000000ffde3f7207 */ /* 0x000fe20004000000 */
[----:B------:R-:W-:Y:S01]  /*1d790*/  IMAD.WIDE.U32 R6, R219, UR4, R20 ;  /* 0x00000004db067c25 */ /* 0x000fe2000f8e0014 */
[----:B------:R-:W-:Y:S01]  /*1d7a0*/  ULDC.64 UR4, c[0x0][0xb78] ;  /* 0x0002de0000047ab9 */ /* 0x000fe20000000a00 */
[----:B------:R-:W-:-:S02]  /*1d7b0*/  IADD3 R29, P0, R4, 0x4000, RZ ;  /* 0x00004000041d7810 */ /* 0x000fc40007f1e0ff */
[----:B------:R-:W-:Y:S01]  /*1d7c0*/  IMAD.IADD R7, R7, 0x1, R9 ;  /* 0x0000000107077824 */ /* 0x000fe200078e0209 */
[----:B------:R-:W-:Y:S01]  /*1d7d0*/  IADD3 R13, P5, R4, 0x2000, RZ ;  /* 0x00002000040d7810 */ /* 0x000fe20007fbe0ff */
[----:B------:R-:W-:Y:S01]  /*1d7e0*/  IMAD R9, R226, UR4, RZ ;  /* 0x00000004e2097c24 */ /* 0x000fe2000f8e02ff */
[C---:B------:R-:W-:Y:S01]  /*1d7f0*/  IADD3 R25, P6, R4.reuse, 0x3000, RZ ;  /* 0x0000300004197810 */ /* 0x040fe20007fde0ff */
[----:B------:R-:W-:Y:S01]  /*1d800*/  IMAD.WIDE.U32 R6, R63, UR4, R6 ;  /* 0x000000043f067c25 */ /* 0x000fe2000f8e0006 */
[C---:B------:R-:W-:Y:S02]  /*1d810*/  IADD3 R33, P1, R4.reuse, 0x5000, RZ ;  /* 0x0000500004217810 */ /* 0x040fe40007f3e0ff */
[----:B------:R-:W-:Y:S02]  /*1d820*/  LOP3.LUT R28, R29, 0x380, RZ, 0xc0, !PT ;  /* 0x000003801d1c7812 */ /* 0x000fe400078ec0ff */
[----:B------:R-:W-:Y:S02]  /*1d830*/  IADD3 R37, P2, R4, 0x6000, RZ ;  /* 0x0000600004257810 */ /* 0x000fe40007f5e0ff */
[----:B------:R-:W-:-:S02]  /*1d840*/  LOP3.LUT R12, R13, 0x380, RZ, 0xc0, !PT ;  /* 0x000003800d0c7812 */ /* 0x000fc400078ec0ff */
[----:B------:R-:W-:Y:S02]  /*1d850*/  LOP3.LUT R24, R25, 0x380, RZ, 0xc0, !PT ;  /* 0x0000038019187812 */ /* 0x000fe400078ec0ff */
[----:B------:R-:W-:Y:S02]  /*1d860*/  LOP3.LUT R32, R33, 0x380, RZ, 0xc0, !PT ;  /* 0x0000038021207812 */ /* 0x000fe400078ec0ff */
[----:B------:R-:W-:Y:S02]  /*1d870*/  SHF.R.U64 R28, R28, 0x3, RZ ;  /* 0x000000031c1c7819 */ /* 0x000fe400000012ff */
[----:B------:R-:W-:Y:S02]  /*1d880*/  LOP3.LUT R36, R37, 0x380, RZ, 0xc0, !PT ;  /* 0x0000038025247812 */ /* 0x000fe400078ec0ff */
[----:B------:R-:W-:Y:S02]  /*1d890*/  SHF.R.U64 R12, R12, 0x3, RZ ;  /* 0x000000030c0c7819 */ /* 0x000fe400000012ff */
[----:B------:R-:W-:-:S02]  /*1d8a0*/  SHF.R.U64 R24, R24, 0x3, RZ ;  /* 0x0000000318187819 */ /* 0x000fc400000012ff */
[----:B------:R-:W-:Y:S02]  /*1d8b0*/  SHF.R.U64 R32, R32, 0x3, RZ ;  /* 0x0000000320207819 */ /* 0x000fe400000012ff */
[----:B------:R-:W-:Y:S01]  /*1d8c0*/  LOP3.LUT R28, R28, R29, RZ, 0x3c, !PT ;  /* 0x0000001d1c1c7212 */ /* 0x000fe200078e3cff */
[--C-:B------:R-:W-:Y:S01]  /*1d8d0*/  IMAD.X R29, RZ, RZ, R5.reuse, P0 ;  /* 0x000000ffff1d7224 */ /* 0x100fe200000e0605 */
[----:B------:R-:W-:Y:S02]  /*1d8e0*/  SHF.R.U64 R36, R36, 0x3, RZ ;  /* 0x0000000324247819 */ /* 0x000fe400000012ff */
        /* <DEDUP_REMOVED lines=9> */
[----:B------:R-:W-:-:S02]  /*1d980*/  IADD3 R49, P5, R4, 0x9000, RZ ;  /* 0x0000900004317810 */ /* 0x000fc40007fbe0ff */
[----:B------:R-:W-:Y:S02]  /*1d990*/  IADD3 R53, P6, R4, 0xa000, RZ ;  /* 0x0000a00004357810 */ /* 0x000fe40007fde0ff */
        /* <DEDUP_REMOVED lines=8> */
[----:B------:R-:W-:Y:S01]  /*1da20*/  SHF.R.S32.HI R215, RZ, 0x1f, R214 ;  /* 0x0000001fffd77819 */ /* 0x000fe200000114d6 */
[C---:B------:R-:W-:Y:S01]  /*1da30*/  IMAD R65, R225.reuse, -0x80, R60 ;  /* 0xffffff80e1417824 */ /* 0x040fe200078e023c */
[----:B------:R-:W-:Y:S01]  /*1da40*/  SHF.R.S32.HI R217, RZ, 0x1f, R216 ;  /* 0x0000001fffd97819 */ /* 0x000fe200000114d8 */
[----:B------:R-:W-:Y:S01]  /*1da50*/  BSSY B1, `(.L_x_643) ;  /* 0x0000061000017945 */ /* 0x000fe20003800000 */
[----:B--2---:R-:W-:-:S02]  /*1da60*/  IMAD R11, R225, 0x80, R10 ;  /* 0x00000080e10b7824 */ /* 0x004fc400078e020a */
[----:B------:R-:W-:Y:S01]  /*1da70*/  IMAD R10, R63, UR5, R9 ;  /* 0x000000053f0a7c24 */ /* 0x000fe2000f8e0209 */
[----:B------:R-:W-:Y:S02]  /*1da80*/  ULDC.64 UR4, c[0x0][0xb40] ;  /* 0x0002d00000047ab9 */ /* 0x000fe40000000a00 */
[----:B------:R-:W-:Y:S02]  /*1da90*/  SHF.R.S32.HI R9, RZ, 0x1f, R11 ;  /* 0x0000001fff097819 */ /* 0x000fe4000001140b */
[C---:B------:R-:W-:Y:S02]  /*1daa0*/  IADD3 R6, P3, R11.reuse, R6, RZ ;  /* 0x000000060b067210 */ /* 0x040fe40007f7e0ff */
[----:B------:R-:W-:Y:S02]  /*1dab0*/  ISETP.GE.OR P1, PT, R11, R60, P0 ;  /* 0x0000003c0b00720c */ /* 0x000fe40000726670 */
[----:B------:R-:W-:Y:S01]  /*1dac0*/  IADD3.X R9, R9, R7, R10, P3, !PT ;  /* 0x0000000709097210 */ /* 0x000fe20001ffe40a */
[----:B------:R-:W-:Y:S01]  /*1dad0*/  VIADD R7, R11, 0x8 ;  /* 0x000000080b077836 */ /* 0x000fe20000000000 */
[----:B------:R-:W-:-:S02]  /*1dae0*/  LEA R54, P3, R6, UR4, 0x2 ;  /* 0x0000000406367c11 */ /* 0x000fc4000f8610ff */
[----:B------:R-:W-:Y:S02]  /*1daf0*/  IADD3 R11, P2, R4, 0xb000, RZ ;  /* 0x0000b000040b7810 */ /* 0x000fe40007f5e0ff */
[----:B------:R-:W-:Y:S01]  /*1db00*/  LEA.HI.X R55, R6, UR5, R9, 0x2, P3 ;  /* 0x0000000506377c11 */ /* 0x000fe200098f1409 */
[--C-:B------:R-:W-:Y:S01]  /*1db10*/  IMAD.X R9, RZ, RZ, R5.reuse, P4 ;  /* 0x000000ffff097224 */ /* 0x100fe200020e0605 */
[C---:B------:R-:W-:Y:S01]  /*1db20*/  IADD3 R41, P3, R4.reuse, 0x7000, RZ ;  /* 0x0000700004297810 */ /* 0x040fe20007f7e0ff */
[----:B------:R-:W-:Y:S01]  /*1db30*/  IMAD.X R57, RZ, RZ, R5, P2 ;  /* 0x000000ffff397224 */ /* 0x000fe200010e0605 */
[C---:B------:R-:W-:Y:S01]  /*1db40*/  IADD3 R45, P4, R4.reuse, 0x8000, RZ ;  /* 0x00008000042d7810 */ /* 0x040fe20007f9e0ff */
[----:B------:R-:W-:Y:S01]  /*1db50*/  @!P1 STG.E desc[UR60][R54.64], R3 ;  /* 0x0000000336009986 */ /* 0x000fe2000c10193c */
[----:B------:R-:W-:Y:S01]  /*1db60*/  LOP3.LUT R6, R4, 0x380, RZ, 0xc0, !PT ;  /* 0x0000038004067812 */ /* 0x000fe200078ec0ff */
[----:B------:R-:W-:Y:S01]  /*1db70*/  ULDC.64 UR4, c[0x0][0xaa0] ;  /* 0x0002a80000047ab9 */ /* 0x000fe20000000a00 */
[----:B------:R-:W-:-:S02]  /*1db80*/  ISETP.GE.OR P0, PT, R7, R60, P0 ;  /* 0x0000003c0700720c */ /* 0x000fc40000706670 */
[----:B------:R-:W-:Y:S02]  /*1db90*/  LOP3.LUT R40, R41, 0x380, RZ, 0xc0, !PT ;  /* 0x0000038029287812 */ /* 0x000fe400078ec0ff */
[----:B------:R-:W-:Y:S02]  /*1dba0*/  LOP3.LUT R44, R45, 0x380, RZ, 0xc0, !PT ;  /* 0x000003802d2c7812 */ /* 0x000fe400078ec0ff */
[----:B------:R-:W-:Y:S02]  /*1dbb0*/  SHF.R.U64 R7, R6, 0x3, RZ ;  /* 0x0000000306077819 */ /* 0x000fe400000012ff */
[----:B------:R-:W-:Y:S02]  /*1dbc0*/  LOP3.LUT R6, R11, 0x380, RZ, 0xc0, !PT ;  /* 0x000003800b067812 */ /* 0x000fe400078ec0ff */
[----:B------:R-:W-:Y:S02]  /*1dbd0*/  SHF.R.U64 R40, R40, 0x3, RZ ;  /* 0x0000000328287819 */ /* 0x000fe400000012ff */
[----:B------:R-:W-:Y:S01]  /*1dbe0*/  SHF.R.U64 R44, R44, 0x3, RZ ;  /* 0x000000032c2c7819 */ /* 0x000fe200000012ff */
[----:B------:R2:W-:Y:S01]  /*1dbf0*/  @!P0 STG.E desc[UR60][R54.64+0x20], R0 ;  /* 0x0000200036008986 */ /* 0x0005e2000c10193c */
[----:B------:R-:W-:-:S02]  /*1dc00*/  SHF.R.U64 R6, R6, 0x3, RZ ;  /* 0x0000000306067819 */ /* 0x000fc400000012ff */
[----:B------:R-:W-:Y:S01]  /*1dc10*/  LOP3.LUT R40, R40, R41, RZ, 0x3c, !PT ;  /* 0x0000002928287212 */ /* 0x000fe200078e3cff */
[--C-:B------:R-:W-:Y:S01]  /*1dc20*/  IMAD.X R41, RZ, RZ, R5.reuse, P3 ;  /* 0x000000ffff297224 */ /* 0x100fe200018e0605 */
[----:B------:R-:W-:Y:S01]  /*1dc30*/  LOP3.LUT R44, R44, R45, RZ, 0x3c, !PT ;  /* 0x0000002d2c2c7212 */ /* 0x000fe200078e3cff */
[----:B------:R-:W-:Y:S01]  /*1dc40*/  IMAD.X R45, RZ, RZ, R5, P4 ;  /* 0x000000ffff2d7224 */ /* 0x000fe200020e0605 */
[----:B------:R-:W-:Y:S01]  /*1dc50*/  LOP3.LUT R4, R7, R4, RZ, 0x3c, !PT ;  /* 0x0000000407047212 */ /* 0x000fe200078e3cff */
[----:B------:R-:W5:Y:S01]  /*1dc60*/  LD.E.128 R12, desc[UR60][R12.64] ;  /* 0x0000003c0c0c7980 */ /* 0x000f62000c101d00 */
[----:B------:R-:W-:-:S03]  /*1dc70*/  LOP3.LUT R56, R6, R11, RZ, 0x3c, !PT ;  /* 0x0000000b06387212 */ /* 0x000fc600078e3cff */
[----:B------:R-:W5:Y:S01]  /*1dc80*/  LD.E.128 R8, desc[UR60][R8.64] ;  /* 0x0000003c08087980 */ /* 0x000f62000c101d00 */
[----:B--2---:R-:W-:-:S03]  /*1dc90*/  IMAD R0, R21, UR4, RZ ;  /* 0x0000000415007c24 */ /* 0x004fc6000f8e02ff */
[----:B------:R-:W5:Y:S04]  /*1dca0*/  LD.E.128 R4, desc[UR60][R4.64] ;  /* 0x0000003c04047980 */ /* 0x000f68000c101d00 */
        /* <DEDUP_REMOVED lines=8> */
[----:B------:R-:W5:Y:S01]  /*1dd30*/  LD.E.128 R56, desc[UR60][R56.64] ;  /* 0x0000003c38387980 */ /* 0x000f62000c101d00 */
[----:B------:R-:W-:Y:S01]  /*1dd40*/  @!PT LDS RZ, [RZ] ;  /* 0x00000000fffff984 */ /* 0x000fe20000000800 */
[----:B------:R-:W-:Y:S01]  /*1dd50*/  @!PT LDS RZ, [RZ] ;  /* 0x00000000fffff984 */ /* 0x000fe20000000800 */
[----:B------:R-:W-:Y:S01]  /*1dd60*/  @!PT LDS RZ, [RZ] ;  /* 0x00000000fffff984 */ /* 0x000fe20000000800 */
[----:B------:R-:W-:Y:S01]  /*1dd70*/  @!PT LDS RZ, [RZ] ;  /* 0x00000000fffff984 */ /* 0x000fe20000000800 */
[----:B------:R2:W-:Y:S06]  /*1dd80*/  MEMBAR.ALL.CTA ;  /* 0x0000000000007992 */ /* 0x0005ec0000008000 */
[----:B--2---:R-:W2:Y:S01]  /*1dd90*/  FENCE.VIEW.ASYNC.S ;  /* 0x00000000000073c6 */ /* 0x004ea20000000000 */
[----:B------:R-:W-:-:S04]  /*1dda0*/  IMAD.WIDE.U32 R20, R61, UR4, R214 ;  /* 0x000000043d147c25 */ /* 0x000fc8000f8e00d6 */
[----:B------:R-:W-:Y:S01]  /*1ddb0*/  IMAD R61, R61, UR5, R0 ;  /* 0x000000053d3d7c24 */ /* 0x000fe2000f8e0200 */
[----:B------:R-:W-:Y:S01]  /*1ddc0*/  ULDC.64 UR4, c[0x0][0xae0] ;  /* 0x0002b80000047ab9 */ /* 0x000fe20000000a00 */
[C---:B------:R-:W-:Y:S01]  /*1ddd0*/  VIADD R0, R216.reuse, 0x20 ;  /* 0x00000020d8007836 */ /* 0x040fe20000000000 */
[----:B------:R-:W-:Y:S01]  /*1dde0*/  ISETP.GE.AND P3, PT, R216, R65, PT ;  /* 0x00000041d800720c */ /* 0x000fe20003f66270 */
[----:B------:R-:W-:Y:S01]  /*1ddf0*/  IMAD R62, R62, UR4, RZ ;  /* 0x000000043e3e7c24 */ /* 0x000fe2000f8e02ff */
[----:B------:R-:W-:Y:S01]  /*1de00*/  IADD3 R21, R21, R61, RZ ;  /* 0x0000003d15157210 */ /* 0x000fe20007ffe0ff */
[----:B------:R-:W-:Y:S01]  /*1de10*/  VIADD R3, R216, 0x40 ;  /* 0x00000040d8037836 */ /* 0x000fe20000000000 */
[-C--:B------:R-:W-:Y:S01]  /*1de20*/  ISETP.GE.AND P0, PT, R0, R65.reuse, PT ;  /* 0x000000410000720c */ /* 0x080fe20003f06270 */
[C---:B------:R-:W-:Y:S02]  /*1de30*/  IMAD R61, R219.reuse, UR5, R62 ;  /* 0x00000005db3d7c24 */ /* 0x040fe4000f8e023e */
[----:B------:R-:W-:Y:S01]  /*1de40*/  IMAD.WIDE.U32 R20, R219, UR4, R20 ;  /* 0x00000004db147c25 */ /* 0x000fe2000f8e0014 */
[----:B------:R-:W-:Y:S01]  /*1de50*/  ULDC.64 UR4, c[0x0][0xae8] ;  /* 0x0002ba0000047ab9 */ /* 0x000fe20000000a00 */
[----:B------:R-:W-:-:S02]  /*1de60*/  ISETP.GE.AND P1, PT, R3, R65, PT ;  /* 0x000000410300720c */ /* 0x000fc40003f26270 */
[----:B------:R-:W-:Y:S02]  /*1de70*/  VIADD R0, R2, 0x36820 ;  /* 0x0003682002007836 */ /* 0x000fe40000000000 */
[----:B------:R-:W-:Y:S02]  /*1de80*/  IMAD R3, R226, UR4, RZ ;  /* 0x00000004e2037c24 */ /* 0x000fe4000f8e02ff */
[----:B------:R-:W-:Y:S01]  /*1de90*/  IMAD.IADD R21, R21, 0x1, R61 ;  /* 0x0000000115157824 */ /* 0x000fe200078e023d */
[----:B------:R-:W-:Y:S01]  /*1dea0*/  PRMT R0, RZ, 0x654, R0 ;  /* 0x00000654ff007816 */ /* 0x000fe20000000000 */
[----:B------:R-:W-:Y:S02]  /*1deb0*/  VIADD R60, R216, 0x60 ;  /* 0x00000060d83c7836 */ /* 0x000fe40000000000 */
[C---:B------:R-:W-:Y:S01]  /*1dec0*/  IMAD R3, R63.reuse, UR5, R3 ;  /* 0x000000053f037c24 */ /* 0x040fe2000f8e0203 */
[----:B--2---:R2:W-:Y:S01]  /*1ded0*/  SYNCS.ARRIVE.TRANS64.RED.A1T0 RZ, [R0+URZ], RZ ;  /* 0x000000ff00ff79a7 */ /* 0x0045e2000810043f */
[----:B------:R-:W-:Y:S01]  /*1dee0*/  IMAD.WIDE.U32 R62, R63, UR4, R20 ;  /* 0x000000043f3e7c25 */ /* 0x000fe2000f8e0014 */
[----:B------:R-:W-:-:S03]  /*1def0*/  ISETP.GE.AND P2, PT, R60, R65, PT ;  /* 0x000000413c00720c */ /* 0x000fc60003f46270 */
[----:B------:R-:W-:-:S04]  /*1df00*/  IMAD.WIDE R60, R225, 0x80, R216 ;  /* 0x00000080e13c7825 */ /* 0x000fc800078e02d8 */
[----:B------:R-:W-:Y:S01]  /*1df10*/  IMAD.IADD R67, R63, 0x1, R3 ;  /* 0x000000013f437824 */ /* 0x000fe200078e0203 */
[----:B--2---:R-:W-:Y:S06]  /*1df20*/  @P3 BRA `(.L_x_644) ;  /* 0x00000000004c3947 */ /* 0x004fec0003800000 */
[----:B------:R-:W-:Y:S01]  /*1df30*/  ULDC.64 UR6, c[0x0][0xad8] ;  /* 0x0002b60000067ab9 */ /* 0x000fe20000000a00 */
        /* <DEDUP_REMOVED lines=8> */
[----:B------:R-:W-:Y:S02]  /*1dfc0*/  IMAD.MOV.U32 R21, RZ, RZ, R67 ;  /* 0x000000ffff157224 */ /* 0x000fe400078e0043 */
[----:B------:R-:W-:-:S02]  /*1dfd0*/  IMAD R3, R60, UR7, R3 ;  /* 0x000000073c037c24 */ /* 0x000fc4000f8e0203 */
        /* <DEDUP_REMOVED lines=8> */
.L_x_644:
[----:B------:R-:W-:Y:S05]  /*1e060*/  BSYNC B1 ;  /* 0x0000000000017941 */ /* 0x000fea0003800000 */
.L_x_643:
[----:B------:R-:W-:Y:S04]  /*1e070*/  BSSY B1, `(.L_x_645) ;  /* 0x0000017000017945 */ /* 0x000fe80003800000 */
[----:B------:R-:W-:Y:S05]  /*1e080*/  @P0 BRA `(.L_x_646) ;  /* 0x0000000000540947 */ /* 0x000fea0003800000 */
[----:B------:R-:W-:Y:S01]  /*1e090*/  IADD3 R3, P0, R60, 0x20, RZ ;  /* 0x000000203c037810 */ /* 0x000fe20007f1e0ff */
[C---:B--2--5:R-:W-:Y:S01]  /*1e0a0*/  VIADD R4, R214.reuse, 0x40 ;  /* 0x00000040d6047836 */ /* 0x064fe20000000000 */
[----:B------:R-:W-:Y:S01]  /*1e0b0*/  ULDC UR4, c[0x0][0xa8c] ;  /* 0x0002a30000047ab9 */ /* 0x000fe20000000800 */
[----:B------:R-:W-:Y:S01]  /*1e0c0*/  ULDC.64 UR6, c[0x0][0xad8] ;  /* 0x0002b60000067ab9 */ /* 0x000fe20000000a00 */
[----:B------:R-:W-:Y:S01]  /*1e0d0*/  IMAD.MOV.U32 R5, RZ, RZ, R67 ;  /* 0x000000ffff057224 */ /* 0x000fe200078e0043 */
[----:B------:R-:W-:Y:S01]  /*1e0e0*/  ISETP.GE.AND P3, PT, R214, UR4, PT ;  /* 0x00000004d6007c0c */ /* 0x000fe2000bf66270 */
[----:B------:R-:W-:Y:S01]  /*1e0f0*/  IMAD.X R0, RZ, RZ, R61, P0 ;  /* 0x000000ffff007224 */ /* 0x000fe200000e063d */
[----:B------:R-:W-:Y:S01]  /*1e100*/  ISETP.GE.AND P4, PT, R4, UR4, PT ;  /* 0x0000000404007c0c */ /* 0x000fe2000bf86270 */
[----:B------:R-:W-:Y:S02]  /*1e110*/  IMAD.MOV.U32 R4, RZ, RZ, R62 ;  /* 0x000000ffff047224 */ /* 0x000fe400078e003e */
[----:B------:R-:W-:-:S02]  /*1e120*/  VIADD R6, R214, 0x80 ;  /* 0x00000080d6067836 */ /* 0x000fc40000000000 */
[----:B------:R-:W-:Y:S02]  /*1e130*/  IMAD R0, R0, UR6, RZ ;  /* 0x0000000600007c24 */ /* 0x000fe4000f8e02ff */
[----:B------:R-:W-:Y:S01]  /*1e140*/  IMAD.WIDE.U32 R4, R3, UR6, R4 ;  /* 0x0000000603047c25 */ /* 0x000fe2000f8e0004 */
[----:B------:R-:W-:-:S03]  /*1e150*/  ISETP.GE.AND P5, PT, R6, UR4, PT ;  /* 0x0000000406007c0c */ /* 0x000fc6000bfa6270 */
        /* <DEDUP_REMOVED lines=8> */
.L_x_646:
[----:B------:R-:W-:Y:S05]  /*1e1e0*/  BSYNC B1 ;  /* 0x0000000000017941 */ /* 0x000fea0003800000 */
.L_x_645:
[----:B------:R-:W-:Y:S04]  /*1e1f0*/  BSSY B1, `(.L_x_647) ;  /* 0x0000017000017945 */ /* 0x000fe80003800000 */
[----:B------:R-:W-:Y:S05]  /*1e200*/  @P1 BRA `(.L_x_648) ;  /* 0x0000000000541947 */ /* 0x000fea0003800000 */
[----:B------:R-:W-:Y:S01]  /*1e210*/  IADD3 R3, P0, R60, 0x40, RZ ;  /* 0x000000403c037810 */ /* 0x000fe20007f1e0ff */
[----:B--2--5:R-:W-:Y:S01]  /*1e220*/  VIADD R4, R214, 0x40 ;  /* 0x00000040d6047836 */ /* 0x024fe20000000000 */
[----:B------:R-:W-:Y:S01]  /*1e230*/  ULDC UR4, c[0x0][0xa8c] ;  /* 0x0002a30000047ab9 */ /* 0x000fe20000000800 */
[----:B------:R-:W-:Y:S01]  /*1e240*/  ULDC.64 UR6, c[0x0][0xad8] ;  /* 0x0002b60000067ab9 */ /* 0x000fe20000000a00 */
[----:B------:R-:W-:Y:S01]  /*1e250*/  IADD3.X R0, RZ, R61, RZ, P0, !PT ;  /* 0x0000003dff007210 */ /* 0x000fe200007fe4ff */
[----:B------:R-:W-:Y:S01]  /*1e260*/  IMAD.MOV.U32 R5, RZ, RZ, R67 ;  /* 0x000000ffff057224 */ /* 0x000fe200078e0043 */
[----:B------:R-:W-:Y:S01]  /*1e270*/  ISETP.GE.AND P3, PT, R4, UR4, PT ;  /* 0x0000000404007c0c */ /* 0x000fe2000bf66270 */
[----:B------:R-:W-:Y:S01]  /*1e280*/  IMAD.MOV.U32 R4, RZ, RZ, R62 ;  /* 0x000000ffff047224 */ /* 0x000fe200078e003e */
[C---:B------:R-:W-:Y:S01]  /*1e290*/  ISETP.GE.AND P1, PT, R214.reuse, UR4, PT ;  /* 0x00000004d6007c0c */ /* 0x040fe2000bf26270 */
[----:B---3--:R-:W-:Y:S02]  /*1e2a0*/  VIADD R6, R214, 0x80 ;  /* 0x00000080d6067836 */ /* 0x008fe40000000000 */
[----:B------:R-:W-:-:S02]  /*1e2b0*/  IMAD R0, R0, UR6, RZ ;  /* 0x0000000600007c24 */ /* 0x000fc4000f8e02ff */
        /* <DEDUP_REMOVED lines=10> */
.L_x_648:
[----:B------:R-:W-:Y:S05]  /*1e360*/  BSYNC B1 ;  /* 0x0000000000017941 */ /* 0x000fea0003800000 */
.L_x_647:
[----:B------:R-:W-:Y:S05]  /*1e370*/  @P2 BRA `(.L_x_649) ;  /* 0x0000000c00042947 */ /* 0x000fea0003800000 */
[----:B------:R-:W-:Y:S01]  /*1e380*/  IADD3 R3, P0, R60, 0x60, RZ ;  /* 0x000000603c037810 */ /* 0x000fe20007f1e0ff */
[----:B------:R-:W-:Y:S01]  /*1e390*/  ULDC.64 UR4, c[0x0][0xad8] ;  /* 0x0002b60000047ab9 */ /* 0x000fe20000000a00 */
[----:B--2--5:R-:W-:Y:S01]  /*1e3a0*/  IMAD.MOV.U32 R4, RZ, RZ, R62 ;  /* 0x000000ffff047224 */ /* 0x024fe200078e003e */
[----:B------:R-:W-:Y:S01]  /*1e3b0*/  ULDC.64 UR6, c[0x0][0xa80] ;  /* 0x0002a00000067ab9 */ /* 0x000fe20000000a00 */
[----:B------:R-:W-:Y:S02]  /*1e3c0*/  IMAD.MOV.U32 R5, RZ, RZ, R67 ;  /* 0x000000ffff057224 */ /* 0x000fe400078e0043 */
[----:B------:R-:W-:Y:S02]  /*1e3d0*/  IMAD.X R60, RZ, RZ, R61, P0 ;  /* 0x000000ffff3c7224 */ /* 0x000fe400000e063d */
[----:B------:R-:W-:Y:S02]  /*1e3e0*/  VIADD R0, R214, 0x40 ;  /* 0x00000040d6007836 */ /* 0x000fe40000000000 */
[----:B------:R-:W-:-:S02]  /*1e3f0*/  IMAD R60, R60, UR4, RZ ;  /* 0x000000043c3c7c24 */ /* 0x000fc4000f8e02ff */
[C---:B------:R-:W-:Y:S01]  /*1e400*/  IMAD.WIDE.U32 R4, R3.reuse, UR4, R4 ;  /* 0x0000000403047c25 */ /* 0x040fe2000f8e0004 */
[----:B------:R-:W-:Y:S02]  /*1e410*/  ULDC UR4, c[0x0][0xa8c] ;  /* 0x0002a30000047ab9 */ /* 0x000fe40000000800 */
[----:B------:R-:W-:Y:S01]  /*1e420*/  ISETP.GE.AND P1, PT, R214, UR4, PT ;  /* 0x00000004d6007c0c */ /* 0x000fe2000bf26270 */
[----:B------:R-:W-:Y:S01]  /*1e430*/  IMAD R3, R3, UR5, R60 ;  /* 0x0000000503037c24 */ /* 0x000fe2000f8e023c */
[----:B------:R-:W-:Y:S01]  /*1e440*/  ISETP.GE.AND P2, PT, R0, UR4, PT ;  /* 0x0000000400007c0c */ /* 0x000fe2000bf46270 */
[----:B------:R-:W-:Y:S01]  /*1e450*/  VIADD R0, R214, 0x80 ;  /* 0x00000080d6007836 */ /* 0x000fe20000000000 */
[----:B---34-:R-:W-:Y:S01]  /*1e460*/  LEA R6, P0, R4, UR6, 0x1 ;  /* 0x0000000604067c11 */ /* 0x018fe2000f8008ff */
        /* <DEDUP_REMOVED lines=8> */
.L_x_641:
[----:B------:R-:W-:Y:S01]  /*1e4f0*/  ULDC.64 UR4, c[0x0][0xbd8] ;  /* 0x0002f60000047ab9 */ /* 0x000fe20000000a00 */
[----:B------:R-:W-:Y:S01]  /*1e500*/  IMAD.MOV.U32 R3, RZ, RZ, RZ ;  /* 0x000000ffff037224 */ /* 0x000fe200078e00ff */
[----:B------:R-:W-:Y:S02]  /*1e510*/  ISETP.NE.U32.AND P0, PT, RZ, UR4, PT ;  /* 0x00000004ff007c0c */ /* 0x000fe4000bf05070 */
[----:B------:R-:W-:Y:S02]  /*1e520*/  IADD3 R4, P1, R220, UR4, RZ ;  /* 0x00000004dc047c10 */ /* 0x000fe4000ff3e0ff */
[----:B------:R-:W-:Y:S02]  /*1e530*/  ISETP.NE.AND.EX P0, PT, RZ, UR5, PT, P0 ;  /* 0x00000005ff007c0c */ /* 0x000fe4000bf05300 */
[----:B------:R-:W-:Y:S01]  /*1e540*/  IADD3.X R5, R221, UR5, RZ, P1, !PT ;  /* 0x00000005dd057c10 */ /* 0x000fe20008ffe4ff */
[----:B------:R-:W-:Y:S02]  /*1e550*/  ULDC.64 UR4, c[0x0][0xbe0] ;  /* 0x0002f80000047ab9 */ /* 0x000fe40000000a00 */
[----:B------:R-:W-:-:S04]  /*1e560*/  ISETP.NE.U32.AND P1, PT, RZ, UR4, PT ;  /* 0x00000004ff007c0c */ /* 0x000fc8000bf25070 */
[----:B------:R-:W-:-:S04]  /*1e570*/  ISETP.NE.AND.EX P1, PT, RZ, UR5, PT, P1 ;  /* 0x00000005ff007c0c */ /* 0x000fc8000bf25310 */
[----:B------:R2:W5:Y:S09]  /*1e580*/  @P0 LDG.E R3, desc[UR60][R4.64] ;  /* 0x0000003c04030981 */ /* 0x000572000c1e1900 */
[----:B------:R-:W-:Y:S01]  /*1e590*/  @P1 IADD3 R220, P2, R220, UR4, RZ ;  /* 0x00000004dcdc1c10 */ /* 0x000fe2000ff5e0ff */
[----:B------:R-:W-:-:S02]  /*1e5a0*/  ULDC UR4, c[0x0][0xa88] ;  /* 0x0002a20000047ab9 */ /* 0x000fc40000000800 */
[----:B------:R-:W-:Y:S01]  /*1e5b0*/  IMAD.U32 R0, RZ, RZ, UR4 ;  /* 0x00000004ff007e24 */ /* 0x000fe2000f8e00ff */
[----:B------:R-:W-:-:S05]  /*1e5c0*/  @P1 IADD3.X R221, R221, UR5, RZ, P2, !PT ;  /* 0x00000005dddd1c10 */ /* 0x000fca00097fe4ff */
[----:B------:R2:W5:Y:S01]  /*1e5d0*/  @P1 LDG.E R0, desc[UR60][R220.64] ;  /* 0x0000003cdc001981 */ /* 0x000562000c1e1900 */
[----:B------:R-:W3:Y:S02]  /*1e5e0*/  S2R R6, SR_TID.X ;  /* 0x0000000000067919 */ /* 0x000ee40000002100 */
[----:B---3--:R-:W-:-:S05]  /*1e5f0*/  VIADD R7, R6, 0xffffff80 ;  /* 0xffffff8006077836 */ /* 0x008fca0000000000 */
[----:B------:R-:W-:Y:S01]  /*1e600*/  ISETP.GE.AND P2, PT, R7, 0x80, PT ;  /* 0x000000800700780c */ /* 0x000fe20003f46270 */
[----:B--2---:R-:W-:-:S12]  /*1e610*/  @P1 BRA `(.L_x_650) ;  /* 0x0000000000101947 */ /* 0x004fd80003800000 */
[----:B------:R-:W-:Y:S05]  /*1e620*/  @!P0 BRA `(.L_x_650) ;  /* 0x00000000000c8947 */ /* 0x000fea0003800000 */
[----:B------:R-:W2:Y:S04]  /*1e630*/  LDG.E R7, desc[UR60][R4.64] ;  /* 0x0000003c04077981 */ /* 0x000ea8000c1e1900 */
[----:B-----5:R-:W2:Y:S02]  /*1e640*/  LDG.E R0, desc[UR60][R4.64+0x4] ;  /* 0x0000043c04007981 */ /* 0x020ea4000c1e1900 */
[----:B--2---:R-:W-:-:S07]  /*1e650*/  IMAD.IADD R0, R0, 0x1, -R7 ;  /* 0x0000000100007824 */ /* 0x004fce00078e0a07 */
.L_x_650:
[----:B------:R-:W-:Y:S01]  /*1e660*/  BSSY B1, `(.L_x_651) ;  /* 0x000001c000017945 */ /* 0x000fe20003800000 */
[----:B------:R-:W-:Y:S02]  /*1e670*/  SHF.R.S32.HI R9, RZ, 0x1f, R219 ;  /* 0x0000001fff097819 */ /* 0x000fe400000114db */
[----:B------:R-:W-:Y:S02]  /*1e680*/  SHF.R.S32.HI R215, RZ, 0x1f, R214 ;  /* 0x0000001fffd77819 */ /* 0x000fe400000114d6 */
[----:B------:R-:W-:Y:S02]  /*1e690*/  SEL R11, R222, RZ, !P0 ;  /* 0x000000ffde0b7207 */ /* 0x000fe40004000000 */
[----:B------:R-:W-:Y:S02]  /*1e6a0*/  SEL R226, R226, RZ, !P0 ;  /* 0x000000ffe2e27207 */ /* 0x000fe40004000000 */
[----:B-----5:R-:W-:Y:S01]  /*1e6b0*/  SHF.R.S32.HI R8, RZ, 0x1f, R3 ;  /* 0x0000001fff087819 */ /* 0x020fe20000011403 */
[----:B------:R-:W-:Y:S06]  /*1e6c0*/  @P2 BRA `(.L_x_652) ;  /* 0x0000000000542947 */ /* 0x000fec0003800000 */
[----:B------:R-:W-:-:S04]  /*1e6d0*/  IMAD R4, R225, 0x80, R6 ;  /* 0x00000080e1047824 */ /* 0x000fc800078e0206 */
[----:B------:R-:W-:-:S05]  /*1e6e0*/  VIADD R5, R4, 0xffffff80 ;  /* 0xffffff8004057836 */ /* 0x000fca0000000000 */
[----:B------:R-:W-:-:S13]  /*1e6f0*/  ISETP.GE.AND P0, PT, R5, R0, PT ;  /* 0x000000000500720c */ /* 0x000fda0003f06270 */
[----:B------:R-:W-:Y:S05]  /*1e700*/  @P0 BRA `(.L_x_652) ;  /* 0x0000000000440947 */ /* 0x000fea0003800000 */
[----:B------:R-:W-:Y:S01]  /*1e710*/  IADD3 R4, P0, R5, R3, RZ ;  /* 0x0000000305047210 */ /* 0x000fe20007f1e0ff */
[----:B------:R-:W-:Y:S02]  /*1e720*/  ULDC.64 UR4, c[0x0][0xb70] ;  /* 0x0002dc0000047ab9 */ /* 0x000fe40000000a00 */
[----:B------:R-:W-:Y:S01]  /*1e730*/  IMAD R6, R9, UR4, RZ ;  /* 0x0000000409067c24 */ /* 0x000fe2000f8e02ff */
[----:B------:R-:W-:-:S03]  /*1e740*/  LEA.HI.X.SX32 R5, R5, R8, 0x1, P0 ;  /* 0x0000000805057211 */ /* 0x000fc600000f0eff */
[C---:B------:R-:W-:Y:S02]  /*1e750*/  IMAD R7, R219.reuse, UR5, R6 ;  /* 0x00000005db077c24 */ /* 0x040fe4000f8e0206 */
[----:B------:R-:W-:Y:S01]  /*1e760*/  IMAD.WIDE.U32 R4, R219, UR4, R4 ;  /* 0x00000004db047c25 */ /* 0x000fe2000f8e0004 */
[----:B------:R-:W-:-:S03]  /*1e770*/  ULDC.64 UR4, c[0x0][0xb78] ;  /* 0x0002de0000047ab9 */ /* 0x000fc60000000a00 */
[----:B------:R-:W-:Y:S01]  /*1e780*/  IMAD R6, R226, UR4, RZ ;  /* 0x00000004e2067c24 */ /* 0x000fe2000f8e02ff */
[----:B------:R-:W-:-:S03]  /*1e790*/  IADD3 R5, R5, R7, RZ ;  /* 0x0000000705057210 */ /* 0x000fc60007ffe0ff */
[C---:B------:R-:W-:Y:S02]  /*1e7a0*/  IMAD R7, R11.reuse, UR5, R6 ;  /* 0x000000050b077c24 */ /* 0x040fe4000f8e0206 */
[----:B------:R-:W-:Y:S01]  /*1e7b0*/  IMAD.WIDE.U32 R4, R11, UR4, R4 ;  /* 0x000000040b047c25 */ /* 0x000fe2000f8e0004 */
[----:B------:R-:W-:-:S03]  /*1e7c0*/  ULDC.64 UR4, c[0x0][0xb40] ;  /* 0x0002d00000047ab9 */ /* 0x000fc60000000a00 */
[----:B------:R-:W-:Y:S01]  /*1e7d0*/  IMAD.IADD R5, R5, 0x1, R7 ;  /* 0x0000000105057824 */ /* 0x000fe200078e0207 */
[----:B------:R-:W-:-:S04]  /*1e7e0*/  LEA R6, P0, R4, UR4, 0x2 ;  /* 0x0000000404067c11 */ /* 0x000fc8000f8010ff */
[----:B------:R-:W-:Y:S01]  /*1e7f0*/  LEA.HI.X R7, R4, UR5, R5, 0x2, P0 ;  /* 0x0000000504077c11 */ /* 0x000fe200080f1405 */
[----:B------:R-:W-:-:S05]  /*1e800*/  IMAD.MOV.U32 R5, RZ, RZ, -0x800000 ;  /* 0xff800000ff057424 */ /* 0x000fca00078e00ff */
[----:B------:R2:W-:Y:S03]  /*1e810*/  STG.E desc[UR60][R6.64], R5 ;  /* 0x0000000506007986 */ /* 0x0005e6000c10193c */
.L_x_652:
[----:B------:R-:W-:Y:S05]  /*1e820*/  BSYNC B1 ;  /* 0x0000000000017941 */ /* 0x000fea0003800000 */
.L_x_651:
[----:B------:R-:W-:Y:S01]  /*1e830*/  ULDC.64 UR4, c[0x0][0xaa0] ;  /* 0x0002a80000047ab9 */ /* 0x000fe20000000a00 */
[----:B--2---:R-:W-:Y:S01]  /*1e840*/  IMAD R7, R225, -0x80, R0 ;  /* 0xffffff80e1077824 */ /* 0x004fe200078e0200 */
[----:B------:R-:W-:Y:S01]  /*1e850*/  BSSY B1, `(.L_x_653) ;  /* 0x000002d000017945 */ /* 0x000fe20003800000 */
[----:B------:R-:W-:Y:S02]  /*1e860*/  IMAD R6, R8, UR4, RZ ;  /* 0x0000000408067c24 */ /* 0x000fe4000f8e02ff */
[----:B------:R-:W-:Y:S01]  /*1e870*/  IMAD.WIDE.U32 R4, R3, UR4, R214 ;  /* 0x0000000403047c25 */ /* 0x000fe2000f8e00d6 */
[----:B------:R-:W-:-:S03]  /*1e880*/  ISETP.GE.AND P3, PT, R216, R7, PT ;  /* 0x00000007d800720c */ /* 0x000fc60003f66270 */
[----:B------:R-:W-:Y:S01]  /*1e890*/  IMAD R3, R3, UR5, R6 ;  /* 0x0000000503037c24 */ /* 0x000fe2000f8e0206 */
[----:B------:R-:W-:Y:S01]  /*1e8a0*/  ULDC.64 UR4, c[0x0][0xae0] ;  /* 0x0002b80000047ab9 */ /* 0x000fe20000000a00 */
[----:B------:R-:W-:Y:S02]  /*1e8b0*/  VIADD R0, R216, 0x40 ;  /* 0x00000040d8007836 */ /* 0x000fe40000000000 */
[----:B------:R-:W-:Y:S02]  /*1e8c0*/  IMAD.IADD R5, R5, 0x1, R3 ;  /* 0x0000000105057824 */ /* 0x000fe400078e0203 */
[----:B------:R-:W-:Y:S01]  /*1e8d0*/  IMAD R6, R9, UR4, RZ ;  /* 0x0000000409067c24 */ /* 0x000fe2000f8e02ff */
[----:B------:R-:W-:Y:S01]  /*1e8e0*/  ISETP.GE.AND P1, PT, R0, R7, PT ;  /* 0x000000070000720c */ /* 0x000fe20003f26270 */
[----:B------:R-:W-:Y:S01]  /*1e8f0*/  IMAD.WIDE.U32 R4, R219, UR4, R4 ;  /* 0x00000004db047c25 */ /* 0x000fe2000f8e0004 */
[----:B------:R-:W-:-:S03]  /*1e900*/  SHF.R.S32.HI R9, RZ, 0x1f, R216 ;  /* 0x0000001fff097819 */ /* 0x000fc600000114d8 */
[----:B------:R-:W-:Y:S01]  /*1e910*/  IMAD R3, R219, UR5, R6 ;  /* 0x00000005db037c24 */ /* 0x000fe2000f8e0206 */
[----:B------:R-:W-:Y:S01]  /*1e920*/  ULDC.64 UR4, c[0x0][0xae8] ;  /* 0x0002ba0000047ab9 */ /* 0x000fe20000000a00 */
[C---:B------:R-:W-:Y:S02]  /*1e930*/  VIADD R8, R216.reuse, 0x20 ;  /* 0x00000020d8087836 */ /* 0x040fe40000000000 */
[----:B------:R-:W-:Y:S02]  /*1e940*/  VIADD R6, R216, 0x60 ;  /* 0x00000060d8067836 */ /* 0x000fe40000000000 */
[----:B------:R-:W-:Y:S01]  /*1e950*/  IMAD.IADD R5, R5, 0x1, R3 ;  /* 0x0000000105057824 */ /* 0x000fe200078e0203 */
[-C--:B------:R-:W-:Y:S01]  /*1e960*/  ISETP.GE.AND P2, PT, R8, R7.reuse, PT ;  /* 0x000000070800720c */ /* 0x080fe20003f46270 */
[----:B------:R-:W-:Y:S01]  /*1e970*/  IMAD R0, R226, UR4, RZ ;  /* 0x00000004e2007c24 */ /* 0x000fe2000f8e02ff */
[----:B------:R-:W-:Y:S01]  /*1e980*/  ISETP.GE.AND P0, PT, R6, R7, PT ;  /* 0x000000070600720c */ /* 0x000fe20003f06270 */
[----:B------:R-:W-:-:S04]  /*1e990*/  IMAD.WIDE.U32 R6, R11, UR4, R4 ;  /* 0x000000040b067c25 */ /* 0x000fc8000f8e0004 */
[----:B------:R-:W-:Y:S02]  /*1e9a0*/  IMAD R3, R11, UR5, R0 ;  /* 0x000000050b037c24 */ /* 0x000fe4000f8e0200 */
[----:B------:R-:W-:Y:S02]  /*1e9b0*/  IMAD.MOV.U32 R8, RZ, RZ, R216 ;  /* 0x000000ffff087224 */ /* 0x000fe400078e00d8 */
[----:B------:R-:W-:Y:S02]  /*1e9c0*/  IMAD.IADD R11, R7, 0x1, R3 ;  /* 0x00000001070b7824 */ /* 0x000fe400078e0203 */
[----:B------:R-:W-:Y:S01]  /*1e9d0*/  IMAD.WIDE R8, R225, 0x80, R8 ;  /* 0x00000080e1087825 */ /* 0x000fe200078e0208 */
[----:B------:R-:W-:Y:S06]  /*1e9e0*/  @P3 BRA `(.L_x_654) ;  /* 0x00000000004c3947 */ /* 0x000fec0003800000 */
        /* <DEDUP_REMOVED lines=19> */
.L_x_654:
[----:B------:R-:W-:Y:S05]  /*1eb20*/  BSYNC B1 ;  /* 0x0000000000017941 */ /* 0x000fea0003800000 */
.L_x_653:
[----:B------:R-:W-:Y:S04]  /*1eb30*/  BSSY B1, `(.L_x_655) ;  /* 0x0000017000017945 */ /* 0x000fe80003800000 */
[----:B------:R-:W-:Y:S05]  /*1eb40*/  @P2 BRA `(.L_x_656) ;  /* 0x0000000000542947 */ /* 0x000fea0003800000 */
[----:B------:R-:W-:Y:S01]  /*1eb50*/  IADD3 R3, P2, R8, 0x20, RZ ;  /* 0x0000002008037810 */ /* 0x000fe20007f5e0ff */
        /* <DEDUP_REMOVED lines=14> */
[----:B--2---:R-:W-:Y:S01]  /*1ec40*/  LEA R12, P2, R4, UR6, 0x1 ;  /* 0x00000006040c7c11 */ /* 0x004fe2000f8408ff */
[----:B------:R-:W-:-:S05]  /*1ec50*/  IMAD.IADD R3, R5, 0x1, R3 ;  /* 0x0000000105037824 */ /* 0x000fca00078e0203 */
[----:B------:R-:W-:-:S05]  /*1ec60*/  LEA.HI.X R13, R4, UR7, R3, 0x1, P2 ;  /* 0x00000007040d7c11 */ /* 0x000fca00090f0c03 */
[----:B------:R3:W-:Y:S04]  /*1ec70*/  @!P3 STG.E.128 desc[UR60][R12.64], RZ ;  /* 0x000000ff0c00b986 */ /* 0x0007e8000c101d3c */
[----:B------:R3:W-:Y:S04]  /*1ec80*/  @!P4 STG.E.128 desc[UR60][R12.64+0x80], RZ ;  /* 0x000080ff0c00c986 */ /* 0x0007e8000c101d3c */
[----:B------:R3:W-:Y:S02]  /*1ec90*/  @!P5 STG.E.128 desc[UR60][R12.64+0x100], RZ ;  /* 0x000100ff0c00d986 */ /* 0x0007e4000c101d3c */
.L_x_656:
[----:B------:R-:W-:Y:S05]  /*1eca0*/  BSYNC B1 ;  /* 0x0000000000017941 */ /* 0x000fea0003800000 */
.L_x_655:
        /* <DEDUP_REMOVED lines=17> */
[----:B--23--:R-:W-:Y:S01]  /*1edc0*/  LEA R12, P1, R4, UR6, 0x1 ;  /* 0x00000006040c7c11 */ /* 0x00cfe2000f8208ff */
[----:B------:R-:W-:-:S05]  /*1edd0*/  IMAD.IADD R3, R5, 0x1, R3 ;  /* 0x0000000105037824 */ /* 0x000fca00078e0203 */
[----:B------:R-:W-:-:S05]  /*1ede0*/  LEA.HI.X R13, R4, UR7, R3, 0x1, P1 ;  /* 0x00000007040d7c11 */ /* 0x000fca00088f0c03 */
[----:B------:R4:W-:Y:S04]  /*1edf0*/  @!P2 STG.E.128 desc[UR60][R12.64], RZ ;  /* 0x000000ff0c00a986 */ /* 0x0009e8000c101d3c */
[----:B------:R4:W-:Y:S04]  /*1ee00*/  @!P3 STG.E.128 desc[UR60][R12.64+0x80], RZ ;  /* 0x000080ff0c00b986 */ /* 0x0009e8000c101d3c */
[----:B------:R4:W-:Y:S02]  /*1ee10*/  @!P4 STG.E.128 desc[UR60][R12.64+0x100], RZ ;  /* 0x000100ff0c00c986 */ /* 0x0009e4000c101d3c */
.L_x_658:
[----:B------:R-:W-:Y:S05]  /*1ee20*/  BSYNC B1 ;  /* 0x0000000000017941 */ /* 0x000fea0003800000 */
.L_x_657:
        /* <DEDUP_REMOVED lines=22> */
.L_x_649:
[----:B------:R-:W-:Y:S05]  /*1ef90*/  BSYNC B0 ;  /* 0x0000000000007941 */ /* 0x000fea0003800000 */
.L_x_640:
[----:B------:R-:W-:Y:S02]  /*1efa0*/  ULDC UR4, c[0x0][0xc14] ;  /* 0x0003050000047ab9 */ /* 0x000fe40000000800 */
[----:B-1----:R-:W-:-:S13]  /*1efb0*/  ISETP.GE.AND P0, PT, R151, UR4, PT ;  /* 0x0000000497007c0c */ /* 0x002fda000bf06270 */
[----:B------:R-:W-:Y:S05]  /*1efc0*/  @!P0 BRA `(.L_x_659) ;  /* 0xfffffe2000988947 */ /* 0x000fea000383ffff */
[----:B------:R-:W-:Y:S05]  /*1efd0*/  BRA `(.L_x_448) ;  /* 0x0000005c00707947 */ /* 0x000fea0003800000 */
.L_x_446:
[----:B------:R-:W-:-:S08]  /*1efe0*/  NOP ;  /* 0x0000000000007918 */ /* 0x000fd00000000000 */
[----:B0-----:R-:W0:-:S00]  /*1eff0*/  USETMAXREG.DEALLOC.CTAPOOL 0x18 ;  /* 0x00000018000079c8 */ /* 0x001e0000080e0500 */
[----:B0-----:R-:W-:-:S06]  /*1f000*/  LOP3.LUT R0, R0, 0x3, RZ, 0xc0, !PT ;  /* 0x0000000300007812 */ /* 0x001fcc00078ec0ff */
[----:B------:R-:W0:Y:S02]  /*1f010*/  SHFL.IDX PT, R0, R0, RZ, 0x1f ;  /* 0x00001fff00007589 */ /* 0x000e2400000e0000 */
[----:B0-----:R-:W-:-:S13]  /*1f020*/  ISETP.NE.AND P0, PT, R0, RZ, PT ;  /* 0x000000ff0000720c */ /* 0x001fda0003f05270 */
[----:B------:R-:W-:Y:S05]  /*1f030*/  @P0 BRA `(.L_x_448) ;  /* 0x0000005c00580947 */ /* 0x000fea0003800000 */
[----:B------:R-:W2:Y:S01]  /*1f040*/  LDL.LU R7, [R1] ;  /* 0x0000000001077983 */ /* 0x000ea20000300800 */
[----:B------:R-:W-:Y:S01]  /*1f050*/  LOP3.LUT R8, R4, 0x1f, RZ, 0xc0, !PT ;  /* 0x0000001f04087812 */ /* 0x000fe200078ec0ff */
[----:B------:R-:W-:Y:S01]  /*1f060*/  ULDC UR5, c[0x0][0xc14] ;  /* 0x0003050000057ab9 */ /* 0x000fe20000000800 */
[----:B------:R-:W-:Y:S01]  /*1f070*/  IMAD.MOV.U32 R0, RZ, RZ, RZ ;  /* 0x000000ffff007224 */ /* 0x000fe200078e00ff */
[----:B------:R-:W0:Y:S01]  /*1f080*/  S2UR UR6, SR_CTAID.X ;  /* 0x00000000000679c3 */ /* 0x000e220000002500 */
[----:B------:R-:W-:Y:S01]  /*1f090*/  ISETP.NE.AND P0, PT, R8, 0x1f, PT ;  /* 0x0000001f0800780c */ /* 0x000fe20003f05270 */
[----:B------:R-:W-:Y:S01]  /*1f0a0*/  ULDC UR4, c[0x0][0xc10] ;  /* 0x0003040000047ab9 */ /* 0x000fe20000000800 */
[----:B--2---:R-:W-:-:S11]  /*1f0b0*/  LOP3.LUT R7, R7, 0xffffffdf, RZ, 0xc0, !PT ;  /* 0xffffffdf07077812 */ /* 0x004fd600078ec0ff */
[----:B------:R-:W-:Y:S02]  /*1f0c0*/  @P0 LOP3.LUT R7, R7, 0x20, RZ, 0xfc, !PT ;  /* 0x0000002007070812 */ /* 0x000fe400078efcff */
[----:B------:R-:W-:-:S13]  /*1f0d0*/  ISETP.GE.OR P0, PT, R8, UR5, !P0 ;  /* 0x0000000508007c0c */ /* 0x000fda000c706670 */
[----:B------:R-:W1:Y:S02]  /*1f0e0*/  @!P0 LDC.64 R2, c[0x0][0xc58] ;  /* 0x00031600ff028b82 */ /* 0x000e640000000a00 */
[----:B-1----:R-:W-:-:S05]  /*1f0f0*/  @!P0 IMAD.WIDE.U32 R2, R8, 0x4, R2 ;  /* 0x0000000408028825 */ /* 0x002fca00078e0002 */
        /* <DEDUP_REMOVED lines=10> */
[----:B--2---:R-:W1:Y:S02]  /*1f1a0*/  SHFL.UP PT, R4, R0, 0x1, RZ ;  /* 0x0420000000047989 */ /* 0x004e6400000e00ff */
[----:B-1----:R-:W-:-:S05]  /*1f1b0*/  SEL R5, R4, RZ, P1 ;  /* 0x000000ff04057207 */ /* 0x002fca0000800000 */
[----:B------:R-:W-:-:S05]  /*1f1c0*/  IMAD.IADD R5, R0, 0x1, R5 ;  /* 0x0000000100057824 */ /* 0x000fca00078e0205 */
[----:B------:R-:W1:Y:S02]  /*1f1d0*/  SHFL.UP PT, R4, R5, 0x2, RZ ;  /* 0x0440000005047989 */ /* 0x000e6400000e00ff */
[----:B-1----:R-:W-:Y:S02]  /*1f1e0*/  SEL R4, R4, RZ, P0 ;  /* 0x000000ff04047207 */ /* 0x002fe40000000000 */
[----:B------:R-:W-:-:S03]  /*1f1f0*/  ISETP.GE.U32.AND P0, PT, R8, 0x4, PT ;  /* 0x000000040800780c */ /* 0x000fc60003f06070 */
[----:B------:R-:W-:-:S05]  /*1f200*/  IMAD.IADD R4, R5, 0x1, R4 ;  /* 0x0000000105047824 */ /* 0x000fca00078e0204 */
[----:B------:R-:W1:Y:S05]  /*1f210*/  SHFL.UP PT, R6, R4, 0x4, RZ ;  /* 0x0480000004067989 */ /* 0x000e6a00000e00ff */
[----:B------:R-:W-:-:S04]  /*1f220*/  @P0 LOP3.LUT R7, R7, 0x8, RZ, 0xfc, !PT ;  /* 0x0000000807070812 */ /* 0x000fc800078efcff */
[----:B------:R-:W-:Y:S02]  /*1f230*/  LOP3.LUT R7, R7, 0xfffffffb, RZ, 0xc0, !PT ;  /* 0xfffffffb07077812 */ /* 0x000fe400078ec0ff */
[----:B-1----:R-:W-:Y:S02]  /*1f240*/  SEL R3, R6, RZ, P0 ;  /* 0x000000ff06037207 */ /* 0x002fe40000000000 */
[----:B------:R-:W-:Y:S02]  /*1f250*/  ISETP.GE.U32.AND P0, PT, R8, 0x8, PT ;  /* 0x000000080800780c */ /* 0x000fe40003f06070 */
[----:B------:R-:W-:-:S05]  /*1f260*/  IADD3 R3, R4, R3, RZ ;  /* 0x0000000304037210 */ /* 0x000fca0007ffe0ff */
[----:B------:R-:W1:Y:S06]  /*1f270*/  SHFL.UP PT, R2, R3, 0x8, RZ ;  /* 0x0500000003027989 */ /* 0x000e6c00000e00ff */
[----:B------:R-:W-:-:S04]  /*1f280*/  @P0 LOP3.LUT R7, R7, 0x4, RZ, 0xfc, !PT ;  /* 0x0000000407070812 */ /* 0x000fc800078efcff */
[----:B------:R-:W-:Y:S02]  /*1f290*/  LOP3.LUT R7, R7, 0xfffffffd, RZ, 0xc0, !PT ;  /* 0xfffffffd07077812 */ /* 0x000fe400078ec0ff */
[----:B-1----:R-:W-:Y:S02]  /*1f2a0*/  SEL R2, R2, RZ, P0 ;  /* 0x000000ff02027207 */ /* 0x002fe40000000000 */
[----:B------:R-:W-:-:S03]  /*1f2b0*/  ISETP.GE.U32.AND P0, PT, R8, 0x10, PT ;  /* 0x000000100800780c */ /* 0x000fc60003f06070 */
[----:B------:R-:W-:-:S05]  /*1f2c0*/  IMAD.IADD R5, R3, 0x1, R2 ;  /* 0x0000000103057824 */ /* 0x000fca00078e0202 */
[----:B------:R-:W1:Y:S05]  /*1f2d0*/  SHFL.UP PT, R2, R5, 0x10, RZ ;  /* 0x0600000005027989 */ /* 0x000e6a00000e00ff */
[----:B------:R-:W-:-:S05]  /*1f2e0*/  @P0 LOP3.LUT R7, R7, 0x2, RZ, 0xfc, !PT ;  /* 0x0000000207070812 */ /* 0x000fca00078efcff */
[----:B------:R-:W-:Y:S01]  /*1f2f0*/  STL [R1], R7 ;  /* 0x0000000701007387 */ /* 0x000fe20000100800 */
[----:B-1----:R-:W-:-:S05]  /*1f300*/  SEL R2, R2, RZ, P0 ;  /* 0x000000ff02027207 */ /* 0x002fca0000000000 */
[----:B------:R-:W-:-:S05]  /*1f310*/  IMAD.IADD R2, R5, 0x1, R2 ;  /* 0x0000000105027824 */ /* 0x000fca00078e0202 */
[----:B------:R-:W1:Y:S02]  /*1f320*/  SHFL.IDX PT, R4, R2, 0x1f, 0x1f ;  /* 0x03e01f0002047f89 */ /* 0x000e6400000e0000 */
[----:B-1----:R-:W-:-:S04]  /*1f330*/  IMAD R4, R4, UR4, RZ ;  /* 0x0000000404047c24 */ /* 0x002fc8000f8e02ff */
[----:B------:R-:W-:Y:S01]  /*1f340*/  IMAD.MOV.U32 R7, RZ, RZ, R4 ;  /* 0x000000ffff077224 */ /* 0x000fe200078e0004 */
[----:B0-----:R-:W-:-:S13]  /*1f350*/  ISETP.GT.AND P0, PT, R4, UR6, PT ;  /* 0x0000000604007c0c */ /* 0x001fda000bf04270 */
[----:B------:R-:W-:Y:S05]  /*1f360*/  @P0 BRA `(.L_x_660) ;  /* 0x0000000000c40947 */ /* 0x000fea0003800000 */
[----:B------:R-:W-:Y:S01]  /*1f370*/  IMAD.MOV.U32 R4, RZ, RZ, R7 ;  /* 0x000000ffff047224 */ /* 0x000fe200078e0007 */
[----:B------:R-:W-:Y:S01]  /*1f380*/  ULDC UR5, c[0x0][0xc14] ;  /* 0x0003050000057ab9 */ /* 0x000fe20000000800 */
[----:B------:R-:W-:Y:S01]  /*1f390*/  IMAD.MOV.U32 R19, RZ, RZ, RZ ;  /* 0x000000ffff137224 */ /* 0x000fe200078e00ff */
[----:B------:R-:W-:Y:S01]  /*1f3a0*/  ULDC UR7, c[0x0][0xc14] ;  /* 0x0003050000077ab9 */ /* 0x000fe20000000800 */
[----:B------:R-:W-:-:S05]  /*1f3b0*/  ULDC UR4, c[0x0][0xc10] ;  /* 0x0003040000047ab9 */ /* 0x000fca0000000800 */
.L_x_664:
[----:B------:R-:W-:Y:S02]  /*1f3c0*/  VIADD R0, R19, 0x1f ;  /* 0x0000001f13007836 */ /* 0x000fe40000000000 */
[----:B------:R-:W-:-:S03]  /*1f3d0*/  IMAD.U32 R19, RZ, RZ, UR7 ;  /* 0x00000007ff137e24 */ /* 0x000fc6000f8e00ff */
[----:B------:R-:W-:-:S13]  /*1f3e0*/  ISETP.GE.AND P0, PT, R0, UR5, PT ;  /* 0x0000000500007c0c */ /* 0x000fda000bf06270 */
[----:B------:R-:W-:Y:S05]  /*1f3f0*/  @P0 BRA `(.L_x_661) ;  /* 0x0000000400440947 */ /* 0x000fea0003800000 */
[----:B------:R-:W0:Y:S01]  /*1f400*/  S2R R7, SR_TID.X ;  /* 0x0000000000077919 */ /* 0x000e220000002100 */
[----:B------:R-:W-:Y:S01]  /*1f410*/  IMAD.MOV.U32 R19, RZ, RZ, R0 ;  /* 0x000000ffff137224 */ /* 0x000fe200078e0000 */
[----:B------:R-:W-:Y:S01]  /*1f420*/  BSSY B0, `(.L_x_662) ;  /* 0x000000a000007945 */ /* 0x000fe20003800000 */
[----:B------:R-:W-:Y:S01]  /*1f430*/  IMAD.MOV.U32 R0, RZ, RZ, RZ ;  /* 0x000000ffff007224 */ /* 0x000fe200078e00ff */
        /* <DEDUP_REMOVED lines=8> */
.L_x_663:
[----:B------:R-:W-:Y:S05]  /*1f4c0*/  BSYNC B0 ;  /* 0x0000000000007941 */ /* 0x000fea0003800000 */
.L_x_662:
[----:B0----5:R-:W0:Y:S01]  /*1f4d0*/  SHFL.UP PT, R2, R0, 0x1, RZ ;  /* 0x0420000000027989 */ /* 0x021e2200000e00ff */
[C---:B------:R-:W-:Y:S02]  /*1f4e0*/  ISETP.NE.AND P0, PT, R7.reuse, RZ, PT ;  /* 0x000000ff0700720c */ /* 0x040fe40003f05270 */
[C---:B------:R-:W-:Y:S02]  /*1f4f0*/  ISETP.GE.U32.AND P1, PT, R7.reuse, 0x2, PT ;  /* 0x000000020700780c */ /* 0x040fe40003f26070 */
        /* <DEDUP_REMOVED lines=22> */
[----:B------:R-:W-:Y:S02]  /*1f660*/  IMAD.MOV.U32 R2, RZ, RZ, R7 ;  /* 0x000000ffff027224 */ /* 0x000fe400078e0007 */
[----:B------:R-:W-:-:S07]  /*1f670*/  IMAD.MOV.U32 R7, RZ, RZ, R3 ;  /* 0x000000ffff077224 */ /* 0x000fce00078e0003 */
.L_x_660:
        /* <DEDUP_REMOVED lines=16> */
.L_x_665:
[----:B-1----:R-:W-:Y:S01]  /*1f780*/  IMAD R16, R16, UR4, R7 ;  /* 0x0000000410107c24 */ /* 0x002fe2000f8e0207 */
[----:B------:R-:W-:Y:S01]  /*1f790*/  IABS R6, R0 ;  /* 0x0000000000067213 */ /* 0x000fe20000000000 */
[----:B------:R-:W-:Y:S02]  /*1f7a0*/  IMAD R7, R10, R5, RZ ;  /* 0x000000050a077224 */ /* 0x000fe400078e02ff */
[----:B0-----:R-:W-:Y:S01]  /*1f7b0*/  IMAD.MOV.U32 R2, RZ, RZ, RZ ;  /* 0x000000ffff027224 */ /* 0x001fe200078e00ff */
[----:B------:R-:W-:Y:S01]  /*1f7c0*/  IADD3 R17, -R16, UR6, RZ ;  /* 0x0000000610117c10 */ /* 0x000fe2000fffe1ff */
[----:B------:R-:W-:Y:S02]  /*1f7d0*/  IMAD.MOV R6, RZ, RZ, -R6 ;  /* 0x000000ffff067224 */ /* 0x000fe400078e0a06 */
[----:B------:R-:W-:Y:S01]  /*1f7e0*/  IMAD.HI.U32 R2, R3, R7, R2 ;  /* 0x0000000703027227 */ /* 0x000fe200078e0002 */
[----:B------:R-:W-:-:S03]  /*1f7f0*/  IABS R3, R17 ;  /* 0x0000001100037213 */ /* 0x000fc60000000000 */
[----:B------:R-:W-:Y:S02]  /*1f800*/  IMAD.IADD R19, R4, 0x1, R19 ;  /* 0x0000000104137824 */ /* 0x000fe400078e0213 */
[----:B------:R-:W-:-:S04]  /*1f810*/  IMAD.HI.U32 R2, R2, R3, RZ ;  /* 0x0000000302027227 */ /* 0x000fc800078e00ff */
[----:B------:R-:W-:Y:S01]  /*1f820*/  IMAD R6, R2, R6, R3 ;  /* 0x0000000602067224 */ /* 0x000fe200078e0203 */
[----:B------:R-:W-:-:S04]  /*1f830*/  LOP3.LUT R3, R17, R0, RZ, 0x3c, !PT ;  /* 0x0000000011037212 */ /* 0x000fc800078e3cff */
[----:B------:R-:W-:-:S13]  /*1f840*/  ISETP.GT.U32.AND P0, PT, R5, R6, PT ;  /* 0x000000060500720c */ /* 0x000fda0003f04070 */
[----:B------:R-:W-:Y:S02]  /*1f850*/  @!P0 IMAD.IADD R6, R6, 0x1, -R5 ;  /* 0x0000000106068824 */ /* 0x000fe400078e0a05 */
[----:B------:R-:W-:-:S03]  /*1f860*/  @!P0 VIADD R2, R2, 0x1 ;  /* 0x0000000102028836 */ /* 0x000fc60000000000 */
[----:B------:R-:W-:-:S13]  /*1f870*/  ISETP.GE.U32.AND P0, PT, R6, R5, PT ;  /* 0x000000050600720c */ /* 0x000fda0003f06070 */
[----:B------:R-:W-:Y:S01]  /*1f880*/  @P0 VIADD R2, R2, 0x1 ;  /* 0x0000000102020836 */ /* 0x000fe20000000000 */
[----:B------:R-:W-:-:S13]  /*1f890*/  ISETP.GE.AND P0, PT, R3, RZ, PT ;  /* 0x000000ff0300720c */ /* 0x000fda0003f06270 */
[----:B------:R-:W-:Y:S01]  /*1f8a0*/  @!P0 IMAD.MOV R2, RZ, RZ, -R2 ;  /* 0x000000ffff028224 */ /* 0x000fe200078e0a02 */
[----:B------:R-:W-:-:S13]  /*1f8b0*/  ISETP.NE.AND P0, PT, R0, RZ, PT ;  /* 0x000000ff0000720c */ /* 0x000fda0003f05270 */
[----:B------:R-:W-:-:S05]  /*1f8c0*/  @!P0 LOP3.LUT R2, RZ, R0, RZ, 0x33, !PT ;  /* 0x00000000ff028212 */ /* 0x000fca00078e33ff */
[--C-:B------:R-:W-:Y:S02]  /*1f8d0*/  IMAD.MOV R3, RZ, RZ, -R2.reuse ;  /* 0x000000ffff037224 */ /* 0x100fe400078e0a02 */
[----:B------:R-:W-:Y:S02]  /*1f8e0*/  IMAD.MOV.U32 R18, RZ, RZ, R2 ;  /* 0x000000ffff127224 */ /* 0x000fe400078e0002 */
[----:B------:R-:W-:Y:S01]  /*1f8f0*/  IMAD R17, R0, R3, R17 ;  /* 0x0000000300117224 */ /* 0x000fe200078e0211 */
[----:B------:R-:W-:Y:S06]  /*1f900*/  BRA `(.L_x_666) ;  /* 0x00000000000c7947 */ /* 0x000fec0003800000 */
.L_x_661:
[----:B------:R-:W-:Y:S01]  /*1f910*/  IMAD.MOV.U32 R17, RZ, RZ, RZ ;  /* 0x000000ffff117224 */ /* 0x000fe200078e00ff */
[----:B------:R-:W-:Y:S01]  /*1f920*/  MOV R18, RZ ;  /* 0x000000ff00127202 */ /* 0x000fe20000000f00 */
[----:B------:R-:W-:-:S07]  /*1f930*/  IMAD.U32 R16, RZ, RZ, UR6 ;  /* 0x00000006ff107e24 */ /* 0x000fce000f8e00ff */
.L_x_666:
        /* <DEDUP_REMOVED lines=9> */
[----:B------:R-:W-:Y:S01]  /*1f9d0*/  ISETP.GE.AND P0, PT, R19, UR5, PT ;  /* 0x0000000513007c0c */ /* 0x000fe2000bf06270 */
[----:B0-----:R-:W-:-:S05]  /*1f9e0*/  IMAD.MOV.U32 R0, RZ, RZ, 0x1 ;  /* 0x00000001ff007424 */ /* 0x001fca00078e00ff */
[----:B------:R0:W-:Y:S04]  /*1f9f0*/  STL [R1+0x8], R0 ;  /* 0x0000080001007387 */ /* 0x0001e80000100800 */
[----:B------:R0:W-:Y:S03]  /*1fa00*/  STL [R1], RZ ;  /* 0x000000ff01007387 */ /* 0x0001e60000100800 */
[----:B------:R-:W-:Y:S05]  /*1fa10*/  @P0 BRA `(.L_x_667) ;  /* 0x0000004c00f00947 */ /* 0x000fea0003800000 */
[----:B0-----:R-:W-:Y:S01]  /*1fa20*/  IMAD.MOV.U32 R0, RZ, RZ, 0x1 ;  /* 0x00000001ff007424 */ /* 0x001fe200078e00ff */
[----:B------:R0:W-:Y:S01]  /*1fa30*/  STL [R1], RZ ;  /* 0x000000ff01007387 */ /* 0x0001e20000100800 */
[----:B------:R-:W-:Y:S01]  /*1fa40*/  ULDC.64 UR36, c[0x0][0x198] ;  /* 0x0000660000247ab9 */ /* 0x000fe20000000a00 */
[----:B------:R-:W-:Y:S02]  /*1fa50*/  ULDC UR38, c[0x0][0xc] ;  /* 0x0000030000267ab9 */ /* 0x000fe40000000800 */
[----:B------:R0:W-:Y:S04]  /*1fa60*/  STL [R1+0x8], R0 ;  /* 0x0000080001007387 */ /* 0x0001e80000100800 */
[----:B------:R0:W-:Y:S04]  /*1fa70*/  STL [R1+0x10], RZ ;  /* 0x000010ff01007387 */ /* 0x0001e80000100800 */
[----:B------:R0:W-:Y:S04]  /*1fa80*/  STL [R1+0x14], R0 ;  /* 0x0000140001007387 */ /* 0x0001e80000100800 */
[----:B------:R0:W-:Y:S02]  /*1fa90*/  STL [R1+0x30], RZ ;  /* 0x000030ff01007387 */ /* 0x0001e40000100800 */
.L_x_751:
[----:B-1----:R-:W1:Y:S02]  /*1faa0*/  LDC.64 R2, c[0x0][0xc60] ;  /* 0x00031800ff027b82 */ /* 0x002e640000000a00 */
[----:B-1----:R-:W-:-:S05]  /*1fab0*/  IMAD.WIDE R2, R19, 0x4, R2 ;  /* 0x0000000413027825 */ /* 0x002fca00078e0202 */
[----:B------:R-:W0:Y:S01]  /*1fac0*/  LDG.E R11, desc[UR60][R2.64] ;  /* 0x0000003c020b7981 */ /* 0x000e22000c1e1900 */
[----:B------:R-:W-:Y:S05]  /*1fad0*/  YIELD ;  /* 0x0000000000007946 */ /* 0x000fea0003800000 */
[----:B------:R-:W-:Y:S01]  /*1fae0*/  ULDC.64 UR4, c[0x0][0xa28] ;  /* 0x00028a0000047ab9 */ /* 0x000fe20000000a00 */
[----:B------:R-:W-:Y:S01]  /*1faf0*/  IMAD.MOV.U32 R7, RZ, RZ, RZ ;  /* 0x000000ffff077224 */ /* 0x000fe200078e00ff */
[----:B------:R-:W-:Y:S01]  /*1fb00*/  ISETP.NE.U32.AND P0, PT, RZ, UR4, PT ;  /* 0x00000004ff007c0c */ /* 0x000fe2000bf05070 */
[----:B------:R-:W-:Y:S01]  /*1fb10*/  IMAD.MOV.U32 R4, RZ, RZ, RZ ;  /* 0x000000ffff047224 */ /* 0x000fe200078e00ff */
[----:B------:R-:W-:-:S02]  /*1fb20*/  ULDC.64 UR6, c[0x0][0xa10] ;  /* 0x0002840000067ab9 */ /* 0x000fc40000000a00 */
[----:B------:R-:W-:Y:S02]  /*1fb30*/  ISETP.NE.AND.EX P0, PT, RZ, UR5, PT, P0 ;  /* 0x00000005ff007c0c */ /* 0x000fe4000bf05300 */
[----:B0-----:R-:W-:Y:S01]  /*1fb40*/  SHF.R.S32.HI R0, RZ, 0x1f, R11 ;  /* 0x0000001fff007819 */ /* 0x001fe2000001140b */
[----:B------:R-:W-:Y:S10]  /*1fb50*/  STL [R1+0x20], R11 ;  /* 0x0000200b01007387 */ /* 0x000ff40000100800 */
[----:B------:R-:W-:-:S04]  /*1fb60*/  @P0 LEA R2, P1, R11, UR4, 0x2 ;  /* 0x000000040b020c11 */ /* 0x000fc8000f8210ff */
        /* <DEDUP_REMOVED lines=8> */
[----:B--2---:R-:W2:Y:S01]  /*1fbf0*/  @P0 LDG.E R4, desc[UR60][R2.64] ;  /* 0x0000003c02040981 */ /* 0x004ea2000c1e1900 */
[----:B------:R-:W-:Y:S01]  /*1fc00*/  ISETP.NE.U32.AND P1, PT, RZ, UR4, PT ;  /* 0x00000004ff007c0c */ /* 0x000fe2000bf25070 */
[----:B------:R-:W-:Y:S01]  /*1fc10*/  IMAD.MOV.U32 R10, RZ, RZ, RZ ;  /* 0x000000ffff0a7224 */ /* 0x000fe200078e00ff */
[C---:B------:R-:W-:Y:S02]  /*1fc20*/  SHF.L.U64.HI R0, R11.reuse, 0x2, R0 ;  /* 0x000000020b007819 */ /* 0x040fe40000010200 */
[----:B------:R-:W-:Y:S01]  /*1fc30*/  ISETP.NE.AND.EX P1, PT, RZ, UR5, PT, P1 ;  /* 0x00000005ff007c0c */ /* 0x000fe2000bf25310 */
[----:B--2---:R0:W-:Y:S02]  /*1fc40*/  STL [R1+0x38], R4 ;  /* 0x0000380401007387 */ /* 0x0041e40000100800 */
[----:B0-----:R-:W-:-:S10]  /*1fc50*/  IMAD.SHL.U32 R4, R11, 0x4, RZ ;  /* 0x000000040b047824 */ /* 0x001fd400078e00ff */
[----:B------:R-:W-:Y:S01]  /*1fc60*/  @P1 IADD3 R8, P0, R4, UR4, RZ ;  /* 0x0000000404081c10 */ /* 0x000fe2000ff1e0ff */
[----:B------:R0:W-:Y:S03]  /*1fc70*/  STL [R1+0x28], R4 ;  /* 0x0000280401007387 */ /* 0x0001e60000100800 */
[----:B------:R-:W-:Y:S01]  /*1fc80*/  @P1 IADD3.X R9, R0, UR5, RZ, P0, !PT ;  /* 0x0000000500091c10 */ /* 0x000fe200087fe4ff */
[----:B------:R-:W-:Y:S01]  /*1fc90*/  ULDC.64 UR4, c[0x0][0xa08] ;  /* 0x0002820000047ab9 */ /* 0x000fe20000000a00 */
[----:B------:R1:W-:Y:S01]  /*1fca0*/  STL [R1+0x2c], R0 ;  /* 0x00002c0001007387 */ /* 0x0003e20000100800 */
[----:B------:R-:W-:Y:S02]  /*1fcb0*/  IADD3 R2, P0, R4, UR4, RZ ;  /* 0x0000000404027c10 */ /* 0x000fe4000ff1e0ff */
[----:B------:R-:W-:Y:S02]  /*1fcc0*/  ISETP.NE.U32.AND P2, PT, RZ, UR4, PT ;  /* 0x00000004ff007c0c */ /* 0x000fe4000bf45070 */
[----:B------:R-:W-:-:S02]  /*1fcd0*/  IADD3.X R3, R0, UR5, RZ, P0, !PT ;  /* 0x0000000500037c10 */ /* 0x000fc400087fe4ff */
[----:B------:R-:W-:Y:S01]  /*1fce0*/  ISETP.NE.AND.EX P2, PT, RZ, UR5, PT, P2 ;  /* 0x00000005ff007c0c */ /* 0x000fe2000bf45320 */
[----:B------:R-:W-:Y:S01]  /*1fcf0*/  ULDC.64 UR4, c[0x0][0x3f8] ;  /* 0x0000fe0000047ab9 */ /* 0x000fe20000000a00 */
[----:B0-----:R-:W-:Y:S01]  /*1fd00*/  IADD3 R4, P0, R4, UR6, RZ ;  /* 0x0000000604047c10 */ /* 0x001fe2000ff1e0ff */
[----:B------:R-:W-:-:S03]  /*1fd10*/  UISETP.NE.U32.AND UP0, UPT, UR4, URZ, UPT ;  /* 0x0000003f0400728c */ /* 0x000fc6000bf05070 */
[----:B------:R-:W-:Y:S01]  /*1fd20*/  ULDC UR4, c[0x0][0x404] ;  /* 0x0001010000047ab9 */ /* 0x000fe20000000800 */
[----:B------:R-:W-:Y:S01]  /*1fd30*/  UISETP.NE.AND.EX UP0, UPT, UR5, URZ, UPT, UP0 ;  /* 0x0000003f0500728c */ /* 0x000fe2000bf05300 */
[----:B------:R-:W-:Y:S02]  /*1fd40*/  IADD3.X R5, R0, UR7, RZ, P0, !PT ;  /* 0x0000000700057c10 */ /* 0x000fe400087fe4ff */
[----:B------:R-:W-:Y:S01]  /*1fd50*/  ULDC UR5, c[0x0][0x2e0] ;  /* 0x0000b80000057ab9 */ /* 0x000fe20000000800 */
[----:B------:R-:W-:Y:S02]  /*1fd60*/  USEL UR4, UR4, 0x1, UP0 ;  /* 0x0000000104047887 */ /* 0x000fe40008000000 */
[----:B------:R0:W5:Y:S02]  /*1fd70*/  @P2 LDG.E R10, desc[UR60][R2.64] ;  /* 0x0000003c020a2981 */ /* 0x000164000c1e1900 */
[----:B------:R-:W-:-:S06]  /*1fd80*/  UIMAD UR4, UR4, UR5, URZ ;  /* 0x00000005040472a4 */ /* 0x000fcc000f8e023f */
[----:B------:R-:W-:-:S06]  /*1fd90*/  IMAD.U32 R6, RZ, RZ, UR4 ;  /* 0x00000004ff067e24 */ /* 0x000fcc000f8e00ff */
[----:B------:R0:W5:Y:S01]  /*1fda0*/  @P1 LDG.E R6, desc[UR60][R8.64] ;  /* 0x0000003c08061981 */ /* 0x000162000c1e1900 */
[----:B------:R-:W-:Y:S01]  /*1fdb0*/  ISETP.NE.U32.AND P0, PT, RZ, UR6, PT ;  /* 0x00000006ff007c0c */ /* 0x000fe2000bf05070 */
[----:B------:R-:W-:Y:S02]  /*1fdc0*/  ULDC UR4, c[0x0][0x338] ;  /* 0x0000ce0000047ab9 */ /* 0x000fe40000000800 */
[----:B-1----:R-:W-:Y:S01]  /*1fdd0*/  IMAD.U32 R0, RZ, RZ, UR4 ;  /* 0x00000004ff007e24 */ /* 0x002fe2000f8e00ff */
[----:B------:R-:W-:Y:S01]  /*1fde0*/  ISETP.NE.AND.EX P0, PT, RZ, UR7, PT, P0 ;  /* 0x00000007ff007c0c */ /* 0x000fe2000bf05300 */
[----:B------:R-:W-:-:S12]  /*1fdf0*/  @P1 BRA `(.L_x_668) ;  /* 0x0000000000101947 */ /* 0x000fd80003800000 */
[----:B------:R-:W-:Y:S05]  /*1fe00*/  @!P2 BRA `(.L_x_668) ;  /* 0x00000000000ca947 */ /* 0x000fea0003800000 */
[----:B-----5:R-:W2:Y:S04]  /*1fe10*/  LDG.E R6, desc[UR60][R2.64] ;  /* 0x0000003c02067981 */ /* 0x020ea8000c1e1900 */
[----:B0-----:R-:W2:Y:S02]  /*1fe20*/  LDG.E R2, desc[UR60][R2.64+0x4] ;  /* 0x0000043c02027981 */ /* 0x001ea4000c1e1900 */
[----:B--2---:R-:W-:-:S07]  /*1fe30*/  IMAD.IADD R6, R2, 0x1, -R6 ;  /* 0x0000000102067824 */ /* 0x004fce00078e0a06 */
.L_x_668:
[----:B0-----:R-:W2:Y:S04]  /*1fe40*/  @P0 LDG.E R2, desc[UR60][R4.64] ;  /* 0x0000003c04020981 */ /* 0x001ea8000c1e1900 */
[----:B------:R-:W2:Y:S01]  /*1fe50*/  @P0 LDG.E R3, desc[UR60][R4.64+0x4] ;  /* 0x0000043c04030981 */ /* 0x000ea2000c1e1900 */
[----:B-----5:R-:W-:Y:S02]  /*1fe60*/  IMAD.IADD R6, R6, 0x1, -R7 ;  /* 0x0000000106067824 */ /* 0x020fe400078e0a07 */
[----:B--2---:R-:W-:Y:S02]  /*1fe70*/  @P0 IMAD.IADD R0, R3, 0x1, -R2 ;  /* 0x0000000103000824 */ /* 0x004fe400078e0a02 */
[----:B------:R-:W-:Y:S02]  /*1fe80*/  IMAD.MOV.U32 R2, RZ, RZ, RZ ;  /* 0x000000ffff027224 */ /* 0x000fe400078e00ff */
[----:B------:R-:W-:-:S04]  /*1fe90*/  IMAD.IADD R8, R6, 0x1, R0 ;  /* 0x0000000106087824 */ /* 0x000fc800078e0200 */
[----:B------:R-:W-:Y:S01]  /*1fea0*/  VIADD R3, R8, 0x6f ;  /* 0x0000006f08037836 */ /* 0x000fe20000000000 */
[----:B------:R0:W-:Y:S03]  /*1feb0*/  STL [R1+0x34], R8 ;  /* 0x0000340801007387 */ /* 0x0001e60000100800 */
[----:B------:R-:W-:-:S05]  /*1fec0*/  IMAD.HI R2, R3, -0x6db6db6d, R2 ;  /* 0x9249249303027827 */ /* 0x000fca00078e0202 */
[----:B------:R-:W-:-:S04]  /*1fed0*/  SHF.R.U32.HI R3, RZ, 0x1f, R2 ;  /* 0x0000001fff037819 */ /* 0x000fc80000011602 */
[----:B0-----:R-:W-:-:S05]  /*1fee0*/  LEA.HI.SX32 R8, R2, R3, 0x1a ;  /* 0x0000000302087211 */ /* 0x001fca00078fd2ff */
[--C-:B------:R-:W-:Y:S01]  /*1fef0*/  IMAD R2, R8, 0x70, -R6.reuse ;  /* 0x0000007008027824 */ /* 0x100fe200078e0a06 */
[----:B------:R0:W-:Y:S01]  /*1ff00*/  STL [R1+0x24], R8 ;  /* 0x0000240801007387 */ /* 0x0001e20000100800 */
[----:B------:R-:W-:-:S03]  /*1ff10*/  IMAD.MOV R6, RZ, RZ, -R6 ;  /* 0x000000ffff067224 */ /* 0x000fc600078e0a06 */
[----:B------:R-:W-:Y:S02]  /*1ff20*/  VIMNMX R0, R2, R0, PT ;  /* 0x0000000002007248 */ /* 0x000fe40003fe0100 */
[----:B------:R-:W-:-:S04]  /*1ff30*/  VIMNMX R2, RZ, R6, !PT ;  /* 0x00000006ff027248 */ /* 0x000fc80007fe0100 */
[----:B------:R-:W-:Y:S02]  /*1ff40*/  ISETP.GT.AND P1, PT, R0, R2, PT ;  /* 0x000000020000720c */ /* 0x000fe40003f24270 */
[----:B0-----:R-:W-:-:S05]  /*1ff50*/  SHF.R.U32.HI R8, RZ, 0x4, R2 ;  /* 0x00000004ff087819 */ /* 0x001fca0000011602 */
[----:B------:R-:W-:-:S06]  /*1ff60*/  IMAD.WIDE.U32 R8, R8, 0x24924925, RZ ;  /* 0x2492492508087825 */ /* 0x000fcc00078e00ff */
[----:B------:R-:W-:Y:S01]  /*1ff70*/  @P1 VIADD R3, R0, 0x6f ;  /* 0x0000006f00031836 */ /* 0x000fe20000000000 */
[----:B------:R-:W-:Y:S01]  /*1ff80*/  MOV R0, R9 ;  /* 0x0000000900007202 */ /* 0x000fe20000000f00 */
[----:B------:R-:W-:-:S04]  /*1ff90*/  @P1 IMAD.MOV.U32 R2, RZ, RZ, RZ ;  /* 0x000000ffff021224 */ /* 0x000fc800078e00ff */
[----:B------:R-:W-:-:S04]  /*1ffa0*/  @P1 IMAD.HI R3, R3, -0x6db6db6d, R2 ;  /* 0x9249249303031827 */ /* 0x000fc800078e0202 */
[----:B------:R-:W-:Y:S01]  /*1ffb0*/  IMAD.MOV.U32 R2, RZ, RZ, R0 ;  /* 0x000000ffff027224 */ /* 0x000fe200078e0000 */
[----:B------:R-:W-:-:S04]  /*1ffc0*/  @P1 SHF.R.U32.HI R6, RZ, 0x1f, R3 ;  /* 0x0000001fff061819 */ /* 0x000fc80000011603 */
[----:B------:R-:W-:Y:S01]  /*1ffd0*/  @P1 LEA.HI.SX32 R2, R3, R6, 0x1a ;  /* 0x0000000603021211 */ /* 0x000fe200078fd2ff */
[----:B------:R-:W-:-:S06]  /*1ffe0*/  IMAD.MOV.U32 R6, RZ, RZ, RZ ;  /* 0x000000ffff067224 */ /* 0x000fcc00078e00ff */
[----:B------:R0:W5:Y:S01]  /*1fff0*/  @P0 LDG.E R6, desc[UR60][R4.64] ;  /* 0x0000003c04060981 */ /* 0x000162000c1e1900 */
[----:B------:R-:W-:Y:S01]  /*20000*/  IMAD.IADD R3, R10, 0x1, R7 ;  /* 0x000000010a037824 */ /* 0x000fe200078e0207 */
[----:B------:R-:W-:Y:S01]  /*20010*/  ISETP.GT.AND P1, PT, R2, R0, PT ;  /* 0x000000000200720c */ /* 0x000fe20003f24270 */
[----:B------:R-:W-:Y:S01]  /*20020*/  BSSY B0, `(.L_x_669) ;  /* 0x00000dc000007945 */ /* 0x000fe20003800000 */
[----:B------:R-:W-:Y:S02]  /*20030*/  PLOP3.LUT P2, PT, PT, PT, PT, 0x80, 0x0 ;  /* 0x000000000000781c */ /* 0x000fe40003f4f070 */
[----:B------:R0:W-:Y:S09]  /*20040*/  STL [R1+0x4], R3 ;  /* 0x0000040301007387 */ /* 0x0001f20000100800 */
[----:B------:R-:W-:Y:S05]  /*20050*/  @!P1 BRA `(.L_x_670) ;  /* 0x0000000c00609947 */ /* 0x000fea0003800000 */
[----:B0-----:R-:W0:Y:S01]  /*20060*/  LDC R3, c[0x0][0x428] ;  /* 0x00010a00ff037b82 */ /* 0x001e220000000800 */
[----:B------:R-:W-:Y:S01]  /*20070*/  UMOV UR4, 0xffffffff ;  /* 0xffffffff00047882 */ /* 0x000fe20000000000 */
[----:B0-----:R-:W-:Y:S01]  /*20080*/  ISETP.NE.AND P1, PT, R3, 0x1, PT ;  /* 0x000000010300780c */ /* 0x001fe20003f25270 */
[----:B------:R-:W-:-:S12]  /*20090*/  IMAD.MOV.U32 R3, RZ, RZ, R18 ;  /* 0x000000ffff037224 */ /* 0x000fd800078e0012 */
[----:B------:R-:W0:Y:S08]  /*200a0*/  @P1 LDC R4, c[0x0][0x42c] ;  /* 0x00010b00ff041b82 */ /* 0x000e300000000800 */
[----:B------:R-:W1:Y:S01]  /*200b0*/  @P1 LDC R5, c[0x0][0x430] ;  /* 0x00010c00ff051b82 */ /* 0x000e620000000800 */
[----:B0-----:R-:W-:-:S05]  /*200c0*/  @P1 IMAD.HI.U32 R4, R18, R4, RZ ;  /* 0x0000000412041227 */ /* 0x001fca00078e00ff */
[----:B-1----:R-:W-:Y:S02]  /*200d0*/  @P1 SHF.R.U32.HI R3, RZ, R5, R4 ;  /* 0x00000005ff031219 */ /* 0x002fe40000011604 */
[----:B------:R-:W-:Y:S01]  /*200e0*/  SEL R4, R11, RZ, !P0 ;  /* 0x000000ff0b047207 */ /* 0x000fe20004000000 */
[----:B------:R-:W-:Y:S06]  /*200f0*/  BRA.DIV UR4, `(.L_x_671) ;  /* 0x0000005604387947 */ /* 0x000fec000b800000 */
.L_x_794:
[----:B------:R-:W-:-:S03]  /*20100*/  UMOV UR4, 0xffffffff ;  /* 0xffffffff00047882 */ /* 0x000fc60000000000 */
[----:B------:R-:W-:Y:S05]  /*20110*/  BRA.DIV UR4, `(.L_x_672) ;  /* 0x0000005604647947 */ /* 0x000fea000b800000 */
[----:B------:R-:W-:-:S13]  /*20120*/  ELECT P6, URZ, PT ;  /* 0x00000000003f782f */ /* 0x000fda00038c0000 */
.L_x_797:
[----:B------:R-:W2:Y:S01]  /*20130*/  LDL R5, [R1+0x30] ;  /* 0x0000300001057983 */ /* 0x000ea20000100800 */
[----:B------:R-:W-:Y:S01]  /*20140*/  BSSY B1, `(.L_x_673) ;  /* 0x000000b000017945 */ /* 0x000fe20003800000 */
[----:B------:R-:W0:Y:S01]  /*20150*/  S2R R9, SR_CgaCtaId ;  /* 0x0000000000097919 */ /* 0x000e220000008800 */
[----:B--2---:R-:W-:-:S05]  /*20160*/  VIADD R5, R5, 0x1 ;  /* 0x0000000105057836 */ /* 0x004fca0000000000 */
[----:B------:R-:W-:-:S04]  /*20170*/  LEA.HI R7, R5, R5, RZ, 0x1 ;  /* 0x0000000505077211 */ /* 0x000fc800078f08ff */
[----:B------:R-:W-:-:S05]  /*20180*/  LOP3.LUT R7, R7, 0xfffffffe, RZ, 0xc0, !PT ;  /* 0xfffffffe07077812 */ /* 0x000fca00078ec0ff */
[----:B------:R-:W-:Y:S01]  /*20190*/  IMAD.IADD R5, R5, 0x1, -R7 ;  /* 0x0000000105057824 */ /* 0x000fe200078e0a07 */
[----:B------:R-:W-:-:S04]  /*201a0*/  MOV R7, 0x400 ;  /* 0x0000040000077802 */ /* 0x000fc80000000f00 */
[----:B0-----:R-:W-:Y:S02]  /*201b0*/  LEA R9, R9, R7, 0x18 ;  /* 0x0000000709097211 */ /* 0x001fe400078ec0ff */
[----:B------:R-:W-:-:S04]  /*201c0*/  SHF.L.U32 R5, R5, 0x1f, RZ ;  /* 0x0000001f05057819 */ /* 0x000fc800000006ff */
[----:B------:R-:W0:Y:S02]  /*201d0*/  SYNCS.PHASECHK.TRANS64.TRYWAIT P0, [R9+URZ+0x36820], R5 ;  /* 0x03682005090075a7 */ /* 0x000e24000800017f */
[----:B0-----:R-:W-:Y:S05]  /*201e0*/  @!P0 BRA `(.L_x_674) ;  /* 0x0000005400508947 */ /* 0x001fea0003800000 */
.L_x_798:
[----:B------:R-:W-:Y:S05]  /*201f0*/  BSYNC B1 ;  /* 0x0000000000017941 */ /* 0x000fea0003800000 */
.L_x_673:
[----:B------:R-:W-:Y:S04]  /*20200*/  BSSY B1, `(.L_x_675) ;  /* 0x0000050000017945 */ /* 0x000fe80003800000 */
[----:B------:R-:W-:Y:S05]  /*20210*/  @!P6 BRA `(.L_x_676) ;  /* 0x000000040038e947 */ /* 0x000fea0003800000 */
[----:B------:R-:W0:Y:S04]  /*20220*/  LDL R8, [R1+0x10] ;  /* 0x0000100001087983 */ /* 0x000e280000100800 */
[----:B------:R-:W2:Y:S01]  /*20230*/  LDL R7, [R1+0x14] ;  /* 0x0000140001077983 */ /* 0x000ea20000100800 */
[----:B0-----:R-:W-:Y:S01]  /*20240*/  IMAD R5, R8, 0x8, R9 ;  /* 0x0000000808057824 */ /* 0x001fe200078e0209 */
[----:B--2---:R-:W-:-:S04]  /*20250*/  SHF.L.U32 R10, R7, 0x1f, RZ ;  /* 0x0000001f070a7819 */ /* 0x004fc800000006ff */
[----:B------:R-:W0:Y:S02]  /*20260*/  SYNCS.PHASECHK.TRANS64.TRYWAIT P0, [R5+URZ+0x368a0], R10 ;  /* 0x0368a00a050075a7 */ /* 0x000e24000800017f */
[----:B0-----:R-:W-:Y:S05]  /*20270*/  @!P0 BRA `(.L_x_677) ;  /* 0x0000005400408947 */ /* 0x001fea0003800000 */
.L_x_799:
[----:B------:R-:W1:Y:S02]  /*20280*/  S2R R7, SR_TID.X ;  /* 0x0000000000077919 */ /* 0x000e640000002100 */
[----:B-1----:R-:W-:-:S04]  /*20290*/  LOP3.LUT R7, R7, 0x7f, RZ, 0xc0, !PT ;  /* 0x0000007f07077812 */ /* 0x002fc800078ec0ff */
[----:B------:R-:W-:-:S13]  /*202a0*/  ISETP.NE.AND P1, PT, R7, RZ, PT ;  /* 0x000000ff0700720c */ /* 0x000fda0003f25270 */
        /* <DEDUP_REMOVED lines=8> */
.L_x_678:
[----:B-1----:R-:W2:Y:S01]  /*20330*/  LDL R7, [R1+0x10] ;  /* 0x0000100001077983 */ /* 0x002ea20000100800 */
[----:B------:R-:W-:Y:S01]  /*20340*/  R2UR UR9, R5 ;  /* 0x00000000050972ca */ /* 0x000fe200000e0000 */
[----:B-----5:R-:W-:Y:S01]  /*20350*/  IMAD R8, R2, 0x70, R6 ;  /* 0x0000007002087824 */ /* 0x020fe200078e0206 */
[----:B------:R-:W-:Y:S01]  /*20360*/  UIADD3 UR4, UP0, UR36, 0x570, URZ ;  /* 0x0000057024047890 */ /* 0x000fe2000ff1e03f */
[----:B------:R-:W-:Y:S01]  /*20370*/  R2UR UR12, R3 ;  /* 0x00000000030c72ca */ /* 0x000fe200000e0000 */
[----:B------:R-:W-:Y:S01]  /*20380*/  UMOV UR10, URZ ;  /* 0x0000003f000a7c82 */ /* 0x000fe20008000000 */
[----:B------:R-:W-:Y:S01]  /*20390*/  VIADD R8, R8, 0xffffff90 ;  /* 0xffffff9008087836 */ /* 0x000fe20000000000 */
[----:B------:R-:W-:Y:S01]  /*203a0*/  R2UR UR13, R4 ;  /* 0x00000000040d72ca */ /* 0x000fe200000e0000 */
[----:B------:R-:W-:Y:S01]  /*203b0*/  UIADD3.X UR5, URZ, UR37, URZ, UP0, !UPT ;  /* 0x000000253f057290 */ /* 0x000fe200087fe43f */
[----:B------:R-:W-:Y:S02]  /*203c0*/  UMOV UR6, 0x0 ;  /* 0x0000000000067882 */ /* 0x000fe40000000000 */
[----:B------:R-:W-:Y:S01]  /*203d0*/  R2UR UR11, R8 ;  /* 0x00000000080b72ca */ /* 0x000fe200000e0000 */
[----:B------:R-:W-:Y:S01]  /*203e0*/  UMOV UR7, 0x12f00000 ;  /* 0x12f0000000077882 */ /* 0x000fe20000000000 */
[----:B------:R-:W-:Y:S01]  /*203f0*/  UMOV UR16, 0x40 ;  /* 0x0000004000107882 */ /* 0x000fe20000000000 */
[----:B------:R-:W-:Y:S01]  /*20400*/  UIADD3 UR9, UR9, 0x36890, URZ ;  /* 0x0003689009097890 */ /* 0x000fe2000fffe03f */
[----:B--2---:R-:W-:-:S05]  /*20410*/  IMAD R7, R7, 0xa800, R9 ;  /* 0x0000a80007077824 */ /* 0x004fca00078e0209 */
        /* <DEDUP_REMOVED lines=11> */
[----:B------:R1:W-:Y:S01]  /*204d0*/  UTMALDG.4D [UR8], [UR4], desc[UR6] ;  /* 0x00000608040075b4 */ /* 0x0003e20008019000 */
[----:B------:R-:W2:Y:S02]  /*204e0*/  SYNCS.PHASECHK.TRANS64.TRYWAIT P0, [R5+URZ+0x368c0], R10 ;  /* 0x0368c00a050075a7 */ /* 0x000ea4000800017f */
[----:B-12---:R-:W-:Y:S05]  /*204f0*/  @!P0 BRA `(.L_x_679) ;  /* 0x0000005000b48947 */ /* 0x006fea0003800000 */
.L_x_800:
[----:B------:R-:W-:Y:S05]  /*20500*/  @P1 BRA `(.L_x_680) ;  /* 0x00000000001c1947 */ /* 0x000fea0003800000 */
[----:B------:R-:W2:Y:S01]  /*20510*/  S2R R11, SR_TID.X ;  /* 0x00000000000b7919 */ /* 0x000ea20000002100 */
[----:B01----:R-:W-:-:S04]  /*20520*/  IMAD.MOV.U32 R10, RZ, RZ, 0xa800 ;  /* 0x0000a800ff0a7424 */ /* 0x003fc800078e00ff */
[----:B------:R3:W-:Y:S01]  /*20530*/  SYNCS.ARRIVE.TRANS64 RZ, [R5+URZ+0x368b0], R10 ;  /* 0x0368b00a05ff79a7 */ /* 0x0007e2000800003f */
[----:B--2---:R-:W-:-:S04]  /*20540*/  LOP3.LUT R11, R11, 0x1f, RZ, 0xc0, !PT ;  /* 0x0000001f0b0b7812 */ /* 0x004fc800078ec0ff */
[----:B------:R-:W-:-:S13]  /*20550*/  ISETP.NE.AND P0, PT, R11, RZ, PT ;  /* 0x000000ff0b00720c */ /* 0x000fda0003f05270 */
[----:B---3--:R-:W-:Y:S05]  /*20560*/  @!P0 BRA `(.L_x_680) ;  /* 0x0000000000048947 */ /* 0x008fea0003800000 */
[----:B------:R-:W-:Y:S01]  /*20570*/  BPT.TRAP 0x1 ;  /* 0x000000040000795c */ /* 0x000fe20000300000 */
.L_x_680:
[----:B------:R-:W-:Y:S01]  /*20580*/  R2UR UR15, R7 ;  /* 0x00000000070f72ca */ /* 0x000fe200000e0000 */
        /* <DEDUP_REMOVED lines=9> */
[----:B------:R-:W-:-:S03]  /*20620*/  UMOV UR16, 0x40 ;  /* 0x0000004000107882 */ /* 0x000fc60000000000 */
[----:B------:R-:W-:Y:S02]  /*20630*/  UIADD3 UR8, UR15, 0x400, URZ ;  /* 0x000004000f087890 */ /* 0x000fe4000fffe03f */
[----:B------:R-:W-:Y:S02]  /*20640*/  UIADD3 UR9, UR9, 0x368b0, URZ ;  /* 0x000368b009097890 */ /* 0x000fe4000fffe03f */
[----:B------:R-:W-:Y:S02]  /*20650*/  UIADD3 UR14, UR15, 0x3c00, URZ ;  /* 0x00003c000f0e7890 */ /* 0x000fe4000fffe03f */
[----:B------:R-:W-:-:S05]  /*20660*/  UIADD3 UR15, UR15, 0x7400, URZ ;  /* 0x000074000f0f7890 */ /* 0x000fca000fffe03f */
[----:B------:R2:W-:Y:S02]  /*20670*/  UTMALDG.4D [UR8], [UR4], desc[UR6] ;  /* 0x00000608040075b4 */ /* 0x0005e40008019000 */
[----:B--2---:R-:W-:Y:S01]  /*20680*/  UMOV UR8, UR14 ;  /* 0x0000000e00087c82 */ /* 0x004fe20008000000 */
[----:B------:R-:W-:Y:S01]  /*20690*/  UMOV UR10, UR16 ;  /* 0x00000010000a7c82 */ /* 0x000fe20008000000 */
[----:B------:R-:W-:Y:S01]  /*206a0*/  UMOV UR14, 0x80 ;  /* 0x00000080000e7882 */ /* 0x000fe20000000000 */
[----:B------:R2:W-:Y:S02]  /*206b0*/  UTMALDG.4D [UR8], [UR4], desc[UR6] ;  /* 0x00000608040075b4 */ /* 0x0005e40008019000 */
[----:B--2---:R-:W-:Y:S01]  /*206c0*/  UMOV UR8, UR15 ;  /* 0x0000000f00087c82 */ /* 0x004fe20008000000 */
[----:B------:R-:W-:Y:S02]  /*206d0*/  UMOV UR10, UR14 ;  /* 0x0000000e000a7c82 */ /* 0x000fe40008000000 */
[----:B------:R2:W-:Y:S02]  /*206e0*/  UTMALDG.4D [UR8], [UR4], desc[UR6] ;  /* 0x00000608040075b4 */ /* 0x0005e40008019000 */
[----:B--2---:R-:W-:Y:S01]  /*206f0*/  NOP ;  /* 0x0000000000007918 */ /* 0x004fe20000000000 */
.L_x_676:
[----:B------:R-:W-:Y:S05]  /*20700*/  BSYNC B1 ;  /* 0x0000000000017941 */ /* 0x000fea0003800000 */
.L_x_675:
[----:B01----:R-:W2:Y:S04]  /*20710*/  LDL.LU R5, [R1+0x10] ;  /* 0x0000100001057983 */ /* 0x003ea80000300800 */
[----:B------:R-:W3:Y:S01]  /*20720*/  LDL.LU R8, [R1+0x14] ;  /* 0x0000140001087983 */ /* 0x000ee20000300800 */
[----:B------:R-:W-:Y:S01]  /*20730*/  PLOP3.LUT P2, PT, PT, PT, PT, 0x8, 0x0 ;  /* 0x000000000000781c */ /* 0x000fe20003f4e170 */
[----:B--2---:R-:W-:-:S05]  /*20740*/  VIADD R5, R5, 0x1 ;  /* 0x0000000105057836 */ /* 0x004fca0000000000 */
[----:B------:R-:W-:-:S04]  /*20750*/  ISETP.NE.AND P0, PT, R5, 0x2, PT ;  /* 0x000000020500780c */ /* 0x000fc80003f05270 */
[----:B------:R-:W-:Y:S02]  /*20760*/  SEL R7, RZ, 0x1, P0 ;  /* 0x00000001ff077807 */ /* 0x000fe40000000000 */
[----:B------:R-:W-:Y:S01]  /*20770*/  SEL R10, R5, RZ, P0 ;  /* 0x000000ff050a7207 */ /* 0x000fe20000000000 */
[----:B------:R-:W-:Y:S01]  /*20780*/  VIADD R5, R2, 0xfffffffe ;  /* 0xfffffffe02057836 */ /* 0x000fe20000000000 */
[----:B---3--:R-:W-:-:S03]  /*20790*/  LOP3.LUT R8, R8, R7, RZ, 0x3c, !PT ;  /* 0x0000000708087212 */ /* 0x008fc600078e3cff */
[----:B------:R1:W-:Y:S01]  /*207a0*/  STL [R1+0x10], R10 ;  /* 0x0000100a01007387 */ /* 0x0003e20000100800 */
[----:B------:R-:W-:-:S03]  /*207b0*/  ISETP.GE.AND P0, PT, R5, R0, PT ;  /* 0x000000000500720c */ /* 0x000fc60003f06270 */
[----:B------:R1:W-:Y:S10]  /*207c0*/  STL [R1+0x14], R8 ;  /* 0x0000140801007387 */ /* 0x0003f40000100800 */
[----:B-1----:R-:W-:Y:S05]  /*207d0*/  @!P0 BRA `(.L_x_670) ;  /* 0x0000000400808947 */ /* 0x002fea0003800000 */
[C---:B-----5:R-:W-:Y:S02]  /*207e0*/  IMAD R5, R2.reuse, 0x70, R6 ;  /* 0x0000007002057824 */ /* 0x060fe400078e0206 */
[----:B------:R-:W-:Y:S02]  /*207f0*/  VIADD R2, R2, 0xffffffff ;  /* 0xffffffff02027836 */ /* 0x000fe40000000000 */
[----:B------:R-:W-:-:S07]  /*20800*/  VIADD R5, R5, 0xffffff20 ;  /* 0xffffff2005057836 */ /* 0x000fce0000000000 */
.L_x_687:
[----:B------:R-:W-:Y:S05]  /*20810*/  YIELD ;  /* 0x0000000000007946 */ /* 0x000fea0003800000 */
[----:B------:R-:W-:Y:S04]  /*20820*/  BSSY B1, `(.L_x_681) ;  /* 0x000004e000017945 */ /* 0x000fe80003800000 */
[----:B-1----:R-:W-:Y:S05]  /*20830*/  @!P6 BRA `(.L_x_682) ;  /* 0x000000040030e947 */ /* 0x002fea0003800000 */
[----:B------:R-:W2:Y:S04]  /*20840*/  LDL R6, [R1+0x10] ;  /* 0x0000100001067983 */ /* 0x000ea80000100800 */
[----:B------:R-:W3:Y:S01]  /*20850*/  LDL R7, [R1+0x14] ;  /* 0x0000140001077983 */ /* 0x000ee20000100800 */
[----:B--2---:R-:W-:Y:S01]  /*20860*/  IMAD R6, R6, 0x8, R9 ;  /* 0x0000000806067824 */ /* 0x004fe200078e0209 */
[----:B---3--:R-:W-:-:S04]  /*20870*/  SHF.L.U32 R7, R7, 0x1f, RZ ;  /* 0x0000001f07077819 */ /* 0x008fc800000006ff */
[----:B------:R-:W0:Y:S02]  /*20880*/  SYNCS.PHASECHK.TRANS64.TRYWAIT P0, [R6+URZ+0x368a0], R7 ;  /* 0x0368a007060075a7 */ /* 0x000e24000800017f */
[----:B0-----:R-:W-:Y:S05]  /*20890*/  @!P0 BRA `(.L_x_683) ;  /* 0x0000004c00e08947 */ /* 0x001fea0003800000 */
.L_x_801:
        /* <DEDUP_REMOVED lines=11> */
.L_x_684:
[----:B-1----:R-:W2:Y:S01]  /*20950*/  LDL R8, [R1+0x10] ;  /* 0x0000100001087983 */ /* 0x002ea20000100800 */
        /* <DEDUP_REMOVED lines=9> */
[----:B------:R-:W-:-:S04]  /*209f0*/  UMOV UR16, 0x40 ;  /* 0x0000004000107882 */ /* 0x000fc80000000000 */
        /* <DEDUP_REMOVED lines=16> */
.L_x_802:
        /* <DEDUP_REMOVED lines=8> */
.L_x_686:
        /* <DEDUP_REMOVED lines=24> */
.L_x_682:
[----:B------:R-:W-:Y:S05]  /*20d00*/  BSYNC B1 ;  /* 0x0000000000017941 */ /* 0x000fea0003800000 */
.L_x_681:
[----:B01----:R-:W2:Y:S04]  /*20d10*/  LDL.LU R6, [R1+0x10] ;  /* 0x0000100001067983 */ /* 0x003ea80000300800 */
[----:B------:R-:W3:Y:S01]  /*20d20*/  LDL.LU R7, [R1+0x14] ;  /* 0x0000140001077983 */ /* 0x000ee20000300800 */
[----:B------:R-:W-:Y:S02]  /*20d30*/  VIADD R2, R2, 0xffffffff ;  /* 0xffffffff02027836 */ /* 0x000fe40000000000 */
[----:B------:R-:W-:Y:S01]  /*20d40*/  VIADD R5, R5, 0xffffff90 ;  /* 0xffffff9005057836 */ /* 0x000fe20000000000 */
[----:B--2---:R-:W-:-:S04]  /*20d50*/  IADD3 R6, R6, 0x1, RZ ;  /* 0x0000000106067810 */ /* 0x004fc80007ffe0ff */
[----:B------:R-:W-:-:S04]  /*20d60*/  ISETP.NE.AND P0, PT, R6, 0x2, PT ;  /* 0x000000020600780c */ /* 0x000fc80003f05270 */
[----:B------:R-:W-:Y:S02]  /*20d70*/  SEL R8, R6, RZ, P0 ;  /* 0x000000ff06087207 */ /* 0x000fe40000000000 */
[----:B------:R-:W-:Y:S02]  /*20d80*/  SEL R6, RZ, 0x1, P0 ;  /* 0x00000001ff067807 */ /* 0x000fe40000000000 */
[----:B------:R-:W-:Y:S01]  /*20d90*/  ISETP.GT.AND P0, PT, R2, R0, PT ;  /* 0x000000000200720c */ /* 0x000fe20003f04270 */
[----:B------:R1:W-:Y:S01]  /*20da0*/  STL [R1+0x10], R8 ;  /* 0x0000100801007387 */ /* 0x0003e20000100800 */
[----:B---3--:R-:W-:-:S05]  /*20db0*/  LOP3.LUT R7, R7, R6, RZ, 0x3c, !PT ;  /* 0x0000000607077212 */ /* 0x008fca00078e3cff */
[----:B------:R1:W-:Y:S06]  /*20dc0*/  STL [R1+0x14], R7 ;  /* 0x0000140701007387 */ /* 0x0003ec0000100800 */
[----:B------:R-:W-:Y:S05]  /*20dd0*/  @P0 BRA `(.L_x_687) ;  /* 0xfffffff8008c0947 */ /* 0x000fea000383ffff */
.L_x_670:
[----:B------:R-:W-:Y:S05]  /*20de0*/  BSYNC B0 ;  /* 0x0000000000007941 */ /* 0x000fea0003800000 */
.L_x_669:
[----:B-----5:R-:W2:Y:S01]  /*20df0*/  LDL R6, [R1+0x34] ;  /* 0x0000340001067983 */ /* 0x020ea20000100800 */
[----:B------:R-:W-:Y:S05]  /*20e00*/  @!P2 WARPSYNC.ALL ;  /* 0x000000000000a948 */ /* 0x000fea0003800000 */
[----:B------:R-:W-:Y:S01]  /*20e10*/  BSSY B6, `(.L_x_688) ;  /* 0x000031f000067945 */ /* 0x000fe20003800000 */
[----:B------:R-:W-:Y:S01]  /*20e20*/  @!P2 BAR.SYNC.DEFER_BLOCKING 0xc, 0x120 ;  /* 0x030480000000ab1d */ /* 0x000fe20000010000 */
[----:B--2---:R-:W-:-:S13]  /*20e30*/  ISETP.GT.AND P0, PT, R6, RZ, PT ;  /* 0x000000ff0600720c */ /* 0x004fda0003f04270 */
[----:B------:R-:W-:Y:S05]  /*20e40*/  @P0 BRA `(.L_x_689) ;  /* 0x0000000000440947 */ /* 0x000fea0003800000 */
[----:B------:R-:W2:Y:S02]  /*20e50*/  S2R R6, SR_TID.X ;  /* 0x0000000000067919 */ /* 0x000ea40000002100 */
[----:B--2---:R-:W-:-:S04]  /*20e60*/  LOP3.LUT R6, R6, 0x1f, RZ, 0xc0, !PT ;  /* 0x0000001f06067812 */ /* 0x004fc800078ec0ff */
[----:B------:R-:W-:-:S13]  /*20e70*/  ISETP.NE.AND P1, PT, R6, RZ, PT ;  /* 0x000000ff0600720c */ /* 0x000fda0003f25270 */
[----:B------:R-:W-:Y:S05]  /*20e80*/  @P1 BRA `(.L_x_690) ;  /* 0x00000030005c1947 */ /* 0x000fea0003800000 */
[----:B-1----:R-:W1:Y:S01]  /*20e90*/  S2R R7, SR_LANEID ;  /* 0x0000000000077919 */ /* 0x002e620000000000 */
[----:B------:R-:W-:Y:S01]  /*20ea0*/  VOTEU.ANY UR4, UPT, PT ;  /* 0x0000000000047886 */ /* 0x000fe200038e0100 */
[----:B0-----:R-:W0:Y:S01]  /*20eb0*/  LDC.64 R2, c[0x0][0xc38] ;  /* 0x00030e00ff027b82 */ /* 0x001e220000000a00 */
[----:B------:R-:W1:Y:S08]  /*20ec0*/  FLO.U32 R0, UR4 ;  /* 0x0000000400007d00 */ /* 0x000e7000080e0000 */
[----:B------:R-:W0:Y:S01]  /*20ed0*/  POPC R5, UR4 ;  /* 0x0000000400057d09 */ /* 0x000e220008000000 */
[----:B-1----:R-:W-:-:S13]  /*20ee0*/  ISETP.EQ.U32.AND P0, PT, R0, R7, PT ;  /* 0x000000070000720c */ /* 0x002fda0003f02070 */
[----:B0-----:R-:W2:Y:S01]  /*20ef0*/  @P0 ATOMG.E.ADD.STRONG.GPU PT, R3, desc[UR60][R2.64], R5 ;  /* 0x00000005020309a8 */ /* 0x001ea200081ee1fc */
[----:B------:R-:W0:Y:S02]  /*20f00*/  S2R R4, SR_LTMASK ;  /* 0x0000000000047919 */ /* 0x000e240000003900 */
[----:B0-----:R-:W-:-:S04]  /*20f10*/  LOP3.LUT R4, R4, UR4, RZ, 0xc0, !PT ;  /* 0x0000000404047c12 */ /* 0x001fc8000f8ec0ff */
[----:B------:R-:W0:Y:S01]  /*20f20*/  POPC R7, R4 ;  /* 0x0000000400077309 */ /* 0x000e220000000000 */
[----:B--2---:R-:W0:Y:S02]  /*20f30*/  SHFL.IDX PT, R0, R3, R0, 0x1f ;  /* 0x00001f0003007589 */ /* 0x004e2400000e0000 */
[----:B0-----:R-:W-:Y:S01]  /*20f40*/  IADD3 R16, R0, UR38, R7 ;  /* 0x0000002600107c10 */ /* 0x001fe2000fffe007 */
[----:B------:R-:W-:Y:S06]  /*20f50*/  BRA `(.L_x_690) ;  /* 0x0000003000287947 */ /* 0x000fec0003800000 */
.L_x_689:
[----:B------:R-:W0:Y:S01]  /*20f60*/  S2R R0, SR_CgaCtaId ;  /* 0x0000000000007919 */ /* 0x000e220000008800 */
[----:B------:R-:W-:-:S04]  /*20f70*/  MOV R2, 0x400 ;  /* 0x0000040000027802 */ /* 0x000fc80000000f00 */
[----:B0-----:R-:W-:-:S05]  /*20f80*/  LEA R3, R0, R2, 0x18 ;  /* 0x0000000200037211 */ /* 0x001fca00078ec0ff */
[----:B------:R0:W-:Y:S01]  /*20f90*/  STL [R1+0x18], R3 ;  /* 0x0000180301007387 */ /* 0x0001e20000100800 */
[----:B------:R-:W-:-:S05]  /*20fa0*/  VIADD R0, R3, 0x21400 ;  /* 0x0002140003007836 */ /* 0x000fca0000000000 */
[----:B------:R-:W-:-:S13]  /*20fb0*/  LOP3.LUT P0, RZ, R0, 0x3ff, RZ, 0xc0, !PT ;  /* 0x000003ff00ff7812 */ /* 0x000fda000780c0ff */
[----:B0-----:R-:W-:Y:S05]  /*20fc0*/  @!P0 BRA `(.L_x_691) ;  /* 0x0000000000408947 */ /* 0x001fea0003800000 */
[----:B------:R-:W-:Y:S01]  /*20fd0*/  MOV R2, 0x0 ;  /* 0x0000000000027802 */ /* 0x000fe20000000f00 */
[----:B------:R-:W-:Y:S01]  /*20fe0*/  ULDC.64 UR6, c[0x4][0xa8] ;  /* 0x01002a0000067ab9 */ /* 0x000fe20000000a00 */
[----:B------:R-:W-:Y:S01]  /*20ff0*/  ULDC.64 UR8, c[0x4][0xb0] ;  /* 0x01002c0000087ab9 */ /* 0x000fe20000000a00 */
[----:B------:R-:W-:Y:S01]  /*21000*/  ULDC.64 UR4, c[0x4][0x8] ;  /* 0x0100020000047ab9 */ /* 0x000fe20000000a00 */
[----:B------:R-:W-:Y:S02]  /*21010*/  IMAD.U32 R4, RZ, RZ, UR6 ;  /* 0x00000006ff047e24 */ /* 0x000fe4000f8e00ff */
[----:B------:R-:W0:Y:S01]  /*21020*/  LDC.64 R2, c[0x4][R2] ;  /* 0x0100000002027b82 */ /* 0x000e220000000a00 */
[----:B------:R-:W-:Y:S02]  /*21030*/  IMAD.U32 R5, RZ, RZ, UR7 ;  /* 0x00000007ff057e24 */ /* 0x000fe4000f8e00ff */
[----:B------:R-:W-:Y:S02]  /*21040*/  IMAD.U32 R6, RZ, RZ, UR8 ;  /* 0x00000008ff067e24 */ /* 0x000fe4000f8e00ff */
[----:B-1----:R-:W-:-:S02]  /*21050*/  IMAD.U32 R7, RZ, RZ, UR9 ;  /* 0x00000009ff077e24 */ /* 0x002fc4000f8e00ff */
[----:B------:R-:W-:Y:S02]  /*21060*/  IMAD.U32 R10, RZ, RZ, UR4 ;  /* 0x00000004ff0a7e24 */ /* 0x000fe4000f8e00ff */
[----:B------:R-:W-:Y:S02]  /*21070*/  IMAD.U32 R11, RZ, RZ, UR5 ;  /* 0x00000005ff0b7e24 */ /* 0x000fe4000f8e00ff */
[----:B------:R-:W-:Y:S02]  /*21080*/  IMAD.MOV.U32 R8, RZ, RZ, 0x70 ;  /* 0x00000070ff087424 */ /* 0x000fe400078e00ff */
[----:B------:R-:W-:Y:S02]  /*21090*/  IMAD.MOV.U32 R12, RZ, RZ, 0x1 ;  /* 0x00000001ff0c7424 */ /* 0x000fe400078e00ff */
[----:B------:R-:W-:-:S07]  /*210a0*/  IMAD.MOV.U32 R13, RZ, RZ, RZ ;  /* 0x000000ffff0d7224 */ /* 0x000fce00078e00ff */
[----:B------:R-:W-:-:S07]  /*210b0*/  LEPC R20, `(.L_x_691) ;  /* 0x000000001014794e */ /* 0x000fce0000000000 */
[----:B0-----:R-:W-:Y:S05]  /*210c0*/  CALL.ABS.NOINC R2 ;  /* 0x0000000002007343 */ /* 0x001fea0003c00000 */
.L_x_691:
        /* <DEDUP_REMOVED lines=11> */
[----:B------:R-:W-:Y:S02]  /*21180*/  IMAD.U32 R5, RZ, RZ, UR7 ;  /* 0x00000007ff057e24 */ /* 0x000fe4000f8e00ff */
[----:B------:R-:W-:Y:S02]  /*21190*/  IMAD.U32 R6, RZ, RZ, UR8 ;  /* 0x00000008ff067e24 */ /* 0x000fe4000f8e00ff */
[----:B-1----:R-:W-:-:S02]  /*211a0*/  IMAD.U32 R7, RZ, RZ, UR9 ;  /* 0x00000009ff077e24 */ /* 0x002fc4000f8e00ff */
[----:B------:R-:W-:Y:S02]  /*211b0*/  IMAD.U32 R11, RZ, RZ, UR5 ;  /* 0x00000005ff0b7e24 */ /* 0x000fe4000f8e00ff */
[----:B------:R-:W-:Y:S02]  /*211c0*/  IMAD.MOV.U32 R8, RZ, RZ, 0x70 ;  /* 0x00000070ff087424 */ /* 0x000fe400078e00ff */
[----:B------:R-:W-:Y:S02]  /*211d0*/  IMAD.MOV.U32 R12, RZ, RZ, 0x1 ;  /* 0x00000001ff0c7424 */ /* 0x000fe400078e00ff */
[----:B0-----:R-:W-:-:S07]  /*211e0*/  IMAD.MOV.U32 R13, RZ, RZ, RZ ;  /* 0x000000ffff0d7224 */ /* 0x001fce00078e00ff */
[----:B------:R-:W-:-:S07]  /*211f0*/  LEPC R20, `(.L_x_693) ;  /* 0x000000001014794e */ /* 0x000fce0000000000 */
[----:B--2---:R-:W-:Y:S05]  /*21200*/  CALL.ABS.NOINC R2 ;  /* 0x0000000002007343 */ /* 0x004fea0003c00000 */
.L_x_693:
        /* <DEDUP_REMOVED lines=8> */
[----:B------:R-:W-:-:S02]  /*21290*/  IMAD.U32 R7, RZ, RZ, UR7 ;  /* 0x00000007ff077e24 */ /* 0x000fc4000f8e00ff */
[----:B------:R-:W-:Y:S02]  /*212a0*/  IMAD.U32 R10, RZ, RZ, UR8 ;  /* 0x00000008ff0a7e24 */ /* 0x000fe4000f8e00ff */
[----:B------:R-:W-:Y:S02]  /*212b0*/  IMAD.U32 R11, RZ, RZ, UR9 ;  /* 0x00000009ff0b7e24 */ /* 0x000fe4000f8e00ff */
[----:B------:R-:W-:Y:S02]  /*212c0*/  IMAD.MOV.U32 R8, RZ, RZ, 0x70 ;  /* 0x00000070ff087424 */ /* 0x000fe400078e00ff */
[----:B------:R-:W-:Y:S02]  /*212d0*/  IMAD.MOV.U32 R12, RZ, RZ, 0x1 ;  /* 0x00000001ff0c7424 */ /* 0x000fe400078e00ff */
[----:B------:R-:W-:-:S07]  /*212e0*/  IMAD.MOV.U32 R13, RZ, RZ, RZ ;  /* 0x000000ffff0d7224 */ /* 0x000fce00078e00ff */
[----:B------:R-:W-:-:S07]  /*212f0*/  LEPC R20, `(.L_x_692) ;  /* 0x000000001014794e */ /* 0x000fce0000000000 */
[----:B0-----:R-:W-:Y:S05]  /*21300*/  CALL.ABS.NOINC R2 ;  /* 0x0000000002007343 */ /* 0x001fea0003c00000 */
.L_x_692:
        /* <DEDUP_REMOVED lines=17> */
[----:B----4-:R-:W-:Y:S02]  /*21420*/  IMAD R17, R17, 0x80, R4 ;  /* 0x0000008011117824 */ /* 0x010fe400078e0204 */
[----:B------:R-:W0:Y:S01]  /*21430*/  LDC R4, c[0x0][0x428] ;  /* 0x00010a00ff047b82 */ /* 0x000e220000000800 */
[----:B------:R-:W-:-:S06]  /*21440*/  IMAD.MOV.U32 R0, RZ, RZ, R5 ;  /* 0x000000ffff007224 */ /* 0x000fcc00078e0005 */
[----:B------:R2:W5:Y:S01]  /*21450*/  @P0 LDG.E R0, desc[UR60][R2.64] ;  /* 0x0000003c02000981 */ /* 0x000562000c1e1900 */
[----:B------:R-:W-:Y:S02]  /*21460*/  PLOP3.LUT P1, PT, P6, PT, PT, 0x8, 0x0 ;  /* 0x000000000000781c */ /* 0x000fe4000372e170 */
[----:B0-----:R-:W-:Y:S01]  /*21470*/  ISETP.NE.AND P0, PT, R4, 0x1, PT ;  /* 0x000000010400780c */ /* 0x001fe20003f05270 */
[----:B------:R-:W-:-:S12]  /*21480*/  IMAD.MOV.U32 R4, RZ, RZ, R18 ;  /* 0x000000ffff047224 */ /* 0x000fd800078e0012 */
[----:B--2---:R-:W0:Y:S08]  /*21490*/  @P0 LDC R3, c[0x0][0x42c] ;  /* 0x00010b00ff030b82 */ /* 0x004e300000000800 */
[----:B------:R-:W2:Y:S01]  /*214a0*/  @P0 LDC R2, c[0x0][0x430] ;  /* 0x00010c00ff020b82 */ /* 0x000ea20000000800 */
[----:B0-----:R-:W-:-:S05]  /*214b0*/  @P0 IMAD.HI.U32 R3, R18, R3, RZ ;  /* 0x0000000312030227 */ /* 0x001fca00078e00ff */
[----:B--2---:R-:W-:Y:S02]  /*214c0*/  @P0 SHF.R.U32.HI R4, RZ, R2, R3 ;  /* 0x00000002ff040219 */ /* 0x004fe40000011603 */
[----:B------:R-:W-:-:S04]  /*214d0*/  ISETP.NE.U32.AND P0, PT, RZ, UR4, PT ;  /* 0x00000004ff007c0c */ /* 0x000fc8000bf05070 */
[----:B------:R-:W-:-:S04]  /*214e0*/  ISETP.NE.AND.EX P0, PT, RZ, UR5, PT, P0 ;  /* 0x00000005ff007c0c */ /* 0x000fc8000bf05300 */
[----:B------:R-:W-:-:S09]  /*214f0*/  SEL R2, R5, RZ, !P0 ;  /* 0x000000ff05027207 */ /* 0x000fd20004000000 */
.L_x_694:
        /* <DEDUP_REMOVED lines=16> */
.L_x_695:
        /* <DEDUP_REMOVED lines=15> */
.L_x_696:
        /* <DEDUP_REMOVED lines=9> */
[----:B-1----:R-:W0:Y:S01]  /*21780*/  LDC.64 R8, c[0x0][0x3f8] ;  /* 0x0000fe00ff087b82 */ /* 0x002e220000000a00 */
[----:B------:R-:W-:Y:S02]  /*21790*/  ULDC.64 UR4, c[0x0][0xa08] ;  /* 0x0002820000047ab9 */ /* 0x000fe40000000a00 */
[----:B0-----:R-:W-:Y:S01]  /*217a0*/  LOP3.LUT P0, RZ, R8, UR4, RZ, 0xfc, !PT ;  /* 0x0000000408ff7c12 */ /* 0x001fe2000f80fcff */
[----:B------:R-:W-:-:S03]  /*217b0*/  UMOV UR4, 0xffffffff ;  /* 0xffffffff00047882 */ /* 0x000fc60000000000 */
[----:B------:R-:W-:-:S04]  /*217c0*/  LOP3.LUT P0, RZ, R9, UR5, RZ, 0xfc, P0 ;  /* 0x0000000509ff7c12 */ /* 0x000fc8000800fcff */
[----:B-----5:R-:W-:Y:S01]  /*217d0*/  SEL R5, R0, RZ, !P0 ;  /* 0x000000ff00057207 */ /* 0x020fe20004000000 */
[----:B------:R-:W-:Y:S08]  /*217e0*/  BRA.DIV UR4, `(.L_x_697) ;  /* 0x0000004204347947 */ /* 0x000ff0000b800000 */
.L_x_805:
[----:B------:R-:W2:Y:S01]  /*217f0*/  LDL R3, [R1+0x24] ;  /* 0x0000240001037983 */ /* 0x000ea20000100800 */
[----:B------:R-:W-:Y:S01]  /*21800*/  UMOV UR4, 0xffffffff ;  /* 0xffffffff00047882 */ /* 0x000fe20000000000 */
[----:B------:R-:W-:Y:S01]  /*21810*/  SHF.R.S32.HI R12, RZ, 0x1f, R0 ;  /* 0x0000001fff0c7819 */ /* 0x000fe20000011400 */
[----:B--2---:R-:W-:Y:S01]  /*21820*/  VIADD R3, R3, 0xffffffff ;  /* 0xffffffff03037836 */ /* 0x004fe20000000000 */
[----:B------:R-:W-:Y:S06]  /*21830*/  BRA.DIV UR4, `(.L_x_698) ;  /* 0x0000004204547947 */ /* 0x000fec000b800000 */
[----:B------:R-:W-:-:S13]  /*21840*/  ELECT P6, URZ, PT ;  /* 0x00000000003f782f */ /* 0x000fda00038c0000 */
.L_x_808:
[----:B------:R-:W-:Y:S05]  /*21850*/  @!P6 BRA `(.L_x_699) ;  /* 0x000000040034e947 */ /* 0x000fea0003800000 */
[----:B------:R0:W-:Y:S01]  /*21860*/  STL [R1+0xc], R3 ;  /* 0x00000c0301007387 */ /* 0x0001e20000100800 */
[----:B------:R-:W-:-:S04]  /*21870*/  ISETP.NE.U32.AND P0, PT, R8, RZ, PT ;  /* 0x000000ff0800720c */ /* 0x000fc80003f05070 */
[----:B------:R-:W-:-:S13]  /*21880*/  ISETP.NE.AND.EX P0, PT, R9, RZ, PT, P0 ;  /* 0x000000ff0900720c */ /* 0x000fda0003f05300 */
[----:B0-----:R-:W-:Y:S05]  /*21890*/  @!P0 BRA `(.L_x_700) ;  /* 0x00000000004c8947 */ /* 0x001fea0003800000 */
[----:B------:R-:W0:Y:S01]  /*218a0*/  LDC R10, c[0x0][0x41c] ;  /* 0x00010700ff0a7b82 */ /* 0x000e220000000800 */
[----:B------:R-:W-:Y:S01]  /*218b0*/  MOV R5, R3 ;  /* 0x0000000300057202 */ /* 0x000fe20000000f00 */
        /* <DEDUP_REMOVED lines=12> */
[----:B------:R-:W-:-:S04]  /*21980*/  IMAD.WIDE.U32 R6, R0, UR4, R6 ;  /* 0x0000000400067c25 */ /* 0x000fc8000f8e0006 */
[----:B------:R-:W-:Y:S01]  /*21990*/  IMAD.IADD R5, R7, 0x1, R10 ;  /* 0x0000000107057824 */ /* 0x000fe200078e020a */
[----:B------:R-:W-:-:S04]  /*219a0*/  LEA R10, P0, R6, R8, 0x2 ;  /* 0x00000008060a7211 */ /* 0x000fc800078010ff */
[----:B------:R-:W-:-:S05]  /*219b0*/  LEA.HI.X R11, R6, R9, R5, 0x2, P0 ;  /* 0x00000009060b7211 */ /* 0x000fca00000f1405 */
[----:B------:R0:W5:Y:S04]  /*219c0*/  LDG.E R5, desc[UR60][R10.64] ;  /* 0x0000003c0a057981 */ /* 0x000168000c1e1900 */
.L_x_700:
        /* <DEDUP_REMOVED lines=9> */
.L_x_809:
        /* <DEDUP_REMOVED lines=11> */
.L_x_702:
        /* <DEDUP_REMOVED lines=34> */
.L_x_699:
        /* <DEDUP_REMOVED lines=47> */
.L_x_810:
[----:B------:R-:W-:Y:S05]  /*22020*/  BSYNC B0 ;  /* 0x0000000000007941 */ /* 0x000fea0003800000 */
.L_x_703:
[----:B0-----:R-:W2:Y:S01]  /*22030*/  LDL.LU R6, [R1+0x34] ;  /* 0x0000340001067983 */ /* 0x001ea20000300800 */
[----:B------:R-:W-:Y:S01]  /*22040*/  BSSY B0, `(.L_x_705) ;  /* 0x00001a7000007945 */ /* 0x000fe20003800000 */
[----:B--2---:R-:W-:-:S13]  /*22050*/  ISETP.GE.AND P0, PT, R6, 0x71, PT ;  /* 0x000000710600780c */ /* 0x004fda0003f06270 */
[----:B------:R-:W-:Y:S05]  /*22060*/  @!P0 BRA `(.L_x_706) ;  /* 0x0000001800908947 */ /* 0x000fea0003800000 */
[----:B------:R-:W2:Y:S01]  /*22070*/  LDL R6, [R1+0x24] ;  /* 0x0000240001067983 */ /* 0x000ea20000100800 */
[----:B------:R-:W-:Y:S01]  /*22080*/  IMAD.MOV.U32 R2, RZ, RZ, 0x1 ;  /* 0x00000001ff027424 */ /* 0x000fe200078e00ff */
[----:B------:R-:W-:Y:S01]  /*22090*/  BSSY B1, `(.L_x_707) ;  /* 0x0000094000017945 */ /* 0x000fe20003800000 */
[----:B--2---:R-:W-:-:S05]  /*220a0*/  IMAD.MOV R13, RZ, RZ, -R6 ;  /* 0x000000ffff0d7224 */ /* 0x004fca00078e0a06 */
[----:B------:R-:W-:-:S05]  /*220b0*/  VIADDMNMX R13, R13, R2, 0xffffffff, !PT ;  /* 0xffffffff0d0d7446 */ /* 0x000fca0007800102 */
[C---:B------:R-:W-:Y:S02]  /*220c0*/  IMAD.IADD R2, R6.reuse, 0x1, R13 ;  /* 0x0000000106027824 */ /* 0x040fe400078e020d */
[----:B------:R-:W-:-:S03]  /*220d0*/  VIADD R6, R6, 0xfffffffe ;  /* 0xfffffffe06067836 */ /* 0x000fc60000000000 */
[----:B------:R-:W-:-:S04]  /*220e0*/  LOP3.LUT R2, R2, 0x1, RZ, 0xc0, !PT ;  /* 0x0000000102027812 */ /* 0x000fc800078ec0ff */
[----:B------:R-:W-:-:S13]  /*220f0*/  ISETP.NE.U32.AND P0, PT, R2, 0x1, PT ;  /* 0x000000010200780c */ /* 0x000fda0003f05070 */
        /* <DEDUP_REMOVED lines=15> */
[----:B------:R-:W-:Y:S01]  /*221f0*/  IMAD.MOV.U32 R2, RZ, RZ, R6 ;  /* 0x000000ffff027224 */ /* 0x000fe200078e0006 */
[----:B------:R-:W-:Y:S01]  /*22200*/  ULDC.64 UR4, c[0x0][0x408] ;  /* 0x0001020000047ab9 */ /* 0x000fe20000000a00 */
[----:B0-----:R-:W-:-:S13]  /*22210*/  ISETP.NE.AND P0, PT, R17, 0x1, PT ;  /* 0x000000011100780c */ /* 0x001fda0003f05270 */
[----:B------:R-:W0:Y:S02]  /*22220*/  @P0 LDC.64 R10, c[0x0][0x420] ;  /* 0x00010800ff0a0b82 */ /* 0x000e240000000a00 */
[----:B0-----:R-:W-:-:S05]  /*22230*/  @P0 IMAD.HI.U32 R10, R6, R10, RZ ;  /* 0x0000000a060a0227 */ /* 0x001fca00078e00ff */
[----:B------:R-:W-:Y:S01]  /*22240*/  @P0 SHF.R.U32.HI R2, RZ, R11, R10 ;  /* 0x0000000bff020219 */ /* 0x000fe2000001160a */
[----:B------:R-:W-:-:S03]  /*22250*/  IMAD R10, R12, UR4, RZ ;  /* 0x000000040c0a7c24 */ /* 0x000fc6000f8e02ff */
[----:B------:R-:W-:Y:S01]  /*22260*/  SHF.R.S32.HI R11, RZ, 0x1f, R2 ;  /* 0x0000001fff0b7819 */ /* 0x000fe20000011402 */
[----:B------:R-:W-:Y:S02]  /*22270*/  IMAD R15, R0, UR5, R10 ;  /* 0x00000005000f7c24 */ /* 0x000fe4000f8e020a */
[----:B------:R-:W-:Y:S01]  /*22280*/  IMAD.MOV.U32 R10, RZ, RZ, R2 ;  /* 0x000000ffff0a7224 */ /* 0x000fe200078e0002 */
[----:B------:R-:W-:-:S03]  /*22290*/  IADD3 R2, -R2, RZ, RZ ;  /* 0x000000ff02027210 */ /* 0x000fc60007ffe1ff */
[----:B------:R-:W-:-:S04]  /*222a0*/  IMAD.WIDE.U32 R10, R0, UR4, R10 ;  /* 0x00000004000a7c25 */ /* 0x000fc8000f8e000a */
[----:B------:R-:W-:Y:S01]  /*222b0*/  IMAD.IADD R15, R15, 0x1, R11 ;  /* 0x000000010f0f7824 */ /* 0x000fe200078e020b */
[----:B------:R-:W-:Y:S01]  /*222c0*/  LEA R8, P0, R10, R8, 0x2 ;  /* 0x000000080a087211 */ /* 0x000fe200078010ff */
[----:B------:R-:W-:-:S03]  /*222d0*/  IMAD R6, R17, R2, R6 ;  /* 0x0000000211067224 */ /* 0x000fc600078e0206 */
[----:B------:R-:W-:-:S05]  /*222e0*/  LEA.HI.X R9, R10, R9, R15, 0x2, P0 ;  /* 0x000000090a097211 */ /* 0x000fca00000f140f */
[----:B------:R0:W5:Y:S04]  /*222f0*/  LDG.E R2, desc[UR60][R8.64] ;  /* 0x0000003c08027981 */ /* 0x000168000c1e1900 */
.L_x_711:
[----:B0-----:R-:W0:Y:S01]  /*22300*/  S2R R9, SR_CgaCtaId ;  /* 0x0000000000097919 */ /* 0x001e220000008800 */
[----:B------:R-:W-:-:S04]  /*22310*/  MOV R8, 0x400 ;  /* 0x0000040000087802 */ /* 0x000fc80000000f00 */
[----:B0-----:R-:W-:Y:S02]  /*22320*/  LEA R8, R9, R8, 0x18 ;  /* 0x0000000809087211 */ /* 0x001fe400078ec0ff */
[----:B------:R-:W-:-:S03]  /*22330*/  SHF.L.U32 R9, R14, 0x1f, RZ ;  /* 0x0000001f0e097819 */ /* 0x000fc600000006ff */
[----:B------:R-:W-:-:S04]  /*22340*/  IMAD R8, R7, 0x8, R8 ;  /* 0x0000000807087824 */ /* 0x000fc800078e0208 */
[----:B------:R-:W0:Y:S02]  /*22350*/  SYNCS.PHASECHK.TRANS64.TRYWAIT P0, [R8+URZ+0x36840], R9 ;  /* 0x03684009080075a7 */ /* 0x000e24000800017f */
[----:B0-----:R-:W-:Y:S05]  /*22360*/  @!P0 BRA `(.L_x_712) ;  /* 0x0000003400dc8947 */ /* 0x001fea0003800000 */
.L_x_811:
        /* <DEDUP_REMOVED lines=11> */
.L_x_713:
        /* <DEDUP_REMOVED lines=37> */
.L_x_812:
[----:B------:R-:W-:Y:S05]  /*22670*/  @P1 BRA `(.L_x_715) ;  /* 0x0000000000301947 */ /* 0x000fea0003800000 */
[----:B------:R-:W2:Y:S01]  /*22680*/  LDL R10, [R1] ;  /* 0x00000000010a7983 */ /* 0x000ea20000100800 */
[----:B------:R-:W-:Y:S01]  /*22690*/  MOV R11, 0x400 ;  /* 0x00000400000b7802 */ /* 0x000fe20000000f00 */
[----:B------:R-:W1:Y:S01]  /*226a0*/  S2R R17, SR_TID.X ;  /* 0x0000000000117919 */ /* 0x000e620000002100 */
[----:B------:R-:W3:Y:S01]  /*226b0*/  S2R R15, SR_CgaCtaId ;  /* 0x00000000000f7919 */ /* 0x000ee20000008800 */
[----:B0-----:R-:W-:Y:S01]  /*226c0*/  IMAD.MOV.U32 R9, RZ, RZ, 0xa800 ;  /* 0x0000a800ff097424 */ /* 0x001fe200078e00ff */
[----:B-1----:R-:W-:-:S04]  /*226d0*/  LOP3.LUT R17, R17, 0x1f, RZ, 0xc0, !PT ;  /* 0x0000001f11117812 */ /* 0x002fc800078ec0ff */
[----:B------:R-:W-:Y:S02]  /*226e0*/  ISETP.NE.AND P0, PT, R17, RZ, PT ;  /* 0x000000ff1100720c */ /* 0x000fe40003f05270 */
[----:B---3--:R-:W-:-:S05]  /*226f0*/  LEA R11, R15, R11, 0x18 ;  /* 0x0000000b0f0b7211 */ /* 0x008fca00078ec0ff */
[----:B--2---:R-:W-:-:S04]  /*22700*/  IMAD R8, R10, 0x8, R11 ;  /* 0x000000080a087824 */ /* 0x004fc800078e020b */
[----:B------:R1:W-:Y:S02]  /*22710*/  SYNCS.ARRIVE.TRANS64 RZ, [R8+URZ+0x36850], R9 ;  /* 0x0368500908ff79a7 */ /* 0x0003e4000800003f */
[----:B------:R-:W-:Y:S05]  /*22720*/  @!P0 BRA `(.L_x_715) ;  /* 0x0000000000048947 */ /* 0x000fea0003800000 */
[----:B------:R-:W-:Y:S01]  /*22730*/  BPT.TRAP 0x1 ;  /* 0x000000040000795c */ /* 0x000fe20000300000 */
.L_x_715:
        /* <DEDUP_REMOVED lines=36> */
.L_x_710:
[----:B------:R-:W-:Y:S05]  /*22980*/  BSYNC B2 ;  /* 0x0000000000027941 */ /* 0x000fea0003800000 */
.L_x_709:
[----:B------:R-:W2:Y:S04]  /*22990*/  LDL.LU R2, [R1+0x24] ;  /* 0x0000240001027983 */ /* 0x000ea80000300800 */
[----:B------:R0:W-:Y:S04]  /*229a0*/  STL [R1], R7 ;  /* 0x0000000701007387 */ /* 0x0001e80000100800 */
[----:B------:R0:W-:Y:S02]  /*229b0*/  STL [R1+0x8], R14 ;  /* 0x0000080e01007387 */ /* 0x0001e40000100800 */
[----:B0-2---:R-:W-:-:S07]  /*229c0*/  VIADD R6, R2, 0xfffffffd ;  /* 0xfffffffd02067836 */ /* 0x005fce0000000000 */
.L_x_708:
[----:B------:R-:W-:Y:S05]  /*229d0*/  BSYNC B1 ;  /* 0x0000000000017941 */ /* 0x000fea0003800000 */
.L_x_707:
[----:B------:R-:W-:-:S05]  /*229e0*/  IMAD.MOV R2, RZ, RZ, -R13 ;  /* 0x000000ffff027224 */ /* 0x000fca00078e0a0d */
[----:B------:R-:W-:-:S13]  /*229f0*/  ISETP.NE.AND P0, PT, R3, R2, PT ;  /* 0x000000020300720c */ /* 0x000fda0003f05270 */
[----:B------:R-:W-:Y:S05]  /*22a00*/  @!P0 BRA `(.L_x_706) ;  /* 0x0000001000288947 */ /* 0x000fea0003800000 */
[----:B------:R-:W-:-:S07]  /*22a10*/  IMAD.MOV.U32 R10, RZ, RZ, R5 ;  /* 0x000000ffff0a7224 */ /* 0x000fce00078e0005 */
.L_x_730:
        /* <DEDUP_REMOVED lines=21> */
[----:B------:R-:W-:-:S04]  /*22b70*/  @P0 SHF.R.U32.HI R2, RZ, R3, R9 ;  /* 0x00000003ff020219 */ /* 0x000fc80000011609 */
[--C-:B------:R-:W-:Y:S01]  /*22b80*/  SHF.R.S32.HI R3, RZ, 0x1f, R2.reuse ;  /* 0x0000001fff037819 */ /* 0x100fe20000011402 */
[----:B------:R-:W-:-:S04]  /*22b90*/  IMAD.MOV R9, RZ, RZ, -R2 ;  /* 0x000000ffff097224 */ /* 0x000fc800078e0a02 */
[----:B------:R-:W-:Y:S02]  /*22ba0*/  IMAD R9, R10, R9, R6 ;  /* 0x000000090a097224 */ /* 0x000fe400078e0206 */
[----:B------:R-:W-:Y:S02]  /*22bb0*/  IMAD R10, R12, UR6, RZ ;  /* 0x000000060c0a7c24 */ /* 0x000fe4000f8e02ff */
[----:B------:R-:W-:-:S04]  /*22bc0*/  IMAD.WIDE.U32 R2, R0, UR6, R2 ;  /* 0x0000000600027c25 */ /* 0x000fc8000f8e0002 */
[----:B------:R-:W-:-:S04]  /*22bd0*/  IMAD R10, R0, UR7, R10 ;  /* 0x00000007000a7c24 */ /* 0x000fc8000f8e020a */
[----:B------:R-:W-:Y:S01]  /*22be0*/  IMAD.IADD R3, R10, 0x1, R3 ;  /* 0x000000010a037824 */ /* 0x000fe200078e0203 */
[----:B------:R-:W-:-:S04]  /*22bf0*/  LEA R10, P0, R2, UR4, 0x2 ;  /* 0x00000004020a7c11 */ /* 0x000fc8000f8010ff */
[----:B------:R-:W-:-:S05]  /*22c00*/  LEA.HI.X R11, R2, UR5, R3, 0x2, P0 ;  /* 0x00000005020b7c11 */ /* 0x000fca00080f1403 */
[----:B------:R0:W5:Y:S04]  /*22c10*/  LDG.E R10, desc[UR60][R10.64] ;  /* 0x0000003c0a0a7981 */ /* 0x000168000c1e1900 */
.L_x_718:
[----:B------:R-:W1:Y:S01]  /*22c20*/  S2R R3, SR_CgaCtaId ;  /* 0x0000000000037919 */ /* 0x000e620000008800 */
[----:B------:R-:W-:-:S04]  /*22c30*/  MOV R2, 0x400 ;  /* 0x0000040000027802 */ /* 0x000fc80000000f00 */
[----:B-1----:R-:W-:Y:S02]  /*22c40*/  LEA R2, R3, R2, 0x18 ;  /* 0x0000000203027211 */ /* 0x002fe400078ec0ff */
[----:B------:R-:W-:-:S03]  /*22c50*/  SHF.L.U32 R3, R8, 0x1f, RZ ;  /* 0x0000001f08037819 */ /* 0x000fc600000006ff */
[----:B------:R-:W-:-:S04]  /*22c60*/  IMAD R2, R7, 0x8, R2 ;  /* 0x0000000807027824 */ /* 0x000fc800078e0202 */
[----:B------:R-:W1:Y:S02]  /*22c70*/  SYNCS.PHASECHK.TRANS64.TRYWAIT P0, [R2+URZ+0x36840], R3 ;  /* 0x03684003020075a7 */ /* 0x000e64000800017f */
[----:B-1----:R-:W-:Y:S05]  /*22c80*/  @!P0 BRA `(.L_x_719) ;  /* 0x0000002c00bc8947 */ /* 0x002fea0003800000 */
.L_x_813:
[----:B0-----:R-:W0:Y:S02]  /*22c90*/  S2R R11, SR_TID.X ;  /* 0x00000000000b7919 */ /* 0x001e240000002100 */
[----:B0-----:R-:W-:-:S04]  /*22ca0*/  LOP3.LUT R11, R11, 0x7f, RZ, 0xc0, !PT ;  /* 0x0000007f0b0b7812 */ /* 0x001fc800078ec0ff */
[----:B------:R-:W-:-:S13]  /*22cb0*/  ISETP.NE.AND P0, PT, R11, RZ, PT ;  /* 0x000000ff0b00720c */ /* 0x000fda0003f05270 */
[----:B------:R-:W-:Y:S05]  /*22cc0*/  @P0 BRA `(.L_x_720) ;  /* 0x00000000001c0947 */ /* 0x000fea0003800000 */
[----:B------:R-:W0:Y:S01]  /*22cd0*/  S2R R11, SR_TID.X ;  /* 0x00000000000b7919 */ /* 0x000e220000002100 */
[----:B-1----:R-:W-:-:S04]  /*22ce0*/  MOV R3, 0xa800 ;  /* 0x0000a80000037802 */ /* 0x002fc80000000f00 */
[----:B------:R2:W-:Y:S01]  /*22cf0*/  SYNCS.ARRIVE.TRANS64 RZ, [R2+URZ+0x36830], R3 ;  /* 0x0368300302ff79a7 */ /* 0x0005e2000800003f */
[----:B0-----:R-:W-:-:S04]  /*22d00*/  LOP3.LUT R11, R11, 0x1f, RZ, 0xc0, !PT ;  /* 0x0000001f0b0b7812 */ /* 0x001fc800078ec0ff */
[----:B------:R-:W-:-:S13]  /*22d10*/  ISETP.NE.AND P1, PT, R11, RZ, PT ;  /* 0x000000ff0b00720c */ /* 0x000fda0003f25270 */
[----:B--2---:R-:W-:Y:S05]  /*22d20*/  @!P1 BRA `(.L_x_720) ;  /* 0x0000000000049947 */ /* 0x004fea0003800000 */
[----:B------:R-:W-:Y:S01]  /*22d30*/  BPT.TRAP 0x1 ;  /* 0x000000040000795c */ /* 0x000fe20000300000 */
.L_x_720:
[----:B------:R-:W2:Y:S04]  /*22d40*/  LDL R15, [R1+0x4] ;  /* 0x00000400010f7983 */ /* 0x000ea80000100800 */
[----:B------:R-:W3:Y:S01]  /*22d50*/  LDL.LU R14, [R1+0x8] ;  /* 0x00000800010e7983 */ /* 0x000ee20000300800 */
[----:B-1----:R-:W-:-:S03]  /*22d60*/  MOV R3, 0x400 ;  /* 0x0000040000037802 */ /* 0x002fc60000000f00 */
        /* <DEDUP_REMOVED lines=34> */
.L_x_814:
        /* <DEDUP_REMOVED lines=8> */
.L_x_722:
        /* <DEDUP_REMOVED lines=16> */
[----:B------:R-:W-:Y:S01]  /*23110*/  IMAD.MOV.U32 R5, RZ, RZ, R10 ;  /* 0x000000ffff057224 */ /* 0x000fe200078e000a */
        /* <DEDUP_REMOVED lines=19> */
.L_x_717:
[----:B------:R-:W-:Y:S05]  /*23250*/  BSYNC B1 ;  /* 0x0000000000017941 */ /* 0x000fea0003800000 */
.L_x_716:
        /* <DEDUP_REMOVED lines=31> */
.L_x_725:
[----:B------:R-:W2:Y:S01]  /*23450*/  S2R R3, SR_CgaCtaId ;  /* 0x0000000000037919 */ /* 0x000ea20000008800 */
[----:B------:R-:W-:-:S04]  /*23460*/  MOV R2, 0x400 ;  /* 0x0000040000027802 */ /* 0x000fc80000000f00 */
[----:B--2---:R-:W-:Y:S02]  /*23470*/  LEA R2, R3, R2, 0x18 ;  /* 0x0000000203027211 */ /* 0x004fe400078ec0ff */
[----:B------:R-:W-:-:S03]  /*23480*/  SHF.L.U32 R3, R13, 0x1f, RZ ;  /* 0x0000001f0d037819 */ /* 0x000fc600000006ff */
[----:B------:R-:W-:-:S04]  /*23490*/  IMAD R2, R14, 0x8, R2 ;  /* 0x000000080e027824 */ /* 0x000fc800078e0202 */
[----:B------:R-:W2:Y:S02]  /*234a0*/  SYNCS.PHASECHK.TRANS64.TRYWAIT P0, [R2+URZ+0x36840], R3 ;  /* 0x03684003020075a7 */ /* 0x000ea4000800017f */
[----:B--2---:R-:W-:Y:S05]  /*234b0*/  @!P0 BRA `(.L_x_726) ;  /* 0x0000002400d88947 */ /* 0x004fea0003800000 */
.L_x_815:
        /* <DEDUP_REMOVED lines=11> */
.L_x_727:
        /* <DEDUP_REMOVED lines=38> */
.L_x_816:
        /* <DEDUP_REMOVED lines=8> */
.L_x_729:
        /* <DEDUP_REMOVED lines=20> */
[----:B------:R-:W-:Y:S01]  /*23990*/  IMAD.MOV.U32 R5, RZ, RZ, R10 ;  /* 0x000000ffff057224 */ /* 0x000fe200078e000a */
        /* <DEDUP_REMOVED lines=13> */
.L_x_724:
[----:B------:R-:W-:Y:S05]  /*23a70*/  BSYNC B1 ;  /* 0x0000000000017941 */ /* 0x000fea0003800000 */
.L_x_723:
[C---:B------:R-:W-:Y:S01]  /*23a80*/  ISETP.GT.AND P0, PT, R6.reuse, 0x1, PT ;  /* 0x000000010600780c */ /* 0x040fe20003f04270 */
[----:B------:R-:W-:-:S12]  /*23a90*/  VIADD R6, R6, 0xfffffffe ;  /* 0xfffffffe06067836 */ /* 0x000fd80000000000 */
[----:B------:R-:W-:Y:S05]  /*23aa0*/  @P0 BRA `(.L_x_730) ;  /* 0xffffffec00dc0947 */ /* 0x000fea000383ffff */
.L_x_706:
[----:B------:R-:W-:Y:S05]  /*23ab0*/  BSYNC B0 ;  /* 0x0000000000007941 */ /* 0x000fea0003800000 */
.L_x_705:
        /* <DEDUP_REMOVED lines=8> */
[----:B------:R-:W1:Y:S02]  /*23b40*/  FLO.U32 R0, UR4 ;  /* 0x0000000400007d00 */ /* 0x000e6400080e0000 */
[----:B-1----:R-:W-:-:S06]  /*23b50*/  ISETP.EQ.U32.AND P0, PT, R0, R7, PT ;  /* 0x000000070000720c */ /* 0x002fcc0003f02070 */
[----:B------:R-:W2:Y:S07]  /*23b60*/  POPC R7, UR4 ;  /* 0x0000000400077d09 */ /* 0x000eae0008000000 */
[----:B--2---:R-:W2:Y:S01]  /*23b70*/  @P0 ATOMG.E.ADD.STRONG.GPU PT, R3, desc[UR60][R2.64], R7 ;  /* 0x00000007020309a8 */ /* 0x004ea200081ee1fc */
[----:B------:R-:W1:Y:S02]  /*23b80*/  S2R R6, SR_LTMASK ;  /* 0x0000000000067919 */ /* 0x000e640000003900 */
[----:B-1----:R-:W-:-:S04]  /*23b90*/  LOP3.LUT R6, R6, UR4, RZ, 0xc0, !PT ;  /* 0x0000000406067c12 */ /* 0x002fc8000f8ec0ff */
[----:B------:R-:W1:Y:S01]  /*23ba0*/  POPC R9, R6 ;  /* 0x0000000600097309 */ /* 0x000e620000000000 */
[----:B--2---:R-:W1:Y:S02]  /*23bb0*/  SHFL.IDX PT, R0, R3, R0, 0x1f ;  /* 0x00001f0003007589 */ /* 0x004e6400000e0000 */
[----:B-1----:R-:W-:-:S07]  /*23bc0*/  IADD3 R16, R0, UR38, R9 ;  /* 0x0000002600107c10 */ /* 0x002fce000fffe009 */
.L_x_732:
[----:B------:R-:W-:Y:S05]  /*23bd0*/  BSYNC B0 ;  /* 0x0000000000007941 */ /* 0x000fea0003800000 */
.L_x_731:
[----:B------:R-:W-:Y:S04]  /*23be0*/  BSSY B0, `(.L_x_733) ;  /* 0x0000038000007945 */ /* 0x000fe80003800000 */
[----:B------:R-:W-:Y:S05]  /*23bf0*/  @!P6 BRA `(.L_x_734) ;  /* 0x0000000000d8e947 */ /* 0x000fea0003800000 */
[----:B------:R-:W2:Y:S01]  /*23c00*/  LDL R2, [R1] ;  /* 0x0000000001027983 */ /* 0x000ea20000100800 */
[----:B------:R-:W-:-:S03]  /*23c10*/  MOV R3, 0x400 ;  /* 0x0000040000037802 */ /* 0x000fc60000000f00 */
[----:B------:R-:W3:Y:S01]  /*23c20*/  LDL R0, [R1+0x8] ;  /* 0x0000080001007983 */ /* 0x000ee20000100800 */
[----:B------:R-:W1:Y:S02]  /*23c30*/  S2R R6, SR_CgaCtaId ;  /* 0x0000000000067919 */ /* 0x000e640000008800 */
[----:B-1----:R-:W-:-:S04]  /*23c40*/  LEA R3, R6, R3, 0x18 ;  /* 0x0000000306037211 */ /* 0x002fc800078ec0ff */
[----:B--2---:R-:W-:Y:S02]  /*23c50*/  LEA R3, R2, R3, 0x3 ;  /* 0x0000000302037211 */ /* 0x004fe400078e18ff */
[----:B---3--:R-:W-:-:S04]  /*23c60*/  SHF.L.U32 R0, R0, 0x1f, RZ ;  /* 0x0000001f00007819 */ /* 0x008fc800000006ff */
[----:B------:R-:W1:Y:S02]  /*23c70*/  SYNCS.PHASECHK.TRANS64.TRYWAIT P0, [R3+URZ+0x36860], R0 ;  /* 0x03686000030075a7 */ /* 0x000e64000800017f */
[----:B-1----:R-:W-:Y:S05]  /*23c80*/  @!P0 BRA `(.L_x_735) ;  /* 0x00000020000c8947 */ /* 0x002fea0003800000 */
.L_x_817:
        /* <DEDUP_REMOVED lines=11> */
.L_x_736:
        /* <DEDUP_REMOVED lines=34> */
.L_x_734:
[----:B------:R-:W-:Y:S05]  /*23f60*/  BSYNC B0 ;  /* 0x0000000000007941 */ /* 0x000fea0003800000 */
.L_x_733:
        /* <DEDUP_REMOVED lines=9> */
.L_x_690:
[----:B------:R-:W-:Y:S05]  /*24000*/  BSYNC B6 ;  /* 0x0000000000067941 */ /* 0x000fea0003800000 */
.L_x_688:
[----:B------:R-:W-:-:S03]  /*24010*/  UMOV UR4, 0xffffffff ;  /* 0xffffffff00047882 */ /* 0x000fc60000000000 */
[----:B------:R-:W-:Y:S05]  /*24020*/  BRA.DIV UR4, `(.L_x_737) ;  /* 0x0000001e04387947 */ /* 0x000fea000b800000 */
[----:B0-----:R0:W2:Y:S04]  /*24030*/  SHFL.IDX PT, R4, R16, RZ, 0x1f ;  /* 0x00001fff10047589 */ /* 0x0010a800000e0000 */
[----:B------:R0:W3:Y:S02]  /*24040*/  SHFL.IDX PT, R6, R16, 0x1, 0x1f ;  /* 0x00201f0010067f89 */ /* 0x0000e400000e0000 */
.L_x_821:
[----:B-1----:R-:W1:Y:S01]  /*24050*/  S2R R8, SR_TID.X ;  /* 0x0000000000087919 */ /* 0x002e620000002100 */
[----:B------:R-:W-:Y:S01]  /*24060*/  ULDC UR4, c[0x0][0xc14] ;  /* 0x0003050000047ab9 */ /* 0x000fe20000000800 */
[----:B------:R-:W-:Y:S01]  /*24070*/  BSSY B0, `(.L_x_738) ;  /* 0x000000b000007945 */ /* 0x000fe20003800000 */
[----:B------:R-:W-:Y:S02]  /*24080*/  IMAD.U32 R0, RZ, RZ, UR4 ;  /* 0x00000004ff007e24 */ /* 0x000fe4000f8e00ff */
[----:B------:R-:W-:Y:S01]  /*24090*/  IMAD.MOV.U32 R17, RZ, RZ, RZ ;  /* 0x000000ffff117224 */ /* 0x000fe200078e00ff */
[----:B-1----:R-:W-:-:S04]  /*240a0*/  LOP3.LUT R8, R8, 0x1f, RZ, 0xc0, !PT ;  /* 0x0000001f08087812 */ /* 0x002fc800078ec0ff */
[C---:B------:R-:W-:Y:S01]  /*240b0*/  ISETP.NE.AND P0, PT, R8.reuse, 0x1f, PT ;  /* 0x0000001f0800780c */ /* 0x040fe20003f05270 */
[----:B------:R-:W-:-:S05]  /*240c0*/  IMAD.IADD R5, R8, 0x1, R19 ;  /* 0x0000000108057824 */ /* 0x000fca00078e0213 */
[----:B------:R-:W-:-:S13]  /*240d0*/  ISETP.GE.OR P0, PT, R5, R0, !P0 ;  /* 0x000000000500720c */ /* 0x000fda0004706670 */
[----:B------:R-:W-:Y:S05]  /*240e0*/  @P0 BRA `(.L_x_739) ;  /* 0x00000000000c0947 */ /* 0x000fea0003800000 */
[----:B------:R-:W1:Y:S02]  /*240f0*/  LDC.64 R2, c[0x0][0xc58] ;  /* 0x00031600ff027b82 */ /* 0x000e640000000a00 */
[----:B-1----:R-:W-:-:S05]  /*24100*/  IMAD.WIDE R2, R5, 0x4, R2 ;  /* 0x0000000405027825 */ /* 0x002fca00078e0202 */
[----:B------:R1:W5:Y:S02]  /*24110*/  LDG.E R17, desc[UR60][R2.64] ;  /* 0x0000003c02117981 */ /* 0x000364000c1e1900 */
.L_x_739:
[----:B------:R-:W-:Y:S05]  /*24120*/  BSYNC B0 ;  /* 0x0000000000007941 */ /* 0x000fea0003800000 */
.L_x_738:
[----:B------:R-:W-:-:S03]  /*24130*/  UMOV UR4, 0xffffffff ;  /* 0xffffffff00047882 */ /* 0x000fc60000000000 */
[----:B------:R-:W-:Y:S05]  /*24140*/  BRA.DIV UR4, `(.L_x_740) ;  /* 0x0000001e043c7947 */ /* 0x000fea000b800000 */
[----:B-----5:R-:W4:Y:S01]  /*24150*/  SHFL.UP PT, R14, R17, 0x1, RZ ;  /* 0x04200000110e7989 */ /* 0x020f2200000e00ff */
[C---:B------:R-:W-:Y:S02]  /*24160*/  ISETP.NE.AND P0, PT, R8.reuse, RZ, PT ;  /* 0x000000ff0800720c */ /* 0x040fe40003f05270 */
[----:B------:R-:W-:Y:S02]  /*24170*/  ISETP.GE.U32.AND P1, PT, R8, 0x2, PT ;  /* 0x000000020800780c */ /* 0x000fe40003f26070 */
[----:B----4-:R-:W-:Y:S02]  /*24180*/  SEL R14, R14, RZ, P0 ;  /* 0x000000ff0e0e7207 */ /* 0x010fe40000000000 */
[----:B------:R-:W-:-:S03]  /*24190*/  ISETP.GE.U32.AND P0, PT, R8, 0x4, PT ;  /* 0x000000040800780c */ /* 0x000fc60003f06070 */
[----:B------:R-:W-:-:S05]  /*241a0*/  IMAD.IADD R13, R17, 0x1, R14 ;  /* 0x00000001110d7824 */ /* 0x000fca00078e020e */
[----:B------:R-:W4:Y:S02]  /*241b0*/  SHFL.UP PT, R14, R13, 0x2, RZ ;  /* 0x044000000d0e7989 */ /* 0x000f2400000e00ff */
[----:B----4-:R-:W-:Y:S02]  /*241c0*/  SEL R14, R14, RZ, P1 ;  /* 0x000000ff0e0e7207 */ /* 0x010fe40000800000 */
[----:B------:R-:W-:-:S03]  /*241d0*/  ISETP.GE.U32.AND P1, PT, R8, 0x8, PT ;  /* 0x000000080800780c */ /* 0x000fc60003f26070 */
[----:B-1----:R-:W-:-:S05]  /*241e0*/  IMAD.IADD R3, R13, 0x1, R14 ;  /* 0x000000010d037824 */ /* 0x002fca00078e020e */
        /* <DEDUP_REMOVED lines=8> */
[----:B-1----:R-:W-:-:S05]  /*24270*/  SEL R2, R14, RZ, P0 ;  /* 0x000000ff0e027207 */ /* 0x002fca0000000000 */
[----:B------:R-:W-:-:S05]  /*24280*/  IMAD.IADD R2, R7, 0x1, R2 ;  /* 0x0000000107027824 */ /* 0x000fca00078e0202 */
[----:B------:R1:W4:Y:S02]  /*24290*/  SHFL.IDX PT, R14, R2, 0x1f, 0x1f ;  /* 0x03e01f00020e7f89 */ /* 0x00032400000e0000 */
.L_x_829:
[----:B------:R-:W-:Y:S02]  /*242a0*/  ULDC UR4, c[0x0][0xc10] ;  /* 0x0003040000047ab9 */ /* 0x000fe40000000800 */
[----:B0-----:R-:W-:-:S04]  /*242b0*/  IMAD.U32 R16, RZ, RZ, UR4 ;  /* 0x00000004ff107e24 */ /* 0x001fc8000f8e00ff */
[----:B----4-:R-:W-:-:S04]  /*242c0*/  IMAD R3, R14, R16, RZ ;  /* 0x000000100e037224 */ /* 0x010fc800078e02ff */
[----:B---3--:R-:W-:-:S05]  /*242d0*/  IMAD.IADD R6, R6, 0x1, R3 ;  /* 0x0000000106067824 */ /* 0x008fca00078e0203 */
[----:B--2---:R-:W-:-:S13]  /*242e0*/  ISETP.GT.AND P0, PT, R6, R4, PT ;  /* 0x000000040600720c */ /* 0x004fda0003f04270 */
[----:B------:R-:W-:Y:S05]  /*242f0*/  @P0 BRA `(.L_x_741) ;  /* 0x0000000000b40947 */ /* 0x000fea0003800000 */
[----:B------:R-:W0:Y:S02]  /*24300*/  LDC R0, c[0x0][0xc14] ;  /* 0x00030500ff007b82 */ /* 0x000e240000000800 */
.L_x_746:
[----:B------:R-:W-:-:S05]  /*24310*/  VIADD R19, R19, 0x1f ;  /* 0x0000001f13137836 */ /* 0x000fca0000000000 */
[----:B0-----:R-:W-:-:S13]  /*24320*/  ISETP.GE.AND P0, PT, R19, R0, PT ;  /* 0x000000001300720c */ /* 0x001fda0003f06270 */
[----:B------:R-:W-:Y:S05]  /*24330*/  @P0 BRA `(.L_x_742) ;  /* 0x00000004005c0947 */ /* 0x000fea0003800000 */
[----:B------:R-:W0:Y:S01]  /*24340*/  S2R R8, SR_TID.X ;  /* 0x0000000000087919 */ /* 0x000e220000002100 */
[----:B------:R-:W-:Y:S01]  /*24350*/  BSSY B0, `(.L_x_743) ;  /* 0x000000a000007945 */ /* 0x000fe20003800000 */
[----:B------:R-:W-:Y:S01]  /*24360*/  IMAD.MOV.U32 R17, RZ, RZ, RZ ;  /* 0x000000ffff117224 */ /* 0x000fe200078e00ff */
[----:B0-----:R-:W-:-:S04]  /*24370*/  LOP3.LUT R8, R8, 0x1f, RZ, 0xc0, !PT ;  /* 0x0000001f08087812 */ /* 0x001fc800078ec0ff */
[C---:B------:R-:W-:Y:S01]  /*24380*/  ISETP.NE.AND P1, PT, R8.reuse, 0x1f, PT ;  /* 0x0000001f0800780c */ /* 0x040fe20003f25270 */
[----:B------:R-:W-:-:S05]  /*24390*/  IMAD.IADD R5, R8, 0x1, R19 ;  /* 0x0000000108057824 */ /* 0x000fca00078e0213 */
[----:B------:R-:W-:-:S13]  /*243a0*/  ISETP.GE.OR P0, PT, R5, R0, !P1 ;  /* 0x000000000500720c */ /* 0x000fda0004f06670 */
[----:B------:R-:W-:Y:S05]  /*243b0*/  @P0 BRA `(.L_x_744) ;  /* 0x00000000000c0947 */ /* 0x000fea0003800000 */
[----:B-1----:R-:W0:Y:S02]  /*243c0*/  LDC.64 R2, c[0x0][0xc58] ;  /* 0x00031600ff027b82 */ /* 0x002e240000000a00 */
[----:B0-----:R-:W-:-:S05]  /*243d0*/  IMAD.WIDE R2, R5, 0x4, R2 ;  /* 0x0000000405027825 */ /* 0x001fca00078e0202 */
[----:B------:R0:W5:Y:S02]  /*243e0*/  LDG.E R17, desc[UR60][R2.64] ;  /* 0x0000003c02117981 */ /* 0x000164000c1e1900 */
.L_x_744:
[----:B------:R-:W-:Y:S05]  /*243f0*/  BSYNC B0 ;  /* 0x0000000000007941 */ /* 0x000fea0003800000 */
.L_x_743:
[----:B------:R-:W-:-:S03]  /*24400*/  UMOV UR4, 0xffffffff ;  /* 0xffffffff00047882 */ /* 0x000fc60000000000 */
[----:B------:R-:W-:Y:S05]  /*24410*/  BRA.DIV UR4, `(.L_x_745) ;  /* 0x0000001e04587947 */ /* 0x000fea000b800000 */
[----:B-----5:R-:W2:Y:S01]  /*24420*/  SHFL.UP PT, R14, R17, 0x1, RZ ;  /* 0x04200000110e7989 */ /* 0x020ea200000e00ff */
[C---:B------:R-:W-:Y:S02]  /*24430*/  ISETP.NE.AND P0, PT, R8.reuse, RZ, PT ;  /* 0x000000ff0800720c */ /* 0x040fe40003f05270 */
[----:B------:R-:W-:Y:S02]  /*24440*/  ISETP.GE.U32.AND P1, PT, R8, 0x2, PT ;  /* 0x000000020800780c */ /* 0x000fe40003f26070 */
[----:B--2---:R-:W-:Y:S02]  /*24450*/  SEL R14, R14, RZ, P0 ;  /* 0x000000ff0e0e7207 */ /* 0x004fe40000000000 */
[----:B------:R-:W-:-:S03]  /*24460*/  ISETP.GE.U32.AND P0, PT, R8, 0x4, PT ;  /* 0x000000040800780c */ /* 0x000fc60003f06070 */
[----:B------:R-:W-:-:S05]  /*24470*/  IMAD.IADD R13, R17, 0x1, R14 ;  /* 0x00000001110d7824 */ /* 0x000fca00078e020e */
[----:B------:R-:W2:Y:S02]  /*24480*/  SHFL.UP PT, R14, R13, 0x2, RZ ;  /* 0x044000000d0e7989 */ /* 0x000ea400000e00ff */
[----:B--2---:R-:W-:Y:S02]  /*24490*/  SEL R14, R14, RZ, P1 ;  /* 0x000000ff0e0e7207 */ /* 0x004fe40000800000 */
[----:B------:R-:W-:-:S03]  /*244a0*/  ISETP.GE.U32.AND P1, PT, R8, 0x8, PT ;  /* 0x000000080800780c */ /* 0x000fc60003f26070 */
[----:B0-----:R-:W-:-:S05]  /*244b0*/  IMAD.IADD R3, R13, 0x1, R14 ;  /* 0x000000010d037824 */ /* 0x001fca00078e020e */
[----:B------:R-:W0:Y:S02]  /*244c0*/  SHFL.UP PT, R14, R3, 0x4, RZ ;  /* 0x04800000030e7989 */ /* 0x000e2400000e00ff */
[----:B0-----:R-:W-:Y:S02]  /*244d0*/  SEL R14, R14, RZ, P0 ;  /* 0x000000ff0e0e7207 */ /* 0x001fe40000000000 */
[----:B------:R-:W-:Y:S02]  /*244e0*/  ISETP.GE.U32.AND P0, PT, R8, 0x10, PT ;  /* 0x000000100800780c */ /* 0x000fe40003f06070 */
[----:B------:R-:W-:-:S05]  /*244f0*/  IADD3 R5, R3, R14, RZ ;  /* 0x0000000e03057210 */ /* 0x000fca0007ffe0ff */
[----:B------:R-:W0:Y:S02]  /*24500*/  SHFL.UP PT, R14, R5, 0x8, RZ ;  /* 0x05000000050e7989 */ /* 0x000e2400000e00ff */
[----:B0-----:R-:W-:-:S05]  /*24510*/  SEL R14, R14, RZ, P1 ;  /* 0x000000ff0e0e7207 */ /* 0x001fca0000800000 */
[----:B------:R-:W-:-:S05]  /*24520*/  IMAD.IADD R7, R5, 0x1, R14 ;  /* 0x0000000105077824 */ /* 0x000fca00078e020e */
[----:B------:R-:W1:Y:S02]  /*24530*/  SHFL.UP PT, R14, R7, 0x10, RZ ;  /* 0x06000000070e7989 */ /* 0x000e6400000e00ff */
[----:B-1----:R-:W-:-:S05]  /*24540*/  SEL R2, R14, RZ, P0 ;  /* 0x000000ff0e027207 */ /* 0x002fca0000000000 */
[----:B------:R-:W-:-:S05]  /*24550*/  IMAD.IADD R2, R7, 0x1, R2 ;  /* 0x0000000107027824 */ /* 0x000fca00078e0202 */
[----:B------:R0:W1:Y:S02]  /*24560*/  SHFL.IDX PT, R14, R2, 0x1f, 0x1f ;  /* 0x03e01f00020e7f89 */ /* 0x00006400000e0000 */
.L_x_837:
[----:B------:R-:W-:Y:S02]  /*24570*/  ULDC UR4, c[0x0][0xc10] ;  /* 0x0003040000047ab9 */ /* 0x000fe40000000800 */
[----:B------:R-:W-:-:S04]  /*24580*/  IMAD.U32 R16, RZ, RZ, UR4 ;  /* 0x00000004ff107e24 */ /* 0x000fc8000f8e00ff */
[----:B-1----:R-:W-:-:S04]  /*24590*/  IMAD R3, R14, R16, RZ ;  /* 0x000000100e037224 */ /* 0x002fc800078e02ff */
[----:B------:R-:W-:-:S05]  /*245a0*/  IMAD.IADD R6, R3, 0x1, R6 ;  /* 0x0000000103067824 */ /* 0x000fca00078e0206 */
[----:B------:R-:W-:-:S13]  /*245b0*/  ISETP.GT.AND P0, PT, R6, R4, PT ;  /* 0x000000040600720c */ /* 0x000fda0003f04270 */
[----:B------:R-:W-:Y:S05]  /*245c0*/  @!P0 BRA `(.L_x_746) ;  /* 0xfffffffc00508947 */ /* 0x000fea000383ffff */
.L_x_741:
[----:B------:R-:W-:Y:S01]  /*245d0*/  IMAD.IADD R6, R6, 0x1, -R3 ;  /* 0x0000000106067824 */ /* 0x000fe200078e0a03 */
[----:B------:R-:W-:-:S03]  /*245e0*/  UMOV UR4, 0xffffffff ;  /* 0xffffffff00047882 */ /* 0x000fc60000000000 */
[----:B------:R-:W-:-:S05]  /*245f0*/  IMAD R3, R2, R16, R6 ;  /* 0x0000001002037224 */ /* 0x000fca00078e0206 */
[----:B------:R-:W-:Y:S01]  /*24600*/  ISETP.GT.AND P6, PT, R3, R4, PT ;  /* 0x000000040300720c */ /* 0x000fe20003fc4270 */
[----:B------:R-:W-:-:S12]  /*24610*/  BRA.DIV UR4, `(.L_x_747) ;  /* 0x0000001e04a87947 */ /* 0x000fd8000b800000 */
[----:B------:R-:W-:-:S04]  /*24620*/  VOTE.ANY R3, PT, !P6 ;  /* 0x0000000000037806 */ /* 0x000fc800070e0100 */
[----:B------:R-:W2:Y:S02]  /*24630*/  POPC R5, R3 ;  /* 0x0000000300057309 */ /* 0x000ea40000000000 */
[----:B--2---:R2:W3:Y:S02]  /*24640*/  SHFL.IDX PT, R17, R17, R5, 0x1f ;  /* 0x00001f0511117589 */ /* 0x0044e400000e0000 */
.L_x_841:
[----:B------:R-:W-:Y:S01]  /*24650*/  ISETP.NE.AND P0, PT, R3, RZ, PT ;  /* 0x000000ff0300720c */ /* 0x000fe20003f05270 */
[----:B------:R-:W-:-:S12]  /*24660*/  IMAD.MOV.U32 R14, RZ, RZ, RZ ;  /* 0x000000ffff0e7224 */ /* 0x000fd800078e00ff */
[----:B------:R-:W-:Y:S05]  /*24670*/  @!P0 BRA `(.L_x_748) ;  /* 0x0000000000108947 */ /* 0x000fea0003800000 */
[----:B------:R-:W-:Y:S01]  /*24680*/  UMOV UR4, 0xffffffff ;  /* 0xffffffff00047882 */ /* 0x000fe20000000000 */
[----:B------:R-:W-:Y:S02]  /*24690*/  VIADD R12, R5, 0xffffffff ;  /* 0xffffffff050c7836 */ /* 0x000fe40000000000 */
[----:B------:R-:W-:Y:S05]  /*246a0*/  BRA.DIV UR4, `(.L_x_749) ;  /* 0x0000001e04cc7947 */ /* 0x000fea000b800000 */
[----:B------:R4:W0:Y:S02]  /*246b0*/  SHFL.IDX PT, R14, R2, R12, 0x1f ;  /* 0x00001f0c020e7589 */ /* 0x00082400000e0000 */
.L_x_748:
[----:B0-----:R-:W-:Y:S01]  /*246c0*/  IMAD R16, R14, R16, R6 ;  /* 0x000000100e107224 */ /* 0x001fe200078e0206 */
[----:B---3--:R-:W-:Y:S01]  /*246d0*/  IABS R6, R17 ;  /* 0x0000001100067213 */ /* 0x008fe20000000000 */
[----:B-1--4-:R-:W-:Y:S01]  /*246e0*/  IMAD.MOV.U32 R2, RZ, RZ, RZ ;  /* 0x000000ffff027224 */ /* 0x012fe200078e00ff */
[----:B------:R-:W-:Y:S02]  /*246f0*/  IADD3 R19, R5, R19, RZ ;  /* 0x0000001305137210 */ /* 0x000fe40007ffe0ff */
[----:B------:R-:W0:Y:S08]  /*24700*/  I2F.RP R7, R6 ;  /* 0x0000000600077306 */ /* 0x000e300000209400 */
[----:B0-----:R-:W0:Y:S02]  /*24710*/  MUFU.RCP R7, R7 ;  /* 0x0000000700077308 */ /* 0x001e240000001000 */
[----:B0-----:R-:W-:-:S06]  /*24720*/  VIADD R8, R7, 0xffffffe ;  /* 0x0ffffffe07087836 */ /* 0x001fcc0000000000 */
[----:B------:R-:W0:Y:S02]  /*24730*/  F2I.FTZ.U32.TRUNC.NTZ R3, R8 ;  /* 0x0000000800037305 */ /* 0x000e24000021f000 */
[----:B0-----:R-:W-:-:S04]  /*24740*/  IMAD.MOV R9, RZ, RZ, -R3 ;  /* 0x000000ffff097224 */ /* 0x001fc800078e0a03 */
[----:B------:R-:W-:-:S04]  /*24750*/  IMAD R9, R9, R6, RZ ;  /* 0x0000000609097224 */ /* 0x000fc800078e02ff */
[----:B------:R-:W-:Y:S01]  /*24760*/  IMAD.HI.U32 R3, R3, R9, R2 ;  /* 0x0000000903037227 */ /* 0x000fe200078e0002 */
[----:B------:R-:W-:-:S03]  /*24770*/  IABS R9, R17 ;  /* 0x0000001100097213 */ /* 0x000fc60000000000 */
[----:B------:R-:W-:Y:S02]  /*24780*/  IMAD.IADD R2, R4, 0x1, -R16 ;  /* 0x0000000104027824 */ /* 0x000fe400078e0a10 */
[----:B------:R-:W-:-:S03]  /*24790*/  IMAD.MOV R7, RZ, RZ, -R9 ;  /* 0x000000ffff077224 */ /* 0x000fc600078e0a09 */
[----:B------:R-:W-:-:S05]  /*247a0*/  IABS R4, R2 ;  /* 0x0000000200047213 */ /* 0x000fca0000000000 */
        /* <DEDUP_REMOVED lines=16> */
.L_x_742:
[----:B------:R-:W-:Y:S01]  /*248b0*/  UMOV UR4, URZ ;  /* 0x0000003f00047c82 */ /* 0x000fe20008000000 */
[----:B------:R-:W-:Y:S01]  /*248c0*/  UMOV UR5, URZ ;  /* 0x0000003f00057c82 */ /* 0x000fe20008000000 */
[----:B------:R-:W-:Y:S01]  /*248d0*/  ULDC UR6, c[0x0][0xc14] ;  /* 0x0003050000067ab9 */ /* 0x000fe20000000800 */
[----:B------:R-:W-:Y:S02]  /*248e0*/  IMAD.MOV.U32 R16, RZ, RZ, R4 ;  /* 0x000000ffff107224 */ /* 0x000fe400078e0004 */
[----:B------:R-:W-:Y:S02]  /*248f0*/  IMAD.U32 R17, RZ, RZ, UR4 ;  /* 0x00000004ff117e24 */ /* 0x000fe4000f8e00ff */
[----:B------:R-:W-:Y:S02]  /*24900*/  IMAD.U32 R18, RZ, RZ, UR5 ;  /* 0x00000005ff127e24 */ /* 0x000fe4000f8e00ff */
[----:B------:R-:W-:-:S07]  /*24910*/  IMAD.U32 R19, RZ, RZ, UR6 ;  /* 0x00000006ff137e24 */ /* 0x000fce000f8e00ff */
.L_x_750:
[----:B-1----:R-:W0:Y:S01]  /*24920*/  S2R R2, SR_TID.X ;  /* 0x0000000000027919 */ /* 0x002e220000002100 */
        /* <DEDUP_REMOVED lines=11> */
.L_x_667:
[----:B0-----:R-:W3:Y:S01]  /*249e0*/  LDL.LU R0, [R1+0x30] ;  /* 0x0000300001007983 */ /* 0x001ee20000300800 */
[----:B------:R-:W-:Y:S01]  /*249f0*/  BSSY B0, `(.L_x_752) ;  /* 0x000000b000007945 */ /* 0x000fe20003800000 */
[----:B--2---:R-:W0:Y:S01]  /*24a00*/  S2R R5, SR_CgaCtaId ;  /* 0x0000000000057919 */ /* 0x004e220000008800 */
[----:B---3--:R-:W-:-:S05]  /*24a10*/  VIADD R0, R0, 0x1 ;  /* 0x0000000100007836 */ /* 0x008fca0000000000 */
        /* <DEDUP_REMOVED lines=8> */
.L_x_844:
[----:B------:R-:W-:Y:S05]  /*24aa0*/  BSYNC B0 ;  /* 0x0000000000007941 */ /* 0x000fea0003800000 */
.L_x_752:
[----:B------:R-:W-:-:S03]  /*24ab0*/  UMOV UR4, 0xffffffff ;  /* 0xffffffff00047882 */ /* 0x000fc60000000000 */
[----:B------:R-:W-:Y:S05]  /*24ac0*/  BRA.DIV UR4, `(.L_x_754) ;  /* 0x0000001a04fc7947 */ /* 0x000fea000b800000 */
[----:B------:R-:W1:Y:S02]  /*24ad0*/  S2R R2, SR_TID.X ;  /* 0x0000000000027919 */ /* 0x000e640000002100 */
[----:B-1----:R-:W-:-:S04]  /*24ae0*/  SHF.R.U32.HI R2, RZ, 0x5, R2 ;  /* 0x00000005ff027819 */ /* 0x002fc80000011602 */
[----:B------:R-:W-:-:S05]  /*24af0*/  LOP3.LUT R2, R2, 0x3, RZ, 0xc0, !PT ;  /* 0x0000000302027812 */ /* 0x000fca00078ec0ff */
[----:B------:R1:W2:Y:S02]  /*24b00*/  SHFL.IDX PT, R14, R2, RZ, 0x1f ;  /* 0x00001fff020e7589 */ /* 0x0002a400000e0000 */
.L_x_847:
[----:B--2---:R-:W-:-:S13]  /*24b10*/  ISETP.NE.AND P0, PT, R14, RZ, PT ;  /* 0x000000ff0e00720c */ /* 0x004fda0003f05270 */
[----:B------:R-:W-:Y:S05]  /*24b20*/  @P0 BRA `(.L_x_448) ;  /* 0x00000000009c0947 */ /* 0x000fea0003800000 */
[----:B------:R-:W-:-:S03]  /*24b30*/  UMOV UR4, 0xffffffff ;  /* 0xffffffff00047882 */ /* 0x000fc60000000000 */
[----:B------:R-:W-:Y:S05]  /*24b40*/  BRA.DIV UR4, `(.L_x_755) ;  /* 0x0000001e04107947 */ /* 0x000fea000b800000 */
[----:B------:R-:W-:-:S13]  /*24b50*/  ELECT P6, URZ, PT ;  /* 0x00000000003f782f */ /* 0x000fda00038c0000 */
.L_x_850:
[----:B------:R-:W-:Y:S05]  /*24b60*/  @!P6 BRA `(.L_x_448) ;  /* 0x00000000008ce947 */ /* 0x000fea0003800000 */
[----:B-1----:R-:W2:Y:S02]  /*24b70*/  LDL R2, [R1+0x64] ;  /* 0x0000640001027983 */ /* 0x002ea40000100800 */
[----:B--2---:R-:W-:-:S13]  /*24b80*/  R2UR UR4, R2 ;  /* 0x00000000020472ca */ /* 0x004fda00000e0000 */
[----:B------:R-:W-:-:S06]  /*24b90*/  ULOP3.LUT UR4, UR4, 0x2, URZ, 0xfc, !UPT ;  /* 0x0000000204047892 */ /* 0x000fcc000f8efc3f */
[----:B------:R-:W-:-:S05]  /*24ba0*/  IMAD.U32 R2, RZ, RZ, UR4 ;  /* 0x00000004ff027e24 */ /* 0x000fca000f8e00ff */
[----:B------:R-:W-:-:S13]  /*24bb0*/  ISETP.NE.AND P2, PT, R2, 0x3, PT ;  /* 0x000000030200780c */ /* 0x000fda0003f45270 */
[----:B------:R-:W-:Y:S05]  /*24bc0*/  @!P2 BRA `(.L_x_756) ;  /* 0x000000000004a947 */ /* 0x000fea0003800000 */
[----:B------:R-:W-:Y:S01]  /*24bd0*/  BPT.TRAP 0x1 ;  /* 0x000000040000795c */ /* 0x000fe20000300000 */
.L_x_756:
[----:B0-----:R-:W2:Y:S04]  /*24be0*/  LDL R3, [R1] ;  /* 0x0000000001037983 */ /* 0x001ea80000100800 */
[----:B------:R-:W3:Y:S01]  /*24bf0*/  LDL.LU R7, [R1+0x8] ;  /* 0x0000080001077983 */ /* 0x000ee20000300800 */
[----:B------:R-:W-:-:S04]  /*24c00*/  VIADD R2, R0, 0x36840 ;  /* 0x0003684000027836 */ /* 0x000fc80000000000 */
[C---:B--2---:R-:W-:Y:S02]  /*24c10*/  IMAD R6, R3.reuse, 0x8, R2 ;  /* 0x0000000803067824 */ /* 0x044fe400078e0202 */
[----:B------:R-:W-:Y:S01]  /*24c20*/  VIADD R3, R3, 0x1 ;  /* 0x0000000103037836 */ /* 0x000fe20000000000 */
[----:B---3--:R-:W-:-:S04]  /*24c30*/  SHF.L.U32 R5, R7, 0x1f, RZ ;  /* 0x0000001f07057819 */ /* 0x008fc800000006ff */
[C---:B------:R-:W-:Y:S01]  /*24c40*/  ISETP.NE.AND P1, PT, R3.reuse, 0x2, PT ;  /* 0x000000020300780c */ /* 0x040fe20003f25270 */
[----:B------:R-:W0:Y:S03]  /*24c50*/  SYNCS.PHASECHK.TRANS64.TRYWAIT P0, [R6+URZ], R5 ;  /* 0x00000005060075a7 */ /* 0x000e26000800017f */
[----:B------:R-:W-:Y:S02]  /*24c60*/  SEL R4, RZ, 0x1, P1 ;  /* 0x00000001ff047807 */ /* 0x000fe40000800000 */
[----:B------:R-:W-:Y:S02]  /*24c70*/  SEL R3, R3, RZ, P1 ;  /* 0x000000ff03037207 */ /* 0x000fe40000800000 */
[----:B------:R-:W-:-:S03]  /*24c80*/  LOP3.LUT R4, R7, R4, RZ, 0x3c, !PT ;  /* 0x0000000407047212 */ /* 0x000fc600078e3cff */
[----:B------:R-:W-:Y:S01]  /*24c90*/  IMAD R7, R3, 0x8, R2 ;  /* 0x0000000803077824 */ /* 0x000fe200078e0202 */
[----:B------:R-:W-:Y:S01]  /*24ca0*/  SHF.L.U32 R2, R4, 0x1f, RZ ;  /* 0x0000001f04027819 */ /* 0x000fe200000006ff */
[----:B0-----:R-:W-:Y:S06]  /*24cb0*/  @!P0 BRA `(.L_x_757) ;  /* 0x0000001800d48947 */ /* 0x001fec0003800000 */
.L_x_851:
[----:B------:R-:W1:Y:S02]  /*24cc0*/  SYNCS.PHASECHK.TRANS64.TRYWAIT P0, [R7+URZ], R2 ;  /* 0x00000002070075a7 */ /* 0x000e64000800017f */
[----:B-1----:R-:W-:Y:S05]  /*24cd0*/  @!P0 BRA `(.L_x_758) ;  /* 0x0000001800e08947 */ /* 0x002fea0003800000 */
.L_x_852:
[----:B------:R-:W-:Y:S05]  /*24ce0*/  @!P2 BRA `(.L_x_759) ;  /* 0x000000000004a947 */ /* 0x000fea0003800000 */
[----:B------:R-:W-:Y:S01]  /*24cf0*/  BPT.TRAP 0x1 ;  /* 0x000000040000795c */ /* 0x000fe20000300000 */
.L_x_759:
[----:B------:R-:W2:Y:S01]  /*24d00*/  LDL.LU R4, [R1] ;  /* 0x0000000001047983 */ /* 0x000ea20000300800 */
[----:B------:R-:W-:-:S04]  /*24d10*/  VIADD R0, R0, 0x36860 ;  /* 0x0003686000007836 */ /* 0x000fc80000000000 */
[----:B--2---:R-:W-:-:S04]  /*24d20*/  IMAD R4, R4, 0x8, R0 ;  /* 0x0000000804047824 */ /* 0x004fc800078e0200 */
[----:B------:R-:W2:Y:S02]  /*24d30*/  SYNCS.PHASECHK.TRANS64.TRYWAIT P0, [R4+URZ], R5 ;  /* 0x00000005040075a7 */ /* 0x000ea4000800017f */
[----:B--2---:R-:W-:Y:S05]  /*24d40*/  @!P0 BRA `(.L_x_760) ;  /* 0x0000001800d88947 */ /* 0x004fea0003800000 */
.L_x_853:
[----:B------:R-:W-:-:S07]  /*24d50*/  IMAD R3, R3, 0x8, R0 ;  /* 0x0000000803037824 */ /* 0x000fce00078e0200 */
.L_x_761:
[----:B---3--:R3:W4:Y:S02]  /*24d60*/  SYNCS.PHASECHK.TRANS64.TRYWAIT P0, [R3+URZ], R2 ;  /* 0x00000002030075a7 */ /* 0x008724000800017f */
[----:B----4-:R-:W-:Y:S05]  /*24d70*/  @!P0 NANOSLEEP.SYNCS 0x989680 ;  /* 0x009896800000895d */ /* 0x010fea0003900000 */
[----:B------:R-:W4:Y:S02]  /*24d80*/  @!P0 SYNCS.PHASECHK.TRANS64 P0, [R3+URZ], R2 ;  /* 0x00000002030085a7 */ /* 0x000f24000800007f */
[----:B----4-:R-:W-:Y:S05]  /*24d90*/  @!P0 BRA `(.L_x_761) ;  /* 0xfffffffc00f08947 */ /* 0x010fea000383ffff */
.L_x_448:
[----:B------:R-:W-:Y:S05]  /*24da0*/  BSYNC B7 ;  /* 0x0000000000077941 */ /* 0x000fea0003800000 */
.L_x_445:
[----:B------:R-:W-:Y:S05]  /*24db0*/  EXIT ;  /* 0x000000000000794d */ /* 0x000fea0003800000 */
.L_x_466:
[----:B0-----:R0:W1:Y:S02]  /*24dc0*/  SYNCS.PHASECHK.TRANS64.TRYWAIT P5, [R100+URZ+0x36890], R101 ;  /* 0x03689065640075a7 */ /* 0x00106400080a017f */
[----:B-1----:R-:W-:Y:S05]  /*24dd0*/  @!P5 NANOSLEEP.SYNCS 0x989680 ;  /* 0x009896800000d95d */ /* 0x002fea0003900000 */
[----:B------:R-:W1:Y:S02]  /*24de0*/  @!P5 SYNCS.PHASECHK.TRANS64 P5, [R100+URZ+0x36890], R101 ;  /* 0x036890656400d5a7 */ /* 0x000e6400080a007f */
[----:B-1----:R-:W-:Y:S05]  /*24df0*/  @!P5 BRA `(.L_x_466) ;  /* 0xfffffffc00f0d947 */ /* 0x002fea000383ffff */
[----:B------:R-:W-:Y:S05]  /*24e00*/  BRA `(.L_x_762) ;  /* 0xfffffde8009c7947 */ /* 0x000fea000383ffff */
.L_x_520:
[----:B-1----:R1:W3:Y:S02]  /*24e10*/  SYNCS.PHASECHK.TRANS64.TRYWAIT P5, [R100+URZ+0x36890], R101 ;  /* 0x03689065640075a7 */ /* 0x0022e400080a017f */
[----:B---3--:R-:W-:Y:S05]  /*24e20*/  @!P5 NANOSLEEP.SYNCS 0x989680 ;  /* 0x009896800000d95d */ /* 0x008fea0003900000 */
[----:B------:R-:W3:Y:S02]  /*24e30*/  @!P5 SYNCS.PHASECHK.TRANS64 P5, [R100+URZ+0x36890], R101 ;  /* 0x036890656400d5a7 */ /* 0x000ee400080a007f */
[----:B---3--:R-:W-:Y:S05]  /*24e40*/  @!P5 BRA `(.L_x_520) ;  /* 0xfffffffc00f0d947 */ /* 0x008fea000383ffff */
[----:B------:R-:W-:Y:S05]  /*24e50*/  BRA `(.L_x_763) ;  /* 0xfffffe2000107947 */ /* 0x000fea000383ffff */
.L_x_545:
[----:B-1----:R1:W2:Y:S02]  /*24e60*/  SYNCS.PHASECHK.TRANS64.TRYWAIT P3, [R100+URZ+0x36890], R101 ;  /* 0x03689065640075a7 */ /* 0x0022a4000806017f */
[----:B--2---:R-:W-:Y:S05]  /*24e70*/  @!P3 NANOSLEEP.SYNCS 0x989680 ;  /* 0x009896800000b95d */ /* 0x004fea0003900000 */
[----:B------:R-:W2:Y:S02]  /*24e80*/  @!P3 SYNCS.PHASECHK.TRANS64 P3, [R100+URZ+0x36890], R101 ;  /* 0x036890656400b5a7 */ /* 0x000ea4000806007f */
[----:B--2---:R-:W-:Y:S05]  /*24e90*/  @!P3 BRA `(.L_x_545) ;  /* 0xfffffffc00f0b947 */ /* 0x004fea000383ffff */
[----:B------:R-:W-:Y:S05]  /*24ea0*/  BRA `(.L_x_764) ;  /* 0xfffffe50009c7947 */ /* 0x000fea000383ffff */
.L_x_551:
[----:B0-----:R0:W1:Y:S02]  /*24eb0*/  SYNCS.PHASECHK.TRANS64.TRYWAIT P2, [R100+URZ+0x368b0], R101 ;  /* 0x0368b065640075a7 */ /* 0x001064000804017f */
[----:B-1----:R-:W-:Y:S05]  /*24ec0*/  @!P2 NANOSLEEP.SYNCS 0x989680 ;  /* 0x009896800000a95d */ /* 0x002fea0003900000 */
[----:B------:R-:W1:Y:S02]  /*24ed0*/  @!P2 SYNCS.PHASECHK.TRANS64 P2, [R100+URZ+0x368b0], R101 ;  /* 0x0368b0656400a5a7 */ /* 0x000e64000804007f */
[----:B-1----:R-:W-:Y:S05]  /*24ee0*/  @!P2 BRA `(.L_x_551) ;  /* 0xfffffffc00f0a947 */ /* 0x002fea000383ffff */
[----:B------:R-:W-:Y:S05]  /*24ef0*/  BRA `(.L_x_765) ;  /* 0xfffffe5400b47947 */ /* 0x000fea000383ffff */
.L_x_571:
[----:B------:R-:W-:Y:S01]  /*24f00*/  BSSY B1, `(.L_x_766) ;  /* 0x0000008000017945 */ /* 0x000fe20003800000 */
[----:B------:R-:W-:Y:S01]  /*24f10*/  IMAD.MOV.U32 R13, RZ, RZ, R39 ;  /* 0x000000ffff0d7224 */ /* 0x000fe200078e0027 */
[----:B------:R-:W-:Y:S01]  /*24f20*/  MOV R11, 0x1c1f ;  /* 0x00001c1f000b7802 */ /* 0x000fe20000000f00 */
[----:B------:R-:W-:Y:S02]  /*24f30*/  IMAD.MOV.U32 R12, RZ, RZ, RZ ;  /* 0x000000ffff0c7224 */ /* 0x000fe400078e00ff */
[----:B------:R-:W-:-:S07]  /*24f40*/  IMAD.MOV.U32 R15, RZ, RZ, -0x1 ;  /* 0xffffffffff0f7424 */ /* 0x000fce00078e00ff */
[----:B------:R-:W-:Y:S05]  /*24f50*/  WARPSYNC.COLLECTIVE R15, `(.L_x_767) ;  /* 0x000000000f087348 */ /* 0x000fea0003c00000 */
[----:B------:R0:W1:Y:S02]  /*24f60*/  SHFL.IDX P6, R14, R13, R12, R11 ;  /* 0x0000000c0d0e7389 */ /* 0x00006400000c000b */
[----:B01----:R-:W-:Y:S01]  /*24f70*/  ENDCOLLECTIVE ;  /* 0x000000000000791b */ /* 0x003fe20003800000 */
.L_x_767:
[----:B------:R-:W-:Y:S05]  /*24f80*/  BSYNC B1 ;  /* 0x0000000000017941 */ /* 0x000fea0003800000 */
.L_x_766:
[----:B------:R-:W-:Y:S05]  /*24f90*/  BRA `(.L_x_768) ;  /* 0xfffffe6c00907947 */ /* 0x000fea000383ffff */
.L_x_572:
[----:B------:R-:W-:Y:S01]  /*24fa0*/  BSSY B1, `(.L_x_769) ;  /* 0x0000008000017945 */ /* 0x000fe20003800000 */
[----:B------:R-:W-:Y:S02]  /*24fb0*/  IMAD.MOV.U32 R13, RZ, RZ, R37 ;  /* 0x000000ffff0d7224 */ /* 0x000fe400078e0025 */
[----:B------:R-:W-:Y:S02]  /*24fc0*/  IMAD.MOV.U32 R12, RZ, RZ, RZ ;  /* 0x000000ffff0c7224 */ /* 0x000fe400078e00ff */
[----:B------:R-:W-:Y:S02]  /*24fd0*/  IMAD.MOV.U32 R11, RZ, RZ, 0x1c1f ;  /* 0x00001c1fff0b7424 */ /* 0x000fe400078e00ff */
[----:B------:R-:W-:-:S07]  /*24fe0*/  IMAD.MOV.U32 R15, RZ, RZ, -0x1 ;  /* 0xffffffffff0f7424 */ /* 0x000fce00078e00ff */
[----:B------:R-:W-:Y:S05]  /*24ff0*/  WARPSYNC.COLLECTIVE R15, `(.L_x_770) ;  /* 0x000000000f087348 */ /* 0x000fea0003c00000 */
[----:B------:R0:W1:Y:S02]  /*25000*/  SHFL.IDX P6, R14, R13, R12, R11 ;  /* 0x0000000c0d0e7389 */ /* 0x00006400000c000b */
[----:B01----:R-:W-:Y:S01]  /*25010*/  ENDCOLLECTIVE ;  /* 0x000000000000791b */ /* 0x003fe20003800000 */
.L_x_770:
[----:B------:R-:W-:Y:S05]  /*25020*/  BSYNC B1 ;  /* 0x0000000000017941 */ /* 0x000fea0003800000 */
.L_x_769:
[----:B------:R-:W-:Y:S05]  /*25030*/  BRA `(.L_x_771) ;  /* 0xfffffe6c00747947 */ /* 0x000fea000383ffff */
.L_x_573:
        /* <DEDUP_REMOVED lines=8> */
.L_x_773:
[----:B------:R-:W-:Y:S05]  /*250c0*/  BSYNC B1 ;  /* 0x0000000000017941 */ /* 0x000fea0003800000 */
.L_x_772:
[----:B------:R-:W-:Y:S05]  /*250d0*/  BRA `(.L_x_774) ;  /* 0xfffffe6c00587947 */ /* 0x000fea000383ffff */
.L_x_574:
        /* <DEDUP_REMOVED lines=8> */
.L_x_776:
[----:B------:R-:W-:Y:S05]  /*25160*/  BSYNC B1 ;  /* 0x0000000000017941 */ /* 0x000fea0003800000 */
.L_x_775:
[----:B------:R-:W-:Y:S05]  /*25170*/  BRA `(.L_x_777) ;  /* 0xfffffe6c003c7947 */ /* 0x000fea000383ffff */
.L_x_576:
[----:B0-----:R0:W1:Y:S02]  /*25180*/  SYNCS.PHASECHK.TRANS64.TRYWAIT P1, [R2+URZ+0x36800], R5 ;  /* 0x03680005020075a7 */ /* 0x001064000802017f */
[----:B-1----:R-:W-:Y:S05]  /*25190*/  @!P1 NANOSLEEP.SYNCS 0x989680 ;  /* 0x009896800000995d */ /* 0x002fea0003900000 */
[----:B------:R-:W1:Y:S02]  /*251a0*/  @!P1 SYNCS.PHASECHK.TRANS64 P1, [R2+URZ+0x36800], R5 ;  /* 0x03680005020095a7 */ /* 0x000e64000802007f */
[----:B-1----:R-:W-:Y:S05]  /*251b0*/  @!P1 BRA `(.L_x_576) ;  /* 0xfffffffc00f09947 */ /* 0x002fea000383ffff */
[----:B------:R-:W-:Y:S05]  /*251c0*/  BRA `(.L_x_778) ;  /* 0xfffffe6c00807947 */ /* 0x000fea000383ffff */
.L_x_602:
        /* <DEDUP_REMOVED lines=8> */
.L_x_780:
[----:B------:R-:W-:Y:S05]  /*25250*/  BSYNC B1 ;  /* 0x0000000000017941 */ /* 0x000fea0003800000 */
.L_x_779:
[----:B------:R-:W-:Y:S05]  /*25260*/  BRA `(.L_x_781) ;  /* 0xfffffe9400047947 */ /* 0x000fea000383ffff */
.L_x_603:
[----:B------:R-:W-:Y:S01]  /*25270*/  BSSY B1, `(.L_x_782) ;  /* 0x0000008000017945 */ /* 0x000fe20003800000 */
[----:B------:R-:W-:Y:S01]  /*25280*/  MOV R13, R37 ;  /* 0x00000025000d7202 */ /* 0x000fe20000000f00 */
[----:B------:R-:W-:Y:S02]  /*25290*/  IMAD.MOV.U32 R12, RZ, RZ, RZ ;  /* 0x000000ffff0c7224 */ /* 0x000fe400078e00ff */
[----:B------:R-:W-:Y:S02]  /*252a0*/  IMAD.MOV.U32 R11, RZ, RZ, 0x1c1f ;  /* 0x00001c1fff0b7424 */ /* 0x000fe400078e00ff */
[----:B------:R-:W-:-:S07]  /*252b0*/  IMAD.MOV.U32 R15, RZ, RZ, -0x1 ;  /* 0xffffffffff0f7424 */ /* 0x000fce00078e00ff */
[----:B------:R-:W-:Y:S05]  /*252c0*/  WARPSYNC.COLLECTIVE R15, `(.L_x_783) ;  /* 0x000000000f087348 */ /* 0x000fea0003c00000 */
[----:B------:R0:W1:Y:S02]  /*252d0*/  SHFL.IDX P6, R14, R13, R12, R11 ;  /* 0x0000000c0d0e7389 */ /* 0x00006400000c000b */
[----:B01----:R-:W-:Y:S01]  /*252e0*/  ENDCOLLECTIVE ;  /* 0x000000000000791b */ /* 0x003fe20003800000 */
.L_x_783:
[----:B------:R-:W-:Y:S05]  /*252f0*/  BSYNC B1 ;  /* 0x0000000000017941 */ /* 0x000fea0003800000 */
.L_x_782:
[----:B------:R-:W-:Y:S05]  /*25300*/  BRA `(.L_x_784) ;  /* 0xfffffe9000e87947 */ /* 0x000fea000383ffff */
.L_x_604:
        /* <DEDUP_REMOVED lines=8> */
.L_x_786:
[----:B------:R-:W-:Y:S05]  /*25390*/  BSYNC B1 ;  /* 0x0000000000017941 */ /* 0x000fea0003800000 */
.L_x_785:
[----:B------:R-:W-:Y:S05]  /*253a0*/  BRA `(.L_x_787) ;  /* 0xfffffe9000cc7947 */ /* 0x000fea000383ffff */
.L_x_605:
        /* <DEDUP_REMOVED lines=8> */
.L_x_789:
[----:B------:R-:W-:Y:S05]  /*25430*/  BSYNC B1 ;  /* 0x0000000000017941 */ /* 0x000fea0003800000 */
.L_x_788:
[----:B------:R-:W-:Y:S05]  /*25440*/  BRA `(.L_x_790) ;  /* 0xfffffe9000b07947 */ /* 0x000fea000383ffff */
.L_x_607:
[----:B0-----:R0:W1:Y:S02]  /*25450*/  SYNCS.PHASECHK.TRANS64.TRYWAIT P0, [R2+URZ+0x36800], R3 ;  /* 0x03680003020075a7 */ /* 0x001064000800017f */
[----:B-1----:R-:W-:Y:S05]  /*25460*/  @!P0 NANOSLEEP.SYNCS 0x989680 ;  /* 0x009896800000895d */ /* 0x002fea0003900000 */
[----:B------:R-:W1:Y:S02]  /*25470*/  @!P0 SYNCS.PHASECHK.TRANS64 P0, [R2+URZ+0x36800], R3 ;  /* 0x03680003020085a7 */ /* 0x000e64000800007f */
[----:B-1----:R-:W-:Y:S05]  /*25480*/  @!P0 BRA `(.L_x_607) ;  /* 0xfffffffc00f08947 */ /* 0x002fea000383ffff */
[----:B------:R-:W-:Y:S05]  /*25490*/  BRA `(.L_x_791) ;  /* 0xfffffe9000f47947 */ /* 0x000fea000383ffff */
.L_x_621:
[----:B-1----:R1:W2:Y:S02]  /*254a0*/  SYNCS.PHASECHK.TRANS64.TRYWAIT P2, [R0+URZ+0x36830], R3 ;  /* 0x03683003000075a7 */ /* 0x0022a4000804017f */
[----:B--2---:R-:W-:Y:S05]  /*254b0*/  @!P2 NANOSLEEP.SYNCS 0x989680 ;  /* 0x009896800000a95d */ /* 0x004fea0003900000 */
[----:B------:R-:W2:Y:S02]  /*254c0*/  @!P2 SYNCS.PHASECHK.TRANS64 P2, [R0+URZ+0x36830], R3 ;  /* 0x036830030000a5a7 */ /* 0x000ea4000804007f */
[----:B--2---:R-:W-:Y:S05]  /*254d0*/  @!P2 BRA `(.L_x_621) ;  /* 0xfffffffc00f0a947 */ /* 0x004fea000383ffff */
[----:B------:R-:W-:Y:S05]  /*254e0*/  BRA `(.L_x_620) ;  /* 0xfffffeb400e47947 */ /* 0x000fea000383ffff */
.L_x_628:
[----:B-1----:R1:W2:Y:S02]  /*254f0*/  SYNCS.PHASECHK.TRANS64.TRYWAIT P2, [R14+URZ+0x36830], R5 ;  /* 0x036830050e0075a7 */ /* 0x0022a4000804017f */
[----:B--2---:R-:W-:Y:S05]  /*25500*/  @!P2 NANOSLEEP.SYNCS 0x989680 ;  /* 0x009896800000a95d */ /* 0x004fea0003900000 */
[----:B------:R-:W2:Y:S02]  /*25510*/  @!P2 SYNCS.PHASECHK.TRANS64 P2, [R14+URZ+0x36830], R5 ;  /* 0x036830050e00a5a7 */ /* 0x000ea4000804007f */
[----:B--2---:R-:W-:Y:S05]  /*25520*/  @!P2 BRA `(.L_x_628) ;  /* 0xfffffffc00f0a947 */ /* 0x004fea000383ffff */
[----:B------:R-:W-:Y:S05]  /*25530*/  BRA `(.L_x_627) ;  /* 0xffffff1000687947 */ /* 0x000fea000383ffff */
.L_x_633:
[----:B-1----:R1:W2:Y:S02]  /*25540*/  SYNCS.PHASECHK.TRANS64.TRYWAIT P2, [R15+URZ+0x36850], R0 ;  /* 0x036850000f0075a7 */ /* 0x0022a4000804017f */
[----:B--2---:R-:W-:Y:S05]  /*25550*/  @!P2 NANOSLEEP.SYNCS 0x989680 ;  /* 0x009896800000a95d */ /* 0x004fea0003900000 */
[----:B------:R-:W2:Y:S02]  /*25560*/  @!P2 SYNCS.PHASECHK.TRANS64 P2, [R15+URZ+0x36850], R0 ;  /* 0x036850000f00a5a7 */ /* 0x000ea4000804007f */
[----:B--2---:R-:W-:Y:S05]  /*25570*/  @!P2 BRA `(.L_x_633) ;  /* 0xfffffffc00f0a947 */ /* 0x004fea000383ffff */
[----:B------:R-:W-:Y:S05]  /*25580*/  BRA `(.L_x_632) ;  /* 0xffffff48000c7947 */ /* 0x000fea000383ffff */
.L_x_639:
[----:B-1----:R1:W2:Y:S02]  /*25590*/  SYNCS.PHASECHK.TRANS64.TRYWAIT P0, [R12+URZ+0x36850], R3 ;  /* 0x036850030c0075a7 */ /* 0x0022a4000800017f */
[----:B--2---:R-:W-:Y:S05]  /*255a0*/  @!P0 NANOSLEEP.SYNCS 0x989680 ;  /* 0x009896800000895d */ /* 0x004fea0003900000 */
[----:B------:R-:W2:Y:S02]  /*255b0*/  @!P0 SYNCS.PHASECHK.TRANS64 P0, [R12+URZ+0x36850], R3 ;  /* 0x036850030c0085a7 */ /* 0x000ea4000800007f */
[----:B--2---:R-:W-:Y:S05]  /*255c0*/  @!P0 BRA `(.L_x_639) ;  /* 0xfffffffc00f08947 */ /* 0x004fea000383ffff */
[----:B------:R-:W-:Y:S05]  /*255d0*/  BRA `(.L_x_638) ;  /* 0xffffff6800c87947 */ /* 0x000fea000383ffff */
.L_x_671:
[----:B------:R-:W0:Y:S01]  /*255e0*/  S2R R11, SR_TID.X ;  /* 0x00000000000b7919 */ /* 0x000e220000002100 */
[----:B------:R-:W-:Y:S01]  /*255f0*/  BSSY B1, `(.L_x_792) ;  /* 0x000000a000017945 */ /* 0x000fe20003800000 */
[----:B------:R-:W-:Y:S02]  /*25600*/  IMAD.MOV.U32 R12, RZ, RZ, RZ ;  /* 0x000000ffff0c7224 */ /* 0x000fe400078e00ff */
[----:B------:R-:W-:Y:S01]  /*25610*/  IMAD.MOV.U32 R15, RZ, RZ, -0x1 ;  /* 0xffffffffff0f7424 */ /* 0x000fe200078e00ff */
[----:B0-----:R-:W-:-:S04]  /*25620*/  SHF.R.U32.HI R11, RZ, 0x5, R11 ;  /* 0x00000005ff0b7819 */ /* 0x001fc8000001160b */
[----:B------:R-:W-:-:S05]  /*25630*/  LOP3.LUT R11, R11, 0x3, RZ, 0xc0, !PT ;  /* 0x000000030b0b7812 */ /* 0x000fca00078ec0ff */
[----:B------:R-:W-:Y:S02]  /*25640*/  IMAD.MOV.U32 R13, RZ, RZ, R11 ;  /* 0x000000ffff0d7224 */ /* 0x000fe400078e000b */
[----:B------:R-:W-:-:S07]  /*25650*/  IMAD.MOV.U32 R11, RZ, RZ, 0x1f ;  /* 0x0000001fff0b7424 */ /* 0x000fce00078e00ff */
[----:B-----5:R-:W-:Y:S05]  /*25660*/  WARPSYNC.COLLECTIVE R15, `(.L_x_793) ;  /* 0x000000000f087348 */ /* 0x020fea0003c00000 */
[----:B------:R0:W1:Y:S02]  /*25670*/  SHFL.IDX P6, R14, R13, R12, R11 ;  /* 0x0000000c0d0e7389 */ /* 0x00006400000c000b */
[----:B01---5:R-:W-:Y:S01]  /*25680*/  ENDCOLLECTIVE ;  /* 0x000000000000791b */ /* 0x023fe20003800000 */
.L_x_793:
[----:B------:R-:W-:Y:S05]  /*25690*/  BSYNC B1 ;  /* 0x0000000000017941 */ /* 0x000fea0003800000 */
.L_x_792:
[----:B------:R-:W-:Y:S05]  /*256a0*/  BRA `(.L_x_794) ;  /* 0xffffffa800947947 */ /* 0x000fea000383ffff */
.L_x_672:
[----:B------:R-:W-:Y:S01]  /*256b0*/  BSSY B1, `(.L_x_795) ;  /* 0x0000006000017945 */ /* 0x000fe20003800000 */
[----:B------:R-:W-:-:S07]  /*256c0*/  IMAD.MOV.U32 R15, RZ, RZ, -0x1 ;  /* 0xffffffffff0f7424 */ /* 0x000fce00078e00ff */
[----:B-----5:R-:W-:Y:S05]  /*256d0*/  WARPSYNC.COLLECTIVE R15, `(.L_x_796) ;  /* 0x000000000f0c7348 */ /* 0x020fea0003c00000 */
[----:B------:R-:W-:Y:S02]  /*256e0*/  ELECT P6, UR62, PT ;  /* 0x00000000003e782f */ /* 0x000fe400038c0000 */
[----:B------:R-:W-:Y:S01]  /*256f0*/  MOV R14, UR62 ;  /* 0x0000003e000e7c02 */ /* 0x000fe20008000f00 */
[----:B-----5:R-:W-:Y:S10]  /*25700*/  ENDCOLLECTIVE ;  /* 0x000000000000791b */ /* 0x020ff40003800000 */
.L_x_796:
[----:B------:R-:W-:Y:S05]  /*25710*/  BSYNC B1 ;  /* 0x0000000000017941 */ /* 0x000fea0003800000 */
.L_x_795:
[----:B------:R-:W-:Y:S05]  /*25720*/  BRA `(.L_x_797) ;  /* 0xffffffa800807947 */ /* 0x000fea000383ffff */
.L_x_674:
[----:B0-----:R0:W1:Y:S02]  /*25730*/  SYNCS.PHASECHK.TRANS64.TRYWAIT P0, [R9+URZ+0x36820], R5 ;  /* 0x03682005090075a7 */ /* 0x001064000800017f */
[----:B-1----:R-:W-:Y:S05]  /*25740*/  @!P0 NANOSLEEP.SYNCS 0x989680 ;  /* 0x009896800000895d */ /* 0x002fea0003900000 */
[----:B------:R-:W1:Y:S02]  /*25750*/  @!P0 SYNCS.PHASECHK.TRANS64 P0, [R9+URZ+0x36820], R5 ;  /* 0x03682005090085a7 */ /* 0x000e64000800007f */
[----:B-1----:R-:W-:Y:S05]  /*25760*/  @!P0 BRA `(.L_x_674) ;  /* 0xfffffffc00f08947 */ /* 0x002fea000383ffff */
[----:B------:R-:W-:Y:S05]  /*25770*/  BRA `(.L_x_798) ;  /* 0xffffffa8009c7947 */ /* 0x000fea000383ffff */
.L_x_677:
[----:B0-----:R0:W1:Y:S02]  /*25780*/  SYNCS.PHASECHK.TRANS64.TRYWAIT P0, [R5+URZ+0x368a0], R10 ;  /* 0x0368a00a050075a7 */ /* 0x001064000800017f */
[----:B-1----:R-:W-:Y:S05]  /*25790*/  @!P0 NANOSLEEP.SYNCS 0x989680 ;  /* 0x009896800000895d */ /* 0x002fea0003900000 */
[----:B------:R-:W1:Y:S02]  /*257a0*/  @!P0 SYNCS.PHASECHK.TRANS64 P0, [R5+URZ+0x368a0], R10 ;  /* 0x0368a00a050085a7 */ /* 0x000e64000800007f */
[----:B-1----:R-:W-:Y:S05]  /*257b0*/  @!P0 BRA `(.L_x_677) ;  /* 0xfffffffc00f08947 */ /* 0x002fea000383ffff */
[----:B------:R-:W-:Y:S05]  /*257c0*/  BRA `(.L_x_799) ;  /* 0xffffffa800ac7947 */ /* 0x000fea000383ffff */
.L_x_679:
[----:B-1----:R1:W2:Y:S02]  /*257d0*/  SYNCS.PHASECHK.TRANS64.TRYWAIT P0, [R5+URZ+0x368c0], R10 ;  /* 0x0368c00a050075a7 */ /* 0x0022a4000800017f */
[----:B--2---:R-:W-:Y:S05]  /*257e0*/  @!P0 NANOSLEEP.SYNCS 0x989680 ;  /* 0x009896800000895d */ /* 0x004fea0003900000 */
[----:B------:R-:W2:Y:S02]  /*257f0*/  @!P0 SYNCS.PHASECHK.TRANS64 P0, [R5+URZ+0x368c0], R10 ;  /* 0x0368c00a050085a7 */ /* 0x000ea4000800007f */
[----:B--2---:R-:W-:Y:S05]  /*25800*/  @!P0 BRA `(.L_x_679) ;  /* 0xfffffffc00f08947 */ /* 0x004fea000383ffff */
[----:B------:R-:W-:Y:S05]  /*25810*/  BRA `(.L_x_800) ;  /* 0xffffffac00387947 */ /* 0x000fea000383ffff */
.L_x_683:
[----:B0-----:R0:W1:Y:S02]  /*25820*/  SYNCS.PHASECHK.TRANS64.TRYWAIT P0, [R6+URZ+0x368a0], R7 ;  /* 0x0368a007060075a7 */ /* 0x001064000800017f */
[----:B-1----:R-:W-:Y:S05]  /*25830*/  @!P0 NANOSLEEP.SYNCS 0x989680 ;  /* 0x009896800000895d */ /* 0x002fea0003900000 */
[----:B------:R-:W1:Y:S02]  /*25840*/  @!P0 SYNCS.PHASECHK.TRANS64 P0, [R6+URZ+0x368a0], R7 ;  /* 0x0368a007060085a7 */ /* 0x000e64000800007f */
[----:B-1----:R-:W-:Y:S05]  /*25850*/  @!P0 BRA `(.L_x_683) ;  /* 0xfffffffc00f08947 */ /* 0x002fea000383ffff */
[----:B------:R-:W-:Y:S05]  /*25860*/  BRA `(.L_x_801) ;  /* 0xffffffb0000c7947 */ /* 0x000fea000383ffff */
.L_x_685:
[----:B-1----:R1:W2:Y:S02]  /*25870*/  SYNCS.PHASECHK.TRANS64.TRYWAIT P1, [R6+URZ+0x368c0], R7 ;  /* 0x0368c007060075a7 */ /* 0x0022a4000802017f */
[----:B--2---:R-:W-:Y:S05]  /*25880*/  @!P1 NANOSLEEP.SYNCS 0x989680 ;  /* 0x009896800000995d */ /* 0x004fea0003900000 */
[----:B------:R-:W2:Y:S02]  /*25890*/  @!P1 SYNCS.PHASECHK.TRANS64 P1, [R6+URZ+0x368c0], R7 ;  /* 0x0368c007060095a7 */ /* 0x000ea4000802007f */
[----:B--2---:R-:W-:Y:S05]  /*258a0*/  @!P1 BRA `(.L_x_685) ;  /* 0xfffffffc00f09947 */ /* 0x004fea000383ffff */
[----:B------:R-:W-:Y:S05]  /*258b0*/  BRA `(.L_x_802) ;  /* 0xffffffb000907947 */ /* 0x000fea000383ffff */
.L_x_697:
        /* <DEDUP_REMOVED lines=11> */
.L_x_804:
[----:B------:R-:W-:Y:S05]  /*25970*/  BSYNC B0 ;  /* 0x0000000000007941 */ /* 0x000fea0003800000 */
.L_x_803:
[----:B------:R-:W-:Y:S05]  /*25980*/  BRA `(.L_x_805) ;  /* 0xffffffbc00987947 */ /* 0x000fea000383ffff */
.L_x_698:
[----:B------:R-:W-:Y:S01]  /*25990*/  BSSY B0, `(.L_x_806) ;  /* 0x0000006000007945 */ /* 0x000fe20003800000 */
[----:B------:R-:W-:-:S07]  /*259a0*/  IMAD.MOV.U32 R15, RZ, RZ, -0x1 ;  /* 0xffffffffff0f7424 */ /* 0x000fce00078e00ff */
[----:B------:R-:W-:Y:S05]  /*259b0*/  WARPSYNC.COLLECTIVE R15, `(.L_x_807) ;  /* 0x000000000f0c7348 */ /* 0x000fea0003c00000 */
[----:B------:R-:W-:Y:S02]  /*259c0*/  ELECT P6, UR62, PT ;  /* 0x00000000003e782f */ /* 0x000fe400038c0000 */
[----:B------:R-:W-:Y:S01]  /*259d0*/  MOV R14, UR62 ;  /* 0x0000003e000e7c02 */ /* 0x000fe20008000f00 */
[----:B------:R-:W-:Y:S10]  /*259e0*/  ENDCOLLECTIVE ;  /* 0x000000000000791b */ /* 0x000ff40003800000 */
.L_x_807:
[----:B------:R-:W-:Y:S05]  /*259f0*/  BSYNC B0 ;  /* 0x0000000000007941 */ /* 0x000fea0003800000 */
.L_x_806:
[----:B------:R-:W-:Y:S05]  /*25a00*/  BRA `(.L_x_808) ;  /* 0xffffffbc00907947 */ /* 0x000fea000383ffff */
.L_x_701:
[----:B0-----:R0:W1:Y:S02]  /*25a10*/  SYNCS.PHASECHK.TRANS64.TRYWAIT P0, [R6+URZ+0x36840], R7 ;  /* 0x03684007060075a7 */ /* 0x001064000800017f */
[----:B-1----:R-:W-:Y:S05]  /*25a20*/  @!P0 NANOSLEEP.SYNCS 0x989680 ;  /* 0x009896800000895d */ /* 0x002fea0003900000 */
[----:B------:R-:W1:Y:S02]  /*25a30*/  @!P0 SYNCS.PHASECHK.TRANS64 P0, [R6+URZ+0x36840], R7 ;  /* 0x03684007060085a7 */ /* 0x000e64000800007f */
[----:B-1----:R-:W-:Y:S05]  /*25a40*/  @!P0 BRA `(.L_x_701) ;  /* 0xfffffffc00f08947 */ /* 0x002fea000383ffff */
[----:B------:R-:W-:Y:S05]  /*25a50*/  BRA `(.L_x_809) ;  /* 0xffffffc000007947 */ /* 0x000fea000383ffff */
.L_x_704:
        /* <DEDUP_REMOVED lines=8> */
.L_x_712:
[----:B0-----:R0:W1:Y:S02]  /*25ae0*/  SYNCS.PHASECHK.TRANS64.TRYWAIT P0, [R8+URZ+0x36840], R9 ;  /* 0x03684009080075a7 */ /* 0x001064000800017f */
[----:B-1----:R-:W-:Y:S05]  /*25af0*/  @!P0 NANOSLEEP.SYNCS 0x989680 ;  /* 0x009896800000895d */ /* 0x002fea0003900000 */
[----:B------:R-:W1:Y:S02]  /*25b00*/  @!P0 SYNCS.PHASECHK.TRANS64 P0, [R8+URZ+0x36840], R9 ;  /* 0x03684009080085a7 */ /* 0x000e64000800007f */
[----:B-1----:R-:W-:Y:S05]  /*25b10*/  @!P0 BRA `(.L_x_712) ;  /* 0xfffffffc00f08947 */ /* 0x002fea000383ffff */
[----:B------:R-:W-:Y:S05]  /*25b20*/  BRA `(.L_x_811) ;  /* 0xffffffc800107947 */ /* 0x000fea000383ffff */
.L_x_714:
[----:B0-----:R0:W1:Y:S02]  /*25b30*/  SYNCS.PHASECHK.TRANS64.TRYWAIT P0, [R9+URZ+0x60], R8 ;  /* 0x00006008090075a7 */ /* 0x001064000800017f */
[----:B-1----:R-:W-:Y:S05]  /*25b40*/  @!P0 NANOSLEEP.SYNCS 0x989680 ;  /* 0x009896800000895d */ /* 0x002fea0003900000 */
[----:B------:R-:W1:Y:S02]  /*25b50*/  @!P0 SYNCS.PHASECHK.TRANS64 P0, [R9+URZ+0x60], R8 ;  /* 0x00006008090085a7 */ /* 0x000e64000800007f */
[----:B-1----:R-:W-:Y:S05]  /*25b60*/  @!P0 BRA `(.L_x_714) ;  /* 0xfffffffc00f08947 */ /* 0x002fea000383ffff */
[----:B------:R-:W-:Y:S05]  /*25b70*/  BRA `(.L_x_812) ;  /* 0xffffffc800bc7947 */ /* 0x000fea000383ffff */
.L_x_719:
[----:B-1----:R1:W2:Y:S02]  /*25b80*/  SYNCS.PHASECHK.TRANS64.TRYWAIT P0, [R2+URZ+0x36840], R3 ;  /* 0x03684003020075a7 */ /* 0x0022a4000800017f */
[----:B--2---:R-:W-:Y:S05]  /*25b90*/  @!P0 NANOSLEEP.SYNCS 0x989680 ;  /* 0x009896800000895d */ /* 0x004fea0003900000 */
[----:B------:R-:W2:Y:S02]  /*25ba0*/  @!P0 SYNCS.PHASECHK.TRANS64 P0, [R2+URZ+0x36840], R3 ;  /* 0x03684003020085a7 */ /* 0x000ea4000800007f */
[----:B--2---:R-:W-:Y:S05]  /*25bb0*/  @!P0 BRA `(.L_x_719) ;  /* 0xfffffffc00f08947 */ /* 0x004fea000383ffff */
[----:B------:R-:W-:Y:S05]  /*25bc0*/  BRA `(.L_x_813) ;  /* 0xffffffd000307947 */ /* 0x000fea000383ffff */
.L_x_721:
[----:B0-----:R0:W1:Y:S02]  /*25bd0*/  SYNCS.PHASECHK.TRANS64.TRYWAIT P1, [R3+URZ+0x60], R2 ;  /* 0x00006002030075a7 */ /* 0x001064000802017f */
[----:B-1----:R-:W-:Y:S05]  /*25be0*/  @!P1 NANOSLEEP.SYNCS 0x989680 ;  /* 0x009896800000995d */ /* 0x002fea0003900000 */
[----:B------:R-:W1:Y:S02]  /*25bf0*/  @!P1 SYNCS.PHASECHK.TRANS64 P1, [R3+URZ+0x60], R2 ;  /* 0x00006002030095a7 */ /* 0x000e64000802007f */
[----:B-1----:R-:W-:Y:S05]  /*25c00*/  @!P1 BRA `(.L_x_721) ;  /* 0xfffffffc00f09947 */ /* 0x002fea000383ffff */
[----:B------:R-:W-:Y:S05]  /*25c10*/  BRA `(.L_x_814) ;  /* 0xffffffd000dc7947 */ /* 0x000fea000383ffff */
.L_x_726:
[----:B--2---:R2:W3:Y:S02]  /*25c20*/  SYNCS.PHASECHK.TRANS64.TRYWAIT P0, [R2+URZ+0x36840], R3 ;  /* 0x03684003020075a7 */ /* 0x0044e4000800017f */
[----:B---3--:R-:W-:Y:S05]  /*25c30*/  @!P0 NANOSLEEP.SYNCS 0x989680 ;  /* 0x009896800000895d */ /* 0x008fea0003900000 */
[----:B------:R-:W3:Y:S02]  /*25c40*/  @!P0 SYNCS.PHASECHK.TRANS64 P0, [R2+URZ+0x36840], R3 ;  /* 0x03684003020085a7 */ /* 0x000ee4000800007f */
[----:B---3--:R-:W-:Y:S05]  /*25c50*/  @!P0 BRA `(.L_x_726) ;  /* 0xfffffffc00f08947 */ /* 0x008fea000383ffff */
[----:B------:R-:W-:Y:S05]  /*25c60*/  BRA `(.L_x_815) ;  /* 0xffffffd800147947 */ /* 0x000fea000383ffff */
.L_x_728:
[----:B0-----:R0:W1:Y:S02]  /*25c70*/  SYNCS.PHASECHK.TRANS64.TRYWAIT P1, [R2+URZ+0x60], R8 ;  /* 0x00006008020075a7 */ /* 0x001064000802017f */
[----:B-1----:R-:W-:Y:S05]  /*25c80*/  @!P1 NANOSLEEP.SYNCS 0x989680 ;  /* 0x009896800000995d */ /* 0x002fea0003900000 */
[----:B------:R-:W1:Y:S02]  /*25c90*/  @!P1 SYNCS.PHASECHK.TRANS64 P1, [R2+URZ+0x60], R8 ;  /* 0x00006008020095a7 */ /* 0x000e64000802007f */
[----:B-1----:R-:W-:Y:S05]  /*25ca0*/  @!P1 BRA `(.L_x_728) ;  /* 0xfffffffc00f09947 */ /* 0x002fea000383ffff */
[----:B------:R-:W-:Y:S05]  /*25cb0*/  BRA `(.L_x_816) ;  /* 0xffffffd800c47947 */ /* 0x000fea000383ffff */
.L_x_735:
[----:B-1----:R1:W2:Y:S02]  /*25cc0*/  SYNCS.PHASECHK.TRANS64.TRYWAIT P0, [R3+URZ+0x36860], R0 ;  /* 0x03686000030075a7 */ /* 0x0022a4000800017f */
[----:B--2---:R-:W-:Y:S05]  /*25cd0*/  @!P0 NANOSLEEP.SYNCS 0x989680 ;  /* 0x009896800000895d */ /* 0x004fea0003900000 */
[----:B------:R-:W2:Y:S02]  /*25ce0*/  @!P0 SYNCS.PHASECHK.TRANS64 P0, [R3+URZ+0x36860], R0 ;  /* 0x03686000030085a7 */ /* 0x000ea4000800007f */
[----:B--2---:R-:W-:Y:S05]  /*25cf0*/  @!P0 BRA `(.L_x_735) ;  /* 0xfffffffc00f08947 */ /* 0x004fea000383ffff */
[----:B------:R-:W-:Y:S05]  /*25d00*/  BRA `(.L_x_817) ;  /* 0xffffffdc00e07947 */ /* 0x000fea000383ffff */
.L_x_737:
[----:B------:R-:W-:Y:S01]  /*25d10*/  BSSY B0, `(.L_x_818) ;  /* 0x0000008000007945 */ /* 0x000fe20003800000 */
[----:B0-----:R-:W-:Y:S02]  /*25d20*/  IMAD.MOV.U32 R13, RZ, RZ, R16 ;  /* 0x000000ffff0d7224 */ /* 0x001fe400078e0010 */
[----:B------:R-:W-:Y:S02]  /*25d30*/  IMAD.MOV.U32 R12, RZ, RZ, RZ ;  /* 0x000000ffff0c7224 */ /* 0x000fe400078e00ff */
[----:B------:R-:W-:Y:S02]  /*25d40*/  IMAD.MOV.U32 R11, RZ, RZ, 0x1f ;  /* 0x0000001fff0b7424 */ /* 0x000fe400078e00ff */
[----:B------:R-:W-:-:S07]  /*25d50*/  IMAD.MOV.U32 R15, RZ, RZ, -0x1 ;  /* 0xffffffffff0f7424 */ /* 0x000fce00078e00ff */
[----:B-1----:R-:W-:Y:S05]  /*25d60*/  WARPSYNC.COLLECTIVE R15, `(.L_x_819) ;  /* 0x000000000f087348 */ /* 0x002fea0003c00000 */
[----:B------:R0:W2:Y:S02]  /*25d70*/  SHFL.IDX P6, R14, R13, R12, R11 ;  /* 0x0000000c0d0e7389 */ /* 0x0000a400000c000b */
[----:B012---:R-:W-:Y:S01]  /*25d80*/  ENDCOLLECTIVE ;  /* 0x000000000000791b */ /* 0x007fe20003800000 */
.L_x_819:
[----:B------:R-:W-:Y:S05]  /*25d90*/  BSYNC B0 ;  /* 0x0000000000007941 */ /* 0x000fea0003800000 */
.L_x_818:
[----:B------:R-:W-:Y:S02]  /*25da0*/  IMAD.MOV.U32 R13, RZ, RZ, R16 ;  /* 0x000000ffff0d7224 */ /* 0x000fe400078e0010 */
[----:B------:R-:W-:Y:S02]  /*25db0*/  IMAD.MOV.U32 R12, RZ, RZ, 0x1 ;  /* 0x00000001ff0c7424 */ /* 0x000fe400078e00ff */
[----:B------:R-:W-:Y:S02]  /*25dc0*/  IMAD.MOV.U32 R11, RZ, RZ, 0x1f ;  /* 0x0000001fff0b7424 */ /* 0x000fe400078e00ff */
[----:B------:R-:W-:Y:S02]  /*25dd0*/  IMAD.MOV.U32 R15, RZ, RZ, -0x1 ;  /* 0xffffffffff0f7424 */ /* 0x000fe400078e00ff */
[----:B------:R-:W-:-:S07]  /*25de0*/  IMAD.MOV.U32 R4, RZ, RZ, R14 ;  /* 0x000000ffff047224 */ /* 0x000fce00078e000e */
[----:B------:R-:W-:Y:S05]  /*25df0*/  WARPSYNC.COLLECTIVE R15, `(.L_x_820) ;  /* 0x000000000f087348 */ /* 0x000fea0003c00000 */
[----:B------:R0:W1:Y:S02]  /*25e00*/  SHFL.IDX P6, R14, R13, R12, R11 ;  /* 0x0000000c0d0e7389 */ /* 0x00006400000c000b */
[----:B01----:R-:W-:Y:S01]  /*25e10*/  ENDCOLLECTIVE ;  /* 0x000000000000791b */ /* 0x003fe20003800000 */
.L_x_820:
[----:B------:R-:W-:Y:S01]  /*25e20*/  IMAD.MOV.U32 R6, RZ, RZ, R14 ;  /* 0x000000ffff067224 */ /* 0x000fe200078e000e */
[----:B------:R-:W-:Y:S06]  /*25e30*/  BRA `(.L_x_821) ;  /* 0xffffffe000847947 */ /* 0x000fec000383ffff */
.L_x_740:
[----:B------:R-:W-:Y:S01]  /*25e40*/  BSSY B0, `(.L_x_822) ;  /* 0x0000008000007945 */ /* 0x000fe20003800000 */
[----:B-----5:R-:W-:Y:S02]  /*25e50*/  IMAD.MOV.U32 R13, RZ, RZ, R17 ;  /* 0x000000ffff0d7224 */ /* 0x020fe400078e0011 */
[----:B------:R-:W-:Y:S02]  /*25e60*/  IMAD.MOV.U32 R12, RZ, RZ, 0x1 ;  /* 0x00000001ff0c7424 */ /* 0x000fe400078e00ff */
[----:B------:R-:W-:Y:S02]  /*25e70*/  IMAD.MOV.U32 R11, RZ, RZ, RZ ;  /* 0x000000ffff0b7224 */ /* 0x000fe400078e00ff */
[----:B------:R-:W-:-:S07]  /*25e80*/  IMAD.MOV.U32 R15, RZ, RZ, -0x1 ;  /* 0xffffffffff0f7424 */ /* 0x000fce00078e00ff */
[----:B0123--:R-:W-:Y:S05]  /*25e90*/  WARPSYNC.COLLECTIVE R15, `(.L_x_823) ;  /* 0x000000000f087348 */ /* 0x00ffea0003c00000 */
[----:B------:R4:W0:Y:S02]  /*25ea0*/  SHFL.UP P6, R14, R13, R12, R11 ;  /* 0x0400000c0d0e7389 */ /* 0x00082400000c000b */
[----:B01234-:R-:W-:Y:S01]  /*25eb0*/  ENDCOLLECTIVE ;  /* 0x000000000000791b */ /* 0x01ffe20003800000 */
.L_x_823:
[----:B------:R-:W-:Y:S05]  /*25ec0*/  BSYNC B0 ;  /* 0x0000000000007941 */ /* 0x000fea0003800000 */
.L_x_822:
[----:B------:R-:W-:Y:S01]  /*25ed0*/  ISETP.NE.AND P0, PT, R8, RZ, PT ;  /* 0x000000ff0800720c */ /* 0x000fe20003f05270 */
        /* <DEDUP_REMOVED lines=9> */
.L_x_824:
        /* <DEDUP_REMOVED lines=8> */
.L_x_825:
        /* <DEDUP_REMOVED lines=8> */
.L_x_826:
        /* <DEDUP_REMOVED lines=8> */
.L_x_827:
        /* <DEDUP_REMOVED lines=8> */
.L_x_828:
[----:B------:R-:W-:Y:S05]  /*26170*/  BRA `(.L_x_829) ;  /* 0xffffffe000487947 */ /* 0x000fea000383ffff */
.L_x_745:
[----:B------:R-:W-:Y:S01]  /*26180*/  BSSY B0, `(.L_x_830) ;  /* 0x0000008000007945 */ /* 0x000fe20003800000 */
[----:B-----5:R-:W-:Y:S01]  /*26190*/  IMAD.MOV.U32 R13, RZ, RZ, R17 ;  /* 0x000000ffff0d7224 */ /* 0x020fe200078e0011 */
[----:B------:R-:W-:Y:S01]  /*261a0*/  MOV R12, 0x1 ;  /* 0x00000001000c7802 */ /* 0x000fe20000000f00 */
[----:B------:R-:W-:Y:S02]  /*261b0*/  IMAD.MOV.U32 R11, RZ, RZ, RZ ;  /* 0x000000ffff0b7224 */ /* 0x000fe400078e00ff */
[----:B------:R-:W-:-:S07]  /*261c0*/  IMAD.MOV.U32 R15, RZ, RZ, -0x1 ;  /* 0xffffffffff0f7424 */ /* 0x000fce00078e00ff */
[----:B01----:R-:W-:Y:S05]  /*261d0*/  WARPSYNC.COLLECTIVE R15, `(.L_x_831) ;  /* 0x000000000f087348 */ /* 0x003fea0003c00000 */
[----:B------:R2:W3:Y:S02]  /*261e0*/  SHFL.UP P6, R14, R13, R12, R11 ;  /* 0x0400000c0d0e7389 */ /* 0x0004e400000c000b */
[----:B0123--:R-:W-:Y:S01]  /*261f0*/  ENDCOLLECTIVE ;  /* 0x000000000000791b */ /* 0x00ffe20003800000 */
.L_x_831:
[----:B------:R-:W-:Y:S05]  /*26200*/  BSYNC B0 ;  /* 0x0000000000007941 */ /* 0x000fea0003800000 */
.L_x_830:
[----:B------:R-:W-:Y:S01]  /*26210*/  ISETP.NE.AND P0, PT, R8, RZ, PT ;  /* 0x000000ff0800720c */ /* 0x000fe20003f05270 */
[----:B------:R-:W-:Y:S02]  /*26220*/  IMAD.MOV.U32 R12, RZ, RZ, 0x2 ;  /* 0x00000002ff0c7424 */ /* 0x000fe400078e00ff */
[----:B------:R-:W-:Y:S01]  /*26230*/  IMAD.MOV.U32 R11, RZ, RZ, RZ ;  /* 0x000000ffff0b7224 */ /* 0x000fe200078e00ff */
[----:B------:R-:W-:Y:S01]  /*26240*/  SEL R14, R14, RZ, P0 ;  /* 0x000000ff0e0e7207 */ /* 0x000fe20000000000 */
[----:B------:R-:W-:Y:S01]  /*26250*/  IMAD.MOV.U32 R15, RZ, RZ, -0x1 ;  /* 0xffffffffff0f7424 */ /* 0x000fe200078e00ff */
[----:B------:R-:W-:-:S03]  /*26260*/  ISETP.GE.U32.AND P0, PT, R8, 0x2, PT ;  /* 0x000000020800780c */ /* 0x000fc60003f06070 */
[----:B------:R-:W-:-:S10]  /*26270*/  IMAD.IADD R13, R17, 0x1, R14 ;  /* 0x00000001110d7824 */ /* 0x000fd400078e020e */
[----:B------:R-:W-:Y:S05]  /*26280*/  WARPSYNC.COLLECTIVE R15, `(.L_x_832) ;  /* 0x000000000f087348 */ /* 0x000fea0003c00000 */
[----:B------:R0:W1:Y:S02]  /*26290*/  SHFL.UP P6, R14, R13, R12, R11 ;  /* 0x0400000c0d0e7389 */ /* 0x00006400000c000b */
[----:B01----:R-:W-:Y:S01]  /*262a0*/  ENDCOLLECTIVE ;  /* 0x000000000000791b */ /* 0x003fe20003800000 */
.L_x_832:
        /* <DEDUP_REMOVED lines=8> */
.L_x_833:
        /* <DEDUP_REMOVED lines=8> */
.L_x_834:
        /* <DEDUP_REMOVED lines=8> */
.L_x_835:
        /* <DEDUP_REMOVED lines=8> */
.L_x_836:
[----:B------:R-:W-:Y:S05]  /*264b0*/  BRA `(.L_x_837) ;  /* 0xffffffe0002c7947 */ /* 0x000fea000383ffff */
.L_x_747:
[----:B------:R-:W-:Y:S01]  /*264c0*/  BSSY B0, `(.L_x_838) ;  /* 0x0000006000007945 */ /* 0x000fe20003800000 */
[----:B------:R-:W-:Y:S01]  /*264d0*/  PLOP3.LUT P6, PT, P6, PT, PT, 0x8, 0x0 ;  /* 0x000000000000781c */ /* 0x000fe200037ce170 */
[----:B------:R-:W-:-:S12]  /*264e0*/  IMAD.MOV.U32 R15, RZ, RZ, -0x1 ;  /* 0xffffffffff0f7424 */ /* 0x000fd800078e00ff */
[----:B01----:R-:W-:Y:S05]  /*264f0*/  WARPSYNC.COLLECTIVE R15, `(.L_x_839) ;  /* 0x000000000f087348 */ /* 0x003fea0003c00000 */
[----:B------:R-:W-:Y:S01]  /*26500*/  VOTE.ANY R14, PT, P6 ;  /* 0x00000000000e7806 */ /* 0x000fe200030e0100 */
[----:B01----:R-:W-:Y:S06]  /*26510*/  ENDCOLLECTIVE ;  /* 0x000000000000791b */ /* 0x003fec0003800000 */
.L_x_839:
[----:B------:R-:W-:Y:S05]  /*26520*/  BSYNC B0 ;  /* 0x0000000000007941 */ /* 0x000fea0003800000 */
.L_x_838:
[----:B------:R-:W-:Y:S02]  /*26530*/  IMAD.MOV.U32 R3, RZ, RZ, R14 ;  /* 0x000000ffff037224 */ /* 0x000fe400078e000e */
[----:B------:R-:W-:Y:S02]  /*26540*/  IMAD.MOV.U32 R13, RZ, RZ, R17 ;  /* 0x000000ffff0d7224 */ /* 0x000fe400078e0011 */
[----:B------:R-:W0:Y:S01]  /*26550*/  POPC R5, R3 ;  /* 0x0000000300057309 */ /* 0x000e220000000000 */
[----:B------:R-:W-:Y:S02]  /*26560*/  IMAD.MOV.U32 R11, RZ, RZ, 0x1f ;  /* 0x0000001fff0b7424 */ /* 0x000fe400078e00ff */
[----:B------:R-:W-:Y:S02]  /*26570*/  IMAD.MOV.U32 R15, RZ, RZ, -0x1 ;  /* 0xffffffffff0f7424 */ /* 0x000fe400078e00ff */
[----:B0-----:R-:W-:-:S07]  /*26580*/  IMAD.MOV.U32 R12, RZ, RZ, R5 ;  /* 0x000000ffff0c7224 */ /* 0x001fce00078e0005 */
[----:B------:R-:W-:Y:S05]  /*26590*/  WARPSYNC.COLLECTIVE R15, `(.L_x_840) ;  /* 0x000000000f087348 */ /* 0x000fea0003c00000 */
[----:B------:R0:W1:Y:S02]  /*265a0*/  SHFL.IDX P6, R14, R13, R12, R11 ;  /* 0x0000000c0d0e7389 */ /* 0x00006400000c000b */
[----:B01----:R-:W-:Y:S01]  /*265b0*/  ENDCOLLECTIVE ;  /* 0x000000000000791b */ /* 0x003fe20003800000 */
.L_x_840:
[----:B------:R-:W-:Y:S01]  /*265c0*/  IMAD.MOV.U32 R17, RZ, RZ, R14 ;  /* 0x000000ffff117224 */ /* 0x000fe200078e000e */
[----:B------:R-:W-:Y:S06]  /*265d0*/  BRA `(.L_x_841) ;  /* 0xffffffe0001c7947 */ /* 0x000fec000383ffff */
.L_x_749:
[----:B------:R-:W-:Y:S01]  /*265e0*/  BSSY B0, `(.L_x_842) ;  /* 0x0000007000007945 */ /* 0x000fe20003800000 */
[----:B------:R-:W-:Y:S02]  /*265f0*/  IMAD.MOV.U32 R13, RZ, RZ, R2 ;  /* 0x000000ffff0d7224 */ /* 0x000fe400078e0002 */
[----:B------:R-:W-:Y:S02]  /*26600*/  IMAD.MOV.U32 R11, RZ, RZ, 0x1f ;  /* 0x0000001fff0b7424 */ /* 0x000fe400078e00ff */
[----:B------:R-:W-:-:S07]  /*26610*/  IMAD.MOV.U32 R15, RZ, RZ, -0x1 ;  /* 0xffffffffff0f7424 */ /* 0x000fce00078e00ff */
[----:B0123--:R-:W-:Y:S05]  /*26620*/  WARPSYNC.COLLECTIVE R15, `(.L_x_843) ;  /* 0x000000000f087348 */ /* 0x00ffea0003c00000 */
[----:B------:R4:W0:Y:S02]  /*26630*/  SHFL.IDX P6, R14, R13, R12, R11 ;  /* 0x0000000c0d0e7389 */ /* 0x00082400000c000b */
[----:B01234-:R-:W-:Y:S01]  /*26640*/  ENDCOLLECTIVE ;  /* 0x000000000000791b */ /* 0x01ffe20003800000 */
.L_x_843:
[----:B------:R-:W-:Y:S05]  /*26650*/  BSYNC B0 ;  /* 0x0000000000007941 */ /* 0x000fea0003800000 */
.L_x_842:
[----:B------:R-:W-:Y:S05]  /*26660*/  BRA `(.L_x_748) ;  /* 0xffffffe000147947 */ /* 0x000fea000383ffff */
.L_x_753:
[----:B0-----:R0:W1:Y:S02]  /*26670*/  SYNCS.PHASECHK.TRANS64.TRYWAIT P0, [R0+URZ+0x36820], R3 ;  /* 0x03682003000075a7 */ /* 0x001064000800017f */
[----:B-1----:R-:W-:Y:S05]  /*26680*/  @!P0 NANOSLEEP.SYNCS 0x989680 ;  /* 0x009896800000895d */ /* 0x002fea0003900000 */
[----:B------:R-:W1:Y:S02]  /*26690*/  @!P0 SYNCS.PHASECHK.TRANS64 P0, [R0+URZ+0x36820], R3 ;  /* 0x03682003000085a7 */ /* 0x000e64000800007f */
[----:B-1----:R-:W-:Y:S05]  /*266a0*/  @!P0 BRA `(.L_x_753) ;  /* 0xfffffffc00f08947 */ /* 0x002fea000383ffff */
[----:B------:R-:W-:Y:S05]  /*266b0*/  BRA `(.L_x_844) ;  /* 0xffffffe000f87947 */ /* 0x000fea000383ffff */
.L_x_754:
[----:B------:R-:W1:Y:S01]  /*266c0*/  S2R R2, SR_TID.X ;  /* 0x0000000000027919 */ /* 0x000e620000002100 */
[----:B------:R-:W-:Y:S01]  /*266d0*/  BSSY B0, `(.L_x_845) ;  /* 0x000000a000007945 */ /* 0x000fe20003800000 */
[----:B------:R-:W-:Y:S02]  /*266e0*/  IMAD.MOV.U32 R12, RZ, RZ, RZ ;  /* 0x000000ffff0c7224 */ /* 0x000fe400078e00ff */
[----:B------:R-:W-:Y:S02]  /*266f0*/  IMAD.MOV.U32 R11, RZ, RZ, 0x1f ;  /* 0x0000001fff0b7424 */ /* 0x000fe400078e00ff */
[----:B------:R-:W-:Y:S01]  /*26700*/  IMAD.MOV.U32 R15, RZ, RZ, -0x1 ;  /* 0xffffffffff0f7424 */ /* 0x000fe200078e00ff */
[----:B-1----:R-:W-:-:S04]  /*26710*/  SHF.R.U32.HI R2, RZ, 0x5, R2 ;  /* 0x00000005ff027819 */ /* 0x002fc80000011602 */
[----:B------:R-:W-:-:S05]  /*26720*/  LOP3.LUT R2, R2, 0x3, RZ, 0xc0, !PT ;  /* 0x0000000302027812 */ /* 0x000fca00078ec0ff */
[----:B------:R-:W-:-:S07]  /*26730*/  IMAD.MOV.U32 R13, RZ, RZ, R2 ;  /* 0x000000ffff0d7224 */ /* 0x000fce00078e0002 */
[----:B0-----:R-:W-:Y:S05]  /*26740*/  WARPSYNC.COLLECTIVE R15, `(.L_x_846) ;  /* 0x000000000f087348 */ /* 0x001fea0003c00000 */
[----:B------:R1:W2:Y:S02]  /*26750*/  SHFL.IDX P6, R14, R13, R12, R11 ;  /* 0x0000000c0d0e7389 */ /* 0x0002a400000c000b */
[----:B012---:R-:W-:Y:S01]  /*26760*/  ENDCOLLECTIVE ;  /* 0x000000000000791b */ /* 0x007fe20003800000 */
.L_x_846:
[----:B------:R-:W-:Y:S05]  /*26770*/  BSYNC B0 ;  /* 0x0000000000007941 */ /* 0x000fea0003800000 */
.L_x_845:
[----:B------:R-:W-:Y:S05]  /*26780*/  BRA `(.L_x_847) ;  /* 0xffffffe000e07947 */ /* 0x000fea000383ffff */
.L_x_755:
[----:B------:R-:W-:Y:S01]  /*26790*/  BSSY B0, `(.L_x_848) ;  /* 0x0000006000007945 */ /* 0x000fe20003800000 */
[----:B------:R-:W-:-:S07]  /*267a0*/  IMAD.MOV.U32 R15, RZ, RZ, -0x1 ;  /* 0xffffffffff0f7424 */ /* 0x000fce00078e00ff */
[----:B01----:R-:W-:Y:S05]  /*267b0*/  WARPSYNC.COLLECTIVE R15, `(.L_x_849) ;  /* 0x000000000f0c7348 */ /* 0x003fea0003c00000 */
[----:B------:R-:W-:Y:S02]  /*267c0*/  ELECT P6, UR62, PT ;  /* 0x00000000003e782f */ /* 0x000fe400038c0000 */
[----:B------:R-:W-:Y:S01]  /*267d0*/  MOV R14, UR62 ;  /* 0x0000003e000e7c02 */ /* 0x000fe20008000f00 */
[----:B01----:R-:W-:Y:S10]  /*267e0*/  ENDCOLLECTIVE ;  /* 0x000000000000791b */ /* 0x003ff40003800000 */
.L_x_849:
[----:B------:R-:W-:Y:S05]  /*267f0*/  BSYNC B0 ;  /* 0x0000000000007941 */ /* 0x000fea0003800000 */
.L_x_848:
[----:B------:R-:W-:Y:S05]  /*26800*/  BRA `(.L_x_850) ;  /* 0xffffffe000d47947 */ /* 0x000fea000383ffff */
.L_x_757:
[----:B0-----:R0:W1:Y:S02]  /*26810*/  SYNCS.PHASECHK.TRANS64.TRYWAIT P0, [R6+URZ], R5 ;  /* 0x00000005060075a7 */ /* 0x001064000800017f */
[----:B-1----:R-:W-:Y:S05]  /*26820*/  @!P0 NANOSLEEP.SYNCS 0x989680 ;  /* 0x009896800000895d */ /* 0x002fea0003900000 */
[----:B------:R-:W1:Y:S02]  /*26830*/  @!P0 SYNCS.PHASECHK.TRANS64 P0, [R6+URZ], R5 ;  /* 0x00000005060085a7 */ /* 0x000e64000800007f */
[----:B-1----:R-:W-:Y:S05]  /*26840*/  @!P0 BRA `(.L_x_757) ;  /* 0xfffffffc00f08947 */ /* 0x002fea000383ffff */
[----:B------:R-:W-:Y:S05]  /*26850*/  BRA `(.L_x_851) ;  /* 0xffffffe400187947 */ /* 0x000fea000383ffff */
.L_x_758:
[----:B-1----:R1:W2:Y:S02]  /*26860*/  SYNCS.PHASECHK.TRANS64.TRYWAIT P0, [R7+URZ], R2 ;  /* 0x00000002070075a7 */ /* 0x0022a4000800017f */
[----:B--2---:R-:W-:Y:S05]  /*26870*/  @!P0 NANOSLEEP.SYNCS 0x989680 ;  /* 0x009896800000895d */ /* 0x004fea0003900000 */
[----:B------:R-:W2:Y:S02]  /*26880*/  @!P0 SYNCS.PHASECHK.TRANS64 P0, [R7+URZ], R2 ;  /* 0x00000002070085a7 */ /* 0x000ea4000800007f */
[----:B--2---:R-:W-:Y:S05]  /*26890*/  @!P0 BRA `(.L_x_758) ;  /* 0xfffffffc00f08947 */ /* 0x004fea000383ffff */
[----:B------:R-:W-:Y:S05]  /*268a0*/  BRA `(.L_x_852) ;  /* 0xffffffe4000c7947 */ /* 0x000fea000383ffff */
.L_x_760:
[----:B--2---:R2:W3:Y:S02]  /*268b0*/  SYNCS.PHASECHK.TRANS64.TRYWAIT P0, [R4+URZ], R5 ;  /* 0x00000005040075a7 */ /* 0x0044e4000800017f */
[----:B---3--:R-:W-:Y:S05]  /*268c0*/  @!P0 NANOSLEEP.SYNCS 0x989680 ;  /* 0x009896800000895d */ /* 0x008fea0003900000 */
[----:B------:R-:W3:Y:S02]  /*268d0*/  @!P0 SYNCS.PHASECHK.TRANS64 P0, [R4+URZ], R5 ;  /* 0x00000005040085a7 */ /* 0x000ee4000800007f */
[----:B---3--:R-:W-:Y:S05]  /*268e0*/  @!P0 BRA `(.L_x_760) ;  /* 0xfffffffc00f08947 */ /* 0x008fea000383ffff */
[----:B------:R-:W-:Y:S05]  /*268f0*/  BRA `(.L_x_853) ;  /* 0xffffffe400147947 */ /* 0x000fea000383ffff */
.L_x_854:
        /* <DEDUP_REMOVED lines=16> */
.L_x_2658:


//--------------------- .text._ZN7cutlass13device_kernelIN5flash11enable_sm90INS1_16FlashAttnFwdSm90INS1_25CollectiveMainloopFwdSm90ILi2EN4cute5tupleIJNS5_1CILi1EEES8_S8_EEENS6_IJNS7_ILi128EEENS7_ILi96EEENS7_ILi192EEEEEELi192ENS_10bfloat16_tEfNS_4arch4Sm90ELb0ELb1ELb1ELb0ELb0ELb0ELb0ELb1ELb1ELb0ELb0ELb0EEENS1_21CollectiveEpilogueFwdINS6_IJSA_SC_SB_EEES9_SE_SG_Li256ELb0ELb0ELb0ELb0EEENS1_30DynamicPersistentTileSchedulerILi256ELi32ELb0ELb0ELb1EEEEEEEEEvNT_6ParamsE --------------------------
	.section	.text._ZN7cutlass13device_kernelIN5flash11enable_sm90INS1_16FlashAttnFwdSm90INS1_25CollectiveMainloopFwdSm90ILi2EN4cute5tupleIJNS5_1CILi1EEES8_S8_EEENS6_IJNS7_ILi128EEENS7_ILi96EEENS7_ILi192EEEEEELi192ENS_10bfloat16_tEfNS_4arch4Sm90ELb0ELb1ELb1ELb0ELb0ELb0ELb0ELb1ELb1ELb0ELb0ELb0EEENS1_21CollectiveEpilogueFwdINS6_IJSA_SC_SB_EEES9_SE_SG_Li256ELb0ELb0ELb0ELb0EEENS1_30DynamicPersistentTileSchedulerILi256ELi32ELb0ELb0ELb1EEEEEEEEEvNT_6ParamsE,"ax",@progbits
	.align	128
.text._ZN7cutlass13device_kernelIN5flash11enable_sm90INS1_16FlashAttnFwdSm90INS1_25CollectiveMainloopFwdSm90ILi2EN4cute5tupleIJNS5_1CILi1EEES8_S8_EEENS6_IJNS7_ILi128EEENS7_ILi96EEENS7_ILi192EEEEEELi192ENS_10bfloat16_tEfNS_4arch4Sm90ELb0ELb1ELb1ELb0ELb0ELb0ELb0ELb1ELb1ELb0ELb0ELb0EEENS1_21CollectiveEpilogueFwdINS6_IJSA_SC_SB_EEES9_SE_SG_Li256ELb0ELb0ELb0ELb0EEENS1_30DynamicPersistentTileSchedulerILi256ELi32ELb0ELb0ELb1EEEEEEEEEvNT_6ParamsE:
        .type           _ZN7cutlass13device_kernelIN5flash11enable_sm90INS1_16FlashAttnFwdSm90INS1_25CollectiveMainloopFwdSm90ILi2EN4cute5tupleIJNS5_1CILi1EEES8_S8_EEENS6_IJNS7_ILi128EEENS7_ILi96EEENS7_ILi192EEEEEELi192ENS_10bfloat16_tEfNS_4arch4Sm90ELb0ELb1ELb1ELb0ELb0ELb0ELb0ELb1ELb1ELb0ELb0ELb0EEENS1_21CollectiveEpilogueFwdINS6_IJSA_SC_SB_EEES9_SE_SG_Li256ELb0ELb0ELb0ELb0EEENS1_30DynamicPersistentTileSchedulerILi256ELi32ELb0ELb0ELb1EEEEEEEEEvNT_6ParamsE,@function
        .size           _ZN7cutlass13device_kernelIN5flash11enable_sm90INS1_16FlashAttnFwdSm90INS1_25CollectiveMainloopFwdSm90ILi2EN4cute5tupleIJNS5_1CILi1EEES8_S8_EEENS6_IJNS7_ILi128EEENS7_ILi96EEENS7_ILi192EEEEEELi192ENS_10bfloat16_tEfNS_4arch4Sm90ELb0ELb1ELb1ELb0ELb0ELb0ELb0ELb1ELb1ELb0ELb0ELb0EEENS1_21CollectiveEpilogueFwdINS6_IJSA_SC_SB_EEES9_SE_SG_Li256ELb0ELb0ELb0ELb0EEENS1_30DynamicPersistentTileSchedulerILi256ELi32ELb0ELb0ELb1EEEEEEEEEvNT_6ParamsE,(.L_x_2659 - _ZN7cutlass13device_kernelIN5flash11enable_sm90INS1_16FlashAttnFwdSm90INS1_25CollectiveMainloopFwdSm90ILi2EN4cute5tupleIJNS5_1CILi1EEES8_S8_EEENS6_IJNS7_ILi128EEENS7_ILi96EEENS7_ILi192EEEEEELi192ENS_10bfloat16_tEfNS_4arch4Sm90ELb0ELb1ELb1ELb0ELb0ELb0ELb0ELb1ELb1ELb0ELb0ELb0EEENS1_21CollectiveEpilogueFwdINS6_IJSA_SC_SB_EEES9_SE_SG_Li256ELb0ELb0ELb0ELb0EEENS1_30DynamicPersistentTileSchedulerILi256ELi32ELb0ELb0ELb1EEEEEEEEEvNT_6ParamsE)
        .other          _ZN7cutlass13device_kernelIN5flash11enable_sm90INS1_16FlashAttnFwdSm90INS1_25CollectiveMainloopFwdSm90ILi2EN4cute5tupleIJNS5_1CILi1EEES8_S8_EEENS6_IJNS7_ILi128EEENS7_ILi96EEENS7_ILi192EEEEEELi192ENS_10bfloat16_tEfNS_4arch4Sm90ELb0ELb1ELb1ELb0ELb0ELb0ELb0ELb1ELb1ELb0ELb0ELb0EEENS1_21CollectiveEpilogueFwdINS6_IJSA_SC_SB_EEES9_SE_SG_Li256ELb0ELb0ELb0ELb0EEENS1_30DynamicPersistentTileSchedulerILi256ELi32ELb0ELb0ELb1EEEEEEEEEvNT_6ParamsE,@"STO_CUDA_ENTRY STV_DEFAULT"
_ZN7cutlass13device_kernelIN5flash11enable_sm90INS1_16FlashAttnFwdSm90INS1_25CollectiveMainloopFwdSm90ILi2EN4cute5tupleIJNS5_1CILi1EEES8_S8_EEENS6_IJNS7_ILi128EEENS7_ILi96EEENS7_ILi192EEEEEELi192ENS_10bfloat16_tEfNS_4arch4Sm90ELb0ELb1ELb1ELb0ELb0ELb0ELb0ELb1ELb1ELb0ELb0ELb0EEENS1_21CollectiveEpilogueFwdINS6_IJSA_SC_SB_EEES9_SE_SG_Li256ELb0ELb0ELb0ELb0EEENS1_30DynamicPersistentTileSchedulerILi256ELi32ELb0ELb0ELb1EEEEEEEEEvNT_6ParamsE:
        /* <DEDUP_REMOVED lines=24> */
.L_x_856:
[----:B------:R-:W-:Y:S05]  /*0180*/  BSYNC B0 ;  /* 0x0000000000007941 */ /* 0x000fea0003800000 */
.L_x_855:
        /* <DEDUP_REMOVED lines=37> */
.L_x_857:
        /* <DEDUP_REMOVED lines=22> */
.L_x_858:
        /* <DEDUP_REMOVED lines=18> */
.L_x_859:
        /* <DEDUP_REMOVED lines=22> */
.L_x_860:
        /* <DEDUP_REMOVED lines=22> */
.L_x_861:
[----:B-1----:R-:W-:Y:S01]  /*0920*/  UMOV UR4, 0x1 ;  /* 0x0000000100047882 */ /* 0x002fe20000000000 */
[----:B------:R-:W-:Y:S01]  /*0930*/  PLOP3.LUT P0, PT, PT, PT, UP0, 0x80, 0x0 ;  /* 0x000000000000781c */ /* 0x000fe20003f0f008 */
[----:B------:R-:W-:Y:S01]  /*0940*/  USEL UR4, UR4, 0x2, !UP0 ;  /* 0x0000000204047887 */ /* 0x000fe2000c000000 */
[----:B------:R-:W-:Y:S01]  /*0950*/  NOP ;  /* 0x0000000000007918 */ /* 0x000fe20000000000 */
[----:B------:R-:W-:-:S04]  /*0960*/  ULDC.64 UR60, c[0x0][0x208] ;  /* 0x00008200003c7ab9 */ /* 0x000fc80000000a00 */
[----:B------:R-:W-:-:S05]  /*0970*/  IMAD.U32 R2, RZ, RZ, UR4 ;  /* 0x00000004ff027e24 */ /* 0x000fca000f8e00ff */
[----:B------:R1:W-:Y:S01]  /*0980*/  STL [R1], R2 ;  /* 0x0000000201007387 */ /* 0x0003e20000100800 */
[----:B--23--:R-:W-:Y:S06]  /*0990*/  BAR.SYNC.DEFER_BLOCKING 0x0 ;  /* 0x0000000000007b1d */ /* 0x00cfec0000010000 */
[----:B------:R-:W-:Y:S05]  /*09a0*/  @!P0 BRA `(.L_x_862) ;  /* 0x000000fc002c8947 */ /* 0x000fea0003800000 */
.L_x_863:
[----:B------:R-:W-:-:S08]  /*09b0*/  NOP ;  /* 0x0000000000007918 */ /* 0x000fd00000000000 */
[----:B------:R-:W2:Y:S02]  /*09c0*/  USETMAXREG.TRY_ALLOC.CTAPOOL UP0, 0xf0 ;  /* 0x000000f0000079c8 */ /* 0x000ea40008000600 */
[----:B--2---:R-:W-:-:S13]  /*09d0*/  PLOP3.LUT P0, PT, PT, PT, UP0, 0x80, 0x0 ;  /* 0x000000000000781c */ /* 0x004fda0003f0f008 */
[----:B------:R-:W-:Y:S05]  /*09e0*/  @!P0 BRA `(.L_x_863) ;  /* 0xfffffffc00f08947 */ /* 0x000fea000383ffff */
[----:B------:R-:W2:Y:S08]  /*09f0*/  S2UR UR7, SR_CTAID.X ;  /* 0x00000000000779c3 */ /* 0x000eb00000002500 */
[----:B------:R-:W-:Y:S08]  /*0a00*/  BAR.ARV 0x4, 0x120 ;  /* 0x0104800000007b1d */ /* 0x000ff00000002000 */
[----:B------:R-:W2:Y:S08]  /*0a10*/  LDC R0, c[0x0][0xda8] ;  /* 0x00036a00ff007b82 */ /* 0x000eb00000000800 */
[----:B------:R-:W-:Y:S06]  /*0a20*/  BAR.ARV 0x8, 0x120 ;  /* 0x0204800000007b1d */ /* 0x000fec0000002000 */
[----:B--2---:R-:W-:-:S13]  /*0a30*/  ISETP.LE.AND P0, PT, R0, UR7, PT ;  /* 0x0000000700007c0c */ /* 0x004fda000bf03270 */
[----:B------:R-:W-:Y:S05]  /*0a40*/  @P0 EXIT ;  /* 0x000000000000094d */ /* 0x000fea0003800000 */
[----:B------:R-:W2:Y:S01]  /*0a50*/  LDL R3, [R1] ;  /* 0x0000000001037983 */ /* 0x000ea20000100800 */
[----:B------:R-:W3:Y:S01]  /*0a60*/  S2UR UR4, SR_CgaCtaId ;  /* 0x00000000000479c3 */ /* 0x000ee20000008800 */
[----:B------:R-:W-:Y:S01]  /*0a70*/  UMOV UR37, 0x400 ;  /* 0x0000040000257882 */ /* 0x000fe20000000000 */
[----:B------:R-:W-:Y:S01]  /*0a80*/  UMOV UR39, URZ ;  /* 0x0000003f00277c82 */ /* 0x000fe20008000000 */
[----:B-1----:R-:W1:Y:S01]  /*0a90*/  S2R R2, SR_TID.X ;  /* 0x0000000000027919 */ /* 0x002e620000002100 */
[----:B------:R-:W-:-:S04]  /*0aa0*/  UMOV UR36, URZ ;  /* 0x0000003f00247c82 */ /* 0x000fc80008000000 */
[----:B------:R-:W4:Y:S01]  /*0ab0*/  S2UR UR6, SR_SWINHI ;  /* 0x00000000000679c3 */ /* 0x000f220000002f00 */
[----:B---3--:R-:W-:-:S07]  /*0ac0*/  ULEA UR37, UR4, UR37, 0x18 ;  /* 0x0000002504257291 */ /* 0x008fce000f8ec03f */
[----:B------:R-:W-:Y:S01]  /*0ad0*/  UMOV UR4, UR37 ;  /* 0x0000002500047c82 */ /* 0x000fe20008000000 */
[----:B----4-:R-:W-:Y:S01]  /*0ae0*/  UMOV UR5, UR6 ;  /* 0x0000000600057c82 */ /* 0x010fe20008000000 */
[----:B------:R-:W-:Y:S01]  /*0af0*/  IMAD.U32 R22, RZ, RZ, UR4 ;  /* 0x00000004ff167e24 */ /* 0x000fe2000f8e00ff */
[----:B------:R-:W-:Y:S01]  /*0b00*/  UMOV UR4, UR7 ;  /* 0x0000000700047c82 */ /* 0x000fe20008000000 */
[----:B-1----:R-:W-:Y:S02]  /*0b10*/  VIADD R206, R2, 0xffffff80 ;  /* 0xffffff8002ce7836 */ /* 0x002fe40000000000 */
[----:B------:R-:W-:Y:S01]  /*0b20*/  IMAD.U32 R23, RZ, RZ, UR5 ;  /* 0x00000005ff177e24 */ /* 0x000fe2000f8e00ff */
[----:B--2---:R-:W-:Y:S02]  /*0b30*/  R2UR UR8, R3 ;  /* 0x00000000030872ca */ /* 0x004fe400000e0000 */
[----:B------:R-:W-:-:S04]  /*0b40*/  SHF.R.S32.HI R3, RZ, 0x1f, R206 ;  /* 0x0000001fff037819 */ /* 0x000fc800000114ce */
[CC--:B------:R-:W-:Y:S02]  /*0b50*/  LEA.HI R2, R3.reuse, R206.reuse, RZ, 0x4 ;  /* 0x000000ce03027211 */ /* 0x0c0fe400078f20ff */
[CC--:B------:R-:W-:Y:S02]  /*0b60*/  LEA.HI R0, R3.reuse, R206.reuse, RZ, 0x7 ;  /* 0x000000ce03007211 */ /* 0x0c0fe400078f38ff */
[----:B------:R-:W-:Y:S02]  /*0b70*/  SHF.R.S32.HI R5, RZ, 0x4, R2 ;  /* 0x00000004ff057819 */ /* 0x000fe40000011402 */
[----:B------:R-:W-:Y:S01]  /*0b80*/  LOP3.LUT R201, R0, 0xffffff80, RZ, 0xc0, !PT ;  /* 0xffffff8000c97812 */ /* 0x000fe200078ec0ff */
[----:B------:R-:W-:Y:S01]  /*0b90*/  ULOP3.LUT UR5, UR8, 0x1, URZ, 0xfc, !UPT ;  /* 0x0000000108057892 */ /* 0x000fe2000f8efc3f */
[----:B------:R-:W-:Y:S02]  /*0ba0*/  LEA.HI R4, R2, R5, RZ, 0x1 ;  /* 0x0000000502047211 */ /* 0x000fe400078f08ff */
[----:B------:R-:W-:Y:S01]  /*0bb0*/  LEA.HI R204, R3, R206, RZ, 0x5 ;  /* 0x000000ce03cc7211 */ /* 0x000fe200078f28ff */
[----:B------:R-:W-:Y:S01]  /*0bc0*/  IMAD.IADD R201, R206, 0x1, -R201 ;  /* 0x00000001cec97824 */ /* 0x000fe200078e0ac9 */
[----:B------:R-:W-:Y:S01]  /*0bd0*/  LOP3.LUT R4, R4, 0x1ffffffe, RZ, 0xc0, !PT ;  /* 0x1ffffffe04047812 */ /* 0x000fe200078ec0ff */
[----:B------:R-:W-:Y:S01]  /*0be0*/  IMAD.U32 R205, RZ, RZ, UR5 ;  /* 0x00000005ffcd7e24 */ /* 0x000fe2000f8e00ff */
[----:B------:R-:W-:Y:S01]  /*0bf0*/  SHF.R.S32.HI R204, RZ, 0x5, R204 ;  /* 0x00000005ffcc7819 */ /* 0x000fe200000114cc */
[----:B------:R-:W-:Y:S01]  /*0c00*/  UMOV UR5, URZ ;  /* 0x0000003f00057c82 */ /* 0x000fe20008000000 */
[----:B------:R-:W-:Y:S01]  /*0c10*/  SHF.R.S32.HI R6, RZ, 0x1f, R201 ;  /* 0x0000001fff067819 */ /* 0x000fe200000114c9 */
[----:B------:R-:W-:Y:S01]  /*0c20*/  IMAD.IADD R4, R5, 0x1, -R4 ;  /* 0x0000000105047824 */ /* 0x000fe200078e0a04 */
[----:B------:R-:W-:Y:S01]  /*0c30*/  LOP3.LUT R5, R2, 0x3fffff0, RZ, 0xc0, !PT ;  /* 0x03fffff002057812 */ /* 0x000fe200078ec0ff */
[----:B------:R-:W-:Y:S01]  /*0c40*/  IMAD.U32 R199, RZ, RZ, UR5 ;  /* 0x00000005ffc77e24 */ /* 0x000fe2000f8e00ff */
[----:B------:R-:W-:-:S02]  /*0c50*/  LEA.HI R2, R6, R201, RZ, 0x2 ;  /* 0x000000c906027211 */ /* 0x000fc400078f10ff */
[----:B------:R-:W-:Y:S01]  /*0c60*/  SHF.R.S32.HI R203, RZ, 0x7, R0 ;  /* 0x00000007ffcb7819 */ /* 0x000fe20000011400 */
[----:B------:R-:W-:Y:S01]  /*0c70*/  IMAD.IADD R5, R206, 0x1, -R5 ;  /* 0x00000001ce057824 */ /* 0x000fe200078e0a05 */
[--C-:B------:R-:W-:Y:S02]  /*0c80*/  SHF.R.S32.HI R7, RZ, 0x2, R2.reuse ;  /* 0x00000002ff077819 */ /* 0x100fe40000011402 */
[----:B------:R-:W-:Y:S01]  /*0c90*/  SHF.R.S32.HI R8, RZ, 0x1f, R2 ;  /* 0x0000001fff087819 */ /* 0x000fe20000011402 */
[----:B------:R-:W-:Y:S01]  /*0ca0*/  IMAD R5, R204, 0x10, R5 ;  /* 0x00000010cc057824 */ /* 0x000fe200078e0205 */
[----:B------:R-:W-:Y:S02]  /*0cb0*/  LEA.HI R6, R6, R201, RZ, 0x5 ;  /* 0x000000c906067211 */ /* 0x000fe400078f28ff */
[----:B------:R-:W-:Y:S01]  /*0cc0*/  LEA.HI R8, R8, R7, RZ, 0x3 ;  /* 0x0000000708087211 */ /* 0x000fe200078f18ff */
[----:B------:R-:W-:Y:S01]  /*0cd0*/  IMAD R5, R5, 0x8, R4 ;  /* 0x0000000805057824 */ /* 0x000fe200078e0204 */
[----:B------:R-:W-:-:S02]  /*0ce0*/  LEA.HI R0, R0, R203, RZ, 0x1 ;  /* 0x000000cb00007211 */ /* 0x000fc400078f08ff */
[----:B------:R-:W-:Y:S01]  /*0cf0*/  LOP3.LUT R8, R8, 0xfffffff8, RZ, 0xc0, !PT ;  /* 0xfffffff808087812 */ /* 0x000fe200078ec0ff */
[----:B------:R-:W-:Y:S01]  /*0d00*/  IMAD.SHL.U32 R5, R5, 0x8, RZ ;  /* 0x0000000805057824 */ /* 0x000fe200078e00ff */
[----:B------:R-:W-:Y:S02]  /*0d10*/  LEA.HI R3, R3, R206, RZ, 0x3 ;  /* 0x000000ce03037211 */ /* 0x000fe400078f18ff */
[----:B------:R-:W-:Y:S01]  /*0d20*/  SHF.R.S32.HI R6, RZ, 0x5, R6 ;  /* 0x00000005ff067819 */ /* 0x000fe20000011406 */
[----:B------:R-:W-:Y:S01]  /*0d30*/  IMAD.WIDE R22, R5, 0x2, R22 ;  /* 0x0000000205167825 */ /* 0x000fe200078e0216 */
[----:B------:R-:W-:Y:S02]  /*0d40*/  LOP3.LUT R0, R0, 0x3fffffe, RZ, 0xc0, !PT ;  /* 0x03fffffe00007812 */ /* 0x000fe400078ec0ff */
[----:B------:R-:W-:Y:S01]  /*0d50*/  LOP3.LUT R5, R3, 0x1ffffff8, RZ, 0xc0, !PT ;  /* 0x1ffffff803057812 */ /* 0x000fe200078ec0ff */
[----:B------:R-:W-:Y:S01]  /*0d60*/  IMAD.IADD R7, R7, 0x1, -R8 ;  /* 0x0000000107077824 */ /* 0x000fe200078e0a08 */
[----:B------:R-:W-:Y:S01]  /*0d70*/  LOP3.LUT R16, R2, 0x7ffffffc, RZ, 0xc0, !PT ;  /* 0x7ffffffc02107812 */ /* 0x000fe200078ec0ff */
[----:B------:R-:W-:Y:S01]  /*0d80*/  IMAD.IADD R0, R203, 0x1, -R0 ;  /* 0x00000001cb007824 */ /* 0x000fe200078e0a00 */
[----:B------:R-:W-:Y:S01]  /*0d90*/  SHF.R.S32.HI R196, RZ, 0x3, R3 ;  /* 0x00000003ffc47819 */ /* 0x000fe20000011403 */
[----:B------:R-:W-:-:S02]  /*0da0*/  IMAD R7, R6, 0x10, R7 ;  /* 0x0000001006077824 */ /* 0x000fc400078e0207 */
[----:B------:R-:W-:Y:S02]  /*0db0*/  IMAD.IADD R5, R206, 0x1, -R5 ;  /* 0x00000001ce057824 */ /* 0x000fe400078e0a05 */
[----:B------:R-:W-:Y:S02]  /*0dc0*/  IMAD R202, R0, 0x40, R7 ;  /* 0x0000004000ca7824 */ /* 0x000fe400078e0207 */
[----:B------:R-:W-:Y:S02]  /*0dd0*/  IMAD.SHL.U32 R192, R5, 0x8, RZ ;  /* 0x0000000805c07824 */ /* 0x000fe400078e00ff */
[----:B------:R-:W-:-:S07]  /*0de0*/  IMAD.IADD R16, R201, 0x1, -R16 ;  /* 0x00000001c9107824 */ /* 0x000fce00078e0a10 */
.L_x_956:
[----:B------:R-:W-:Y:S01]  /*0df0*/  ULDC UR5, c[0x0][0xdd0] ;  /* 0x0003740000057ab9 */ /* 0x000fe20000000800 */
[----:B-1----:R-:W1:Y:S01]  /*0e00*/  LDC R0, c[0x0][0xde8] ;  /* 0x00037a00ff007b82 */ /* 0x002e620000000800 */
[----:B------:R-:W-:Y:S01]  /*0e10*/  UISETP.NE.AND UP0, UPT, UR5, 0x1, UPT ;  /* 0x000000010500788c */ /* 0x000fe2000bf05270 */
[----:B------:R-:W-:-:S10]  /*0e20*/  UMOV UR8, UR4 ;  /* 0x0000000400087c82 */ /* 0x000fd40008000000 */
[----:B------:R-:W-:Y:S01]  /*0e30*/  @UP0 ULDC UR6, c[0x0][0xdd4] ;  /* 0x0003750000060ab9 */ /* 0x000fe20000000800 */
[----:B------:R-:W-:Y:S01]  /*0e40*/  @UP0 ULDC UR9, c[0x0][0xdd8] ;  /* 0x0003760000090ab9 */ /* 0x000fe20000000800 */
[----:B------:R-:W-:-:S04]  /*0e50*/  UIMAD.WIDE.U32 UR6, UR4, UR6, URZ ;  /* 0x00000006040672a5 */ /* 0x000fc8000f8e003f */
[----:B------:R-:W-:-:S04]  /*0e60*/  @UP0 USHF.R.U32.HI UR8, URZ, UR9, UR7 ;  /* 0x000000093f080299 */ /* 0x000fc80008011607 */
[----:B------:R-:W-:Y:S02]  /*0e70*/  UIADD3 UR6, -UR8, URZ, URZ ;  /* 0x0000003f08067290 */ /* 0x000fe4000fffe13f */
[----:B-1----:R-:W-:Y:S02]  /*0e80*/  ISETP.LE.AND P0, PT, R0, UR8, PT ;  /* 0x0000000800007c0c */ /* 0x002fe4000bf03270 */
[----:B------:R-:W-:-:S11]  /*0e90*/  UIMAD UR7, UR5, UR6, UR4 ;  /* 0x00000006050772a4 */ /* 0x000fd6000f8e0204 */
[----:B--234-:R-:W-:Y:S05]  /*0ea0*/  @!P0 BRA `(.L_x_864) ;  /* 0x0000000000248947 */ /* 0x01cfea0003800000 */
[----:B------:R-:W-:Y:S01]  /*0eb0*/  ULDC UR6, c[0x0][0xddc] ;  /* 0x0003770000067ab9 */ /* 0x000fe20000000800 */
[----:B------:R-:W-:Y:S01]  /*0ec0*/  UMOV UR9, UR7 ;  /* 0x0000000700097c82 */ /* 0x000fe20008000000 */
[----:B------:R-:W-:-:S11]  /*0ed0*/  UISETP.NE.AND UP0, UPT, UR6, 0x1, UPT ;  /* 0x000000010600788c */ /* 0x000fd6000bf05270 */
[----:B------:R-:W-:Y:S02]  /*0ee0*/  @UP0 ULDC.64 UR10, c[0x0][0xde0] ;  /* 0x00037800000a0ab9 */ /* 0x000fe40000000a00 */
[----:B------:R-:W-:-:S04]  /*0ef0*/  UIMAD.WIDE.U32 UR4, UR7, UR10, URZ ;  /* 0x0000000a070472a5 */ /* 0x000fc8000f8e003f */
[----:B------:R-:W-:-:S04]  /*0f00*/  @UP0 USHF.R.U32.HI UR9, URZ, UR11, UR5 ;  /* 0x0000000b3f090299 */ /* 0x000fc80008011605 */
[----:B------:R-:W-:Y:S02]  /*0f10*/  UIMAD UR4, UR9, UR6, URZ ;  /* 0x00000006090472a4 */ /* 0x000fe4000f8e023f */
[----:B------:R-:W-:Y:S01]  /*0f20*/  IMAD.U32 R198, RZ, RZ, UR9 ;  /* 0x00000009ffc67e24 */ /* 0x000fe2000f8e00ff */
[----:B------:R-:W-:Y:S09]  /*0f30*/  BRA `(.L_x_865) ;  /* 0x0000000000207947 */ /* 0x000ff20003800000 */
.L_x_864:
[----:B------:R-:W-:Y:S01]  /*0f40*/  ULDC UR6, c[0x0][0xdc4] ;  /* 0x0003710000067ab9 */ /* 0x000fe20000000800 */
[----:B------:R-:W-:Y:S01]  /*0f50*/  UMOV UR9, UR7 ;  /* 0x0000000700097c82 */ /* 0x000fe20008000000 */
[----:B------:R-:W-:-:S11]  /*0f60*/  UISETP.NE.AND UP0, UPT, UR6, 0x1, UPT ;  /* 0x000000010600788c */ /* 0x000fd6000bf05270 */
[----:B------:R-:W-:Y:S02]  /*0f70*/  @UP0 ULDC.64 UR10, c[0x0][0xdc8] ;  /* 0x00037200000a0ab9 */ /* 0x000fe40000000a00 */
[----:B------:R-:W-:-:S04]  /*0f80*/  UIMAD.WIDE.U32 UR4, UR7, UR10, URZ ;  /* 0x0000000a070472a5 */ /* 0x000fc8000f8e003f */
[----:B------:R-:W-:-:S04]  /*0f90*/  @UP0 USHF.R.U32.HI UR9, URZ, UR11, UR5 ;  /* 0x0000000b3f090299 */ /* 0x000fc80008011605 */
[----:B------:R-:W-:Y:S02]  /*0fa0*/  UIMAD UR4, UR9, UR6, URZ ;  /* 0x00000006090472a4 */ /* 0x000fe4000f8e023f */
[----:B------:R-:W-:-:S10]  /*0fb0*/  IMAD.U32 R198, RZ, RZ, UR9 ;  /* 0x00000009ffc67e24 */ /* 0x000fd4000f8e00ff */
.L_x_865:
[----:B------:R-:W-:Y:S01]  /*0fc0*/  R2UR UR5, R198 ;  /* 0x00000000c60572ca */ /* 0x000fe200000e0000 */
[----:B------:R-:W1:Y:S01]  /*0fd0*/  LDC.64 R8, c[0x0][0x9e0] ;  /* 0x00027800ff087b82 */ /* 0x000e620000000a00 */
[----:B------:R-:W-:Y:S01]  /*0fe0*/  ULDC UR43, c[0x0][0xdb8] ;  /* 0x00036e00002b7ab9 */ /* 0x000fe20000000800 */
[----:B------:R-:W-:Y:S01]  /*0ff0*/  ULDC UR6, c[0x0][0xdac] ;  /* 0x00036b0000067ab9 */ /* 0x000fe20000000800 */
[----:B------:R-:W-:Y:S02]  /*1000*/  UISETP.NE.AND UP0, UPT, UR43, 0x1, UPT ;  /* 0x000000012b00788c */ /* 0x000fe4000bf05270 */
[----:B------:R-:W-:Y:S01]  /*1010*/  UIADD3 UR4, UR7, -UR4, URZ ;  /* 0x8000000407047290 */ /* 0x000fe2000fffe03f */
[----:B------:R-:W-:Y:S02]  /*1020*/  ULDC.64 UR10, c[0x0][0x3f8] ;  /* 0x0000fe00000a7ab9 */ /* 0x000fe40000000a00 */
[----:B------:R-:W2:Y:S01]  /*1030*/  LDC R17, c[0x0][0x404] ;  /* 0x00010100ff117b82 */ /* 0x000ea20000000800 */
[----:B------:R-:W-:Y:S01]  /*1040*/  ULDC UR7, c[0x0][0xdc4] ;  /* 0x0003710000077ab9 */ /* 0x000fe20000000800 */
[----:B------:R-:W-:Y:S01]  /*1050*/  ISETP.NE.U32.AND P0, PT, RZ, UR10, PT ;  /* 0x0000000aff007c0c */ /* 0x000fe2000bf05070 */
[----:B------:R-:W-:-:S02]  /*1060*/  UIMAD UR8, UR8, UR7, UR4 ;  /* 0x00000007080872a4 */ /* 0x000fc4000f8e0204 */
[----:B------:R-:W-:Y:S01]  /*1070*/  ULOP3.LUT UR5, URZ, UR5, URZ, 0x33, !UPT ;  /* 0x000000053f057292 */ /* 0x000fe2000f8e333f */
[----:B------:R-:W-:Y:S01]  /*1080*/  ISETP.NE.AND.EX P0, PT, RZ, UR11, PT, P0 ;  /* 0x0000000bff007c0c */ /* 0x000fe2000bf05300 */
[----:B------:R-:W-:Y:S01]  /*1090*/  @UP0 ULDC UR4, c[0x0][0xdbc] ;  /* 0x00036f0000040ab9 */ /* 0x000fe20000000800 */
[----:B------:R-:W3:Y:S01]  /*10a0*/  LDC R5, c[0x0][0x288] ;  /* 0x0000a200ff057b82 */ /* 0x000ee20000000800 */
[----:B------:R-:W-:Y:S01]  /*10b0*/  UIADD3 UR5, UR5, UR6, URZ ;  /* 0x0000000605057290 */ /* 0x000fe2000fffe03f */
[----:B------:R-:W-:Y:S02]  /*10c0*/  UMOV UR44, UR8 ;  /* 0x00000008002c7c82 */ /* 0x000fe40008000000 */
[----:B------:R-:W-:Y:S01]  /*10d0*/  @UP0 ULDC UR6, c[0x0][0xdc0] ;  /* 0x0003700000060ab9 */ /* 0x000fe20000000800 */
[----:B------:R-:W-:Y:S02]  /*10e0*/  USHF.L.U32 UR42, UR5, 0x7, URZ ;  /* 0x00000007052a7899 */ /* 0x000fe4000800063f */
[----:B------:R-:W-:Y:S01]  /*10f0*/  UIMAD.WIDE.U32 UR4, UR8, UR4, URZ ;  /* 0x00000004080472a5 */ /* 0x000fe2000f8e003f */
[----:B------:R-:W4:Y:S01]  /*1100*/  LDC R6, c[0x0][0x2e0] ;  /* 0x0000b800ff067b82 */ /* 0x000f220000000800 */
[----:B-1----:R-:W-:-:S02]  /*1110*/  ISETP.GE.AND P1, PT, R9, 0x1, PT ;  /* 0x000000010900780c */ /* 0x002fc40003f26270 */
[----:B------:R-:W-:Y:S01]  /*1120*/  IMAD.U32 R200, RZ, RZ, UR42 ;  /* 0x0000002affc87e24 */ /* 0x000fe2000f8e00ff */
[----:B------:R-:W-:Y:S01]  /*1130*/  @UP0 USHF.R.U32.HI UR44, URZ, UR6, UR5 ;  /* 0x000000063f2c0299 */ /* 0x000fe20008011605 */
[----:B--2---:R-:W-:-:S03]  /*1140*/  SEL R17, R17, 0x1, P0 ;  /* 0x0000000111117807 */ /* 0x004fc60000000000 */
[----:B------:R-:W-:-:S04]  /*1150*/  UIADD3 UR4, -UR44, URZ, URZ ;  /* 0x0000003f2c047290 */ /* 0x000fc8000fffe13f */
[----:B------:R-:W-:Y:S01]  /*1160*/  UIMAD UR43, UR43, UR4, UR8 ;  /* 0x000000042b2b72a4 */ /* 0x000fe2000f8e0208 */
[----:B---3--:R-:W-:-:S05]  /*1170*/  IADD3 R194, R200, 0x80, -R5 ;  /* 0x00000080c8c27810 */ /* 0x008fca0007ffe805 */
[CC--:B----4-:R-:W-:Y:S02]  /*1180*/  IMAD R194, R17.reuse, R6.reuse, R194 ;  /* 0x0000000611c27224 */ /* 0x0d0fe400078e02c2 */
[----:B------:R-:W-:Y:S02]  /*1190*/  IMAD R72, R17, R6, RZ ;  /* 0x0000000611487224 */ /* 0x000fe400078e02ff */
[----:B------:R-:W-:Y:S01]  /*11a0*/  IMAD.IADD R0, R194, 0x1, R8 ;  /* 0x00000001c2007824 */ /* 0x000fe200078e0208 */
[----:B------:R-:W-:Y:S06]  /*11b0*/  @!P1 BRA `(.L_x_866) ;  /* 0x0000000000409947 */ /* 0x000fec0003800000 */
[C---:B------:R-:W-:Y:S01]  /*11c0*/  ISETP.GT.AND P0, PT, R194.reuse, RZ, PT ;  /* 0x000000ffc200720c */ /* 0x040fe20003f04270 */
[----:B------:R-:W-:-:S12]  /*11d0*/  VIADD R2, R194, 0xffffffff ;  /* 0xffffffffc2027836 */ /* 0x000fd80000000000 */
[----:B------:R-:W-:Y:S05]  /*11e0*/  @P0 BRA `(.L_x_867) ;  /* 0x00000000001c0947 */ /* 0x000fea0003800000 */
[----:B------:R-:W-:Y:S01]  /*11f0*/  ISETP.NE.AND P0, PT, R9, 0x1, PT ;  /* 0x000000010900780c */ /* 0x000fe20003f05270 */
[----:B------:R-:W-:-:S12]  /*1200*/  IMAD.MOV R3, RZ, RZ, -R194 ;  /* 0x000000ffff037224 */ /* 0x000fd800078e0ac2 */
[----:B------:R-:W1:Y:S02]  /*1210*/  @P0 LDC.64 R10, c[0x0][0x9e8] ;  /* 0x00027a00ff0a0b82 */ /* 0x000e640000000a00 */
[----:B-1----:R-:W-:-:S05]  /*1220*/  @P0 IMAD.HI.U32 R2, R3, R10, RZ ;  /* 0x0000000a03020227 */ /* 0x002fca00078e00ff */
[----:B------:R-:W-:-:S04]  /*1230*/  @P0 SHF.R.U32.HI R3, RZ, R11, R2 ;  /* 0x0000000bff030219 */ /* 0x000fc80000011602 */
[----:B------:R-:W-:Y:S01]  /*1240*/  LOP3.LUT R2, RZ, R3, RZ, 0x33, !PT ;  /* 0x00000003ff027212 */ /* 0x000fe200078e33ff */
[----:B------:R-:W-:Y:S06]  /*1250*/  BRA `(.L_x_868) ;  /* 0x0000000000107947 */ /* 0x000fec0003800000 */
.L_x_867:
[----:B------:R-:W-:-:S13]  /*1260*/  ISETP.NE.AND P0, PT, R9, 0x1, PT ;  /* 0x000000010900780c */ /* 0x000fda0003f05270 */
[----:B------:R-:W1:Y:S02]  /*1270*/  @P0 LDC.64 R10, c[0x0][0x9e8] ;  /* 0x00027a00ff0a0b82 */ /* 0x000e640000000a00 */
[----:B-1----:R-:W-:-:S05]  /*1280*/  @P0 IMAD.HI.U32 R4, R2, R10, RZ ;  /* 0x0000000a02040227 */ /* 0x002fca00078e00ff */
[----:B------:R-:W-:-:S07]  /*1290*/  @P0 SHF.R.U32.HI R2, RZ, R11, R4 ;  /* 0x0000000bff020219 */ /* 0x000fce0000011604 */
.L_x_868:
[----:B------:R-:W-:-:S05]  /*12a0*/  IMAD R3, R2, R9, R9 ;  /* 0x0000000902037224 */ /* 0x000fca00078e0209 */
[----:B------:R-:W-:-:S07]  /*12b0*/  VIMNMX R0, R0, R3, PT ;  /* 0x0000000300007248 */ /* 0x000fce0003fe0100 */
.L_x_866:
[----:B------:R-:W-:Y:S01]  /*12c0*/  VIADD R2, R0, 0x5f ;  /* 0x0000005f00027836 */ /* 0x000fe20000000000 */
[----:B------:R-:W-:Y:S01]  /*12d0*/  IADD3 R4, -R5, UR42, RZ ;  /* 0x0000002a05047c10 */ /* 0x000fe2000fffe1ff */
[----:B------:R-:W-:Y:S01]  /*12e0*/  IMAD R0, R17, R6, 0x5f ;  /* 0x0000005f11007424 */ /* 0x000fe200078e0206 */
[----:B------:R-:W-:Y:S01]  /*12f0*/  ULDC UR4, c[0x0][0x9dc] ;  /* 0x0002770000047ab9 */ /* 0x000fe20000000800 */
[----:B------:R-:W-:-:S04]  /*1300*/  IMAD.HI R2, R2, 0x2aaaaaab, RZ ;  /* 0x2aaaaaab02027827 */ /* 0x000fc800078e02ff */
[----:B------:R-:W-:Y:S01]  /*1310*/  IMAD.HI R0, R0, 0x2aaaaaab, RZ ;  /* 0x2aaaaaab00007827 */ /* 0x000fe200078e02ff */
[----:B------:R-:W-:-:S03]  /*1320*/  SHF.R.U32.HI R5, RZ, 0x1f, R2 ;  /* 0x0000001fff057819 */ /* 0x000fc60000011602 */
[----:B------:R-:W-:Y:S01]  /*1330*/  IMAD R4, R17, R6, R4 ;  /* 0x0000000611047224 */ /* 0x000fe200078e0204 */
[----:B------:R-:W-:Y:S02]  /*1340*/  SHF.R.U32.HI R3, RZ, 0x1f, R0 ;  /* 0x0000001fff037819 */ /* 0x000fe40000011600 */
[----:B------:R-:W-:Y:S01]  /*1350*/  LEA.HI.SX32 R2, R2, R5, 0x1c ;  /* 0x0000000502027211 */ /* 0x000fe200078fe2ff */
[----:B------:R-:W-:Y:S01]  /*1360*/  VIADD R6, R4, -UR4 ;  /* 0x8000000404067c36 */ /* 0x000fe20008000000 */
[----:B------:R-:W-:-:S04]  /*1370*/  LEA.HI.SX32 R3, R0, R3, 0x1c ;  /* 0x0000000300037211 */ /* 0x000fc800078fe2ff */
[----:B------:R-:W-:Y:S02]  /*1380*/  R2UR UR4, R6 ;  /* 0x00000000060472ca */ /* 0x000fe400000e0000 */
[----:B------:R-:W-:Y:S01]  /*1390*/  VIMNMX R19, R3, R2, PT ;  /* 0x0000000203137248 */ /* 0x000fe20003fe0100 */
[----:B------:R-:W-:-:S12]  /*13a0*/  @!P1 BRA `(.L_x_869) ;  /* 0x0000000000449947 */ /* 0x000fd80003800000 */
[----:B------:R-:W-:-:S13]  /*13b0*/  ISETP.GT.AND P0, PT, R4, -0x1, PT ;  /* 0xffffffff0400780c */ /* 0x000fda0003f04270 */
[----:B------:R-:W-:Y:S05]  /*13c0*/  @P0 BRA `(.L_x_870) ;  /* 0x00000000001c0947 */ /* 0x000fea0003800000 */
[----:B------:R-:W-:Y:S02]  /*13d0*/  ISETP.NE.AND P0, PT, R9, 0x1, PT ;  /* 0x000000010900780c */ /* 0x000fe40003f05270 */
[----:B------:R-:W-:-:S11]  /*13e0*/  LOP3.LUT R3, RZ, R4, RZ, 0x33, !PT ;  /* 0x00000004ff037212 */ /* 0x000fd600078e33ff */
[----:B------:R-:W1:Y:S02]  /*13f0*/  @P0 LDC.64 R6, c[0x0][0x9e8] ;  /* 0x00027a00ff060b82 */ /* 0x000e640000000a00 */
[----:B-1----:R-:W-:-:S05]  /*1400*/  @P0 IMAD.HI.U32 R0, R3, R6, RZ ;  /* 0x0000000603000227 */ /* 0x002fca00078e00ff */
[----:B------:R-:W-:-:S04]  /*1410*/  @P0 SHF.R.U32.HI R3, RZ, R7, R0 ;  /* 0x00000007ff030219 */ /* 0x000fc80000011600 */
[----:B------:R-:W-:Y:S01]  /*1420*/  LOP3.LUT R4, RZ, R3, RZ, 0x33, !PT ;  /* 0x00000003ff047212 */ /* 0x000fe200078e33ff */
[----:B------:R-:W-:Y:S06]  /*1430*/  BRA `(.L_x_871) ;  /* 0x0000000000107947 */ /* 0x000fec0003800000 */
.L_x_870:
[----:B------:R-:W-:-:S13]  /*1440*/  ISETP.NE.AND P0, PT, R9, 0x1, PT ;  /* 0x000000010900780c */ /* 0x000fda0003f05270 */
[----:B------:R-:W1:Y:S02]  /*1450*/  @P0 LDC.64 R2, c[0x0][0x9e8] ;  /* 0x00027a00ff020b82 */ /* 0x000e640000000a00 */
[----:B-1----:R-:W-:-:S05]  /*1460*/  @P0 IMAD.HI.U32 R0, R4, R2, RZ ;  /* 0x0000000204000227 */ /* 0x002fca00078e00ff */
[----:B------:R-:W-:-:S07]  /*1470*/  @P0 SHF.R.U32.HI R4, RZ, R3, R0 ;  /* 0x00000003ff040219 */ /* 0x000fce0000011600 */
.L_x_871:
[----:B------:R-:W-:-:S05]  /*1480*/  IMAD R4, R4, R9, RZ ;  /* 0x0000000904047224 */ /* 0x000fca00078e02ff */
[----:B------:R-:W-:-:S13]  /*1490*/  R2UR UR5, R4 ;  /* 0x00000000040572ca */ /* 0x000fda00000e0000 */
[----:B------:R-:W-:-:S04]  /*14a0*/  UISETP.LT.AND UP0, UPT, UR4, UR5, UPT ;  /* 0x000000050400728c */ /* 0x000fc8000bf01270 */
[----:B------:R-:W-:-:S12]  /*14b0*/  USEL UR4, UR4, UR5, !UP0 ;  /* 0x0000000504047287 */ /* 0x000fd8000c000000 */
.L_x_869:
[----:B------:R-:W-:Y:S01]  /*14c0*/  UIMAD.WIDE UR4, UR4, 0x2aaaaaab, URZ ;  /* 0x2aaaaaab040478a5 */ /* 0x000fe2000f8e023f */
[----:B------:R-:W-:Y:S02]  /*14d0*/  PLOP3.LUT P0, PT, PT, PT, PT, 0x80, 0x0 ;  /* 0x000000000000781c */ /* 0x000fe40003f0f070 */
[----:B------:R-:W-:Y:S01]  /*14e0*/  CS2R R2, SRZ ;  /* 0x0000000000027805 */ /* 0x000fe2000001ff00 */
[----:B------:R-:W-:Y:S01]  /*14f0*/  IMAD.MOV.U32 R0, RZ, RZ, RZ ;  /* 0x000000ffff007224 */ /* 0x000fe200078e00ff */
[----:B------:R-:W-:Y:S01]  /*1500*/  USHF.R.U32.HI UR4, URZ, 0x1f, UR5 ;  /* 0x0000001f3f047899 */ /* 0x000fe20008011605 */
[----:B------:R-:W-:Y:S02]  /*1510*/  CS2R R118, SRZ ;  /* 0x0000000000767805 */ /* 0x000fe4000001ff00 */
[----:B------:R-:W-:Y:S02]  /*1520*/  CS2R R116, SRZ ;  /* 0x0000000000747805 */ /* 0x000fe4000001ff00 */
[----:B------:R-:W-:Y:S01]  /*1530*/  CS2R R114, SRZ ;  /* 0x0000000000727805 */ /* 0x000fe2000001ff00 */
[----:B------:R-:W-:Y:S01]  /*1540*/  ULEA.HI.SX32 UR4, UR5, UR4, 0x1c ;  /* 0x0000000405047291 */ /* 0x000fe2000f8fe23f */
[----:B------:R-:W-:-:S02]  /*1550*/  CS2R R112, SRZ ;  /* 0x0000000000707805 */ /* 0x000fc4000001ff00 */
[----:B------:R-:W-:Y:S02]  /*1560*/  CS2R R110, SRZ ;  /* 0x00000000006e7805 */ /* 0x000fe4000001ff00 */
[----:B------:R-:W-:Y:S01]  /*1570*/  CS2R R108, SRZ ;  /* 0x00000000006c7805 */ /* 0x000fe2000001ff00 */
[----:B------:R-:W-:Y:S01]  /*1580*/  UISETP.LT.AND UP0, UPT, URZ, UR4, UPT ;  /* 0x000000043f00728c */ /* 0x000fe2000bf01270 */
[----:B------:R-:W-:Y:S02]  /*1590*/  CS2R R106, SRZ ;  /* 0x00000000006a7805 */ /* 0x000fe4000001ff00 */
[----:B------:R-:W-:Y:S02]  /*15a0*/  CS2R R104, SRZ ;  /* 0x0000000000687805 */ /* 0x000fe4000001ff00 */
[----:B------:R-:W-:Y:S01]  /*15b0*/  CS2R R102, SRZ ;  /* 0x0000000000667805 */ /* 0x000fe2000001ff00 */
[----:B------:R-:W-:Y:S01]  /*15c0*/  USEL UR47, URZ, UR4, !UP0 ;  /* 0x000000043f2f7287 */ /* 0x000fe2000c000000 */
[----:B------:R-:W-:-:S02]  /*15d0*/  CS2R R100, SRZ ;  /* 0x0000000000647805 */ /* 0x000fc4000001ff00 */
[----:B------:R-:W-:Y:S02]  /*15e0*/  CS2R R98, SRZ ;  /* 0x0000000000627805 */ /* 0x000fe4000001ff00 */
[----:B------:R-:W-:Y:S02]  /*15f0*/  CS2R R96, SRZ ;  /* 0x0000000000607805 */ /* 0x000fe4000001ff00 */
[----:B------:R-:W-:Y:S02]  /*1600*/  CS2R R94, SRZ ;  /* 0x00000000005e7805 */ /* 0x000fe4000001ff00 */
[----:B------:R-:W-:Y:S02]  /*1610*/  CS2R R92, SRZ ;  /* 0x00000000005c7805 */ /* 0x000fe4000001ff00 */
[----:B------:R-:W-:Y:S02]  /*1620*/  ISETP.GT.AND P1, PT, R19, UR47, PT ;  /* 0x0000002f13007c0c */ /* 0x000fe4000bf24270 */
        /* <DEDUP_REMOVED lines=9> */
[----:B------:R-:W-:Y:S01]  /*16c0*/  IMAD.MOV.U32 R73, RZ, RZ, RZ ;  /* 0x000000ffff497224 */ /* 0x000fe200078e00ff */
        /* <DEDUP_REMOVED lines=19> */
[----:B------:R-:W-:Y:S01]  /*1800*/  CS2R R36, SRZ ;  /* 0x0000000000247805 */ /* 0x000fe2000001ff00 */
[----:B------:R-:W-:Y:S01]  /*1810*/  IMAD.MOV.U32 R126, RZ, RZ, RZ ;  /* 0x000000ffff7e7224 */ /* 0x000fe200078e00ff */
[----:B------:R-:W-:Y:S01]  /*1820*/  CS2R R32, SRZ ;  /* 0x0000000000207805 */ /* 0x000fe2000001ff00 */
[----:B------:R-:W-:Y:S01]  /*1830*/  IMAD.MOV.U32 R120, RZ, RZ, RZ ;  /* 0x000000ffff787224 */ /* 0x000fe200078e00ff */
[----:B------:R-:W-:Y:S01]  /*1840*/  CS2R R6, SRZ ;  /* 0x0000000000067805 */ /* 0x000fe2000001ff00 */
[----:B------:R-:W-:Y:S02]  /*1850*/  IMAD.MOV.U32 R25, RZ, RZ, RZ ;  /* 0x000000ffff197224 */ /* 0x000fe400078e00ff */
[----:B------:R-:W-:-:S02]  /*1860*/  IMAD.MOV.U32 R27, RZ, RZ, RZ ;  /* 0x000000ffff1b7224 */ /* 0x000fc400078e00ff */
[----:B------:R-:W-:Y:S01]  /*1870*/  IMAD.MOV.U32 R122, RZ, RZ, RZ ;  /* 0x000000ffff7a7224 */ /* 0x000fe200078e00ff */
[----:B------:R-:W-:Y:S06]  /*1880*/  @!P1 BRA `(.L_x_872) ;  /* 0x000000d400e09947 */ /* 0x000fec0003800000 */
[----:B------:R-:W1:Y:S01]  /*1890*/  SHFL.IDX PT, R0, R203, RZ, 0x1f ;  /* 0x00001fffcb007589 */ /* 0x000e6200000e0000 */
[----:B------:R-:W-:-:S04]  /*18a0*/  UIADD3 UR6, UR37, 0x12400, URZ ;  /* 0x0001240025067890 */ /* 0x000fc8000fffe03f */
[----:B------:R-:W-:-:S06]  /*18b0*/  ULOP3.LUT UP0, URZ, UR6, 0x1bf, URZ, 0xc0, !UPT ;  /* 0x000001bf063f7892 */ /* 0x000fcc000f80c03f */
[----:B------:R-:W-:Y:S02]  /*18c0*/  PLOP3.LUT P0, PT, PT, PT, UP0, 0x80, 0x0 ;  /* 0x000000000000781c */ /* 0x000fe40003f0f008 */
[----:B-1----:R-:W-:-:S13]  /*18d0*/  R2UR UR4, R0 ;  /* 0x00000000000472ca */ /* 0x002fda00000e0000 */
[----:B------:R-:W-:-:S04]  /*18e0*/  ULEA.HI UR5, UR4, UR4, URZ, 0x1 ;  /* 0x0000000404057291 */ /* 0x000fc8000f8f083f */
        /* <DEDUP_REMOVED lines=9> */
[----:B------:R-:W-:Y:S01]  /*1980*/  IMAD.U32 R4, RZ, RZ, UR4 ;  /* 0x00000004ff047e24 */ /* 0x000fe2000f8e00ff */
[----:B------:R1:W2:Y:S01]  /*1990*/  LDC.64 R2, c[0x4][R0] ;  /* 0x0100000000027b82 */ /* 0x0002a20000000a00 */
        /* <DEDUP_REMOVED lines=8> */
[----:B-1----:R-:W-:-:S07]  /*1a20*/  IMAD.MOV.U32 R13, RZ, RZ, RZ ;  /* 0x000000ffff0d7224 */ /* 0x002fce00078e00ff */
[----:B------:R-:W-:-:S07]  /*1a30*/  LEPC R20, `(.L_x_873) ;  /* 0x000000001014794e */ /* 0x000fce0000000000 */
[----:B--2---:R-:W-:Y:S05]  /*1a40*/  CALL.ABS.NOINC R2 ;  /* 0x0000000002007343 */ /* 0x004fea0003c00000 */
.L_x_873:
[----:B------:R-:W-:Y:S02]  /*1a50*/  R2UR UR6, R199 ;  /* 0x00000000c70672ca */ /* 0x000fe400000e0000 */
[----:B------:R-:W-:-:S11]  /*1a60*/  R2UR UR5, R205 ;  /* 0x00000000cd0572ca */ /* 0x000fd600000e0000 */
[----:B------:R-:W-:Y:S02]  /*1a70*/  ULEA.HI UR4, UR6, UR6, URZ, 0x1 ;  /* 0x0000000606047291 */ /* 0x000fe4000f8f083f */
[----:B------:R-:W-:Y:S02]  /*1a80*/  IMAD.U32 R2, RZ, RZ, UR5 ;  /* 0x00000005ff027e24 */ /* 0x000fe4000f8e00ff */
[----:B------:R-:W-:-:S03]  /*1a90*/  ULOP3.LUT UR4, UR4, 0xfffffffe, URZ, 0xc0, !UPT ;  /* 0xfffffffe04047892 */ /* 0x000fc6000f8ec03f */
[----:B------:R-:W-:Y:S01]  /*1aa0*/  ISETP.NE.AND P0, PT, R2, 0x3, PT ;  /* 0x000000030200780c */ /* 0x000fe20003f05270 */
[----:B------:R-:W-:-:S06]  /*1ab0*/  UIADD3 UR4, UR6, -UR4, URZ ;  /* 0x8000000406047290 */ /* 0x000fcc000fffe03f */
[----:B------:R-:W-:-:S05]  /*1ac0*/  IMAD.U32 R0, RZ, RZ, UR4 ;  /* 0x00000004ff007e24 */ /* 0x000fca000f8e00ff */
[----:B------:R-:W-:-:S04]  /*1ad0*/  SHF.L.U32 R0, R0, 0x1f, RZ ;  /* 0x0000001f00007819 */ /* 0x000fc800000006ff */
[----:B------:R-:W1:Y:S02]  /*1ae0*/  SYNCS.PHASECHK.TRANS64.TRYWAIT P1, [UR37+0x30800], R0 ;  /* 0x03080000ff0075a7 */ /* 0x000e640008020165 */
[----:B-1----:R-:W-:Y:S05]  /*1af0*/  @!P1 BRA `(.L_x_874) ;  /* 0x0000012000309947 */ /* 0x002fea0003800000 */
.L_x_1021:
[----:B------:R-:W-:Y:S05]  /*1b00*/  @!P0 BRA `(.L_x_875) ;  /* 0x0000000000048947 */ /* 0x000fea0003800000 */
[----:B------:R-:W-:Y:S01]  /*1b10*/  BPT.TRAP 0x1 ;  /* 0x000000040000795c */ /* 0x000fe20000300000 */
.L_x_875:
[----:B------:R-:W-:Y:S02]  /*1b20*/  IMAD.U32 R5, RZ, RZ, UR36 ;  /* 0x00000024ff057e24 */ /* 0x000fe4000f8e00ff */
[----:B-1----:R-:W-:-:S03]  /*1b30*/  IMAD.U32 R0, RZ, RZ, UR39 ;  /* 0x00000027ff007e24 */ /* 0x002fc6000f8e00ff */
[----:B------:R-:W-:Y:S02]  /*1b40*/  LEA R5, R5, UR37, 0x3 ;  /* 0x0000002505057c11 */ /* 0x000fe4000f8e18ff */
[----:B------:R-:W-:-:S04]  /*1b50*/  SHF.L.U32 R0, R0, 0x1f, RZ ;  /* 0x0000001f00007819 */ /* 0x000fc800000006ff */
[----:B------:R1:W2:Y:S01]  /*1b60*/  SYNCS.PHASECHK.TRANS64.TRYWAIT P1, [R5+URZ+0x30830], R0 ;  /* 0x03083000050075a7 */ /* 0x0002a2000802017f */
[----:B------:R-:W-:Y:S05]  /*1b70*/  @!P0 BRA `(.L_x_876) ;  /* 0x0000000000048947 */ /* 0x000fea0003800000 */
[----:B------:R-:W-:Y:S01]  /*1b80*/  BPT.TRAP 0x1 ;  /* 0x000000040000795c */ /* 0x000fe20000300000 */
.L_x_876:
[----:B------:R-:W3:Y:S01]  /*1b90*/  S2R R2, SR_TID.X ;  /* 0x0000000000027919 */ /* 0x000ee20000002100 */
[----:B------:R-:W-:Y:S02]  /*1ba0*/  LOP3.LUT R195, R195, 0xfff7ffff, RZ, 0xc0, !PT ;  /* 0xfff7ffffc3c37812 */ /* 0x000fe400078ec0ff */
[----:B---3--:R-:W-:-:S13]  /*1bb0*/  LOP3.LUT P2, RZ, R2, 0x7f, RZ, 0xc0, !PT ;  /* 0x0000007f02ff7812 */ /* 0x008fda000784c0ff */
[----:B------:R-:W-:Y:S01]  /*1bc0*/  @P2 LOP3.LUT R195, R195, 0x80000, RZ, 0xfc, !PT ;  /* 0x00080000c3c32812 */ /* 0x000fe200078efcff */
[----:B--2---:R-:W-:Y:S06]  /*1bd0*/  @P1 BRA `(.L_x_877) ;  /* 0x0000000000081947 */ /* 0x004fec0003800000 */
[----:B------:R-:W2:Y:S02]  /*1be0*/  SYNCS.PHASECHK.TRANS64.TRYWAIT P1, [R5+URZ+0x30830], R0 ;  /* 0x03083000050075a7 */ /* 0x000ea4000802017f */
[----:B--2---:R-:W-:Y:S05]  /*1bf0*/  @!P1 BRA `(.L_x_878) ;  /* 0x0000012000089947 */ /* 0x004fea0003800000 */
.L_x_877:
[----:B------:R-:W-:Y:S05]  /*1c00*/  WARPSYNC.ALL ;  /* 0x0000000000007948 */ /* 0x000fea0003800000 */
[----:B------:R-:W-:Y:S01]  /*1c10*/  UIADD3 UR4, UR37, 0x1e400, URZ ;  /* 0x0001e40025047890 */ /* 0x000fe2000fffe03f */
[----:B------:R-:W-:Y:S01]  /*1c20*/  WARPGROUP.ARRIVE ;  /* 0x00000000000079c5 */ /* 0x000fe20000000000 */
[----:B------:R-:W-:Y:S01]  /*1c30*/  UMOV UR9, 0x40000040 ;  /* 0x4000004000097882 */ /* 0x000fe20000000000 */
[----:B------:R-:W-:Y:S01]  /*1c40*/  UMOV UR11, 0x40000040 ;  /* 0x40000040000b7882 */ /* 0x000fe20000000000 */
[----:B------:R-:W-:Y:S01]  /*1c50*/  USHF.R.U32.HI UR4, URZ, 0x4, UR4 ;  /* 0x000000043f047899 */ /* 0x000fe20008011604 */
[----:B------:R-:W-:Y:S01]  /*1c60*/  IMAD.U32 R13, RZ, RZ, UR9 ;  /* 0x00000009ff0d7e24 */ /* 0x000fe2000f8e00ff */
[----:B------:R-:W-:Y:S01]  /*1c70*/  UMOV UR13, 0x40000040 ;  /* 0x40000040000d7882 */ /* 0x000fe20000000000 */
[----:B------:R-:W-:Y:S01]  /*1c80*/  UMOV UR15, 0x40000040 ;  /* 0x40000040000f7882 */ /* 0x000fe20000000000 */
[----:B------:R-:W-:Y:S01]  /*1c90*/  ULOP3.LUT UR4, UR4, 0x3fff, URZ, 0xc0, !UPT ;  /* 0x00003fff04047892 */ /* 0x000fe2000f8ec03f */
[----:B------:R-:W3:Y:S01]  /*1ca0*/  S2R R6, SR_TID.X ;  /* 0x0000000000067919 */ /* 0x000ee20000002100 */
[----:B------:R-:W-:Y:S01]  /*1cb0*/  UMOV UR17, 0x40000040 ;  /* 0x4000004000117882 */ /* 0x000fe20000000000 */
[----:B------:R-:W-:Y:S01]  /*1cc0*/  UMOV UR19, 0x40000040 ;  /* 0x4000004000137882 */ /* 0x000fe20000000000 */
[----:B------:R-:W-:Y:S01]  /*1cd0*/  ULOP3.LUT UR38, UR4, 0x10000, URZ, 0xfc, !UPT ;  /* 0x0001000004267892 */ /* 0x000fe2000f8efc3f */
[----:B------:R-:W4:Y:S01]  /*1ce0*/  LDC R15, c[0x0][0x288] ;  /* 0x0000a200ff0f7b82 */ /* 0x000f220000000800 */
[----:B------:R-:W-:-:S02]  /*1cf0*/  ULOP3.LUT UR4, UR40, 0x10000, URZ, 0xfc, !UPT ;  /* 0x0001000028047892 */ /* 0x000fc4000f8efc3f */
[----:B------:R-:W-:Y:S02]  /*1d00*/  UIMAD UR5, UR36, 0x900, UR38 ;  /* 0x00000900240578a4 */ /* 0x000fe4000f8e0226 */
[----:B------:R-:W-:Y:S02]  /*1d10*/  UIADD3 UR6, UR4, 0x2, URZ ;  /* 0x0000000204067890 */ /* 0x000fe4000fffe03f */
[----:B------:R-:W-:Y:S01]  /*1d20*/  UIADD3 UR7, UR5, 0x2, URZ ;  /* 0x0000000205077890 */ /* 0x000fe2000fffe03f */
[----:B------:R-:W5:Y:S01]  /*1d30*/  LDC R104, c[0x0][0x2e0] ;  /* 0x0000b800ff687b82 */ /* 0x000f620000000800 */
[----:B------:R-:W-:Y:S01]  /*1d40*/  UMOV UR8, UR4 ;  /* 0x0000000400087c82 */ /* 0x000fe20008000000 */
[----:B------:R-:W-:Y:S01]  /*1d50*/  UMOV UR10, UR5 ;  /* 0x00000005000a7c82 */ /* 0x000fe20008000000 */
[----:B------:R-:W-:Y:S01]  /*1d60*/  IMAD.U32 R12, RZ, RZ, UR8 ;  /* 0x00000008ff0c7e24 */ /* 0x000fe2000f8e00ff */
[----:B------:R-:W-:Y:S01]  /*1d70*/  HGMMA.64x96x16.F32.BF16 R24, gdesc[UR8], RZ, !UPT, gsb0 ;  /* 0x01600000081879f0 */ /* 0x000fe2000c0018ff */
[----:B------:R-:W-:Y:S01]  /*1d80*/  UMOV UR8, UR6 ;  /* 0x0000000600087c82 */ /* 0x000fe20008000000 */
[----:B------:R-:W-:Y:S01]  /*1d90*/  UMOV UR9, 0x40000040 ;  /* 0x4000004000097882 */ /* 0x000fe20000000000 */
[----:B------:R-:W-:Y:S01]  /*1da0*/  UMOV UR10, UR7 ;  /* 0x00000007000a7c82 */ /* 0x000fe20008000000 */
[----:B------:R-:W-:Y:S01]  /*1db0*/  UMOV UR11, 0x40000040 ;  /* 0x40000040000b7882 */ /* 0x000fe20000000000 */
[----:B------:R-:W-:Y:S01]  /*1dc0*/  UIADD3 UR6, UR4, 0x4, URZ ;  /* 0x0000000404067890 */ /* 0x000fe2000fffe03f */
[----:B------:R-:W-:Y:S01]  /*1dd0*/  IMAD.U32 R10, RZ, RZ, UR8 ;  /* 0x00000008ff0a7e24 */ /* 0x000fe2000f8e00ff */
[----:B------:R-:W-:Y:S01]  /*1de0*/  UIADD3 UR7, UR5, 0x4, URZ ;  /* 0x0000000405077890 */ /* 0x000fe2000fffe03f */
[----:B------:R-:W-:Y:S01]  /*1df0*/  IMAD.U32 R11, RZ, RZ, UR9 ;  /* 0x00000009ff0b7e24 */ /* 0x000fe2000f8e00ff */
[----:B------:R-:W-:-:S02]  /*1e00*/  UIADD3 UR12, UR4, 0x400, URZ ;  /* 0x00000400040c7890 */ /* 0x000fc4000fffe03f */
[----:B------:R-:W-:Y:S02]  /*1e10*/  UIADD3 UR14, UR5, 0x300, URZ ;  /* 0x00000300050e7890 */ /* 0x000fe4000fffe03f */
[----:B------:R-:W-:Y:S02]  /*1e20*/  UIADD3 UR16, UR4, 0x402, URZ ;  /* 0x0000040204107890 */ /* 0x000fe4000fffe03f */
[----:B------:R-:W-:Y:S01]  /*1e30*/  UIADD3 UR18, UR5, 0x302, URZ ;  /* 0x0000030205127890 */ /* 0x000fe2000fffe03f */
[----:B---3--:R-:W-:Y:S01]  /*1e40*/  LOP3.LUT P1, RZ, R6, 0x7f, RZ, 0xc0, !PT ;  /* 0x0000007f06ff7812 */ /* 0x008fe2000782c0ff */
[----:B------:R-:W-:Y:S01]  /*1e50*/  UIADD3 UR20, UR4, 0x404, URZ ;  /* 0x0000040404147890 */ /* 0x000fe2000fffe03f */
[----:B------:R-:W-:Y:S01]  /*1e60*/  IMAD R6, R19, -0x60, R72 ;  /* 0xffffffa013067824 */ /* 0x000fe200078e0248 */
[----:B------:R-:W-:Y:S01]  /*1e70*/  UIADD3 UR22, UR5, 0x304, URZ ;  /* 0x0000030405167890 */ /* 0x000fe2000fffe03f */
[----:B------:R-:W-:Y:S01]  /*1e80*/  UMOV UR21, 0x40000040 ;  /* 0x4000004000157882 */ /* 0x000fe20000000000 */
[----:B------:R-:W-:Y:S01]  /*1e90*/  UMOV UR23, 0x40000040 ;  /* 0x4000004000177882 */ /* 0x000fe20000000000 */
[----:B------:R-:W-:-:S02]  /*1ea0*/  UIADD3 UR24, UR4, 0x406, URZ ;  /* 0x0000040604187890 */ /* 0x000fc4000fffe03f */
[----:B------:R-:W-:Y:S01]  /*1eb0*/  UIADD3 UR26, UR5, 0x306, URZ ;  /* 0x00000306051a7890 */ /* 0x000fe2000fffe03f */
[----:B------:R-:W-:Y:S01]  /*1ec0*/  UMOV UR25, 0x40000040 ;  /* 0x4000004000197882 */ /* 0x000fe20000000000 */
[----:B------:R-:W-:Y:S01]  /*1ed0*/  UMOV UR27, 0x40000040 ;  /* 0x40000040001b7882 */ /* 0x000fe20000000000 */
[----:B------:R-:W-:Y:S02]  /*1ee0*/  UIADD3 UR28, UR4, 0x800, URZ ;  /* 0x00000800041c7890 */ /* 0x000fe4000fffe03f */
[----:B-12---:R-:W-:Y:S01]  /*1ef0*/  @!P1 VIADD R5, R5, 0x30840 ;  /* 0x0003084005059836 */ /* 0x006fe20000000000 */
[----:B------:R-:W-:Y:S01]  /*1f00*/  UIADD3 UR30, UR5, 0x600, URZ ;  /* 0x00000600051e7890 */ /* 0x000fe2000fffe03f */
[----:B------:R-:W-:Y:S01]  /*1f10*/  UMOV UR29, 0x40000040 ;  /* 0x40000040001d7882 */ /* 0x000fe20000000000 */
[----:B------:R-:W-:Y:S01]  /*1f20*/  UMOV UR31, 0x40000040 ;  /* 0x40000040001f7882 */ /* 0x000fe20000000000 */
[----:B------:R-:W-:Y:S01]  /*1f30*/  UIADD3 UR32, UR4, 0x802, URZ ;  /* 0x0000080204207890 */ /* 0x000fe2000fffe03f */
[----:B------:R-:W-:Y:S01]  /*1f40*/  @!P1 PRMT R5, RZ, 0x654, R5 ;  /* 0x00000654ff059816 */ /* 0x000fe20000000005 */
        /* <DEDUP_REMOVED lines=8> */
[----:B------:R-:W-:Y:S01]  /*1fd0*/  UIADD3 UR58, UR5, 0x606, URZ ;  /* 0x00000606053a7890 */ /* 0x000fe2000fffe03f */
[----:B------:R-:W-:Y:S01]  /*1fe0*/  UMOV UR57, 0x40000040 ;  /* 0x4000004000397882 */ /* 0x000fe20000000000 */
[----:B------:R-:W-:Y:S01]  /*1ff0*/  UMOV UR59, 0x40000040 ;  /* 0x40000040003b7882 */ /* 0x000fe20000000000 */
[----:B------:R-:W-:Y:S02]  /*2000*/  WARPGROUP.DEPBAR.LE gsb0, 0x0 ;  /* 0x00008000000079c5 */ /* 0x000fe40000010000 */
[----:B------:R-:W-:-:S06]  /*2010*/  WARPGROUP.ARRIVE ;  /* 0x00000000000079c5 */ /* 0x000fcc0000000000 */
[----:B------:R-:W-:Y:S01]  /*2020*/  HGMMA.64x96x16.F32.BF16 R24, gdesc[UR8], R24, gsb0 ;  /* 0x01600000081879f0 */ /* 0x000fe20008001818 */
[----:B------:R-:W-:Y:S01]  /*2030*/  UMOV UR8, UR6 ;  /* 0x0000000600087c82 */ /* 0x000fe20008000000 */
[----:B------:R-:W-:Y:S01]  /*2040*/  UMOV UR9, 0x40000040 ;  /* 0x4000004000097882 */ /* 0x000fe20000000000 */
[----:B------:R-:W-:Y:S01]  /*2050*/  UMOV UR10, UR7 ;  /* 0x00000007000a7c82 */ /* 0x000fe20008000000 */
[----:B------:R-:W-:Y:S01]  /*2060*/  UMOV UR11, 0x40000040 ;  /* 0x40000040000b7882 */ /* 0x000fe20000000000 */
[----:B------:R-:W-:Y:S01]  /*2070*/  IMAD.U32 R8, RZ, RZ, UR8 ;  /* 0x00000008ff087e24 */ /* 0x000fe2000f8e00ff */
[----:B------:R-:W-:Y:S01]  /*2080*/  ULDC.64 UR6, c[0x0][0x9d8] ;  /* 0x0002760000067ab9 */ /* 0x000fe20000000a00 */
[----:B------:R-:W-:Y:S01]  /*2090*/  IMAD.U32 R9, RZ, RZ, UR9 ;  /* 0x00000009ff097e24 */ /* 0x000fe2000f8e00ff */
[----:B------:R-:W-:Y:S01]  /*20a0*/  ULOP3.LUT UR45, URZ, UR7, URZ, 0x33, !UPT ;  /* 0x000000073f2d7292 */ /* 0x000fe2000f8e333f */
[----:B------:R-:W-:Y:S02]  /*20b0*/  WARPGROUP.DEPBAR.LE gsb0, 0x0 ;  /* 0x00008000000079c5 */ /* 0x000fe40000010000 */
[----:B------:R-:W-:-:S06]  /*20c0*/  WARPGROUP.ARRIVE ;  /* 0x00000000000079c5 */ /* 0x000fcc0000000000 */
[----:B------:R-:W-:Y:S01]  /*20d0*/  HGMMA.64x96x16.F32.BF16 R24, gdesc[UR8], R24, gsb0 ;  /* 0x01600000081879f0 */ /* 0x000fe20008001818 */
[----:B------:R-:W-:Y:S02]  /*20e0*/  UIADD3 UR8, UR4, 0x6, URZ ;  /* 0x0000000604087890 */ /* 0x000fe4000fffe03f */
[----:B------:R-:W-:Y:S01]  /*20f0*/  UIADD3 UR10, UR5, 0x6, URZ ;  /* 0x00000006050a7890 */ /* 0x000fe2000fffe03f */
[----:B------:R-:W-:Y:S01]  /*2100*/  UMOV UR9, 0x40000040 ;  /* 0x4000004000097882 */ /* 0x000fe20000000000 */
[----:B------:R-:W-:Y:S01]  /*2110*/  UMOV UR11, 0x40000040 ;  /* 0x40000040000b7882 */ /* 0x000fe20000000000 */
[----:B------:R-:W-:Y:S02]  /*2120*/  ULDC.64 UR4, c[0x0][0x9e0] ;  /* 0x0002780000047ab9 */ /* 0x000fe40000000a00 */
[----:B------:R-:W-:Y:S01]  /*2130*/  UISETP.GE.AND UP0, UPT, UR5, 0x1, UPT ;  /* 0x000000010500788c */ /* 0x000fe2000bf06270 */
[----:B------:R-:W-:Y:S02]  /*2140*/  WARPGROUP.DEPBAR.LE gsb0, 0x0 ;  /* 0x00008000000079c5 */ /* 0x000fe40000010000 */
[----:B------:R-:W-:-:S06]  /*2150*/  WARPGROUP.ARRIVE ;  /* 0x00000000000079c5 */ /* 0x000fcc0000000000 */
[----:B------:R-:W-:Y:S03]  /*2160*/  HGMMA.64x96x16.F32.BF16 R24, gdesc[UR8], R24, gsb0 ;  /* 0x01600000081879f0 */ /* 0x000fe60008001818 */
        /* <DEDUP_REMOVED lines=25> */
[----:B------:R-:W-:Y:S01]  /*2300*/  FMUL.FTZ R24, R24, UR6 ;  /* 0x0000000618187c20 */ /* 0x000fe20008410000 */
[----:B------:R-:W-:Y:S01]  /*2310*/  FMUL.FTZ R25, R25, UR6 ;  /* 0x0000000619197c20 */ /* 0x000fe20008410000 */
[----:B------:R-:W-:Y:S01]  /*2320*/  FMUL.FTZ R0, R26, UR6 ;  /* 0x000000061a007c20 */ /* 0x000fe20008410000 */
[----:B------:R-:W-:Y:S01]  /*2330*/  FMUL.FTZ R4, R27, UR6 ;  /* 0x000000061b047c20 */ /* 0x000fe20008410000 */
[----:B------:R1:W2:Y:S01]  /*2340*/  MUFU.TANH R21, R24 ;  /* 0x0000001800157308 */ /* 0x0002a20000002400 */
[----:B------:R-:W-:Y:S01]  /*2350*/  FMUL.FTZ R28, R28, UR6 ;  /* 0x000000061c1c7c20 */ /* 0x000fe20008410000 */
        /* <DEDUP_REMOVED lines=33> */
[----:B-1----:R-:W-:Y:S01]  /*2570*/  FMUL.FTZ R24, R71, UR6 ;  /* 0x0000000647187c20 */ /* 0x002fe20008410000 */
[----:B------:R-:W-:-:S02]  /*2580*/  IMAD.MOV.U32 R26, RZ, RZ, -0x60 ;  /* 0xffffffa0ff1a7424 */ /* 0x000fc400078e00ff */
[----:B------:R-:W-:Y:S01]  /*2590*/  FMUL.FTZ R51, R51, UR6 ;  /* 0x0000000633337c20 */ /* 0x000fe20008410000 */
[----:B------:R-:W-:Y:S01]  /*25a0*/  FMUL.FTZ R55, R55, UR6 ;  /* 0x0000000637377c20 */ /* 0x000fe20008410000 */
[----:B------:R-:W-:Y:S01]  /*25b0*/  FMUL.FTZ R59, R59, UR6 ;  /* 0x000000063b3b7c20 */ /* 0x000fe20008410000 */
[----:B------:R-:W-:Y:S01]  /*25c0*/  FMUL.FTZ R61, R61, UR6 ;  /* 0x000000063d3d7c20 */ /* 0x000fe20008410000 */
[----:B------:R-:W-:Y:S01]  /*25d0*/  FMUL.FTZ R65, R65, UR6 ;  /* 0x0000000641417c20 */ /* 0x000fe20008410000 */
[----:B------:R4:W-:Y:S01]  /*25e0*/  @!P1 SYNCS.ARRIVE.TRANS64.RED.A1T0 RZ, [R5+URZ], RZ ;  /* 0x000000ff05ff99a7 */ /* 0x0009e2000810043f */
[----:B------:R-:W-:Y:S01]  /*25f0*/  PLOP3.LUT P1, PT, PT, PT, UP0, 0x40, 0x0 ;  /* 0x000000000000781c */ /* 0x000fe20003f2e808 */
[----:B------:R-:W1:Y:S01]  /*2600*/  MUFU.TANH R73, R31 ;  /* 0x0000001f00497308 */ /* 0x000e620000002400 */
[----:B------:R-:W-:Y:S02]  /*2610*/  IMAD R26, R19, R26, 0x60 ;  /* 0x00000060131a7424 */ /* 0x000fe400078e021a */
[----:B------:R-:W-:Y:S01]  /*2620*/  FMUL.FTZ R30, R30, UR6 ;  /* 0x000000061e1e7c20 */ /* 0x000fe20008410000 */
[----:B------:R-:W-:Y:S01]  /*2630*/  FMUL.FTZ R39, R39, UR6 ;  /* 0x0000000627277c20 */ /* 0x000fe20008410000 */
[----:B------:R-:W-:Y:S01]  /*2640*/  FMUL.FTZ R43, R43, UR6 ;  /* 0x000000062b2b7c20 */ /* 0x000fe20008410000 */
[----:B-----5:R-:W-:Y:S01]  /*2650*/  IMAD R7, R17, R104, R26 ;  /* 0x0000006811077224 */ /* 0x020fe200078e021a */
[----:B----4-:R-:W-:Y:S01]  /*2660*/  IADD3 R5, -R15, 0x61, R6 ;  /* 0x000000610f057810 */ /* 0x010fe20007ffe106 */
[----:B------:R-:W-:Y:S01]  /*2670*/  FMUL.FTZ R47, R47, UR6 ;  /* 0x000000062f2f7c20 */ /* 0x000fe20008410000 */
[----:B------:R-:W3:Y:S03]  /*2680*/  MUFU.TANH R74, R35 ;  /* 0x00000023004a7308 */ /* 0x000ee60000002400 */
[----:B------:R-:W-:-:S02]  /*2690*/  IMAD R6, R16, -0x2, R5 ;  /* 0xfffffffe10067824 */ /* 0x000fc400078e0205 */
[----:B------:R-:W-:-:S03]  /*26a0*/  VIADD R5, R202, UR42 ;  /* 0x0000002aca057c36 */ /* 0x000fc60008000000 */
[----:B------:R-:W4:Y:S08]  /*26b0*/  MUFU.TANH R25, R25 ;  /* 0x0000001900197308 */ /* 0x000f300000002400 */
[----:B------:R-:W1:Y:S08]  /*26c0*/  MUFU.TANH R0, R0 ;  /* 0x0000000000007308 */ /* 0x000e700000002400 */
        /* <DEDUP_REMOVED lines=39> */
[----:B------:R5:W1:Y:S08]  /*2940*/  MUFU.TANH R27, R30 ;  /* 0x0000001e001b7308 */ /* 0x000a700000002400 */
[----:B------:R2:W1:Y:S01]  /*2950*/  MUFU.TANH R75, R39 ;  /* 0x00000027004b7308 */ /* 0x0004620000002400 */
[----:B-----5:R-:W-:-:S07]  /*2960*/  IMAD R30, R16, -0x2, R7 ;  /* 0xfffffffe101e7824 */ /* 0x020fce00078e0207 */
[----:B------:R5:W1:Y:S01]  /*2970*/  MUFU.TANH R76, R43 ;  /* 0x0000002b004c7308 */ /* 0x000a620000002400 */
[----:B--2---:R-:W-:-:S07]  /*2980*/  VIADD R39, R6, UR4 ;  /* 0x0000000406277c36 */ /* 0x004fce0008000000 */
[----:B------:R2:W1:Y:S01]  /*2990*/  MUFU.TANH R77, R47 ;  /* 0x0000002f004d7308 */ /* 0x0004620000002400 */
[----:B-----5:R-:W-:Y:S01]  /*29a0*/  VIADD R43, R6, UR45 ;  /* 0x0000002d062b7c36 */ /* 0x020fe20008000000 */
[----:B------:R-:W-:-:S03]  /*29b0*/  VIADDMNMX R6, R5, R39, R30, PT ;  /* 0x0000002705067246 */ /* 0x000fc6000380011e */
[----:B------:R-:W-:Y:S02]  /*29c0*/  IMAD.IADD R7, R43, 0x1, R5 ;  /* 0x000000012b077824 */ /* 0x000fe400078e0205 */
[----:B--2---:R-:W-:Y:S01]  /*29d0*/  IMAD R47, R16, -0x2, R26 ;  /* 0xfffffffe102f7824 */ /* 0x004fe200078e021a */
[----:B---34-:R-:W-:Y:S06]  /*29e0*/  @P1 BRA `(.L_x_879) ;  /* 0x0000000000581947 */ /* 0x018fec0003800000 */
[----:B------:R-:W-:Y:S01]  /*29f0*/  IMAD R18, R17, R104, R5 ;  /* 0x0000006811127224 */ /* 0x000fe200078e0205 */
[----:B------:R-:W-:Y:S03]  /*2a00*/  BSSY B0, `(.L_x_880) ;  /* 0x0000011000007945 */ /* 0x000fe60003800000 */
[----:B------:R-:W-:-:S05]  /*2a10*/  IMAD.IADD R18, R18, 0x1, -R15 ;  /* 0x0000000112127824 */ /* 0x000fca00078e0a0f */
[----:B------:R-:W-:-:S13]  /*2a20*/  ISETP.GT.AND P1, PT, R18, -0x1, PT ;  /* 0xffffffff1200780c */ /* 0x000fda0003f24270 */
[----:B------:R-:W-:Y:S05]  /*2a30*/  @P1 BRA `(.L_x_881) ;  /* 0x0000000000201947 */ /* 0x000fea0003800000 */
[----:B------:R-:W-:Y:S01]  /*2a40*/  UISETP.NE.AND UP1, UPT, UR5, 0x1, UPT ;  /* 0x000000010500788c */ /* 0x000fe2000bf25270 */
[----:B------:R-:W-:-:S05]  /*2a50*/  LOP3.LUT R18, RZ, R18, RZ, 0x33, !PT ;  /* 0x00000012ff127212 */ /* 0x000fca00078e33ff */
[----:B------:R-:W-:-:S05]  /*2a60*/  PLOP3.LUT P1, PT, PT, PT, UP1, 0x80, 0x0 ;  /* 0x000000000000781c */ /* 0x000fca0003f2f018 */
[----:B------:R-:W-:-:S08]  /*2a70*/  @UP1 ULDC.64 UR6, c[0x0][0x9e8] ;  /* 0x00027a0000061ab9 */ /* 0x000fd00000000a00 */
[----:B------:R-:W-:-:S05]  /*2a80*/  @P1 IMAD.HI.U32 R51, R18, UR6, RZ ;  /* 0x0000000612331c27 */ /* 0x000fca000f8e00ff */
[----:B------:R-:W-:-:S04]  /*2a90*/  @P1 SHF.R.U32.HI R18, RZ, UR7, R51 ;  /* 0x00000007ff121c19 */ /* 0x000fc80008011633 */
[----:B------:R-:W-:Y:S01]  /*2aa0*/  LOP3.LUT R18, RZ, R18, RZ, 0x33, !PT ;  /* 0x00000012ff127212 */ /* 0x000fe200078e33ff */
[----:B------:R-:W-:Y:S06]  /*2ab0*/  BRA `(.L_x_882) ;  /* 0x0000000000147947 */ /* 0x000fec0003800000 */
.L_x_881:
[----:B------:R-:W-:-:S06]  /*2ac0*/  UISETP.NE.AND UP1, UPT, UR5, 0x1, UPT ;  /* 0x000000010500788c */ /* 0x000fcc000bf25270 */
[----:B------:R-:W-:-:S05]  /*2ad0*/  PLOP3.LUT P1, PT, PT, PT, UP1, 0x80, 0x0 ;  /* 0x000000000000781c */ /* 0x000fca0003f2f018 */
[----:B------:R-:W-:-:S08]  /*2ae0*/  @UP1 ULDC.64 UR6, c[0x0][0x9e8] ;  /* 0x00027a0000061ab9 */ /* 0x000fd00000000a00 */
[----:B------:R-:W-:-:S05]  /*2af0*/  @P1 IMAD.HI.U32 R51, R18, UR6, RZ ;  /* 0x0000000612331c27 */ /* 0x000fca000f8e00ff */
[----:B------:R-:W-:-:S07]  /*2b00*/  @P1 SHF.R.U32.HI R18, RZ, UR7, R51 ;  /* 0x00000007ff121c19 */ /* 0x000fce0008011633 */
.L_x_882:
[----:B------:R-:W-:Y:S05]  /*2b10*/  BSYNC B0 ;  /* 0x0000000000007941 */ /* 0x000fea0003800000 */
.L_x_880:
[----:B------:R-:W-:-:S05]  /*2b20*/  IMAD R18, R18, UR5, R47 ;  /* 0x0000000512127c24 */ /* 0x000fca000f8e022f */
[----:B------:R-:W-:Y:S02]  /*2b30*/  VIMNMX R7, R7, R18, !PT ;  /* 0x0000001207077248 */ /* 0x000fe40007fe0100 */
[----:B------:R-:W-:-:S07]  /*2b40*/  VIADDMNMX R6, R18, UR5, R6, PT ;  /* 0x0000000512067c46 */ /* 0x000fce000b800106 */
.L_x_879:
[C---:B------:R-:W-:Y:S02]  /*2b50*/  ISETP.GE.AND P1, PT, R26.reuse, 0x2, PT ;  /* 0x000000021a00780c */ /* 0x040fe40003f26270 */
[C---:B------:R-:W-:Y:S02]  /*2b60*/  ISETP.GE.AND P5, PT, R26.reuse, 0xa, PT ;  /* 0x0000000a1a00780c */ /* 0x040fe40003fa6270 */
[----:B------:R-:W-:Y:S02]  /*2b70*/  ISETP.GT.AND P3, PT, R7, 0x1, !P1 ;  /* 0x000000010700780c */ /* 0x000fe40004f64270 */
[----:B------:R-:W-:Y:S02]  /*2b80*/  ISETP.GE.AND P2, PT, R26, 0x9, PT ;  /* 0x000000091a00780c */ /* 0x000fe40003f46270 */
[----:B------:R-:W-:Y:S02]  /*2b90*/  ISETP.LT.OR P3, PT, R6, 0x2, P3 ;  /* 0x000000020600780c */ /* 0x000fe40001f61670 */
[----:B------:R-:W-:-:S02]  /*2ba0*/  P2R R51, PR, RZ, 0x20 ;  /* 0x00000020ff337803 */ /* 0x000fc40000000000 */
[----:B------:R-:W-:Y:S02]  /*2bb0*/  FSEL R66, R25, -INF , !P3 ;  /* 0xff80000019427808 */ /* 0x000fe40005800000 */
[C---:B------:R-:W-:Y:S02]  /*2bc0*/  ISETP.GT.AND P3, PT, R7.reuse, 0x9, !P5 ;  /* 0x000000090700780c */ /* 0x040fe40006f64270 */
[----:B------:R-:W-:Y:S02]  /*2bd0*/  ISETP.GT.AND P4, PT, R7, 0x8, !P2 ;  /* 0x000000080700780c */ /* 0x000fe40005784270 */
[----:B------:R-:W-:Y:S02]  /*2be0*/  ISETP.LT.OR P3, PT, R6, 0xa, P3 ;  /* 0x0000000a0600780c */ /* 0x000fe40001f61670 */
[----:B------:R-:W-:Y:S02]  /*2bf0*/  ISETP.GE.AND P5, PT, R26, 0x11, PT ;  /* 0x000000111a00780c */ /* 0x000fe40003fa6270 */
[----:B-1----:R-:W-:-:S02]  /*2c00*/  FSEL R82, R29, -INF , !P3 ;  /* 0xff8000001d527808 */ /* 0x002fc40005800000 */
[----:B------:R-:W-:Y:S02]  /*2c10*/  ISETP.LT.OR P4, PT, R6, 0x9, P4 ;  /* 0x000000090600780c */ /* 0x000fe40002781670 */
[----:B------:R-:W-:Y:S02]  /*2c20*/  ISETP.GT.AND P3, PT, R7, 0x10, !P5 ;  /* 0x000000100700780c */ /* 0x000fe40006f64270 */
[----:B------:R-:W-:Y:S02]  /*2c30*/  FSEL R70, R28, -INF , !P4 ;  /* 0xff8000001c467808 */ /* 0x000fe40006000000 */
[----:B------:R-:W-:Y:S02]  /*2c40*/  ISETP.LT.OR P3, PT, R6, 0x11, P3 ;  /* 0x000000110600780c */ /* 0x000fe40001f61670 */
[----:B------:R-:W-:Y:S02]  /*2c50*/  ISETP.GE.AND P4, PT, R26, 0x12, PT ;  /* 0x000000121a00780c */ /* 0x000fe40003f86270 */
[----:B------:R-:W-:-:S02]  /*2c60*/  FSEL R84, R32, -INF , !P3 ;  /* 0xff80000020547808 */ /* 0x000fc40005800000 */
[----:B------:R-:W-:Y:S02]  /*2c70*/  ISETP.GT.AND P3, PT, R7, 0x11, !P4 ;  /* 0x000000110700780c */ /* 0x000fe40006764270 */
[----:B------:R-:W-:Y:S02]  /*2c80*/  P2R R32, PR, RZ, 0x10 ;  /* 0x00000010ff207803 */ /* 0x000fe40000000000 */
[----:B------:R-:W-:Y:S02]  /*2c90*/  ISETP.LT.OR P3, PT, R6, 0x12, P3 ;  /* 0x000000120600780c */ /* 0x000fe40001f61670 */
[----:B------:R-:W-:Y:S02]  /*2ca0*/  ISETP.GE.AND P4, PT, R26, 0x19, PT ;  /* 0x000000191a00780c */ /* 0x000fe40003f86270 */
[----:B------:R-:W-:Y:S02]  /*2cb0*/  FSEL R86, R33, -INF , !P3 ;  /* 0xff80000021567808 */ /* 0x000fe40005800000 */
[----:B------:R-:W-:-:S02]  /*2cc0*/  ISETP.GT.AND P3, PT, R7, 0x18, !P4 ;  /* 0x000000180700780c */ /* 0x000fc40006764270 */
[----:B------:R-:W-:Y:S02]  /*2cd0*/  P2R R59, PR, RZ, 0x10 ;  /* 0x00000010ff3b7803 */ /* 0x000fe40000000000 */
[----:B------:R-:W-:Y:S02]  /*2ce0*/  ISETP.LT.OR P3, PT, R6, 0x19, P3 ;  /* 0x000000190600780c */ /* 0x000fe40001f61670 */
[----:B------:R-:W-:Y:S02]  /*2cf0*/  ISETP.GE.AND P4, PT, R26, 0x1a, PT ;  /* 0x0000001a1a00780c */ /* 0x000fe40003f86270 */
[----:B------:R-:W-:Y:S02]  /*2d00*/  FSEL R88, R36, -INF , !P3 ;  /* 0xff80000024587808 */ /* 0x000fe40005800000 */
[----:B------:R-:W-:Y:S02]  /*2d10*/  ISETP.GT.AND P3, PT, R7, 0x19, !P4 ;  /* 0x000000190700780c */ /* 0x000fe40006764270 */
[----:B------:R-:W-:-:S02]  /*2d20*/  P2R R61, PR, RZ, 0x10 ;  /* 0x00000010ff3d7803 */ /* 0x000fc40000000000 */
[----:B------:R-:W-:Y:S02]  /*2d30*/  ISETP.LT.OR P3, PT, R6, 0x1a, P3 ;  /* 0x0000001a0600780c */ /* 0x000fe40001f61670 */
[----:B------:R-:W-:Y:S02]  /*2d40*/  ISETP.GE.AND P4, PT, R26, 0x21, PT ;  /* 0x000000211a00780c */ /* 0x000fe40003f86270 */
[----:B------:R-:W-:Y:S02]  /*2d50*/  FSEL R90, R37, -INF , !P3 ;  /* 0xff800000255a7808 */ /* 0x000fe40005800000 */
[----:B------:R-:W-:Y:S02]  /*2d60*/  ISETP.GT.AND P3, PT, R7, 0x20, !P4 ;  /* 0x000000200700780c */ /* 0x000fe40006764270 */
[----:B------:R-:W-:Y:S02]  /*2d70*/  P2R R37, PR, RZ, 0x10 ;  /* 0x00000010ff257803 */ /* 0x000fe40000000000 */
[----:B------:R-:W-:-:S02]  /*2d80*/  ISETP.LT.OR P3, PT, R6, 0x21, P3 ;  /* 0x000000210600780c */ /* 0x000fc40001f61670 */
[----:B------:R-:W-:Y:S02]  /*2d90*/  ISETP.GE.AND P4, PT, R26, 0x22, PT ;  /* 0x000000221a00780c */ /* 0x000fe40003f86270 */
[----:B------:R-:W-:Y:S02]  /*2da0*/  FSEL R92, R40, -INF , !P3 ;  /* 0xff800000285c7808 */ /* 0x000fe40005800000 */
[----:B------:R-:W-:Y:S02]  /*2db0*/  ISETP.GT.AND P3, PT, R7, 0x21, !P4 ;  /* 0x000000210700780c */ /* 0x000fe40006764270 */
[----:B------:R-:W-:Y:S02]  /*2dc0*/  P2R R40, PR, RZ, 0x10 ;  /* 0x00000010ff287803 */ /* 0x000fe40000000000 */
[----:B------:R-:W-:Y:S02]  /*2dd0*/  ISETP.LT.OR P3, PT, R6, 0x22, P3 ;  /* 0x000000220600780c */ /* 0x000fe40001f61670 */
[----:B------:R-:W-:-:S02]  /*2de0*/  ISETP.GE.AND P4, PT, R26, 0x29, PT ;  /* 0x000000291a00780c */ /* 0x000fc40003f86270 */
[----:B------:R-:W-:Y:S02]  /*2df0*/  FSEL R94, R41, -INF , !P3 ;  /* 0xff800000295e7808 */ /* 0x000fe40005800000 */
[----:B------:R-:W-:Y:S02]  /*2e00*/  ISETP.GT.AND P3, PT, R7, 0x28, !P4 ;  /* 0x000000280700780c */ /* 0x000fe40006764270 */
[----:B------:R-:W-:Y:S02]  /*2e10*/  P2R R63, PR, RZ, 0x10 ;  /* 0x00000010ff3f7803 */ /* 0x000fe40000000000 */
        /* <DEDUP_REMOVED lines=51> */
[----:B------:R-:W-:Y:S02]  /*3150*/  P2R R55, PR, RZ, 0x20 ;  /* 0x00000020ff377803 */ /* 0x000fe40000000000 */
[----:B------:R-:W-:Y:S02]  /*3160*/  FSEL R33, R64, -INF , !P3 ;  /* 0xff80000040217808 */ /* 0x000fe40005800000 */
[C---:B------:R-:W-:Y:S02]  /*3170*/  ISETP.GE.AND P3, PT, R26.reuse, 0x52, PT ;  /* 0x000000521a00780c */ /* 0x040fe40003f66270 */
[----:B------:R-:W-:Y:S02]  /*3180*/  ISETP.GE.AND P6, PT, R26, 0x1, PT ;  /* 0x000000011a00780c */ /* 0x000fe40003fc6270 */
[----:B------:R-:W-:-:S04]  /*3190*/  ISETP.GT.AND P4, PT, R7, 0x51, !P3 ;  /* 0x000000510700780c */ /* 0x000fc80005f84270 */
[----:B------:R-:W-:-:S04]  /*31a0*/  ISETP.LT.OR P4, PT, R6, 0x52, P4 ;  /* 0x000000520600780c */ /* 0x000fc80002781670 */
[----:B------:R-:W-:Y:S02]  /*31b0*/  FSEL R31, R31, -INF , !P4 ;  /* 0xff8000001f1f7808 */ /* 0x000fe40006000000 */
[----:B------:R-:W-:-:S04]  /*31c0*/  ISETP.GE.AND P4, PT, R26, 0x59, PT ;  /* 0x000000591a00780c */ /* 0x000fc80003f86270 */
[----:B------:R-:W-:-:S04]  /*31d0*/  ISETP.GT.AND P5, PT, R7, 0x58, !P4 ;  /* 0x000000580700780c */ /* 0x000fc800067a4270 */
[----:B------:R-:W-:-:S04]  /*31e0*/  ISETP.LT.OR P5, PT, R6, 0x59, P5 ;  /* 0x000000590600780c */ /* 0x000fc80002fa1670 */
[----:B------:R-:W-:Y:S02]  /*31f0*/  FSEL R25, R68, -INF , !P5 ;  /* 0xff80000044197808 */ /* 0x000fe40006800000 */
[----:B------:R-:W-:-:S04]  /*3200*/  ISETP.GT.AND P5, PT, R7, RZ, !P6 ;  /* 0x000000ff0700720c */ /* 0x000fc800077a4270 */
[----:B------:R-:W-:-:S04]  /*3210*/  ISETP.LT.OR P5, PT, R6, 0x1, P5 ;  /* 0x000000010600780c */ /* 0x000fc80002fa1670 */
[----:B------:R-:W-:Y:S02]  /*3220*/  FSEL R36, R21, -INF , !P5 ;  /* 0xff80000015247808 */ /* 0x000fe40006800000 */
[----:B------:R-:W-:-:S04]  /*3230*/  ISETP.GE.AND P5, PT, R26, 0x5a, PT ;  /* 0x0000005a1a00780c */ /* 0x000fc80003fa6270 */
[----:B------:R-:W-:Y:S02]  /*3240*/  P2R R64, PR, RZ, 0x20 ;  /* 0x00000020ff407803 */ /* 0x000fe40000000000 */
[----:B------:R-:W-:-:S04]  /*3250*/  ISETP.GT.AND P5, PT, R7, 0x59, !P5 ;  /* 0x000000590700780c */ /* 0x000fc80006fa4270 */
[----:B------:R-:W-:Y:S01]  /*3260*/  ISETP.LT.OR P5, PT, R6, 0x5a, P5 ;  /* 0x0000005a0600780c */ /* 0x000fe20002fa1670 */
[----:B------:R-:W-:-:S03]  /*3270*/  VIADD R6, R5, 0x8 ;  /* 0x0000000805067836 */ /* 0x000fc60000000000 */
[----:B------:R-:W-:Y:S01]  /*3280*/  FSEL R29, R69, -INF , !P5 ;  /* 0xff800000451d7808 */ /* 0x000fe20006800000 */
[----:B------:R-:W-:Y:S01]  /*3290*/  IMAD.IADD R28, R43, 0x1, R6 ;  /* 0x000000012b1c7824 */ /* 0x000fe200078e0206 */
[----:B------:R-:W-:Y:S02]  /*32a0*/  PLOP3.LUT P5, PT, PT, PT, UP0, 0x40, 0x0 ;  /* 0x000000000000781c */ /* 0x000fe40003fae808 */
[----:B------:R-:W-:-:S11]  /*32b0*/  VIADDMNMX R26, R6, R39, R30, PT ;  /* 0x00000027061a7246 */ /* 0x000fd6000380011e */
[----:B------:R-:W-:Y:S05]  /*32c0*/  @P5 BRA `(.L_x_883) ;  /* 0x0000000000605947 */ /* 0x000fea0003800000 */
        /* <DEDUP_REMOVED lines=9> */
[----:B------:R-:W-:Y:S01]  /*3360*/  @P5 IMAD.HI.U32 R7, R18, UR6, RZ ;  /* 0x0000000612075c27 */ /* 0x000fe2000f8e00ff */
[----:B------:R-:W-:-:S13]  /*3370*/  PLOP3.LUT P5, PT, PT, PT, UP1, 0x80, 0x0 ;  /* 0x000000000000781c */ /* 0x000fda0003faf018 */
[----:B------:R-:W-:-:S04]  /*3380*/  @P5 SHF.R.U32.HI R18, RZ, UR7, R7 ;  /* 0x00000007ff125c19 */ /* 0x000fc80008011607 */
[----:B------:R-:W-:Y:S01]  /*3390*/  LOP3.LUT R18, RZ, R18, RZ, 0x33, !PT ;  /* 0x00000012ff127212 */ /* 0x000fe200078e33ff */
[----:B------:R-:W-:Y:S06]  /*33a0*/  BRA `(.L_x_886) ;  /* 0x0000000000187947 */ /* 0x000fec0003800000 */
.L_x_885:
[----:B------:R-:W-:-:S06]  /*33b0*/  UISETP.NE.AND UP1, UPT, UR5, 0x1, UPT ;  /* 0x000000010500788c */ /* 0x000fcc000bf25270 */
[----:B------:R-:W-:-:S05]  /*33c0*/  PLOP3.LUT P5, PT, PT, PT, UP1, 0x80, 0x0 ;  /* 0x000000000000781c */ /* 0x000fca0003faf018 */
[----:B------:R-:W-:-:S08]  /*33d0*/  @UP1 ULDC.64 UR6, c[0x0][0x9e8] ;  /* 0x00027a0000061ab9 */ /* 0x000fd00000000a00 */
[----:B------:R-:W-:Y:S01]  /*33e0*/  @P5 IMAD.HI.U32 R7, R18, UR6, RZ ;  /* 0x0000000612075c27 */ /* 0x000fe2000f8e00ff */
[----:B------:R-:W-:-:S13]  /*33f0*/  PLOP3.LUT P5, PT, PT, PT, UP1, 0x80, 0x0 ;  /* 0x000000000000781c */ /* 0x000fda0003faf018 */
[----:B------:R-:W-:-:S07]  /*3400*/  @P5 SHF.R.U32.HI R18, RZ, UR7, R7 ;  /* 0x00000007ff125c19 */ /* 0x000fce0008011607 */
.L_x_886:
[----:B------:R-:W-:Y:S05]  /*3410*/  BSYNC B0 ;  /* 0x0000000000007941 */ /* 0x000fea0003800000 */
.L_x_884:
[----:B------:R-:W-:-:S05]  /*3420*/  IMAD R7, R18, UR5, R47 ;  /* 0x0000000512077c24 */ /* 0x000fca000f8e022f */
[----:B------:R-:W-:Y:S02]  /*3430*/  VIMNMX R28, R28, R7, !PT ;  /* 0x000000071c1c7248 */ /* 0x000fe40007fe0100 */
[----:B------:R-:W-:-:S07]  /*3440*/  VIADDMNMX R26, R7, UR5, R26, PT ;  /* 0x00000005071a7c46 */ /* 0x000fce000b80011a */
.L_x_883:
[C---:B------:R-:W-:Y:S01]  /*3450*/  ISETP.GT.AND P1, PT, R28.reuse, 0x1, !P1 ;  /* 0x000000011c00780c */ /* 0x040fe20004f24270 */
[----:B------:R-:W-:Y:S01]  /*3460*/  ULDC UR6, c[0x0][0x988] ;  /* 0x0002620000067ab9 */ /* 0x000fe20000000800 */
[----:B------:R-:W-:Y:S01]  /*3470*/  ISETP.GT.AND P2, PT, R28, 0x8, !P2 ;  /* 0x000000081c00780c */ /* 0x000fe20005744270 */
[----:B------:R-:W-:Y:S01]  /*3480*/  IMAD.U32 R18, RZ, RZ, UR6 ;  /* 0x00000006ff127e24 */ /* 0x000fe2000f8e00ff */
[----:B------:R-:W-:Y:S01]  /*3490*/  ISETP.LT.OR P1, PT, R26, 0x2, P1 ;  /* 0x000000021a00780c */ /* 0x000fe20000f21670 */
[----:B------:R-:W-:Y:S01]  /*34a0*/  IMAD.IADD R15, R72, 0x1, -R15 ;  /* 0x00000001480f7824 */ /* 0x000fe200078e0a0f */
[----:B------:R-:W-:Y:S01]  /*34b0*/  ISETP.LT.OR P2, PT, R26, 0x9, P2 ;  /* 0x000000091a00780c */ /* 0x000fe20001741670 */
[----:B------:R-:W-:Y:S01]  /*34c0*/  VIADD R19, R19, 0xfffffffe ;  /* 0xfffffffe13137836 */ /* 0x000fe20000000000 */
[----:B------:R-:W-:Y:S02]  /*34d0*/  FSEL R30, R4, -INF , !P1 ;  /* 0xff800000041e7808 */ /* 0x000fe40004800000 */
[----:B------:R-:W-:-:S02]  /*34e0*/  ISETP.NE.AND P1, PT, R51, RZ, PT ;  /* 0x000000ff3300720c */ /* 0x000fc40003f25270 */
[----:B------:R-:W-:Y:S02]  /*34f0*/  FSEL R39, R27, -INF , !P2 ;  /* 0xff8000001b277808 */ /* 0x000fe40005000000 */
[----:B------:R-:W-:Y:S02]  /*3500*/  ISETP.GT.AND P1, PT, R28, 0x9, !P1 ;  /* 0x000000091c00780c */ /* 0x000fe40004f24270 */
[----:B------:R-:W-:Y:S02]  /*3510*/  ISETP.NE.AND P2, PT, R32, RZ, PT ;  /* 0x000000ff2000720c */ /* 0x000fe40003f45270 */
[----:B------:R-:W-:Y:S02]  /*3520*/  ISETP.LT.OR P1, PT, R26, 0xa, P1 ;  /* 0x0000000a1a00780c */ /* 0x000fe40000f21670 */
[----:B------:R-:W-:Y:S02]  /*3530*/  ISETP.NE.AND P5, PT, R59, RZ, PT ;  /* 0x000000ff3b00720c */ /* 0x000fe40003fa5270 */
[----:B------:R-:W-:-:S02]  /*3540*/  FSEL R41, R73, -INF , !P1 ;  /* 0xff80000049297808 */ /* 0x000fc40004800000 */
[----:B------:R-:W-:Y:S02]  /*3550*/  ISETP.NE.AND P1, PT, R55, RZ, PT ;  /* 0x000000ff3700720c */ /* 0x000fe40003f25270 */
[C---:B------:R-:W-:Y:S02]  /*3560*/  ISETP.GT.AND P6, PT, R28.reuse, RZ, !P6 ;  /* 0x000000ff1c00720c */ /* 0x040fe400077c4270 */
[----:B------:R-:W-:Y:S02]  /*3570*/  ISETP.GT.AND P1, PT, R28, 0x10, !P1 ;  /* 0x000000101c00780c */ /* 0x000fe40004f24270 */
[C---:B------:R-:W-:Y:S02]  /*3580*/  ISETP.LT.OR P6, PT, R26.reuse, 0x1, P6 ;  /* 0x000000011a00780c */ /* 0x040fe400037c1670 */
[----:B------:R-:W-:Y:S02]  /*3590*/  ISETP.LT.OR P1, PT, R26, 0x11, P1 ;  /* 0x000000111a00780c */ /* 0x000fe40000f21670 */
[----:B------:R-:W-:-:S02]  /*35a0*/  ISETP.GT.AND P3, PT, R28, 0x51, !P3 ;  /* 0x000000511c00780c */ /* 0x000fc40005f64270 */
[----:B------:R-:W-:Y:S02]  /*35b0*/  FSEL R43, R34, -INF , !P1 ;  /* 0xff800000222b7808 */ /* 0x000fe40004800000 */
[----:B------:R-:W-:Y:S02]  /*35c0*/  ISETP.GT.AND P1, PT, R28, 0x11, !P2 ;  /* 0x000000111c00780c */ /* 0x000fe40005724270 */
[----:B------:R-:W-:Y:S02]  /*35d0*/  ISETP.NE.AND P2, PT, R49, RZ, PT ;  /* 0x000000ff3100720c */ /* 0x000fe40003f45270 */
[----:B------:R-:W-:Y:S02]  /*35e0*/  ISETP.LT.OR P1, PT, R26, 0x12, P1 ;  /* 0x000000121a00780c */ /* 0x000fe40000f21670 */
[----:B------:R-:W-:Y:S02]  /*35f0*/  ISETP.GT.AND P4, PT, R28, 0x58, !P4 ;  /* 0x000000581c00780c */ /* 0x000fe40006784270 */
[----:B------:R-:W-:-:S02]  /*3600*/  FSEL R45, R74, -INF , !P1 ;  /* 0xff8000004a2d7808 */ /* 0x000fc40004800000 */
[----:B------:R-:W-:Y:S02]  /*3610*/  ISETP.GT.AND P1, PT, R28, 0x18, !P5 ;  /* 0x000000181c00780c */ /* 0x000fe40006f24270 */
[----:B------:R-:W-:Y:S02]  /*3620*/  ISETP.NE.AND P5, PT, R53, RZ, PT ;  /* 0x000000ff3500720c */ /* 0x000fe40003fa5270 */
[C---:B------:R-:W-:Y:S02]  /*3630*/  ISETP.LT.OR P1, PT, R26.reuse, 0x19, P1 ;  /* 0x000000191a00780c */ /* 0x040fe40000f21670 */
[----:B------:R-:W-:Y:S02]  /*3640*/  ISETP.LT.OR P3, PT, R26, 0x52, P3 ;  /* 0x000000521a00780c */ /* 0x000fe40001f61670 */
[----:B------:R-:W-:Y:S02]  /*3650*/  FSEL R47, R38, -INF , !P1 ;  /* 0xff800000262f7808 */ /* 0x000fe40004800000 */
[----:B------:R-:W-:-:S02]  /*3660*/  ISETP.NE.AND P1, PT, R61, RZ, PT ;  /* 0x000000ff3d00720c */ /* 0x000fc40003f25270 */
[----:B------:R-:W-:Y:S02]  /*3670*/  ISETP.LT.OR P4, PT, R26, 0x59, P4 ;  /* 0x000000591a00780c */ /* 0x000fe40002781670 */
[----:B------:R-:W-:Y:S02]  /*3680*/  ISETP.GT.AND P1, PT, R28, 0x19, !P1 ;  /* 0x000000191c00780c */ /* 0x000fe40004f24270 */
[----:B------:R-:W-:Y:S02]  /*3690*/  FSEL R73, R20, -INF , !P4 ;  /* 0xff80000014497808 */ /* 0x000fe40006000000 */
[----:B------:R-:W-:-:S04]  /*36a0*/  ISETP.LT.OR P1, PT, R26, 0x1a, P1 ;  /* 0x0000001a1a00780c */ /* 0x000fc80000f21670 */
[----:B------:R-:W-:Y:S02]  /*36b0*/  FSEL R49, R75, -INF , !P1 ;  /* 0xff8000004b317808 */ /* 0x000fe40004800000 */
[----:B------:R-:W-:Y:S02]  /*36c0*/  ISETP.NE.AND P1, PT, R37, RZ, PT ;  /* 0x000000ff2500720c */ /* 0x000fe40003f25270 */
[----:B------:R-:W-:Y:S02]  /*36d0*/  FSEL R37, R0, -INF , !P6 ;  /* 0xff80000000257808 */ /* 0x000fe40007000000 */
[----:B------:R-:W-:Y:S02]  /*36e0*/  FMNMX.FTZ R0, R36, R66, !PT ;  /* 0x0000004224007209 */ /* 0x000fe40007810000 */
[----:B------:R-:W-:Y:S02]  /*36f0*/  ISETP.GT.AND P1, PT, R28, 0x20, !P1 ;  /* 0x000000201c00780c */ /* 0x000fe40004f24270 */
[----:B------:R-:W-:-:S02]  /*3700*/  FMNMX.FTZ R0, R70, R0, !PT ;  /* 0x0000000046007209 */ /* 0x000fc40007810000 */
[----:B------:R-:W-:Y:S02]  /*3710*/  ISETP.LT.OR P1, PT, R26, 0x21, P1 ;  /* 0x000000211a00780c */ /* 0x000fe40000f21670 */
[----:B------:R-:W-:Y:S02]  /*3720*/  FMNMX.FTZ R0, R82, R0, !PT ;  /* 0x0000000052007209 */ /* 0x000fe40007810000 */
[----:B------:R-:W-:Y:S02]  /*3730*/  FSEL R51, R42, -INF , !P1 ;  /* 0xff8000002a337808 */ /* 0x000fe40004800000 */
[----:B------:R-:W-:Y:S02]  /*3740*/  FMNMX.FTZ R0, R84, R0, !PT ;  /* 0x0000000054007209 */ /* 0x000fe40007810000 */
[----:B------:R-:W-:Y:S02]  /*3750*/  ISETP.NE.AND P1, PT, R40, RZ, PT ;  /* 0x000000ff2800720c */ /* 0x000fe40003f25270 */
[----:B------:R-:W-:-:S02]  /*3760*/  FMNMX.FTZ R0, R86, R0, !PT ;  /* 0x0000000056007209 */ /* 0x000fc40007810000 */
[----:B------:R-:W-:Y:S02]  /*3770*/  ISETP.GT.AND P1, PT, R28, 0x21, !P1 ;  /* 0x000000211c00780c */ /* 0x000fe40004f24270 */
[----:B------:R-:W-:Y:S02]  /*3780*/  FMNMX.FTZ R0, R88, R0, !PT ;  /* 0x0000000058007209 */ /* 0x000fe40007810000 */
[----:B------:R-:W-:Y:S02]  /*3790*/  ISETP.LT.OR P1, PT, R26, 0x22, P1 ;  /* 0x000000221a00780c */ /* 0x000fe40000f21670 */
[----:B------:R-:W-:Y:S02]  /*37a0*/  FMNMX.FTZ R0, R90, R0, !PT ;  /* 0x000000005a007209 */ /* 0x000fe40007810000 */
[----:B------:R-:W-:Y:S02]  /*37b0*/  FSEL R53, R76, -INF , !P1 ;  /* 0xff8000004c357808 */ /* 0x000fe40004800000 */
[----:B------:R-:W-:-:S02]  /*37c0*/  FMNMX.FTZ R0, R92, R0, !PT ;  /* 0x000000005c007209 */ /* 0x000fc40007810000 */
[----:B------:R-:W-:Y:S02]  /*37d0*/  ISETP.NE.AND P1, PT, R63, RZ, PT ;  /* 0x000000ff3f00720c */ /* 0x000fe40003f25270 */
[----:B------:R-:W-:Y:S02]  /*37e0*/  FMNMX.FTZ R0, R94, R0, !PT ;  /* 0x000000005e007209 */ /* 0x000fe40007810000 */
[----:B------:R-:W-:Y:S02]  /*37f0*/  ISETP.GT.AND P1, PT, R28, 0x28, !P1 ;  /* 0x000000281c00780c */ /* 0x000fe40004f24270 */
[----:B------:R-:W-:Y:S02]  /*3800*/  FMNMX.FTZ R0, R44, R0, !PT ;  /* 0x000000002c007209 */ /* 0x000fe40007810000 */
[----:B------:R-:W-:Y:S02]  /*3810*/  ISETP.LT.OR P1, PT, R26, 0x29, P1 ;  /* 0x000000291a00780c */ /* 0x000fe40000f21670 */
[----:B------:R-:W-:-:S02]  /*3820*/  FMNMX.FTZ R0, R96, R0, !PT ;  /* 0x0000000060007209 */ /* 0x000fc40007810000 */
[----:B------:R-:W-:Y:S02]  /*3830*/  FSEL R55, R46, -INF , !P1 ;  /* 0xff8000002e377808 */ /* 0x000fe40004800000 */
[----:B------:R-:W-:Y:S02]  /*3840*/  FMNMX.FTZ R0, R48, R0, !PT ;  /* 0x0000000030007209 */ /* 0x000fe40007810000 */
[----:B------:R-:W-:Y:S02]  /*3850*/  ISETP.NE.AND P1, PT, R65, RZ, PT ;  /* 0x000000ff4100720c */ /* 0x000fe40003f25270 */
        /* <DEDUP_REMOVED lines=22> */
[----:B------:R-:W-:Y:S01]  /*39c0*/  ISETP.NE.AND P1, PT, R81, RZ, PT ;  /* 0x000000ff5100720c */ /* 0x000fe20003f25270 */
[----:B------:R-:W1:Y:S01]  /*39d0*/  SHFL.BFLY PT, R65, R0, 0x2, 0x1f ;  /* 0x0c401f0000417f89 */ /* 0x000e6200000e0000 */
[----:B------:R-:W-:Y:S02]  /*39e0*/  ISETP.NE.AND P6, PT, R87, RZ, PT ;  /* 0x000000ff5700720c */ /* 0x000fe40003fc5270 */
[----:B------:R-:W-:Y:S02]  /*39f0*/  ISETP.GT.AND P1, PT, R28, 0x38, !P1 ;  /* 0x000000381c00780c */ /* 0x000fe40004f24270 */
[----:B------:R-:W-:Y:S02]  /*3a00*/  FSEL R71, R3, -INF , !P3 ;  /* 0xff80000003477808 */ /* 0x000fe40005800000 */
[----:B------:R-:W-:-:S04]  /*3a10*/  ISETP.LT.OR P1, PT, R26, 0x39, P1 ;  /* 0x000000391a00780c */ /* 0x000fc80000f21670 */
[----:B------:R-:W-:Y:S02]  /*3a20*/  FSEL R63, R54, -INF , !P1 ;  /* 0xff800000363f7808 */ /* 0x000fe40004800000 */
[----:B------:R-:W-:-:S04]  /*3a30*/  ISETP.NE.AND P1, PT, R83, RZ, PT ;  /* 0x000000ff5300720c */ /* 0x000fc80003f25270 */
[----:B------:R-:W-:-:S04]  /*3a40*/  ISETP.GT.AND P1, PT, R28, 0x39, !P1 ;  /* 0x000000391c00780c */ /* 0x000fc80004f24270 */
[----:B------:R-:W-:Y:S02]  /*3a50*/  ISETP.LT.OR P1, PT, R26, 0x3a, P1 ;  /* 0x0000003a1a00780c */ /* 0x000fe40000f21670 */
[----:B-1----:R-:W-:Y:S02]  /*3a60*/  FMNMX.FTZ R32, R0, R65, !PT ;  /* 0x0000004100207209 */ /* 0x002fe40007810000 */
[----:B------:R-:W-:Y:S02]  /*3a70*/  FMNMX.FTZ R0, R37, R30, !PT ;  /* 0x0000001e25007209 */ /* 0x000fe40007810000 */
[----:B------:R-:W-:Y:S01]  /*3a80*/  FSEL R27, R79, -INF , !P1 ;  /* 0xff8000004f1b7808 */ /* 0x000fe20004800000 */
[----:B------:R-:W1:Y:S01]  /*3a90*/  SHFL.BFLY PT, R65, R32, 0x1, 0x1f ;  /* 0x0c201f0020417f89 */ /* 0x000e6200000e0000 */
[----:B------:R-:W-:Y:S02]  /*3aa0*/  FMNMX.FTZ R0, R39, R0, !PT ;  /* 0x0000000027007209 */ /* 0x000fe40007810000 */
[----:B------:R-:W-:-:S02]  /*3ab0*/  ISETP.GT.AND P1, PT, R28, 0x40, !P2 ;  /* 0x000000401c00780c */ /* 0x000fc40005724270 */
[----:B------:R-:W-:Y:S02]  /*3ac0*/  FMNMX.FTZ R0, R41, R0, !PT ;  /* 0x0000000029007209 */ /* 0x000fe40007810000 */
[----:B------:R-:W-:Y:S02]  /*3ad0*/  ISETP.LT.OR P1, PT, R26, 0x41, P1 ;  /* 0x000000411a00780c */ /* 0x000fe40000f21670 */
[----:B------:R-:W-:Y:S02]  /*3ae0*/  FMNMX.FTZ R0, R43, R0, !PT ;  /* 0x000000002b007209 */ /* 0x000fe40007810000 */
[----:B------:R-:W-:Y:S02]  /*3af0*/  FSEL R21, R58, -INF , !P1 ;  /* 0xff8000003a157808 */ /* 0x000fe40004800000 */
[----:B------:R-:W-:Y:S02]  /*3b00*/  FMNMX.FTZ R0, R45, R0, !PT ;  /* 0x000000002d007209 */ /* 0x000fe40007810000 */
[----:B------:R-:W-:-:S02]  /*3b10*/  ISETP.GT.AND P1, PT, R28, 0x41, !P5 ;  /* 0x000000411c00780c */ /* 0x000fc40006f24270 */
[----:B------:R-:W-:Y:S02]  /*3b20*/  FMNMX.FTZ R0, R47, R0, !PT ;  /* 0x000000002f007209 */ /* 0x000fe40007810000 */
[----:B------:R-:W-:Y:S02]  /*3b30*/  ISETP.LT.OR P1, PT, R26, 0x42, P1 ;  /* 0x000000421a00780c */ /* 0x000fe40000f21670 */
[----:B------:R-:W-:Y:S02]  /*3b40*/  FMNMX.FTZ R0, R49, R0, !PT ;  /* 0x0000000031007209 */ /* 0x000fe40007810000 */
[----:B------:R-:W-:Y:S02]  /*3b50*/  FSEL R7, R80, -INF , !P1 ;  /* 0xff80000050077808 */ /* 0x000fe40004800000 */
[----:B------:R-:W-:Y:S02]  /*3b60*/  FMNMX.FTZ R0, R51, R0, !PT ;  /* 0x0000000033007209 */ /* 0x000fe40007810000 */
[----:B-1----:R-:W-:-:S02]  /*3b70*/  FMNMX.FTZ R4, R32, R65, !PT ;  /* 0x0000004120047209 */ /* 0x002fc40007810000 */
[----:B------:R-:W-:Y:S02]  /*3b80*/  FMNMX.FTZ R0, R53, R0, !PT ;  /* 0x0000000035007209 */ /* 0x000fe40007810000 */
[C---:B------:R-:W-:Y:S01]  /*3b90*/  FSETP.NEU.FTZ.AND P1, PT, R4.reuse, -INF , PT ;  /* 0xff8000000400780b */ /* 0x040fe20003f3d000 */
[----:B------:R-:W-:Y:S01]  /*3ba0*/  FMUL.FTZ R34, R4, R18 ;  /* 0x0000001204227220 */ /* 0x000fe20000410000 */
[----:B------:R-:W-:Y:S02]  /*3bb0*/  FMNMX.FTZ R0, R55, R0, !PT ;  /* 0x0000000037007209 */ /* 0x000fe40007810000 */
[----:B------:R-:W-:Y:S02]  /*3bc0*/  ISETP.NE.AND P5, PT, R85, RZ, PT ;  /* 0x000000ff5500720c */ /* 0x000fe40003fa5270 */
[----:B------:R-:W-:Y:S02]  /*3bd0*/  FMNMX.FTZ R0, R57, R0, !PT ;  /* 0x0000000039007209 */ /* 0x000fe40007810000 */
[----:B------:R-:W-:-:S02]  /*3be0*/  FSEL R77, R34, RZ, P1 ;  /* 0x000000ff224d7208 */ /* 0x000fc40000800000 */
[----:B------:R-:W-:Y:S02]  /*3bf0*/  FMNMX.FTZ R0, R59, R0, !PT ;  /* 0x000000003b007209 */ /* 0x000fe40007810000 */
[----:B------:R-:W-:Y:S01]  /*3c00*/  ISETP.GT.AND P1, PT, R28, 0x48, !P5 ;  /* 0x000000481c00780c */ /* 0x000fe20006f24270 */
[--C-:B------:R-:W-:Y:S01]  /*3c10*/  FFMA.FTZ R32, R36, R18, -R77.reuse ;  /* 0x0000001224207223 */ /* 0x100fe2000001084d */
[----:B------:R-:W-:Y:S01]  /*3c20*/  FMNMX.FTZ R0, R61, R0, !PT ;  /* 0x000000003d007209 */ /* 0x000fe20007810000 */
[-CC-:B------:R-:W-:Y:S01]  /*3c30*/  FFMA.FTZ R34, R66, R18.reuse, -R77.reuse ;  /* 0x0000001242227223 */ /* 0x180fe2000001084d */
[----:B------:R-:W-:Y:S01]  /*3c40*/  ISETP.LT.OR P1, PT, R26, 0x49, P1 ;  /* 0x000000491a00780c */ /* 0x000fe20000f21670 */
[--C-:B------:R-:W-:Y:S01]  /*3c50*/  FFMA.FTZ R36, R70, R18, -R77.reuse ;  /* 0x0000001246247223 */ /* 0x100fe2000001084d */
[----:B------:R-:W-:Y:S01]  /*3c60*/  FMNMX.FTZ R0, R63, R0, !PT ;  /* 0x000000003f007209 */ /* 0x000fe20007810000 */
[----:B------:R-:W-:Y:S01]  /*3c70*/  MUFU.EX2 R32, R32 ;  /* 0x0000002000207308 */ /* 0x000fe20000000800 */
[----:B------:R-:W-:Y:S01]  /*3c80*/  FSEL R65, R62, -INF , !P1 ;  /* 0xff8000003e417808 */ /* 0x000fe20004800000 */
[--C-:B------:R-:W-:Y:S01]  /*3c90*/  FFMA.FTZ R38, R82, R18, -R77.reuse ;  /* 0x0000001252267223 */ /* 0x100fe2000001084d */
[----:B------:R-:W-:Y:S01]  /*3ca0*/  FMNMX.FTZ R0, R27, R0, !PT ;  /* 0x000000001b007209 */ /* 0x000fe20007810000 */
[-CC-:B------:R-:W-:Y:S01]  /*3cb0*/  FFMA.FTZ R40, R84, R18.reuse, -R77.reuse ;  /* 0x0000001254287223 */ /* 0x180fe2000001084d */
[----:B------:R-:W-:Y:S01]  /*3cc0*/  ISETP.NE.AND P2, PT, R89, RZ, PT ;  /* 0x000000ff5900720c */ /* 0x000fe20003f45270 */
[--C-:B------:R-:W-:Y:S01]  /*3cd0*/  FFMA.FTZ R29, R29, R18, -R77.reuse ;  /* 0x000000121d1d7223 */ /* 0x100fe2000001084d */
[----:B------:R-:W-:Y:S01]  /*3ce0*/  ISETP.GT.AND P1, PT, R28, 0x49, !P6 ;  /* 0x000000491c00780c */ /* 0x000fe20007724270 */
[----:B------:R1:W2:Y:S01]  /*3cf0*/  MUFU.EX2 R79, R34 ;  /* 0x00000022004f7308 */ /* 0x0002a20000000800 */
[----:B------:R-:W-:Y:S01]  /*3d00*/  FMNMX.FTZ R0, R21, R0, !PT ;  /* 0x0000000015007209 */ /* 0x000fe20007810000 */
[-CC-:B------:R-:W-:Y:S01]  /*3d10*/  FFMA.FTZ R42, R88, R18.reuse, -R77.reuse ;  /* 0x00000012582a7223 */ /* 0x180fe2000001084d */
[----:B------:R-:W-:Y:S01]  /*3d20*/  ISETP.GT.AND P2, PT, R28, 0x50, !P2 ;  /* 0x000000501c00780c */ /* 0x000fe20005744270 */
[-CC-:B------:R-:W-:Y:S01]  /*3d30*/  FFMA.FTZ R20, R96, R18.reuse, -R77.reuse ;  /* 0x0000001260147223 */ /* 0x180fe2000001084d */
[C---:B------:R-:W-:Y:S01]  /*3d40*/  ISETP.LT.OR P1, PT, R26.reuse, 0x4a, P1 ;  /* 0x0000004a1a00780c */ /* 0x040fe20000f21670 */
[--C-:B------:R-:W-:Y:S01]  /*3d50*/  FFMA.FTZ R31, R31, R18, -R77.reuse ;  /* 0x000000121f1f7223 */ /* 0x100fe2000001084d */
[----:B------:R-:W-:Y:S01]  /*3d60*/  FMNMX.FTZ R0, R7, R0, !PT ;  /* 0x0000000007007209 */ /* 0x000fe20007810000 */
[----:B------:R-:W-:Y:S01]  /*3d70*/  MUFU.EX2 R36, R36 ;  /* 0x0000002400247308 */ /* 0x000fe20000000800 */
[----:B------:R-:W-:Y:S01]  /*3d80*/  ISETP.LT.OR P2, PT, R26, 0x51, P2 ;  /* 0x000000511a00780c */ /* 0x000fe20001741670 */
[-CC-:B-1----:R-:W-:Y:S01]  /*3d90*/  FFMA.FTZ R34, R86, R18.reuse, -R77.reuse ;  /* 0x0000001256227223 */ /* 0x182fe2000001084d */
[----:B------:R-:W-:Y:S01]  /*3da0*/  FSEL R67, R2, -INF , !P1 ;  /* 0xff80000002437808 */ /* 0x000fe20004800000 */
[--C-:B------:R-:W-:Y:S01]  /*3db0*/  FFMA.FTZ R2, R92, R18, -R77.reuse ;  /* 0x000000125c027223 */ /* 0x100fe2000001084d */
[----:B------:R-:W-:Y:S01]  /*3dc0*/  FMNMX.FTZ R0, R65, R0, !PT ;  /* 0x0000000041007209 */ /* 0x000fe20007810000 */
[-CC-:B------:R-:W-:Y:S01]  /*3dd0*/  FFMA.FTZ R35, R35, R18.reuse, -R77.reuse ;  /* 0x0000001223237223 */ /* 0x180fe2000001084d */
[----:B------:R-:W-:Y:S01]  /*3de0*/  ISETP.NE.AND P5, PT, R64, RZ, PT ;  /* 0x000000ff4000720c */ /* 0x000fe20003fa5270 */
[----:B------:R1:W-:Y:S01]  /*3df0*/  MUFU.EX2 R180, R2 ;  /* 0x0000000200b47308 */ /* 0x0003e20000000800 */
[----:B------:R-:W-:Y:S01]  /*3e00*/  FSEL R69, R14, -INF , !P2 ;  /* 0xff8000000e457808 */ /* 0x000fe20005000000 */
[--C-:B------:R-:W-:Y:S01]  /*3e10*/  FFMA.FTZ R14, R94, R18, -R77.reuse ;  /* 0x000000125e0e7223 */ /* 0x100fe2000001084d */
[----:B------:R-:W-:Y:S01]  /*3e20*/  FMNMX.FTZ R0, R67, R0, !PT ;  /* 0x0000000043007209 */ /* 0x000fe20007810000 */
[-CC-:B------:R-:W-:Y:S01]  /*3e30*/  FFMA.FTZ R33, R33, R18.reuse, -R77.reuse ;  /* 0x0000001221217223 */ /* 0x180fe2000001084d */
[----:B------:R-:W-:Y:S01]  /*3e40*/  ISETP.GT.AND P5, PT, R28, 0x59, !P5 ;  /* 0x000000591c00780c */ /* 0x000fe20006fa4270 */
[--C-:B------:R-:W-:Y:S01]  /*3e50*/  FFMA.FTZ R28, R100, R18, -R77.reuse ;  /* 0x00000012641c7223 */ /* 0x100fe2000001084d */
[----:B------:R-:W-:Y:S01]  /*3e60*/  FMNMX.FTZ R0, R69, R0, !PT ;  /* 0x0000000045007209 */ /* 0x000fe20007810000 */
[----:B------:R3:W4:Y:S01]  /*3e70*/  MUFU.EX2 R81, R38 ;  /* 0x0000002600517308 */ /* 0x0007220000000800 */
[----:B------:R-:W-:Y:S01]  /*3e80*/  ISETP.LT.OR P5, PT, R26, 0x5a, P5 ;  /* 0x0000005a1a00780c */ /* 0x000fe20002fa1670 */
[--C-:B-1----:R-:W-:Y:S01]  /*3e90*/  FFMA.FTZ R2, R44, R18, -R77.reuse ;  /* 0x000000122c027223 */ /* 0x102fe2000001084d */
[----:B------:R-:W-:Y:S01]  /*3ea0*/  FMNMX.FTZ R0, R71, R0, !PT ;  /* 0x0000000047007209 */ /* 0x000fe20007810000 */
[-CC-:B------:R-:W-:Y:S01]  /*3eb0*/  FFMA.FTZ R26, R52, R18.reuse, -R77.reuse ;  /* 0x00000012341a7223 */ /* 0x180fe2000001084d */
[----:B------:R-:W-:Y:S01]  /*3ec0*/  FSEL R75, R24, -INF , !P5 ;  /* 0xff800000184b7808 */ /* 0x000fe20006800000 */
[--C-:B------:R-:W-:Y:S01]  /*3ed0*/  FFMA.FTZ R24, R48, R18, -R77.reuse ;  /* 0x0000001230187223 */ /* 0x100fe2000001084d */
[----:B------:R-:W-:Y:S01]  /*3ee0*/  FMNMX.FTZ R0, R73, R0, !PT ;  /* 0x0000000049007209 */ /* 0x000fe20007810000 */
[----:B------:R-:W-:Y:S01]  /*3ef0*/  MUFU.EX2 R182, R2 ;  /* 0x0000000200b67308 */ /* 0x000fe20000000800 */
[--C-:B---3--:R-:W-:Y:S01]  /*3f00*/  FFMA.FTZ R38, R90, R18, -R77.reuse ;  /* 0x000000125a267223 */ /* 0x108fe2000001084d */
[----:B--2---:R-:W-:Y:S01]  /*3f10*/  F2FP.BF16.F32.PACK_AB R188, R79, R32 ;  /* 0x000000204fbc723e */ /* 0x004fe200000010ff */
[----:B------:R-:W-:Y:S01]  /*3f20*/  FFMA.FTZ R25, R25, R18, -R77 ;  /* 0x0000001219197223 */ /* 0x000fe2000001084d */
[----:B------:R-:W-:-:S04]  /*3f30*/  FMNMX.FTZ R0, R75, R0, !PT ;  /* 0x000000004b007209 */ /* 0x000fc80007810000 */
[----:B------:R-:W-:Y:S01]  /*3f40*/  MUFU.EX2 R40, R40 ;  /* 0x0000002800287308 */ /* 0x000fe20000000800 */
[----:B------:R-:W1:Y:S01]  /*3f50*/  SHFL.BFLY PT, R3, R0, 0x2, 0x1f ;  /* 0x0c401f0000037f89 */ /* 0x000e6200000e0000 */
[----:B----4-:R-:W-:-:S06]  /*3f60*/  F2FP.BF16.F32.PACK_AB R190, R81, R36 ;  /* 0x0000002451be723e */ /* 0x010fcc00000010ff */
[----:B------:R2:W3:Y:S08]  /*3f70*/  MUFU.EX2 R83, R34 ;  /* 0x0000002200537308 */ /* 0x0004f00000000800 */
[----:B------:R4:W-:Y:S01]  /*3f80*/  MUFU.EX2 R170, R29 ;  /* 0x0000001d00aa7308 */ /* 0x0009e20000000800 */
[----:B--2---:R-:W-:-:S07]  /*3f90*/  FFMA.FTZ R34, R56, R18, -R77 ;  /* 0x0000001238227223 */ /* 0x004fce000001084d */
[----:B------:R-:W2:Y:S01]  /*3fa0*/  MUFU.EX2 R42, R42 ;  /* 0x0000002a002a7308 */ /* 0x000ea20000000800 */
[----:B-1----:R-:W-:Y:S01]  /*3fb0*/  FMNMX.FTZ R2, R0, R3, !PT ;  /* 0x0000000300027209 */ /* 0x002fe20007810000 */
[----:B------:R-:W-:Y:S01]  /*3fc0*/  FFMA.FTZ R0, R102, R18, -R77 ;  /* 0x0000001266007223 */ /* 0x000fe2000001084d */
[----:B----4-:R-:W-:Y:S01]  /*3fd0*/  FADD.FTZ R29, R32, R79 ;  /* 0x0000004f201d7221 */ /* 0x010fe20000010000 */
[----:B---3--:R-:W-:Y:S02]  /*3fe0*/  F2FP.BF16.F32.PACK_AB R184, R83, R40 ;  /* 0x0000002853b8723e */ /* 0x008fe400000010ff */
[----:B------:R-:W1:Y:S01]  /*3ff0*/  SHFL.BFLY PT, R3, R2, 0x1, 0x1f ;  /* 0x0c201f0002037f89 */ /* 0x000e6200000e0000 */
[----:B------:R-:W-:Y:S01]  /*4000*/  FADD.FTZ R46, R36, R29 ;  /* 0x0000001d242e7221 */ /* 0x000fe20000010000 */
[----:B------:R-:W-:Y:S03]  /*4010*/  MUFU.EX2 R95, R0 ;  /* 0x00000000005f7308 */ /* 0x000fe60000000800 */
[----:B------:R-:W-:-:S04]  /*4020*/  FADD.FTZ R29, R81, R46 ;  /* 0x0000002e511d7221 */ /* 0x000fc80000010000 */
[----:B------:R-:W-:Y:S01]  /*4030*/  FADD.FTZ R48, R40, R29 ;  /* 0x0000001d28307221 */ /* 0x000fe20000010000 */
[----:B------:R-:W3:Y:S03]  /*4040*/  MUFU.EX2 R85, R38 ;  /* 0x0000002600557308 */ /* 0x000ee60000000800 */
[----:B------:R-:W-:-:S04]  /*4050*/  FADD.FTZ R29, R83, R48 ;  /* 0x00000030531d7221 */ /* 0x000fc80000010000 */
[----:B--2---:R-:W-:Y:S01]  /*4060*/  FADD.FTZ R50, R42, R29 ;  /* 0x0000001d2a327221 */ /* 0x004fe20000010000 */
[----:B------:R2:W-:Y:S01]  /*4070*/  MUFU.EX2 R87, R14 ;  /* 0x0000000e00577308 */ /* 0x0005e20000000800 */
[----:B-1----:R-:W-:-:S07]  /*4080*/  FMNMX.FTZ R3, R2, R3, !PT ;  /* 0x0000000302037209 */ /* 0x002fce0007810000 */
[----:B------:R-:W-:Y:S01]  /*4090*/  MUFU.EX2 R89, R20 ;  /* 0x0000001400597308 */ /* 0x000fe20000000800 */
[-C--:B--2---:R-:W-:Y:S01]  /*40a0*/  FFMA.FTZ R14, R98, R18.reuse, -R77 ;  /* 0x00000012620e7223 */ /* 0x084fe2000001084d */
[C---:B------:R-:W-:Y:S01]  /*40b0*/  FSETP.NEU.FTZ.AND P1, PT, R3.reuse, -INF , PT ;  /* 0xff8000000300780b */ /* 0x040fe20003f3d000 */
[----:B------:R-:W-:Y:S01]  /*40c0*/  FMUL.FTZ R0, R3, R18 ;  /* 0x0000001203007220 */ /* 0x000fe20000410000 */
[----:B---3--:R-:W-:-:S04]  /*40d0*/  F2FP.BF16.F32.PACK_AB R186, R85, R42 ;  /* 0x0000002a55ba723e */ /* 0x008fc800000010ff */
[----:B------:R-:W-:Y:S01]  /*40e0*/  FSEL R0, R0, RZ, P1 ;  /* 0x000000ff00007208 */ /* 0x000fe20000800000 */
[----:B------:R-:W-:Y:S01]  /*40f0*/  MUFU.EX2 R93, R28 ;  /* 0x0000001c005d7308 */ /* 0x000fe20000000800 */
[----:B------:R-:W-:-:S03]  /*4100*/  PLOP3.LUT P1, PT, PT, PT, UP0, 0x40, 0x0 ;  /* 0x000000000000781c */ /* 0x000fc60003f2e808 */
[-CC-:B------:R-:W-:Y:S01]  /*4110*/  FFMA.FTZ R37, R37, R18.reuse, -R0.reuse ;  /* 0x0000001225257223 */ /* 0x180fe20000010800 */
[-CC-:B------:R-:W-:Y:S01]  /*4120*/  FFMA.FTZ R30, R30, R18.reuse, -R0.reuse ;  /* 0x000000121e1e7223 */ /* 0x180fe20000010800 */
        /* <DEDUP_REMOVED lines=22> */
[-CC-:B------:R-:W-:Y:S01]  /*4290*/  FFMA.FTZ R71, R71, R18.reuse, -R0.reuse ;  /* 0x0000001247477223 */ /* 0x180fe20000010800 */
[-CC-:B------:R-:W-:Y:S01]  /*42a0*/  FFMA.FTZ R73, R73, R18.reuse, -R0.reuse ;  /* 0x0000001249497223 */ /* 0x180fe20000010800 */
[----:B------:R-:W-:-:S04]  /*42b0*/  FFMA.FTZ R75, R75, R18, -R0 ;  /* 0x000000124b4b7223 */ /* 0x000fc80000010800 */
[----:B------:R-:W3:Y:S01]  /*42c0*/  MUFU.EX2 R2, R41 ;  /* 0x0000002900027308 */ /* 0x000ee20000000800 */
[----:B-1----:R-:W-:Y:S01]  /*42d0*/  FADD.FTZ R48, R37, R30 ;  /* 0x0000001e25307221 */ /* 0x002fe20000010000 */
[----:B------:R-:W-:-:S06]  /*42e0*/  F2FP.BF16.F32.PACK_AB R189, R30, R37 ;  /* 0x000000251ebd723e */ /* 0x000fcc00000010ff */
[----:B------:R-:W-:Y:S01]  /*42f0*/  MUFU.EX2 R43, R43 ;  /* 0x0000002b002b7308 */ /* 0x000fe20000000800 */
[----:B--2---:R-:W-:-:S07]  /*4300*/  FADD.FTZ R29, R39, R48 ;  /* 0x00000030271d7221 */ /* 0x004fce0000010000 */
[----:B------:R-:W1:Y:S01]  /*4310*/  MUFU.EX2 R20, R45 ;  /* 0x0000002d00147308 */ /* 0x000e620000000800 */
[----:B---3--:R-:W-:-:S07]  /*4320*/  F2FP.BF16.F32.PACK_AB R191, R2, R39 ;  /* 0x0000002702bf723e */ /* 0x008fce00000010ff */
[----:B------:R-:W-:Y:S08]  /*4330*/  MUFU.EX2 R47, R47 ;  /* 0x0000002f002f7308 */ /* 0x000ff00000000800 */
[----:B------:R2:W-:Y:S01]  /*4340*/  MUFU.EX2 R168, R31 ;  /* 0x0000001f00a87308 */ /* 0x0005e20000000800 */
[----:B-1----:R-:W-:-:S07]  /*4350*/  F2FP.BF16.F32.PACK_AB R185, R20, R43 ;  /* 0x0000002b14b9723e */ /* 0x002fce00000010ff */
[----:B------:R-:W1:Y:S01]  /*4360*/  MUFU.EX2 R28, R49 ;  /* 0x00000031001c7308 */ /* 0x000e620000000800 */
[----:B--2---:R-:W-:Y:S01]  /*4370*/  FADD.FTZ R31, R85, R50 ;  /* 0x00000032551f7221 */ /* 0x004fe20000010000 */
[----:B------:R-:W-:-:S03]  /*4380*/  FADD.FTZ R50, R2, R29 ;  /* 0x0000001d02327221 */ /* 0x000fc60000010000 */
[----:B------:R-:W-:Y:S01]  /*4390*/  FADD.FTZ R52, R180, R31 ;  /* 0x0000001fb4347221 */ /* 0x000fe20000010000 */
[----:B------:R-:W-:Y:S01]  /*43a0*/  FADD.FTZ R29, R43, R50 ;  /* 0x000000322b1d7221 */ /* 0x000fe20000010000 */
[C---:B------:R-:W-:Y:S01]  /*43b0*/  F2FP.BF16.F32.PACK_AB R180, R87.reuse, R180 ;  /* 0x000000b457b4723e */ /* 0x040fe200000010ff */
[----:B------:R-:W-:Y:S01]  /*43c0*/  MUFU.EX2 R51, R51 ;  /* 0x0000003300337308 */ /* 0x000fe20000000800 */
[----:B------:R-:W-:Y:S01]  /*43d0*/  FADD.FTZ R31, R87, R52 ;  /* 0x00000034571f7221 */ /* 0x000fe20000010000 */
[----:B------:R-:W-:-:S03]  /*43e0*/  FADD.FTZ R50, R20, R29 ;  /* 0x0000001d14327221 */ /* 0x000fc60000010000 */
[----:B------:R-:W-:Y:S01]  /*43f0*/  FADD.FTZ R52, R182, R31 ;  /* 0x0000001fb6347221 */ /* 0x000fe20000010000 */
[C---:B------:R-:W-:Y:S02]  /*4400*/  F2FP.BF16.F32.PACK_AB R182, R89.reuse, R182 ;  /* 0x000000b659b6723e */ /* 0x040fe400000010ff */
[----:B------:R-:W2:Y:S01]  /*4410*/  MUFU.EX2 R38, R53 ;  /* 0x0000003500267308 */ /* 0x000ea20000000800 */
[----:B------:R-:W-:Y:S01]  /*4420*/  FADD.FTZ R29, R89, R52 ;  /* 0x00000034591d7221 */ /* 0x000fe20000010000 */
[----:B-1----:R-:W-:-:S06]  /*4430*/  F2FP.BF16.F32.PACK_AB R187, R28, R47 ;  /* 0x0000002f1cbb723e */ /* 0x002fcc00000010ff */
[----:B------:R-:W-:Y:S08]  /*4440*/  MUFU.EX2 R55, R55 ;  /* 0x0000003700377308 */ /* 0x000ff00000000800 */
[----:B------:R1:W-:Y:S01]  /*4450*/  MUFU.EX2 R48, R27 ;  /* 0x0000001b00307308 */ /* 0x0003e20000000800 */
[----:B--2---:R-:W-:-:S07]  /*4460*/  F2FP.BF16.F32.PACK_AB R181, R38, R51 ;  /* 0x0000003326b5723e */ /* 0x004fce00000010ff */
[----:B------:R-:W2:Y:S01]  /*4470*/  MUFU.EX2 R44, R57 ;  /* 0x00000039002c7308 */ /* 0x000ea20000000800 */
[----:B-1----:R-:W-:-:S04]  /*4480*/  FADD.FTZ R27, R47, R50 ;  /* 0x000000322f1b7221 */ /* 0x002fc80000010000 */
[----:B------:R-:W-:-:S03]  /*4490*/  FADD.FTZ R52, R28, R27 ;  /* 0x0000001b1c347221 */ /* 0x000fc60000010000 */
[----:B------:R-:W1:Y:S01]  /*44a0*/  MUFU.EX2 R24, R24 ;  /* 0x0000001800187308 */ /* 0x000e620000000800 */
[----:B------:R-:W-:-:S04]  /*44b0*/  FADD.FTZ R27, R51, R52 ;  /* 0x00000034331b7221 */ /* 0x000fc80000010000 */
[----:B------:R-:W-:-:S03]  /*44c0*/  FADD.FTZ R52, R38, R27 ;  /* 0x0000001b26347221 */ /* 0x000fc60000010000 */
[----:B------:R-:W-:Y:S01]  /*44d0*/  MUFU.EX2 R59, R59 ;  /* 0x0000003b003b7308 */ /* 0x000fe20000000800 */
[----:B--2---:R-:W-:-:S07]  /*44e0*/  F2FP.BF16.F32.PACK_AB R183, R44, R55 ;  /* 0x000000372cb7723e */ /* 0x004fce00000010ff */
[----:B------:R2:W3:Y:S01]  /*44f0*/  MUFU.EX2 R91, R14 ;  /* 0x0000000e005b7308 */ /* 0x0004e20000000800 */
[----:B-1----:R-:W-:-:S07]  /*4500*/  FADD.FTZ R54, R24, R29 ;  /* 0x0000001d18367221 */ /* 0x002fce0000010000 */
[----:B------:R-:W1:Y:S01]  /*4510*/  MUFU.EX2 R46, R61 ;  /* 0x0000003d002e7308 */ /* 0x000e620000000800 */
[----:B--2---:R-:W-:-:S07]  /*4520*/  FFMA.FTZ R14, R60, R18, -R77 ;  /* 0x000000123c0e7223 */ /* 0x004fce000001084d */
[----:B------:R-:W2:Y:S01]  /*4530*/  MUFU.EX2 R26, R26 ;  /* 0x0000001a001a7308 */ /* 0x000ea20000000800 */
[C---:B---3--:R-:W-:Y:S01]  /*4540*/  FADD.FTZ R29, R91.reuse, R54 ;  /* 0x000000365b1d7221 */ /* 0x048fe20000010000 */
[----:B------:R-:W-:-:S06]  /*4550*/  F2FP.BF16.F32.PACK_AB R176, R91, R24 ;  /* 0x000000185bb0723e */ /* 0x000fcc00000010ff */
[----:B------:R-:W3:Y:S01]  /*4560*/  MUFU.EX2 R63, R63 ;  /* 0x0000003f003f7308 */ /* 0x000ee20000000800 */
[----:B-1----:R-:W-:-:S07]  /*4570*/  F2FP.BF16.F32.PACK_AB R177, R46, R59 ;  /* 0x0000003b2eb1723e */ /* 0x002fce00000010ff */
[----:B------:R1:W-:Y:S01]  /*4580*/  MUFU.EX2 R50, R7 ;  /* 0x0000000700327308 */ /* 0x0003e20000000800 */
[----:B--2---:R-:W-:Y:S01]  /*4590*/  FADD.FTZ R54, R26, R29 ;  /* 0x0000001d1a367221 */ /* 0x004fe20000010000 */
[----:B------:R-:W-:Y:S01]  /*45a0*/  F2FP.BF16.F32.PACK_AB R178, R93, R26 ;  /* 0x0000001a5db2723e */ /* 0x000fe200000010ff */
[----:B------:R-:W-:Y:S02]  /*45b0*/  VIADD R29, R15, UR42 ;  /* 0x0000002a0f1d7c36 */ /* 0x000fe40008000000 */
[----:B------:R-:W-:-:S03]  /*45c0*/  FADD.FTZ R27, R93, R54 ;  /* 0x000000365d1b7221 */ /* 0x000fc60000010000 */
[----:B------:R-:W2:Y:S01]  /*45d0*/  MUFU.EX2 R34, R34 ;  /* 0x0000002200227308 */ /* 0x000ea20000000800 */
[----:B-1----:R-:W-:Y:S01]  /*45e0*/  FADD.FTZ R7, R55, R52 ;  /* 0x0000003437077221 */ /* 0x002fe20000010000 */
[----:B------:R-:W-:Y:S02]  /*45f0*/  R2UR UR6, R29 ;  /* 0x000000001d0672ca */ /* 0x000fe400000e0000 */
[----:B---3--:R-:W-:Y:S01]  /*4600*/  F2FP.BF16.F32.PACK_AB R179, R48, R63 ;  /* 0x0000003f30b3723e */ /* 0x008fe200000010ff */
[----:B------:R-:W-:-:S03]  /*4610*/  FADD.FTZ R32, R44, R7 ;  /* 0x000000072c207221 */ /* 0x000fc60000010000 */
[----:B------:R-:W1:Y:S01]  /*4620*/  MUFU.EX2 R21, R21 ;  /* 0x0000001500157308 */ /* 0x000e620000000800 */
[----:B------:R-:W-:-:S04]  /*4630*/  FADD.FTZ R7, R59, R32 ;  /* 0x000000203b077221 */ /* 0x000fc80000010000 */
[----:B------:R-:W-:Y:S02]  /*4640*/  FADD.FTZ R32, R46, R7 ;  /* 0x000000072e207221 */ /* 0x000fe40000010000 */
[----:B------:R-:W-:Y:S01]  /*4650*/  UIADD3 UR4, UR6, UR4, URZ ;  /* 0x0000000406047290 */ /* 0x000fe2000fffe03f */
[----:B------:R-:W3:Y:S01]  /*4660*/  MUFU.EX2 R14, R14 ;  /* 0x0000000e000e7308 */ /* 0x000ee20000000800 */
[----:B------:R-:W-:Y:S01]  /*4670*/  FADD.FTZ R7, R63, R32 ;  /* 0x000000203f077221 */ /* 0x000fe20000010000 */
[----:B--2---:R-:W-:Y:S01]  /*4680*/  FADD.FTZ R36, R34, R27 ;  /* 0x0000001b22247221 */ /* 0x004fe20000010000 */
[C---:B------:R-:W-:Y:S02]  /*4690*/  F2FP.BF16.F32.PACK_AB R172, R95.reuse, R34 ;  /* 0x000000225fac723e */ /* 0x040fe400000010ff */
[----:B------:R-:W-:Y:S01]  /*46a0*/  FADD.FTZ R26, R48, R7 ;  /* 0x00000007301a7221 */ /* 0x000fe20000010000 */
[----:B------:R-:W-:Y:S02]  /*46b0*/  FADD.FTZ R27, R95, R36 ;  /* 0x000000245f1b7221 */ /* 0x000fe40000010000 */
[----:B------:R-:W2:Y:S01]  /*46c0*/  MUFU.EX2 R65, R65 ;  /* 0x0000004100417308 */ /* 0x000ea20000000800 */
[----:B-1----:R-:W-:Y:S01]  /*46d0*/  FADD.FTZ R7, R21, R26 ;  /* 0x0000001a15077221 */ /* 0x002fe20000010000 */
[----:B------:R-:W-:-:S03]  /*46e0*/  F2FP.BF16.F32.PACK_AB R173, R50, R21 ;  /* 0x0000001532ad723e */ /* 0x000fc600000010ff */
[----:B------:R-:W-:-:S03]  /*46f0*/  FADD.FTZ R26, R50, R7 ;  /* 0x00000007321a7221 */ /* 0x000fc60000010000 */
[----:B------:R-:W1:Y:S01]  /*4700*/  MUFU.EX2 R35, R35 ;  /* 0x0000002300237308 */ /* 0x000e620000000800 */
[----:B---3--:R-:W-:-:S07]  /*4710*/  FADD.FTZ R36, R14, R27 ;  /* 0x0000001b0e247221 */ /* 0x008fce0000010000 */
[----:B------:R-:W3:Y:S01]  /*4720*/  MUFU.EX2 R0, R67 ;  /* 0x0000004300007308 */ /* 0x000ee20000000800 */
[----:B--2---:R-:W-:-:S07]  /*4730*/  FADD.FTZ R7, R65, R26 ;  /* 0x0000001a41077221 */ /* 0x004fce0000010000 */
[----:B------:R-:W2:Y:S01]  /*4740*/  MUFU.EX2 R33, R33 ;  /* 0x0000002100217308 */ /* 0x000ea20000000800 */
[C---:B-1----:R-:W-:Y:S01]  /*4750*/  FADD.FTZ R36, R35.reuse, R36 ;  /* 0x0000002423247221 */ /* 0x042fe20000010000 */
[----:B------:R-:W-:-:S06]  /*4760*/  F2FP.BF16.F32.PACK_AB R174, R35, R14 ;  /* 0x0000000e23ae723e */ /* 0x000fcc00000010ff */
[----:B------:R-:W1:Y:S01]  /*4770*/  MUFU.EX2 R69, R69 ;  /* 0x0000004500457308 */ /* 0x000e620000000800 */
[C---:B---3--:R-:W-:Y:S01]  /*4780*/  FADD.FTZ R30, R0.reuse, R7 ;  /* 0x00000007001e7221 */ /* 0x048fe20000010000 */
[----:B------:R-:W-:-:S06]  /*4790*/  F2FP.BF16.F32.PACK_AB R175, R0, R65 ;  /* 0x0000004100af723e */ /* 0x000fcc00000010ff */
[----:B------:R-:W3:Y:S01]  /*47a0*/  MUFU.EX2 R24, R71 ;  /* 0x0000004700187308 */ /* 0x000ee20000000800 */
[----:B--2---:R-:W-:-:S04]  /*47b0*/  FADD.FTZ R27, R33, R36 ;  /* 0x00000024211b7221 */ /* 0x004fc80000010000 */
[C---:B------:R-:W-:Y:S01]  /*47c0*/  FADD.FTZ R32, R168.reuse, R27 ;  /* 0x0000001ba8207221 */ /* 0x040fe20000010000 */
[----:B------:R-:W-:Y:S02]  /*47d0*/  F2FP.BF16.F32.PACK_AB R168, R168, R33 ;  /* 0x00000021a8a8723e */ /* 0x000fe400000010ff */
[----:B------:R-:W2:Y:S01]  /*47e0*/  MUFU.EX2 R25, R25 ;  /* 0x0000001900197308 */ /* 0x000ea20000000800 */
[----:B-1----:R-:W-:-:S07]  /*47f0*/  FADD.FTZ R7, R69, R30 ;  /* 0x0000001e45077221 */ /* 0x002fce0000010000 */
[----:B------:R-:W1:Y:S01]  /*4800*/  MUFU.EX2 R73, R73 ;  /* 0x0000004900497308 */ /* 0x000e620000000800 */
[C---:B---3--:R-:W-:Y:S01]  /*4810*/  FADD.FTZ R2, R24.reuse, R7 ;  /* 0x0000000718027221 */ /* 0x048fe20000010000 */
[----:B------:R-:W-:-:S06]  /*4820*/  F2FP.BF16.F32.PACK_AB R169, R24, R69 ;  /* 0x0000004518a9723e */ /* 0x000fcc00000010ff */
[----:B------:R-:W3:Y:S01]  /*4830*/  MUFU.EX2 R26, R75 ;  /* 0x0000004b001a7308 */ /* 0x000ee20000000800 */
[----:B--2---:R-:W-:-:S04]  /*4840*/  FADD.FTZ R27, R25, R32 ;  /* 0x00000020191b7221 */ /* 0x004fc80000010000 */
[C---:B------:R-:W-:Y:S01]  /*4850*/  FADD.FTZ R14, R170.reuse, R27 ;  /* 0x0000001baa0e7221 */ /* 0x040fe20000010000 */
[----:B------:R-:W-:Y:S01]  /*4860*/  F2FP.BF16.F32.PACK_AB R170, R170, R25 ;  /* 0x00000019aaaa723e */ /* 0x000fe200000010ff */
[----:B-1----:R-:W-:-:S04]  /*4870*/  FADD.FTZ R7, R73, R2 ;  /* 0x0000000249077221 */ /* 0x002fc80000010000 */
[C---:B---3--:R-:W-:Y:S01]  /*4880*/  FADD.FTZ R7, R26.reuse, R7 ;  /* 0x000000071a077221 */ /* 0x048fe20000010000 */
[----:B------:R-:W-:Y:S01]  /*4890*/  F2FP.BF16.F32.PACK_AB R171, R26, R73 ;  /* 0x000000491aab723e */ /* 0x000fe200000010ff */
[----:B------:R-:W-:Y:S06]  /*48a0*/  @P1 BRA `(.L_x_887) ;  /* 0x0000000000481947 */ /* 0x000fec0003800000 */
[C---:B------:R-:W-:Y:S01]  /*48b0*/  ISETP.GT.AND P1, PT, R29.reuse, RZ, PT ;  /* 0x000000ff1d00720c */ /* 0x040fe20003f24270 */
[----:B------:R-:W-:-:S05]  /*48c0*/  VIADD R0, R29, 0xffffffff ;  /* 0xffffffff1d007836 */ /* 0x000fca0000000000 */
[----:B------:R-:W-:-:S07]  /*48d0*/  R2UR UR14, R0 ;  /* 0x00000000000e72ca */ /* 0x000fce00000e0000 */
[----:B------:R-:W-:Y:S08]  /*48e0*/  @P1 BRA `(.L_x_888) ;  /* 0x00000000001c1947 */ /* 0x000ff00003800000 */
[----:B------:R-:W-:Y:S02]  /*48f0*/  UISETP.NE.AND UP1, UPT, UR5, 0x1, UPT ;  /* 0x000000010500788c */ /* 0x000fe4000bf25270 */
[----:B------:R-:W-:-:S09]  /*4900*/  UIADD3 UR14, -UR6, URZ, URZ ;  /* 0x0000003f060e7290 */ /* 0x000fd2000fffe13f */
[----:B------:R-:W-:Y:S02]  /*4910*/  @UP1 ULDC.64 UR6, c[0x0][0x9e8] ;  /* 0x00027a0000061ab9 */ /* 0x000fe40000000a00 */
[----:B------:R-:W-:-:S04]  /*4920*/  UIMAD.WIDE.U32 UR10, UR14, UR6, URZ ;  /* 0x000000060e0a72a5 */ /* 0x000fc8000f8e003f */
[----:B------:R-:W-:-:S04]  /*4930*/  @UP1 USHF.R.U32.HI UR14, URZ, UR7, UR11 ;  /* 0x000000073f0e1299 */ /* 0x000fc8000801160b */
[----:B------:R-:W-:Y:S01]  /*4940*/  ULOP3.LUT UR14, URZ, UR14, URZ, 0x33, !UPT ;  /* 0x0000000e3f0e7292 */ /* 0x000fe2000f8e333f */
[----:B------:R-:W-:Y:S11]  /*4950*/  BRA `(.L_x_889) ;  /* 0x0000000000107947 */ /* 0x000ff60003800000 */
.L_x_888:
[----:B------:R-:W-:-:S11]  /*4960*/  UISETP.NE.AND UP1, UPT, UR5, 0x1, UPT ;  /* 0x000000010500788c */ /* 0x000fd6000bf25270 */
[----:B------:R-:W-:Y:S02]  /*4970*/  @UP1 ULDC.64 UR6, c[0x0][0x9e8] ;  /* 0x00027a0000061ab9 */ /* 0x000fe40000000a00 */
[----:B------:R-:W-:-:S04]  /*4980*/  UIMAD.WIDE.U32 UR10, UR14, UR6, URZ ;  /* 0x000000060e0a72a5 */ /* 0x000fc8000f8e003f */
[----:B------:R-:W-:-:S12]  /*4990*/  @UP1 USHF.R.U32.HI UR14, URZ, UR7, UR11 ;  /* 0x000000073f0e1299 */ /* 0x000fd8000801160b */
.L_x_889:
[----:B------:R-:W-:-:S04]  /*49a0*/  UIMAD UR5, UR14, UR5, UR5 ;  /* 0x000000050e0572a4 */ /* 0x000fc8000f8e0205 */
[----:B------:R-:W-:-:S04]  /*49b0*/  UISETP.LT.AND UP1, UPT, UR4, UR5, UPT ;  /* 0x000000050400728c */ /* 0x000fc8000bf21270 */
[----:B------:R-:W-:-:S12]  /*49c0*/  USEL UR4, UR4, UR5, UP1 ;  /* 0x0000000504047287 */ /* 0x000fd80008800000 */
.L_x_887:
[----:B------:R-:W-:Y:S01]  /*49d0*/  UIMAD.WIDE UR4, UR4, 0x2aaaaaab, URZ ;  /* 0x2aaaaaab040478a5 */ /* 0x000fe2000f8e023f */
[----:B------:R-:W-:Y:S01]  /*49e0*/  IMAD.MOV.U32 R2, RZ, RZ, 0x3f800000 ;  /* 0x3f800000ff027424 */ /* 0x000fe200078e00ff */
[----:B------:R-:W-:Y:S01]  /*49f0*/  CS2R R118, SRZ ;  /* 0x0000000000767805 */ /* 0x000fe2000001ff00 */
[----:B------:R-:W-:Y:S01]  /*4a00*/  IMAD.MOV.U32 R0, RZ, RZ, 0x3f800000 ;  /* 0x3f800000ff007424 */ /* 0x000fe200078e00ff */
        /* <DEDUP_REMOVED lines=8> */
[----:B------:R-:W-:Y:S01]  /*4a90*/  UISETP.LT.AND UP1, UPT, UR47, UR4, UPT ;  /* 0x000000042f00728c */ /* 0x000fe2000bf21270 */
[----:B------:R-:W-:Y:S02]  /*4aa0*/  CS2R R104, SRZ ;  /* 0x0000000000687805 */ /* 0x000fe4000001ff00 */
[----:B------:R-:W-:Y:S02]  /*4ab0*/  CS2R R102, SRZ ;  /* 0x0000000000667805 */ /* 0x000fe4000001ff00 */
[----:B------:R-:W-:Y:S01]  /*4ac0*/  CS2R R100, SRZ ;  /* 0x0000000000647805 */ /* 0x000fe2000001ff00 */
[----:B------:R-:W-:Y:S01]  /*4ad0*/  USEL UR41, UR47, UR4, !UP1 ;  /* 0x000000042f297287 */ /* 0x000fe2000c800000 */
[----:B------:R-:W-:-:S02]  /*4ae0*/  CS2R R98, SRZ ;  /* 0x0000000000627805 */ /* 0x000fc4000001ff00 */
[----:B------:R-:W-:Y:S02]  /*4af0*/  CS2R R96, SRZ ;  /* 0x0000000000607805 */ /* 0x000fe4000001ff00 */
[----:B------:R-:W-:Y:S02]  /*4b00*/  CS2R R94, SRZ ;  /* 0x00000000005e7805 */ /* 0x000fe4000001ff00 */
[----:B------:R-:W-:Y:S02]  /*4b10*/  CS2R R92, SRZ ;  /* 0x00000000005c7805 */ /* 0x000fe4000001ff00 */
[----:B------:R-:W-:Y:S02]  /*4b20*/  CS2R R90, SRZ ;  /* 0x00000000005a7805 */ /* 0x000fe4000001ff00 */
[----:B------:R-:W-:Y:S02]  /*4b30*/  ISETP.GE.AND P1, PT, R19, UR41, PT ;  /* 0x0000002913007c0c */ /* 0x000fe4000bf26270 */
        /* <DEDUP_REMOVED lines=33> */
[----:B------:R-:W-:Y:S06]  /*4d50*/  @!P1 BRA `(.L_x_890) ;  /* 0x0000003400609947 */ /* 0x000fec0003800000 */
[----:B------:R-:W-:Y:S01]  /*4d60*/  IMAD.IADD R20, R5, 0x1, R15 ;  /* 0x0000000105147824 */ /* 0x000fe200078e020f */
[----:B------:R-:W-:Y:S01]  /*4d70*/  ULDC UR46, c[0x0][0x9e4] ;  /* 0x00027900002e7ab9 */ /* 0x000fe20000000800 */
[----:B------:R-:W-:Y:S01]  /*4d80*/  IMAD.MOV.U32 R2, RZ, RZ, 0x3f800000 ;  /* 0x3f800000ff027424 */ /* 0x000fe200078e00ff */
[----:B------:R-:W-:Y:S01]  /*4d90*/  ULDC UR59, c[0x0][0x2e0] ;  /* 0x0000b800003b7ab9 */ /* 0x000fe20000000800 */
[----:B------:R-:W-:Y:S01]  /*4da0*/  IMAD.MOV.U32 R119, RZ, RZ, RZ ;  /* 0x000000ffff777224 */ /* 0x000fe200078e00ff */
[----:B------:R-:W-:Y:S01]  /*4db0*/  ULDC UR4, c[0x0][0x9d8] ;  /* 0x0002760000047ab9 */ /* 0x000fe20000000800 */
[----:B------:R-:W-:-:S05]  /*4dc0*/  ULDC UR58, c[0x0][0x9e0] ;  /* 0x00027800003a7ab9 */ /* 0x000fca0000000800 */
.L_x_907:
[----:B------:R-:W-:-:S04]  /*4dd0*/  UIADD3 UR5, UR36, 0x1, URZ ;  /* 0x0000000124057890 */ /* 0x000fc8000fffe03f */
[----:B------:R-:W-:-:S04]  /*4de0*/  UISETP.NE.AND UP1, UPT, UR5, 0x2, UPT ;  /* 0x000000020500788c */ /* 0x000fc8000bf25270 */
[----:B------:R-:W-:Y:S02]  /*4df0*/  USEL UR40, URZ, 0x1, UP1 ;  /* 0x000000013f287887 */ /* 0x000fe40008800000 */
[----:B------:R-:W-:Y:S02]  /*4e00*/  USEL UR5, UR5, URZ, UP1 ;  /* 0x0000003f05057287 */ /* 0x000fe40008800000 */
[----:B------:R-:W-:Y:S01]  /*4e10*/  ULOP3.LUT UR40, UR39, UR40, URZ, 0x3c, !UPT ;  /* 0x0000002827287292 */ /* 0x000fe2000f8e3c3f */
[----:B------:R-:W-:Y:S11]  /*4e20*/  @!P0 BRA `(.L_x_891) ;  /* 0x0000000000048947 */ /* 0x000ff60003800000 */
[----:B------:R-:W-:Y:S01]  /*4e30*/  BPT.TRAP 0x1 ;  /* 0x000000040000795c */ /* 0x000fe20000300000 */
.L_x_891:
[----:B------:R-:W-:Y:S01]  /*4e40*/  ULEA UR7, UR5, UR37, 0x3 ;  /* 0x0000002505077291 */ /* 0x000fe2000f8e183f */
[----:B------:R-:W-:-:S05]  /*4e50*/  IMAD.U32 R18, RZ, RZ, UR40 ;  /* 0x00000028ff127e24 */ /* 0x000fca000f8e00ff */
[----:B------:R-:W-:-:S04]  /*4e60*/  SHF.L.U32 R18, R18, 0x1f, RZ ;  /* 0x0000001f12127819 */ /* 0x000fc800000006ff */
[----:B------:R1:W2:Y:S01]  /*4e70*/  SYNCS.PHASECHK.TRANS64.TRYWAIT P1, [UR7+0x30830], R18 ;  /* 0x03083012ff0075a7 */ /* 0x0002a20008020147 */
[----:B------:R-:W-:Y:S05]  /*4e80*/  @!P0 BRA `(.L_x_892) ;  /* 0x0000000000048947 */ /* 0x000fea0003800000 */
[----:B------:R-:W-:Y:S01]  /*4e90*/  BPT.TRAP 0x1 ;  /* 0x000000040000795c */ /* 0x000fe20000300000 */
.L_x_892:
[----:B--2---:R-:W-:Y:S05]  /*4ea0*/  @P1 BRA `(.L_x_893) ;  /* 0x0000000000081947 */ /* 0x004fea0003800000 */
[----:B------:R-:W2:Y:S02]  /*4eb0*/  SYNCS.PHASECHK.TRANS64.TRYWAIT P1, [UR7+0x30830], R18 ;  /* 0x03083012ff0075a7 */ /* 0x000ea40008020147 */
[----:B--2---:R-:W-:Y:S05]  /*4ec0*/  @!P1 BRA `(.L_x_894) ;  /* 0x000000ec00689947 */ /* 0x004fea0003800000 */
.L_x_893:
[----:B------:R-:W-:Y:S01]  /*4ed0*/  R2UR UR52, R12 ;  /* 0x000000000c3472ca */ /* 0x000fe200000e0000 */
[----:B------:R-:W-:Y:S01]  /*4ee0*/  UIMAD UR6, UR5, 0x900, UR38 ;  /* 0x00000900050678a4 */ /* 0x000fe2000f8e0226 */
[----:B------:R-:W-:Y:S01]  /*4ef0*/  R2UR UR53, R13 ;  /* 0x000000000d3572ca */ /* 0x000fe200000e0000 */
[----:B------:R-:W-:Y:S01]  /*4f00*/  WARPGROUP.ARRIVE ;  /* 0x00000000000079c5 */ /* 0x000fe20000000000 */
[----:B------:R-:W-:Y:S01]  /*4f10*/  UMOV UR55, 0x40000040 ;  /* 0x4000004000377882 */ /* 0x000fe20000000000 */
[----:B------:R-:W-:Y:S01]  /*4f20*/  UIADD3 UR10, UR6, 0x6, URZ ;  /* 0x00000006060a7890 */ /* 0x000fe2000fffe03f */
[-C--:B------:R-:W-:Y:S01]  /*4f30*/  FMUL.FTZ R24, R24, R0.reuse ;  /* 0x0000000018187220 */ /* 0x080fe20000410000 */
[----:B------:R-:W-:Y:S01]  /*4f40*/  UMOV UR11, 0x40000040 ;  /* 0x40000040000b7882 */ /* 0x000fe20000000000 */
[----:B------:R-:W-:Y:S01]  /*4f50*/  UMOV UR54, UR6 ;  /* 0x0000000600367c82 */ /* 0x000fe20008000000 */
[----:B------:R-:W-:Y:S01]  /*4f60*/  UIADD3 UR14, UR6, 0x300, URZ ;  /* 0x00000300060e7890 */ /* 0x000fe2000fffe03f */
[-C--:B------:R-:W-:Y:S01]  /*4f70*/  FMUL.FTZ R25, R25, R0.reuse ;  /* 0x0000000019197220 */ /* 0x080fe20000410000 */
[----:B------:R-:W-:Y:S01]  /*4f80*/  UMOV UR15, 0x40000040 ;  /* 0x40000040000f7882 */ /* 0x000fe20000000000 */
[----:B------:R-:W-:Y:S01]  /*4f90*/  UIADD3 UR18, UR6, 0x302, URZ ;  /* 0x0000030206127890 */ /* 0x000fe2000fffe03f */
[-C--:B------:R-:W-:Y:S01]  /*4fa0*/  FMUL.FTZ R28, R28, R0.reuse ;  /* 0x000000001c1c7220 */ /* 0x080fe20000410000 */
[----:B------:R-:W-:Y:S01]  /*4fb0*/  UMOV UR19, 0x40000040 ;  /* 0x4000004000137882 */ /* 0x000fe20000000000 */
[----:B------:R-:W-:Y:S01]  /*4fc0*/  HGMMA.64x96x16.F32.BF16 R120, gdesc[UR52], RZ, !UPT, gsb0 ;  /* 0x01600000347879f0 */ /* 0x000fe2000c0018ff */
[----:B------:R-:W-:Y:S01]  /*4fd0*/  R2UR UR52, R10 ;  /* 0x000000000a3472ca */ /* 0x000fe200000e0000 */
[----:B------:R-:W-:Y:S01]  /*4fe0*/  UIADD3 UR54, UR6, 0x2, URZ ;  /* 0x0000000206367890 */ /* 0x000fe2000fffe03f */
[----:B------:R-:W-:Y:S01]  /*4ff0*/  R2UR UR53, R11 ;  /* 0x000000000b3572ca */ /* 0x000fe200000e0000 */
[----:B------:R-:W-:Y:S01]  /*5000*/  UMOV UR55, 0x40000040 ;  /* 0x4000004000377882 */ /* 0x000fe20000000000 */
[----:B------:R-:W-:Y:S01]  /*5010*/  UIADD3 UR22, UR6, 0x304, URZ ;  /* 0x0000030406167890 */ /* 0x000fe2000fffe03f */
[-C--:B------:R-:W-:Y:S01]  /*5020*/  FMUL.FTZ R29, R29, R0.reuse ;  /* 0x000000001d1d7220 */ /* 0x080fe20000410000 */
        /* <DEDUP_REMOVED lines=102> */
[----:B------:R-:W-:Y:S01]  /*5690*/  HGMMA.64x96x16.F32.BF16 R120, gdesc[UR52], R120, gsb0 ;  /* 0x01600000347879f0 */ /* 0x000fe20008001878 */
[----:B------:R-:W-:Y:S01]  /*56a0*/  R2UR UR52, R8 ;  /* 0x00000000083472ca */ /* 0x000fe200000e0000 */
[----:B------:R-:W-:Y:S01]  /*56b0*/  UIADD3 UR54, UR6, 0x4, URZ ;  /* 0x0000000406367890 */ /* 0x000fe2000fffe03f */
[----:B------:R-:W-:Y:S01]  /*56c0*/  R2UR UR53, R9 ;  /* 0x00000000093572ca */ /* 0x000fe200000e0000 */
[----:B------:R-:W-:Y:S01]  /*56d0*/  UMOV UR55, 0x40000040 ;  /* 0x4000004000377882 */ /* 0x000fe20000000000 */
[----:B------:R-:W-:Y:S01]  /*56e0*/  FMUL.FTZ R119, R119, R2 ;  /* 0x0000000277777220 */ /* 0x000fe20000410000 */
[----:B------:R-:W-:-:S02]  /*56f0*/  WARPGROUP.DEPBAR.LE gsb0, 0x0 ;  /* 0x00008000000079c5 */ /* 0x000fc40000010000 */
[----:B------:R-:W-:-:S08]  /*5700*/  WARPGROUP.ARRIVE ;  /* 0x00000000000079c5 */ /* 0x000fd00000000000 */
[----:B------:R-:W-:Y:S01]  /*5710*/  HGMMA.64x96x16.F32.BF16 R120, gdesc[UR52], R120, gsb0 ;  /* 0x01600000347879f0 */ /* 0x000fe20008001878 */
[----:B------:R-:W-:Y:S01]  /*5720*/  UIADD3 UR54, UR6, 0x606, URZ ;  /* 0x0000060606367890 */ /* 0x000fe2000fffe03f */
[----:B------:R-:W-:Y:S01]  /*5730*/  UMOV UR52, UR56 ;  /* 0x0000003800347c82 */ /* 0x000fe20008000000 */
[----:B------:R-:W-:Y:S01]  /*5740*/  UMOV UR53, UR57 ;  /* 0x0000003900357c82 */ /* 0x000fe20008000000 */
[----:B------:R-:W-:Y:S01]  /*5750*/  UMOV UR55, 0x40000040 ;  /* 0x4000004000377882 */ /* 0x000fe20000000000 */
        /* <DEDUP_REMOVED lines=28> */
[----:B------:R-:W-:Y:S05]  /*5920*/  @!P0 BRA `(.L_x_895) ;  /* 0x0000000000048947 */ /* 0x000fea0003800000 */
[----:B------:R-:W-:Y:S01]  /*5930*/  BPT.TRAP 0x1 ;  /* 0x000000040000795c */ /* 0x000fe20000300000 */
.L_x_895:
[----:B------:R-:W-:Y:S01]  /*5940*/  ULEA UR6, UR36, UR37, 0x3 ;  /* 0x0000002524067291 */ /* 0x000fe2000f8e183f */
[----:B------:R-:W-:-:S05]  /*5950*/  IMAD.U32 R0, RZ, RZ, UR39 ;  /* 0x00000027ff007e24 */ /* 0x000fca000f8e00ff */
[----:B------:R-:W-:-:S04]  /*5960*/  SHF.L.U32 R0, R0, 0x1f, RZ ;  /* 0x0000001f00007819 */ /* 0x000fc800000006ff */
[----:B------:R3:W4:Y:S01]  /*5970*/  SYNCS.PHASECHK.TRANS64.TRYWAIT P1, [UR6+0x30850], R0 ;  /* 0x03085000ff0075a7 */ /* 0x0007220008020146 */
[----:B------:R-:W-:Y:S05]  /*5980*/  @!P0 BRA `(.L_x_896) ;  /* 0x0000000000048947 */ /* 0x000fea0003800000 */
[----:B------:R-:W-:Y:S01]  /*5990*/  BPT.TRAP 0x1 ;  /* 0x000000040000795c */ /* 0x000fe20000300000 */
.L_x_896:
[----:B----4-:R-:W-:Y:S05]  /*59a0*/  @P1 BRA `(.L_x_897) ;  /* 0x0000000000081947 */ /* 0x010fea0003800000 */
[----:B------:R-:W4:Y:S02]  /*59b0*/  SYNCS.PHASECHK.TRANS64.TRYWAIT P1, [UR6+0x30850], R0 ;  /* 0x03085000ff0075a7 */ /* 0x000f240008020146 */
[----:B----4-:R-:W-:Y:S05]  /*59c0*/  @!P1 BRA `(.L_x_898) ;  /* 0x000000e000c09947 */ /* 0x010fea0003800000 */
.L_x_897:
[----:B------:R-:W-:Y:S01]  /*59d0*/  UIADD3 UR10, UR37, 0x400, URZ ;  /* 0x00000400250a7890 */ /* 0x000fe2000fffe03f */
[----:B------:R-:W-:Y:S01]  /*59e0*/  WARPGROUP.ARRIVE ;  /* 0x00000000000079c5 */ /* 0x000fe20000000000 */
[----:B------:R-:W-:-:S05]  /*59f0*/  UMOV UR11, 0x40000040 ;  /* 0x40000040000b7882 */ /* 0x000fca0000000000 */
[----:B------:R-:W4:Y:S01]  /*5a00*/  S2R R216, SR_TID.X ;  /* 0x0000000000d87919 */ /* 0x000f220000002100 */
[----:B------:R-:W-:Y:S01]  /*5a10*/  USHF.R.U32.HI UR10, URZ, 0x4, UR10 ;  /* 0x000000043f0a7899 */ /* 0x000fe2000801160a */
[----:B-12---:R-:W-:Y:S01]  /*5a20*/  FMUL.FTZ R18, R123, UR4 ;  /* 0x000000047b127c20 */ /* 0x006fe20008410000 */
[----:B------:R-:W-:Y:S01]  /*5a30*/  FMUL.FTZ R123, R130, UR4 ;  /* 0x00000004827b7c20 */ /* 0x000fe20008410000 */
[----:B------:R-:W-:Y:S01]  /*5a40*/  FMUL.FTZ R130, R143, UR4 ;  /* 0x000000048f827c20 */ /* 0x000fe20008410000 */
[----:B------:R-:W-:Y:S01]  /*5a50*/  ULOP3.LUT UR10, UR10, 0x3fff, URZ, 0xc0, !UPT ;  /* 0x00003fff0a0a7892 */ /* 0x000fe2000f8ec03f */
[----:B------:R-:W-:Y:S01]  /*5a60*/  FMUL.FTZ R143, R144, UR4 ;  /* 0x00000004908f7c20 */ /* 0x000fe20008410000 */
[----:B------:R-:W-:Y:S01]  /*5a70*/  FMUL.FTZ R144, R145, UR4 ;  /* 0x0000000491907c20 */ /* 0x000fe20008410000 */
[----:B------:R-:W-:Y:S01]  /*5a80*/  FMUL.FTZ R145, R148, UR4 ;  /* 0x0000000494917c20 */ /* 0x000fe20008410000 */
[----:B------:R-:W-:Y:S01]  /*5a90*/  ULOP3.LUT UR10, UR10, 0x3000000, URZ, 0xfc, !UPT ;  /* 0x030000000a0a7892 */ /* 0x000fe2000f8efc3f */
[----:B------:R-:W-:Y:S01]  /*5aa0*/  FMUL.FTZ R148, R152, UR4 ;  /* 0x0000000498947c20 */ /* 0x000fe20008410000 */
[----:B------:R-:W-:Y:S01]  /*5ab0*/  FMUL.FTZ R152, R156, UR4 ;  /* 0x000000049c987c20 */ /* 0x000fe20008410000 */
[----:B------:R-:W-:Y:S01]  /*5ac0*/  FMUL.FTZ R156, R160, UR4 ;  /* 0x00000004a09c7c20 */ /* 0x000fe20008410000 */
[----:B------:R-:W-:Y:S01]  /*5ad0*/  UIMAD UR14, UR36, 0x900, UR10 ;  /* 0x00000900240e78a4 */ /* 0x000fe2000f8e020a */
[----:B------:R-:W1:Y:S01]  /*5ae0*/  LDC R160, c[0x0][0x288] ;  /* 0x0000a200ffa07b82 */ /* 0x000e620000000800 */
[----:B------:R-:W-:Y:S01]  /*5af0*/  FMUL.FTZ R2, R120, UR4 ;  /* 0x0000000478027c20 */ /* 0x000fe20008410000 */
[----:B------:R-:W-:-:S02]  /*5b00*/  IMAD.U32 R120, RZ, RZ, UR7 ;  /* 0x00000007ff787e24 */ /* 0x000fc4000f8e00ff */
[----:B---3--:R-:W-:Y:S01]  /*5b10*/  FMUL.FTZ R0, R122, UR4 ;  /* 0x000000047a007c20 */ /* 0x008fe20008410000 */
[----:B------:R-:W-:Y:S01]  /*5b20*/  FMUL.FTZ R21, R126, UR4 ;  /* 0x000000047e157c20 */ /* 0x000fe20008410000 */
[----:B------:R-:W-:Y:S01]  /*5b30*/  FMUL.FTZ R122, R127, UR4 ;  /* 0x000000047f7a7c20 */ /* 0x000fe20008410000 */
[----:B------:R-:W-:Y:S01]  /*5b40*/  UMOV UR10, UR14 ;  /* 0x0000000e000a7c82 */ /* 0x000fe20008000000 */
[----:B------:R-:W-:Y:S01]  /*5b50*/  FMUL.FTZ R126, R135, UR4 ;  /* 0x00000004877e7c20 */ /* 0x000fe20008410000 */
[----:B------:R-:W-:Y:S01]  /*5b60*/  HGMMA.64x192x16.F32.BF16 R24, R188, gdesc[UR8].tnspB, R24, gsb0 ;  /* 0x42e00008bc187df0 */ /* 0x000fe20008001818 */
[----:B------:R-:W-:Y:S01]  /*5b70*/  UIADD3 UR10, UR14, 0x80, URZ ;  /* 0x000000800e0a7890 */ /* 0x000fe2000fffe03f */
[----:B------:R-:W-:Y:S01]  /*5b80*/  FMUL.FTZ R127, R138, UR4 ;  /* 0x000000048a7f7c20 */ /* 0x000fe20008410000 */
[----:B------:R-:W-:Y:S01]  /*5b90*/  UMOV UR11, 0x40000040 ;  /* 0x40000040000b7882 */ /* 0x000fe20000000000 */
[----:B------:R-:W-:Y:S01]  /*5ba0*/  FMUL.FTZ R138, R154, UR4 ;  /* 0x000000049a8a7c20 */ /* 0x000fe20008410000 */
[----:B------:R-:W-:Y:S01]  /*5bb0*/  FMUL.FTZ R135, R162, UR4 ;  /* 0x00000004a2877c20 */ /* 0x000fe20008410000 */
[----:B------:R-:W-:Y:S01]  /*5bc0*/  FMUL.FTZ R154, R157, UR4 ;  /* 0x000000049d9a7c20 */ /* 0x000fe20008410000 */
[----:B------:R-:W-:Y:S01]  /*5bd0*/  FMUL.FTZ R162, R165, UR4 ;  /* 0x00000004a5a27c20 */ /* 0x000fe20008410000 */
[----:B------:R-:W2:Y:S01]  /*5be0*/  MUFU.TANH R2, R2 ;  /* 0x0000000200027308 */ /* 0x000ea20000002400 */
[----:B----4-:R-:W-:-:S07]  /*5bf0*/  LOP3.LUT P1, RZ, R216, 0x7f, RZ, 0xc0, !PT ;  /* 0x0000007fd8ff7812 */ /* 0x010fce000782c0ff */
[----:B------:R-:W3:Y:S06]  /*5c00*/  MUFU.TANH R0, R0 ;  /* 0x0000000000007308 */ /* 0x000eec0000002400 */
[----:B------:R-:W-:Y:S02]  /*5c10*/  @!P1 VIADD R120, R120, 0x30840 ;  /* 0x0003084078789836 */ /* 0x000fe40000000000 */
[----:B------:R-:W4:Y:S03]  /*5c20*/  MUFU.TANH R18, R18 ;  /* 0x0000001200127308 */ /* 0x000f260000002400 */
[----:B------:R-:W-:-:S05]  /*5c30*/  @!P1 PRMT R120, RZ, 0x654, R120 ;  /* 0x00000654ff789816 */ /* 0x000fca0000000078 */
        /* <DEDUP_REMOVED lines=15> */
[----:B------:R-:W1:Y:S01]  /*5d30*/  MUFU.TANH R162, R162 ;  /* 0x000000a200a27308 */ /* 0x000e620000002400 */
[----:B------:R-:W-:-:S02]  /*5d40*/  WARPGROUP.DEPBAR.LE gsb0, 0x0 ;  /* 0x00008000000079c5 */ /* 0x000fc40000010000 */
[----:B------:R-:W-:-:S06]  /*5d50*/  WARPGROUP.ARRIVE ;  /* 0x00000000000079c5 */ /* 0x000fcc0000000000 */
[----:B------:R-:W-:Y:S01]  /*5d60*/  HGMMA.64x192x16.F32.BF16 R24, R184, gdesc[UR8].tnspB, R24, gsb0 ;  /* 0x42e00008b8187df0 */ /* 0x000fe20008001818 */
[----:B------:R-:W-:Y:S01]  /*5d70*/  UIADD3 UR10, UR14, 0x100, URZ ;  /* 0x000001000e0a7890 */ /* 0x000fe2000fffe03f */
[----:B------:R-:W-:Y:S01]  /*5d80*/  UMOV UR11, 0x40000040 ;  /* 0x40000040000b7882 */ /* 0x000fe20000000000 */
[----:B------:R-:W-:Y:S02]  /*5d90*/  WARPGROUP.DEPBAR.LE gsb0, 0x0 ;  /* 0x00008000000079c5 */ /* 0x000fe40000010000 */
[----:B------:R-:W-:Y:S01]  /*5da0*/  WARPGROUP.ARRIVE ;  /* 0x00000000000079c5 */ /* 0x000fe20000000000 */
[----:B------:R-:W-:Y:S01]  /*5db0*/  FMUL.FTZ R185, R133, UR4 ;  /* 0x0000000485b97c20 */ /* 0x000fe20008410000 */
[----:B------:R-:W-:Y:S01]  /*5dc0*/  FMUL.FTZ R187, R136, UR4 ;  /* 0x0000000488bb7c20 */ /* 0x000fe20008410000 */
[----:B------:R-:W-:Y:S01]  /*5dd0*/  FMUL.FTZ R133, R151, UR4 ;  /* 0x0000000497857c20 */ /* 0x000fe20008410000 */
[----:B------:R-:W-:-:S11]  /*5de0*/  FMUL.FTZ R136, R163, UR4 ;  /* 0x00000004a3887c20 */ /* 0x000fd60008410000 */
[----:B------:R-:W-:Y:S01]  /*5df0*/  HGMMA.64x192x16.F32.BF16 R24, R180, gdesc[UR8].tnspB, R24, gsb0 ;  /* 0x42e00008b4187df0 */ /* 0x000fe20008001818 */
[----:B------:R-:W-:Y:S01]  /*5e00*/  UIADD3 UR10, UR14, 0x180, URZ ;  /* 0x000001800e0a7890 */ /* 0x000fe2000fffe03f */
[----:B------:R-:W1:Y:S01]  /*5e10*/  MUFU.TANH R185, R185 ;  /* 0x000000b900b97308 */ /* 0x000e620000002400 */
[----:B------:R-:W-:-:S07]  /*5e20*/  UMOV UR11, 0x40000040 ;  /* 0x40000040000b7882 */ /* 0x000fce0000000000 */
[----:B------:R-:W1:Y:S08]  /*5e30*/  MUFU.TANH R187, R187 ;  /* 0x000000bb00bb7308 */ /* 0x000e700000002400 */
[----:B------:R-:W1:Y:S08]  /*5e40*/  MUFU.TANH R133, R133 ;  /* 0x0000008500857308 */ /* 0x000e700000002400 */
[----:B------:R-:W1:Y:S01]  /*5e50*/  MUFU.TANH R136, R136 ;  /* 0x0000008800887308 */ /* 0x000e620000002400 */
[----:B------:R-:W-:-:S02]  /*5e60*/  WARPGROUP.DEPBAR.LE gsb0, 0x0 ;  /* 0x00008000000079c5 */ /* 0x000fc40000010000 */
[----:B------:R-:W-:Y:S01]  /*5e70*/  WARPGROUP.ARRIVE ;  /* 0x00000000000079c5 */ /* 0x000fe20000000000 */
[----:B------:R-:W-:Y:S01]  /*5e80*/  FMUL.FTZ R181, R129, UR4 ;  /* 0x0000000481b57c20 */ /* 0x000fe20008410000 */
[----:B------:R-:W-:Y:S01]  /*5e90*/  FMUL.FTZ R129, R142, UR4 ;  /* 0x000000048e817c20 */ /* 0x000fe20008410000 */
[----:B------:R-:W-:Y:S01]  /*5ea0*/  FMUL.FTZ R183, R132, UR4 ;  /* 0x0000000484b77c20 */ /* 0x000fe20008410000 */
[----:B------:R-:W-:Y:S01]  /*5eb0*/  FMUL.FTZ R142, R158, UR4 ;  /* 0x000000049e8e7c20 */ /* 0x000fe20008410000 */
[----:B------:R-:W-:Y:S01]  /*5ec0*/  FMUL.FTZ R132, R147, UR4 ;  /* 0x0000000493847c20 */ /* 0x000fe20008410000 */
[----:B------:R-:W-:Y:S01]  /*5ed0*/  HGMMA.64x192x16.F32.BF16 R24, R176, gdesc[UR8].tnspB, R24, gsb0 ;  /* 0x42e00008b0187df0 */ /* 0x000fe20008001818 */
[----:B------:R-:W-:Y:S01]  /*5ee0*/  UIADD3 UR10, UR14, 0x200, URZ ;  /* 0x000002000e0a7890 */ /* 0x000fe2000fffe03f */
[----:B------:R-:W-:Y:S01]  /*5ef0*/  FMUL.FTZ R158, R161, UR4 ;  /* 0x00000004a19e7c20 */ /* 0x000fe20008410000 */
[----:B------:R-:W-:Y:S01]  /*5f00*/  UMOV UR11, 0x40000040 ;  /* 0x40000040000b7882 */ /* 0x000fe20000000000 */
[----:B------:R-:W1:Y:S08]  /*5f10*/  MUFU.TANH R181, R181 ;  /* 0x000000b500b57308 */ /* 0x000e700000002400 */
[----:B------:R-:W1:Y:S08]  /*5f20*/  MUFU.TANH R183, R183 ;  /* 0x000000b700b77308 */ /* 0x000e700000002400 */
[----:B------:R-:W1:Y:S08]  /*5f30*/  MUFU.TANH R129, R129 ;  /* 0x0000008100817308 */ /* 0x000e700000002400 */
        /* <DEDUP_REMOVED lines=46> */
[----:B------:R-:W2:Y:S01]  /*6220*/  MUFU.TANH R140, R140 ;  /* 0x0000008c008c7308 */ /* 0x000ea20000002400 */
[----:B------:R-:W-:-:S02]  /*6230*/  WARPGROUP.DEPBAR.LE gsb0, 0x0 ;  /* 0x00008000000079c5 */ /* 0x000fc40000010000 */
[----:B------:R-:W-:Y:S01]  /*6240*/  FMUL.FTZ R168, R164, UR4 ;  /* 0x00000004a4a87c20 */ /* 0x000fe20008410000 */
[----:B------:R-:W-:Y:S01]  /*6250*/  IMAD R164, R19, -0x60, RZ ;  /* 0xffffffa013a47824 */ /* 0x000fe200078e02ff */
[----:B------:R1:W-:Y:S01]  /*6260*/  @!P1 SYNCS.ARRIVE.TRANS64.RED.A1T0 RZ, [R120+URZ], RZ ;  /* 0x000000ff78ff99a7 */ /* 0x0003e2000810043f */
[----:B------:R-:W-:Y:S02]  /*6270*/  PLOP3.LUT P1, PT, PT, PT, UP0, 0x40, 0x0 ;  /* 0x000000000000781c */ /* 0x000fe40003f2e808 */
[----:B------:R-:W-:Y:S01]  /*6280*/  IMAD R121, R17, UR59, R164 ;  /* 0x0000003b11797c24 */ /* 0x000fe2000f8e02a4 */
[----:B------:R-:W2:Y:S04]  /*6290*/  MUFU.TANH R168, R168 ;  /* 0x000000a800a87308 */ /* 0x000ea80000002400 */
[----:B-1----:R-:W-:Y:S01]  /*62a0*/  IADD3 R121, R121, 0x1, -R160 ;  /* 0x0000000179797810 */ /* 0x002fe20007ffe8a0 */
[----:B------:R-:W-:-:S04]  /*62b0*/  IMAD R160, R16, -0x2, R164 ;  /* 0xfffffffe10a07824 */ /* 0x000fc800078e02a4 */
[----:B------:R-:W-:-:S04]  /*62c0*/  IMAD R121, R16, -0x2, R121 ;  /* 0xfffffffe10797824 */ /* 0x000fc800078e0279 */
[C---:B------:R-:W-:Y:S02]  /*62d0*/  VIADD R170, R121.reuse, UR58 ;  /* 0x0000003a79aa7c36 */ /* 0x040fe40008000000 */
[----:B------:R-:W-:Y:S02]  /*62e0*/  VIADD R166, R121, UR45 ;  /* 0x0000002d79a67c36 */ /* 0x000fe40008000000 */
[C---:B------:R-:W-:Y:S02]  /*62f0*/  IMAD.IADD R182, R5.reuse, 0x1, R170 ;  /* 0x0000000105b67824 */ /* 0x040fe400078e02aa */
[----:B------:R-:W-:Y:S01]  /*6300*/  IMAD.IADD R180, R5, 0x1, R166 ;  /* 0x0000000105b47824 */ /* 0x000fe200078e02a6 */
[----:B--234-:R-:W-:Y:S06]  /*6310*/  @P1 BRA `(.L_x_899) ;  /* 0x0000000000581947 */ /* 0x01cfec0003800000 */
[----:B------:R-:W-:Y:S01]  /*6320*/  ISETP.GT.AND P1, PT, R20, -0x1, PT ;  /* 0xffffffff1400780c */ /* 0x000fe20003f24270 */
[----:B------:R-:W-:-:S12]  /*6330*/  BSSY B0, `(.L_x_900) ;  /* 0x0000011000007945 */ /* 0x000fd80003800000 */
[----:B------:R-:W-:Y:S05]  /*6340*/  @P1 BRA `(.L_x_901) ;  /* 0x0000000000201947 */ /* 0x000fea0003800000 */
[----:B------:R-:W-:Y:S01]  /*6350*/  IMAD.U32 R149, RZ, RZ, UR46 ;  /* 0x0000002eff957e24 */ /* 0x000fe2000f8e00ff */
[----:B------:R-:W-:-:S04]  /*6360*/  LOP3.LUT R147, RZ, R20, RZ, 0x33, !PT ;  /* 0x00000014ff937212 */ /* 0x000fc800078e33ff */
[----:B------:R-:W-:-:S13]  /*6370*/  ISETP.NE.AND P1, PT, R149, 0x1, PT ;  /* 0x000000019500780c */ /* 0x000fda0003f25270 */
[----:B------:R-:W1:Y:S02]  /*6380*/  @P1 LDC.64 R120, c[0x0][0x9e8] ;  /* 0x00027a00ff781b82 */ /* 0x000e640000000a00 */
[----:B-1----:R-:W-:-:S05]  /*6390*/  @P1 IMAD.HI.U32 R120, R147, R120, RZ ;  /* 0x0000007893781227 */ /* 0x002fca00078e00ff */
[----:B------:R-:W-:-:S04]  /*63a0*/  @P1 SHF.R.U32.HI R147, RZ, R121, R120 ;  /* 0x00000079ff931219 */ /* 0x000fc80000011678 */
[----:B------:R-:W-:Y:S01]  /*63b0*/  LOP3.LUT R147, RZ, R147, RZ, 0x33, !PT ;  /* 0x00000093ff937212 */ /* 0x000fe200078e33ff */
[----:B------:R-:W-:Y:S06]  /*63c0*/  BRA `(.L_x_902) ;  /* 0x00000000001c7947 */ /* 0x000fec0003800000 */
.L_x_901:
[----:B------:R-:W-:-:S05]  /*63d0*/  IMAD.U32 R149, RZ, RZ, UR46 ;  /* 0x0000002eff957e24 */ /* 0x000fca000f8e00ff */
[----:B------:R-:W-:-:S13]  /*63e0*/  ISETP.NE.AND P1, PT, R149, 0x1, PT ;  /* 0x000000019500780c */ /* 0x000fda0003f25270 */
[----:B------:R-:W1:Y:S01]  /*63f0*/  @P1 LDC.64 R120, c[0x0][0x9e8] ;  /* 0x00027a00ff781b82 */ /* 0x000e620000000a00 */
[----:B------:R-:W-:-:S04]  /*6400*/  @P1 IMAD.IADD R147, R5, 0x1, R15 ;  /* 0x0000000105931824 */ /* 0x000fc800078e020f */
[----:B-1----:R-:W-:-:S04]  /*6410*/  @P1 IMAD.HI.U32 R120, R147, R120, RZ ;  /* 0x0000007893781227 */ /* 0x002fc800078e00ff */
[----:B------:R-:W-:Y:S01]  /*6420*/  IMAD.MOV.U32 R147, RZ, RZ, R20 ;  /* 0x000000ffff937224 */ /* 0x000fe200078e0014 */
[----:B------:R-:W-:-:S07]  /*6430*/  @P1 SHF.R.U32.HI R147, RZ, R121, R120 ;  /* 0x00000079ff931219 */ /* 0x000fce0000011678 */
.L_x_902:
[----:B------:R-:W-:Y:S05]  /*6440*/  BSYNC B0 ;  /* 0x0000000000007941 */ /* 0x000fea0003800000 */
.L_x_900:
[----:B------:R-:W-:-:S05]  /*6450*/  IMAD R121, R147, R149, R160 ;  /* 0x0000009593797224 */ /* 0x000fca00078e02a0 */
[----:B------:R-:W-:Y:S02]  /*6460*/  VIADDMNMX R182, R121, R149, R182, PT ;  /* 0x0000009579b67246 */ /* 0x000fe400038001b6 */
[----:B------:R-:W-:-:S07]  /*6470*/  VIMNMX R180, R180, R121, !PT ;  /* 0x00000079b4b47248 */ /* 0x000fce0007fe0100 */
.L_x_899:
[C---:B------:R-:W-:Y:S02]  /*6480*/  ISETP.GE.AND P1, PT, R164.reuse, 0x2, PT ;  /* 0x00000002a400780c */ /* 0x040fe40003f26270 */
[----:B------:R-:W-:Y:S02]  /*6490*/  ISETP.GE.AND P5, PT, R164, 0xa, PT ;  /* 0x0000000aa400780c */ /* 0x000fe40003fa6270 */
[----:B------:R-:W-:Y:S02]  /*64a0*/  ISETP.GT.AND P3, PT, R180, 0x1, !P1 ;  /* 0x00000001b400780c */ /* 0x000fe40004f64270 */
[----:B------:R-:W-:Y:S02]  /*64b0*/  ISETP.GE.AND P2, PT, R164, 0x9, PT ;  /* 0x00000009a400780c */ /* 0x000fe40003f46270 */
[----:B------:R-:W-:Y:S02]  /*64c0*/  ISETP.LT.OR P3, PT, R182, 0x2, P3 ;  /* 0x00000002b600780c */ /* 0x000fe40001f61670 */
[----:B------:R-:W-:-:S02]  /*64d0*/  ISETP.GT.AND P4, PT, R180, 0x8, !P2 ;  /* 0x00000008b400780c */ /* 0x000fc40005784270 */
[----:B------:R-:W-:Y:S02]  /*64e0*/  FSEL R173, R176, -INF , !P3 ;  /* 0xff800000b0ad7808 */ /* 0x000fe40005800000 */
[----:B------:R-:W-:Y:S02]  /*64f0*/  ISETP.GT.AND P3, PT, R180, 0x9, !P5 ;  /* 0x00000009b400780c */ /* 0x000fe40006f64270 */
[----:B------:R-:W-:Y:S02]  /*6500*/  P2R R176, PR, RZ, 0x20 ;  /* 0x00000020ffb07803 */ /* 0x000fe40000000000 */
[----:B------:R-:W-:Y:S02]  /*6510*/  ISETP.LT.OR P3, PT, R182, 0xa, P3 ;  /* 0x0000000ab600780c */ /* 0x000fe40001f61670 */
[----:B------:R-:W-:Y:S02]  /*6520*/  ISETP.GE.AND P5, PT, R164, 0x11, PT ;  /* 0x00000011a400780c */ /* 0x000fe40003fa6270 */
[----:B------:R-:W-:-:S02]  /*6530*/  FSEL R177, R177, -INF , !P3 ;  /* 0xff800000b1b17808 */ /* 0x000fc40005800000 */
        /* <DEDUP_REMOVED lines=50> */
[----:B------:R-:W-:Y:S01]  /*6860*/  FSEL R151, R144, -INF , !P3 ;  /* 0xff80000090977808 */ /* 0x000fe20005800000 */
[----:B------:R-:W-:Y:S01]  /*6870*/  IMAD.IADD R144, R6, 0x1, R166 ;  /* 0x0000000106907824 */ /* 0x000fe200078e02a6 */
        /* <DEDUP_REMOVED lines=28> */
[----:B------:R-:W-:Y:S02]  /*6a40*/  P2R R184, PR, RZ, 0x20 ;  /* 0x00000020ffb87803 */ /* 0x000fe40000000000 */
[----:B------:R-:W-:Y:S02]  /*6a50*/  FSEL R163, R154, -INF , !P3 ;  /* 0xff8000009aa37808 */ /* 0x000fe40005800000 */
[----:B------:R-:W-:-:S04]  /*6a60*/  ISETP.GE.AND P3, PT, R164, 0x51, PT ;  /* 0x00000051a400780c */ /* 0x000fc80003f66270 */
[----:B------:R-:W-:-:S04]  /*6a70*/  ISETP.GT.AND P4, PT, R180, 0x50, !P3 ;  /* 0x00000050b400780c */ /* 0x000fc80005f84270 */
[----:B------:R-:W-:-:S04]  /*6a80*/  ISETP.LT.OR P4, PT, R182, 0x51, P4 ;  /* 0x00000051b600780c */ /* 0x000fc80002781670 */
        /* <DEDUP_REMOVED lines=10> */
[----:B------:R-:W-:Y:S02]  /*6b30*/  P2R R152, PR, RZ, 0x40 ;  /* 0x00000040ff987803 */ /* 0x000fe40000000000 */
[----:B------:R-:W-:-:S04]  /*6b40*/  ISETP.GT.AND P6, PT, R180, RZ, !P6 ;  /* 0x000000ffb400720c */ /* 0x000fc800077c4270 */
[----:B------:R-:W-:-:S04]  /*6b50*/  ISETP.LT.OR P6, PT, R182, 0x1, P6 ;  /* 0x00000001b600780c */ /* 0x000fc800037c1670 */
[----:B------:R-:W-:Y:S01]  /*6b60*/  FSEL R223, R2, -INF , !P6 ;  /* 0xff80000002df7808 */ /* 0x000fe20007000000 */
[----:B------:R-:W-:Y:S01]  /*6b70*/  IMAD.IADD R2, R6, 0x1, R170 ;  /* 0x0000000106027824 */ /* 0x000fe200078e02aa */
[----:B------:R-:W-:-:S04]  /*6b80*/  ISETP.GE.AND P6, PT, R164, 0x5a, PT ;  /* 0x0000005aa400780c */ /* 0x000fc80003fc6270 */
[----:B------:R-:W-:Y:S02]  /*6b90*/  P2R R146, PR, RZ, 0x40 ;  /* 0x00000040ff927803 */ /* 0x000fe40000000000 */
[----:B------:R-:W-:-:S04]  /*6ba0*/  ISETP.GT.AND P6, PT, R180, 0x59, !P6 ;  /* 0x00000059b400780c */ /* 0x000fc800077c4270 */
[----:B------:R-:W-:-:S04]  /*6bb0*/  ISETP.LT.OR P6, PT, R182, 0x5a, P6 ;  /* 0x0000005ab600780c */ /* 0x000fc800037c1670 */
[----:B------:R-:W-:Y:S02]  /*6bc0*/  FSEL R143, R162, -INF , !P6 ;  /* 0xff800000a28f7808 */ /* 0x000fe40007000000 */
[----:B------:R-:W-:-:S13]  /*6bd0*/  PLOP3.LUT P6, PT, PT, PT, UP0, 0x40, 0x0 ;  /* 0x000000000000781c */ /* 0x000fda0003fce808 */
[----:B------:R-:W-:Y:S05]  /*6be0*/  @P6 BRA `(.L_x_903) ;  /* 0x0000000000546947 */ /* 0x000fea0003800000 */
[----:B------:R-:W-:Y:S01]  /*6bf0*/  IMAD.IADD R189, R6, 0x1, R15 ;  /* 0x0000000106bd7824 */ /* 0x000fe200078e020f */
[----:B------:R-:W-:Y:S04]  /*6c00*/  BSSY B0, `(.L_x_904) ;  /* 0x0000010000007945 */ /* 0x000fe80003800000 */
[----:B------:R-:W-:-:S13]  /*6c10*/  ISETP.GT.AND P6, PT, R189, -0x1, PT ;  /* 0xffffffffbd00780c */ /* 0x000fda0003fc4270 */
        /* <DEDUP_REMOVED lines=9> */
.L_x_905:
[----:B------:R-:W-:-:S05]  /*6cb0*/  IMAD.U32 R150, RZ, RZ, UR46 ;  /* 0x0000002eff967e24 */ /* 0x000fca000f8e00ff */
[----:B------:R-:W-:-:S13]  /*6cc0*/  ISETP.NE.AND P6, PT, R150, 0x1, PT ;  /* 0x000000019600780c */ /* 0x000fda0003fc5270 */
[----:B------:R-:W1:Y:S02]  /*6cd0*/  @P6 LDC.64 R120, c[0x0][0x9e8] ;  /* 0x00027a00ff786b82 */ /* 0x000e640000000a00 */
[----:B-1----:R-:W-:-:S05]  /*6ce0*/  @P6 IMAD.HI.U32 R120, R189, R120, RZ ;  /* 0x00000078bd786227 */ /* 0x002fca00078e00ff */
[----:B------:R-:W-:-:S07]  /*6cf0*/  @P6 SHF.R.U32.HI R189, RZ, R121, R120 ;  /* 0x00000079ffbd6219 */ /* 0x000fce0000011678 */
.L_x_906:
[----:B------:R-:W-:Y:S05]  /*6d00*/  BSYNC B0 ;  /* 0x0000000000007941 */ /* 0x000fea0003800000 */
.L_x_904:
[----:B------:R-:W-:-:S05]  /*6d10*/  IMAD R189, R189, R150, R160 ;  /* 0x00000096bdbd7224 */ /* 0x000fca00078e02a0 */
[----:B------:R-:W-:Y:S02]  /*6d20*/  VIADDMNMX R2, R189, R150, R2, PT ;  /* 0x00000096bd027246 */ /* 0x000fe40003800102 */
[----:B------:R-:W-:-:S07]  /*6d30*/  VIMNMX R144, R144, R189, !PT ;  /* 0x000000bd90907248 */ /* 0x000fce0007fe0100 */
.L_x_903:
[C---:B------:R-:W-:Y:S01]  /*6d40*/  ISETP.GT.AND P1, PT, R144.reuse, 0x1, !P1 ;  /* 0x000000019000780c */ /* 0x040fe20004f24270 */
[----:B------:R-:W-:Y:S01]  /*6d50*/  UMOV UR39, UR40 ;  /* 0x0000002800277c82 */ /* 0x000fe20008000000 */
[----:B------:R-:W-:Y:S01]  /*6d60*/  ISETP.GT.AND P2, PT, R144, 0x8, !P2 ;  /* 0x000000089000780c */ /* 0x000fe20005744270 */
[----:B------:R-:W-:Y:S01]  /*6d70*/  UMOV UR36, UR5 ;  /* 0x0000000500247c82 */ /* 0x000fe20008000000 */
[C---:B------:R-:W-:Y:S02]  /*6d80*/  ISETP.LT.OR P1, PT, R2.reuse, 0x2, P1 ;  /* 0x000000020200780c */ /* 0x040fe40000f21670 */
[----:B------:R-:W-:Y:S02]  /*6d90*/  ISETP.LT.OR P2, PT, R2, 0x9, P2 ;  /* 0x000000090200780c */ /* 0x000fe40001741670 */
        /* <DEDUP_REMOVED lines=9> */
[----:B------:R-:W-:Y:S02]  /*6e30*/  FMNMX.FTZ R18, R223, R4, !PT ;  /* 0x00000004df127209 */ /* 0x000fe40007810000 */
[----:B------:R-:W-:Y:S02]  /*6e40*/  ISETP.GT.AND P1, PT, R144, 0x10, !P1 ;  /* 0x000000109000780c */ /* 0x000fe40004f24270 */
[----:B------:R-:W-:Y:S02]  /*6e50*/  FMNMX.FTZ R18, R173, R18, !PT ;  /* 0x00000012ad127209 */ /* 0x000fe40007810000 */
[----:B------:R-:W-:Y:S02]  /*6e60*/  ISETP.LT.OR P1, PT, R2, 0x11, P1 ;  /* 0x000000110200780c */ /* 0x000fe40000f21670 */
[----:B------:R-:W-:-:S02]  /*6e70*/  FMNMX.FTZ R18, R175, R18, !PT ;  /* 0x00000012af127209 */ /* 0x000fc40007810000 */
[----:B------:R-:W-:Y:S02]  /*6e80*/  FSEL R209, R123, -INF , !P1 ;  /* 0xff8000007bd17808 */ /* 0x000fe40004800000 */
[----:B------:R-:W-:Y:S02]  /*6e90*/  ISETP.NE.AND P1, PT, R186, RZ, PT ;  /* 0x000000ffba00720c */ /* 0x000fe40003f25270 */
[----:B------:R-:W-:Y:S02]  /*6ea0*/  FMNMX.FTZ R18, R177, R18, !PT ;  /* 0x00000012b1127209 */ /* 0x000fe40007810000 */
[----:B------:R-:W-:Y:S02]  /*6eb0*/  ISETP.GT.AND P1, PT, R144, 0x11, !P1 ;  /* 0x000000119000780c */ /* 0x000fe40004f24270 */
[----:B------:R-:W-:Y:S02]  /*6ec0*/  FMNMX.FTZ R18, R179, R18, !PT ;  /* 0x00000012b3127209 */ /* 0x000fe40007810000 */
[----:B------:R-:W-:-:S02]  /*6ed0*/  ISETP.LT.OR P1, PT, R2, 0x12, P1 ;  /* 0x000000120200780c */ /* 0x000fc40000f21670 */
[----:B------:R-:W-:Y:S02]  /*6ee0*/  FMNMX.FTZ R18, R181, R18, !PT ;  /* 0x00000012b5127209 */ /* 0x000fe40007810000 */
[----:B------:R-:W-:Y:S02]  /*6ef0*/  FSEL R217, R124, -INF , !P1 ;  /* 0xff8000007cd97808 */ /* 0x000fe40004800000 */
[----:B------:R-:W-:Y:S02]  /*6f00*/  ISETP.NE.AND P1, PT, R188, RZ, PT ;  /* 0x000000ffbc00720c */ /* 0x000fe40003f25270 */
[----:B------:R-:W-:Y:S02]  /*6f10*/  FMNMX.FTZ R18, R183, R18, !PT ;  /* 0x00000012b7127209 */ /* 0x000fe40007810000 */
[----:B------:R-:W-:Y:S02]  /*6f20*/  ISETP.GT.AND P1, PT, R144, 0x18, !P1 ;  /* 0x000000189000780c */ /* 0x000fe40004f24270 */
[----:B------:R-:W-:-:S02]  /*6f30*/  FMNMX.FTZ R18, R185, R18, !PT ;  /* 0x00000012b9127209 */ /* 0x000fc40007810000 */
[----:B------:R-:W-:Y:S02]  /*6f40*/  ISETP.LT.OR P1, PT, R2, 0x19, P1 ;  /* 0x000000190200780c */ /* 0x000fe40000f21670 */
[----:B------:R-:W-:Y:S02]  /*6f50*/  FMNMX.FTZ R18, R187, R18, !PT ;  /* 0x00000012bb127209 */ /* 0x000fe40007810000 */
[----:B------:R-:W-:Y:S02]  /*6f60*/  FSEL R191, R125, -INF , !P1 ;  /* 0xff8000007dbf7808 */ /* 0x000fe40004800000 */
[----:B------:R-:W-:Y:S02]  /*6f70*/  ISETP.GT.AND P1, PT, R144, 0x19, !P2 ;  /* 0x000000199000780c */ /* 0x000fe40005724270 */
[----:B------:R-:W-:Y:S02]  /*6f80*/  ISETP.NE.AND P2, PT, R211, RZ, PT ;  /* 0x000000ffd300720c */ /* 0x000fe40003f45270 */
[----:B------:R-:W-:-:S02]  /*6f90*/  ISETP.LT.OR P1, PT, R2, 0x1a, P1 ;  /* 0x0000001a0200780c */ /* 0x000fc40000f21670 */
[----:B------:R-:W-:Y:S02]  /*6fa0*/  FMNMX.FTZ R18, R171, R18, !PT ;  /* 0x00000012ab127209 */ /* 0x000fe40007810000 */
[----:B------:R-:W-:Y:S02]  /*6fb0*/  FSEL R215, R126, -INF , !P1 ;  /* 0xff8000007ed77808 */ /* 0x000fe40004800000 */
[----:B------:R-:W-:Y:S02]  /*6fc0*/  ISETP.GT.AND P1, PT, R144, 0x20, !P6 ;  /* 0x000000209000780c */ /* 0x000fe40007724270 */
[----:B------:R-:W-:Y:S02]  /*6fd0*/  ISETP.NE.AND P6, PT, R213, RZ, PT ;  /* 0x000000ffd500720c */ /* 0x000fe40003fc5270 */
        /* <DEDUP_REMOVED lines=17> */
[----:B------:R-:W-:Y:S02]  /*70f0*/  ISETP.NE.AND P1, PT, R174, RZ, PT ;  /* 0x000000ffae00720c */ /* 0x000fe40003f25270 */
[----:B------:R-:W-:Y:S02]  /*7100*/  FMNMX.FTZ R18, R159, R18, !PT ;  /* 0x000000129f127209 */ /* 0x000fe40007810000 */
[----:B------:R-:W-:-:S02]  /*7110*/  ISETP.GT.AND P1, PT, R144, 0x29, !P1 ;  /* 0x000000299000780c */ /* 0x000fc40004f24270 */
[----:B------:R-:W-:Y:S02]  /*7120*/  FMNMX.FTZ R18, R161, R18, !PT ;  /* 0x00000012a1127209 */ /* 0x000fe40007810000 */
[----:B------:R-:W-:Y:S02]  /*7130*/  ISETP.LT.OR P1, PT, R2, 0x2a, P1 ;  /* 0x0000002a0200780c */ /* 0x000fe40000f21670 */
[----:B------:R-:W-:Y:S02]  /*7140*/  FMNMX.FTZ R18, R163, R18, !PT ;  /* 0x00000012a3127209 */ /* 0x000fe40007810000 */
[----:B------:R-:W-:Y:S02]  /*7150*/  FSEL R211, R130, -INF , !P1 ;  /* 0xff80000082d37808 */ /* 0x000fe40004800000 */
[----:B------:R-:W-:Y:S02]  /*7160*/  ISETP.NE.AND P1, PT, R178, RZ, PT ;  /* 0x000000ffb200720c */ /* 0x000fe40003f25270 */
[----:B------:R-:W-:-:S02]  /*7170*/  FMNMX.FTZ R18, R165, R18, !PT ;  /* 0x00000012a5127209 */ /* 0x000fc40007810000 */
[----:B------:R-:W-:Y:S02]  /*7180*/  ISETP.GT.AND P1, PT, R144, 0x30, !P1 ;  /* 0x000000309000780c */ /* 0x000fe40004f24270 */
[----:B------:R-:W-:Y:S02]  /*7190*/  FMNMX.FTZ R18, R167, R18, !PT ;  /* 0x00000012a7127209 */ /* 0x000fe40007810000 */
[----:B------:R-:W-:Y:S02]  /*71a0*/  ISETP.LT.OR P1, PT, R2, 0x31, P1 ;  /* 0x000000310200780c */ /* 0x000fe40000f21670 */
[----:B------:R-:W-:Y:S02]  /*71b0*/  FMNMX.FTZ R18, R145, R18, !PT ;  /* 0x0000001291127209 */ /* 0x000fe40007810000 */
[----:B------:R-:W-:Y:S02]  /*71c0*/  FSEL R131, R131, -INF , !P1 ;  /* 0xff80000083837808 */ /* 0x000fe40004800000 */
[----:B------:R-:W-:-:S02]  /*71d0*/  ISETP.NE.AND P1, PT, R208, RZ, PT ;  /* 0x000000ffd000720c */ /* 0x000fc40003f25270 */
[----:B------:R-:W-:Y:S02]  /*71e0*/  FMNMX.FTZ R122, R143, R18, !PT ;  /* 0x000000128f7a7209 */ /* 0x000fe40007810000 */
[C---:B------:R-:W-:Y:S01]  /*71f0*/  ISETP.GT.AND P1, PT, R144.reuse, 0x31, !P1 ;  /* 0x000000319000780c */ /* 0x040fe20004f24270 */
[----:B------:R-:W1:Y:S01]  /*7200*/  LDC R18, c[0x0][0x988] ;  /* 0x00026200ff127b82 */ /* 0x000e620000000800 */
[----:B------:R-:W-:Y:S01]  /*7210*/  ISETP.GT.AND P3, PT, R144, 0x50, !P3 ;  /* 0x000000509000780c */ /* 0x000fe20005f64270 */
[----:B------:R-:W2:Y:S01]  /*7220*/  SHFL.BFLY PT, R21, R122, 0x2, 0x1f ;  /* 0x0c401f007a157f89 */ /* 0x000ea200000e0000 */
[----:B------:R-:W-:Y:S02]  /*7230*/  ISETP.LT.OR P1, PT, R2, 0x32, P1 ;  /* 0x000000320200780c */ /* 0x000fe40000f21670 */
[----:B------:R-:W-:Y:S02]  /*7240*/  ISETP.GT.AND P4, PT, R144, 0x51, !P4 ;  /* 0x000000519000780c */ /* 0x000fe40006784270 */
[----:B------:R-:W-:-:S02]  /*7250*/  FSEL R121, R132, -INF , !P1 ;  /* 0xff80000084797808 */ /* 0x000fc40004800000 */
[----:B------:R-:W-:Y:S02]  /*7260*/  ISETP.NE.AND P1, PT, R210, RZ, PT ;  /* 0x000000ffd200720c */ /* 0x000fe40003f25270 */
[----:B------:R-:W-:Y:S02]  /*7270*/  ISETP.LT.OR P3, PT, R2, 0x51, P3 ;  /* 0x000000510200780c */ /* 0x000fe40001f61670 */
[C---:B------:R-:W-:Y:S02]  /*7280*/  ISETP.GT.AND P1, PT, R144.reuse, 0x38, !P1 ;  /* 0x000000389000780c */ /* 0x040fe40004f24270 */
[----:B------:R-:W-:Y:S02]  /*7290*/  ISETP.GT.AND P5, PT, R144, 0x58, !P5 ;  /* 0x000000589000780c */ /* 0x000fe40006fa4270 */
[C---:B------:R-:W-:Y:S02]  /*72a0*/  ISETP.LT.OR P1, PT, R2.reuse, 0x39, P1 ;  /* 0x000000390200780c */ /* 0x040fe40000f21670 */
[----:B------:R-:W-:-:S02]  /*72b0*/  ISETP.LT.OR P4, PT, R2, 0x52, P4 ;  /* 0x000000520200780c */ /* 0x000fc40002781670 */
[----:B------:R-:W-:Y:S02]  /*72c0*/  FSEL R127, R134, -INF , !P1 ;  /* 0xff800000867f7808 */ /* 0x000fe40004800000 */
[----:B------:R-:W-:Y:S02]  /*72d0*/  ISETP.NE.AND P1, PT, R212, RZ, PT ;  /* 0x000000ffd400720c */ /* 0x000fe40003f25270 */
[----:B------:R-:W-:Y:S02]  /*72e0*/  ISETP.LT.OR P5, PT, R2, 0x59, P5 ;  /* 0x000000590200780c */ /* 0x000fe40002fa1670 */
[----:B------:R-:W-:Y:S02]  /*72f0*/  ISETP.GT.AND P1, PT, R144, 0x39, !P1 ;  /* 0x000000399000780c */ /* 0x000fe40004f24270 */
[----:B--2---:R-:W-:Y:S02]  /*7300*/  FMNMX.FTZ R124, R122, R21, !PT ;  /* 0x000000157a7c7209 */ /* 0x004fe40007810000 */
[----:B------:R-:W-:-:S02]  /*7310*/  ISETP.LT.OR P1, PT, R2, 0x3a, P1 ;  /* 0x0000003a0200780c */ /* 0x000fc40000f21670 */
[----:B------:R-:W-:Y:S01]  /*7320*/  FSEL R139, R139, -INF , !P5 ;  /* 0xff8000008b8b7808 */ /* 0x000fe20006800000 */
[----:B------:R-:W2:Y:S01]  /*7330*/  SHFL.BFLY PT, R21, R124, 0x1, 0x1f ;  /* 0x0c201f007c157f89 */ /* 0x000ea200000e0000 */
[----:B------:R-:W-:Y:S02]  /*7340*/  FSEL R133, R133, -INF , !P1 ;  /* 0xff80000085857808 */ /* 0x000fe40004800000 */
[----:B------:R-:W-:-:S04]  /*7350*/  ISETP.NE.AND P1, PT, R214, RZ, PT ;  /* 0x000000ffd600720c */ /* 0x000fc80003f25270 */
[----:B------:R-:W-:-:S04]  /*7360*/  ISETP.GT.AND P1, PT, R144, 0x40, !P1 ;  /* 0x000000409000780c */ /* 0x000fc80004f24270 */
[----:B------:R-:W-:-:S04]  /*7370*/  ISETP.LT.OR P1, PT, R2, 0x41, P1 ;  /* 0x000000410200780c */ /* 0x000fc80000f21670 */
[----:B------:R-:W-:Y:S02]  /*7380*/  FSEL R125, R138, -INF , !P1 ;  /* 0xff8000008a7d7808 */ /* 0x000fe40004800000 */
[----:B------:R-:W-:-:S04]  /*7390*/  ISETP.NE.AND P1, PT, R148, RZ, PT ;  /* 0x000000ff9400720c */ /* 0x000fc80003f25270 */
[----:B------:R-:W-:Y:S02]  /*73a0*/  ISETP.GT.AND P1, PT, R144, 0x41, !P1 ;  /* 0x000000419000780c */ /* 0x000fe40004f24270 */
[----:B--2---:R-:W-:Y:S02]  /*73b0*/  FMNMX.FTZ R21, R124, R21, !PT ;  /* 0x000000157c157209 */ /* 0x004fe40007810000 */
[----:B------:R-:W-:-:S04]  /*73c0*/  ISETP.LT.OR P1, PT, R2, 0x42, P1 ;  /* 0x000000420200780c */ /* 0x000fc80000f21670 */
[----:B------:R-:W-:Y:S02]  /*73d0*/  FSEL R137, R137, -INF , !P1 ;  /* 0xff80000089897808 */ /* 0x000fe40004800000 */
[----:B------:R-:W-:-:S04]  /*73e0*/  ISETP.GT.AND P1, PT, R144, 0x48, !P2 ;  /* 0x000000489000780c */ /* 0x000fc80005724270 */
[----:B------:R-:W-:-:S04]  /*73f0*/  ISETP.LT.OR P1, PT, R2, 0x49, P1 ;  /* 0x000000490200780c */ /* 0x000fc80000f21670 */
[----:B------:R-:W-:Y:S02]  /*7400*/  FSEL R123, R142, -INF , !P1 ;  /* 0xff8000008e7b7808 */ /* 0x000fe40004800000 */
[----:B------:R-:W-:Y:S02]  /*7410*/  ISETP.GT.AND P1, PT, R144, 0x49, !P6 ;  /* 0x000000499000780c */ /* 0x000fe40007724270 */
[----:B------:R-:W-:Y:S02]  /*7420*/  ISETP.NE.AND P6, PT, R152, RZ, PT ;  /* 0x000000ff9800720c */ /* 0x000fe40003fc5270 */
[----:B------:R-:W-:-:S04]  /*7430*/  ISETP.LT.OR P1, PT, R2, 0x4a, P1 ;  /* 0x0000004a0200780c */ /* 0x000fc80000f21670 */
[----:B------:R-:W-:Y:S02]  /*7440*/  FSEL R141, R141, -INF , !P1 ;  /* 0xff8000008d8d7808 */ /* 0x000fe40004800000 */
[----:B------:R-:W-:Y:S02]  /*7450*/  ISETP.GT.AND P1, PT, R144, RZ, !P6 ;  /* 0x000000ff9000720c */ /* 0x000fe40007724270 */
[----:B------:R-:W-:Y:S02]  /*7460*/  ISETP.NE.AND P6, PT, R146, RZ, PT ;  /* 0x000000ff9200720c */ /* 0x000fe40003fc5270 */
[----:B------:R-:W-:Y:S02]  /*7470*/  ISETP.LT.OR P1, PT, R2, 0x1, P1 ;  /* 0x000000010200780c */ /* 0x000fe40000f21670 */
[----:B------:R-:W-:Y:S02]  /*7480*/  ISETP.GT.AND P2, PT, R144, 0x59, !P6 ;  /* 0x000000599000780c */ /* 0x000fe40007744270 */
[----:B------:R-:W-:Y:S01]  /*7490*/  FSEL R120, R0, -INF , !P1 ;  /* 0xff80000000787808 */ /* 0x000fe20004800000 */
[C---:B-1----:R-:W-:Y:S01]  /*74a0*/  FMUL.FTZ R0, R21.reuse, R18 ;  /* 0x0000001215007220 */ /* 0x042fe20000410000 */
[----:B------:R-:W-:-:S02]  /*74b0*/  FSETP.NEU.FTZ.AND P1, PT, R21, -INF , PT ;  /* 0xff8000001500780b */ /* 0x000fc40003f3d000 */
[----:B------:R-:W-:Y:S02]  /*74c0*/  FMNMX.FTZ R122, R120, R3, !PT ;  /* 0x00000003787a7209 */ /* 0x000fe40007810000 */
[----:B------:R-:W-:Y:S02]  /*74d0*/  FSEL R0, R0, RZ, P1 ;  /* 0x000000ff00007208 */ /* 0x000fe40000800000 */
[----:B------:R-:W-:Y:S02]  /*74e0*/  FMNMX.FTZ R122, R221, R122, !PT ;  /* 0x0000007add7a7209 */ /* 0x000fe40007810000 */
[----:B------:R-:W-:Y:S01]  /*74f0*/  ISETP.LT.OR P2, PT, R2, 0x5a, P2 ;  /* 0x0000005a0200780c */ /* 0x000fe20001741670 */
[--C-:B------:R-:W-:Y:S01]  /*7500*/  FFMA.FTZ R184, R179, R18, -R0.reuse ;  /* 0x00000012b3b87223 */ /* 0x100fe20000010800 */
[----:B------:R-:W-:Y:S01]  /*7510*/  FMNMX.FTZ R122, R189, R122, !PT ;  /* 0x0000007abd7a7209 */ /* 0x000fe20007810000 */
[-CC-:B------:R-:W-:Y:S01]  /*7520*/  FFMA.FTZ R182, R169, R18.reuse, -R0.reuse ;  /* 0x00000012a9b67223 */ /* 0x180fe20000010800 */
[----:B------:R-:W-:Y:S01]  /*7530*/  FSEL R179, R135, -INF , !P3 ;  /* 0xff80000087b37808 */ /* 0x000fe20005800000 */
        /* <DEDUP_REMOVED lines=11> */
[----:B------:R-:W-:Y:S01]  /*75f0*/  FSEL R159, R21, RZ, P1 ;  /* 0x000000ff159f7208 */ /* 0x000fe20000800000 */
[--C-:B------:R-:W-:Y:S01]  /*7600*/  FFMA.FTZ R188, R173, R18, -R0.reuse ;  /* 0x00000012adbc7223 */ /* 0x100fe20000010800 */
[----:B------:R-:W-:Y:S01]  /*7610*/  FMNMX.FTZ R122, R191, R122, !PT ;  /* 0x0000007abf7a7209 */ /* 0x000fe20007810000 */
[-CC-:B------:R-:W-:Y:S01]  /*7620*/  FFMA.FTZ R149, R151, R18.reuse, -R0.reuse ;  /* 0x0000001297957223 */ /* 0x180fe20000010800 */
[----:B------:R-:W-:Y:S01]  /*7630*/  FFMA.FTZ R173, R177, R18, -R0 ;  /* 0x00000012b1ad7223 */ /* 0x000fe20000010800 */
[----:B------:R-:W-:Y:S01]  /*7640*/  FADD.FTZ R159, -R159, R4 ;  /* 0x000000049f9f7221 */ /* 0x000fe20000010100 */
        /* <DEDUP_REMOVED lines=17> */
[-C--:B------:R-:W-:Y:S01]  /*7760*/  FFMA.FTZ R143, R143, R18.reuse, -R0 ;  /* 0x000000128f8f7223 */ /* 0x080fe20000010800 */
[----:B------:R-:W-:Y:S01]  /*7770*/  FMUL.FTZ R0, R159, R18 ;  /* 0x000000129f007220 */ /* 0x000fe20000410000 */
[----:B------:R-:W-:Y:S01]  /*7780*/  MUFU.EX2 R223, R223 ;  /* 0x000000df00df7308 */ /* 0x000fe20000000800 */
[----:B------:R-:W-:-:S02]  /*7790*/  FMNMX.FTZ R122, R131, R122, !PT ;  /* 0x0000007a837a7209 */ /* 0x000fc40007810000 */
[----:B------:R-:W-:Y:S02]  /*77a0*/  LOP3.LUT P6, RZ, R216, 0x7f, RZ, 0xc0, !PT ;  /* 0x0000007fd8ff7812 */ /* 0x000fe400078cc0ff */
        /* <DEDUP_REMOVED lines=8> */
[----:B------:R-:W-:-:S04]  /*7830*/  FMNMX.FTZ R122, R123, R122, !PT ;  /* 0x0000007a7b7a7209 */ /* 0x000fc80007810000 */
[----:B------:R-:W-:-:S03]  /*7840*/  FMNMX.FTZ R122, R141, R122, !PT ;  /* 0x0000007a8d7a7209 */ /* 0x000fc60007810000 */
[----:B------:R-:W4:Y:S01]  /*7850*/  MUFU.EX2 R173, R173 ;  /* 0x000000ad00ad7308 */ /* 0x000f220000000800 */
[----:B------:R-:W-:-:S04]  /*7860*/  FMNMX.FTZ R122, R179, R122, !PT ;  /* 0x0000007ab37a7209 */ /* 0x000fc80007810000 */
[----:B------:R-:W-:-:S03]  /*7870*/  FMNMX.FTZ R122, R171, R122, !PT ;  /* 0x0000007aab7a7209 */ /* 0x000fc60007810000 */
[----:B------:R-:W5:Y:S01]  /*7880*/  MUFU.EX2 R184, R184 ;  /* 0x000000b800b87308 */ /* 0x000f620000000800 */
[----:B------:R-:W-:-:S04]  /*7890*/  FMNMX.FTZ R122, R139, R122, !PT ;  /* 0x0000007a8b7a7209 */ /* 0x000fc80007810000 */
[----:B------:R-:W-:-:S03]  /*78a0*/  FMNMX.FTZ R122, R169, R122, !PT ;  /* 0x0000007aa97a7209 */ /* 0x000fc60007810000 */
[----:B------:R-:W5:Y:S02]  /*78b0*/  MUFU.EX2 R175, R175 ;  /* 0x000000af00af7308 */ /* 0x000f640000000800 */
[----:B------:R-:W1:Y:S06]  /*78c0*/  SHFL.BFLY PT, R181, R122, 0x2, 0x1f ;  /* 0x0c401f007ab57f89 */ /* 0x000e6c00000e0000 */
[----:B------:R-:W5:Y:S08]  /*78d0*/  MUFU.EX2 R186, R186 ;  /* 0x000000ba00ba7308 */ /* 0x000f700000000800 */
[----:B------:R-:W-:Y:S08]  /*78e0*/  MUFU.EX2 R177, R177 ;  /* 0x000000b100b17308 */ /* 0x000ff00000000800 */
[----:B------:R-:W-:Y:S01]  /*78f0*/  MUFU.EX2 R180, R180 ;  /* 0x000000b400b47308 */ /* 0x000fe20000000800 */
[----:B-1----:R-:W-:-:S05]  /*7900*/  FMNMX.FTZ R181, R122, R181, !PT ;  /* 0x000000b57ab57209 */ /* 0x002fca0007810000 */
[----:B------:R-:W1:Y:S02]  /*7910*/  SHFL.BFLY PT, R2, R181, 0x1, 0x1f ;  /* 0x0c201f00b5027f89 */ /* 0x000e6400000e0000 */
[----:B------:R-:W-:Y:S08]  /*7920*/  MUFU.EX2 R135, R135 ;  /* 0x0000008700877308 */ /* 0x000ff00000000800 */
[----:B------:R-:W-:Y:S08]  /*7930*/  MUFU.EX2 R182, R182 ;  /* 0x000000b600b67308 */ /* 0x000ff00000000800 */
[----:B------:R-:W-:Y:S01]  /*7940*/  MUFU.EX2 R147, R147 ;  /* 0x0000009300937308 */ /* 0x000fe20000000800 */
[----:B-1----:R-:W-:-:S07]  /*7950*/  FMNMX.FTZ R145, R181, R2, !PT ;  /* 0x00000002b5917209 */ /* 0x002fce0007810000 */
[----:B------:R-:W-:Y:S01]  /*7960*/  MUFU.EX2 R176, R176 ;  /* 0x000000b000b07308 */ /* 0x000fe20000000800 */
[C---:B------:R-:W-:Y:S01]  /*7970*/  FSETP.NEU.FTZ.AND P1, PT, R145.reuse, -INF , PT ;  /* 0xff8000009100780b */ /* 0x040fe20003f3d000 */
[----:B------:R-:W-:-:S03]  /*7980*/  FMUL.FTZ R124, R145, R18 ;  /* 0x00000012917c7220 */ /* 0x000fc60000410000 */
[----:B------:R-:W-:-:S03]  /*7990*/  FSEL R2, R145, RZ, P1 ;  /* 0x000000ff91027208 */ /* 0x000fc60000800000 */
[----:B------:R-:W-:Y:S01]  /*79a0*/  MUFU.EX2 R149, R149 ;  /* 0x0000009500957308 */ /* 0x000fe20000000800 */
[----:B------:R-:W-:Y:S02]  /*79b0*/  FSEL R124, R124, RZ, P1 ;  /* 0x000000ff7c7c7208 */ /* 0x000fe40000800000 */
[C---:B------:R-:W-:Y:S01]  /*79c0*/  ISETP.GT.AND P1, PT, R19.reuse, UR41, PT ;  /* 0x0000002913007c0c */ /* 0x040fe2000bf24270 */
[----:B------:R-:W-:Y:S01]  /*79d0*/  FADD.FTZ R3, -R2, R3 ;  /* 0x0000000302037221 */ /* 0x000fe20000010100 */
[----:B------:R-:W-:Y:S02]  /*79e0*/  VIADD R19, R19, 0xffffffff ;  /* 0xffffffff13137836 */ /* 0x000fe40000000000 */
[-CC-:B------:R-:W-:Y:S01]  /*79f0*/  FFMA.FTZ R159, R120, R18.reuse, -R124.reuse ;  /* 0x00000012789f7223 */ /* 0x180fe2000001087c */
[-CC-:B------:R-:W-:Y:S01]  /*7a00*/  FFMA.FTZ R4, R221, R18.reuse, -R124.reuse ;  /* 0x00000012dd047223 */ /* 0x180fe2000001087c */
[-C--:B------:R-:W-:Y:S01]  /*7a10*/  FMUL.FTZ R2, R3, R18.reuse ;  /* 0x0000001203027220 */ /* 0x080fe20000410000 */
[--C-:B------:R-:W-:Y:S01]  /*7a20*/  FFMA.FTZ R183, R129, R18, -R124.reuse ;  /* 0x0000001281b77223 */ /* 0x100fe2000001087c */
[----:B------:R-:W-:Y:S01]  /*7a30*/  FFMA.FTZ R129, R0, R14, R223 ;  /* 0x0000000e00817223 */ /* 0x000fe200000100df */
[-CC-:B------:R-:W-:Y:S01]  /*7a40*/  FFMA.FTZ R120, R189, R18.reuse, -R124.reuse ;  /* 0x00000012bd787223 */ /* 0x180fe2000001087c */
[----:B------:R-:W-:Y:S01]  /*7a50*/  MUFU.EX2 R159, R159 ;  /* 0x0000009f009f7308 */ /* 0x000fe20000000800 */
[-CC-:B------:R-:W-:Y:S01]  /*7a60*/  FFMA.FTZ R161, R219, R18.reuse, -R124.reuse ;  /* 0x00000012dba17223 */ /* 0x180fe2000001087c */
[----:B--2---:R-:W-:Y:S01]  /*7a70*/  FADD.FTZ R129, R188, R129 ;  /* 0x00000081bc817221 */ /* 0x004fe20000010000 */
[-CC-:B------:R-:W-:Y:S01]  /*7a80*/  FFMA.FTZ R185, R209, R18.reuse, -R124.reuse ;  /* 0x00000012d1b97223 */ /* 0x180fe2000001087c */
[-CC-:B------:R-:W-:Y:S01]  /*7a90*/  FFMA.FTZ R132, R121, R18.reuse, -R124.reuse ;  /* 0x0000001279847223 */ /* 0x180fe2000001087c */
[-CC-:B------:R-:W-:Y:S01]  /*7aa0*/  FFMA.FTZ R122, R217, R18.reuse, -R124.reuse ;  /* 0x00000012d97a7223 */ /* 0x180fe2000001087c */
[----:B---3--:R-:W-:Y:S01]  /*7ab0*/  FADD.FTZ R14, R190, R129 ;  /* 0x00000081be0e7221 */ /* 0x008fe20000010000 */
[-CC-:B------:R-:W-:Y:S01]  /*7ac0*/  FFMA.FTZ R187, R191, R18.reuse, -R124.reuse ;  /* 0x00000012bfbb7223 */ /* 0x180fe2000001087c */
[----:B------:R-:W1:Y:S01]  /*7ad0*/  MUFU.EX2 R2, R2 ;  /* 0x0000000200027308 */ /* 0x000e620000000800 */
[-C--:B------:R-:W-:Y:S01]  /*7ae0*/  FFMA.FTZ R126, R215, R18.reuse, -R124 ;  /* 0x00000012d77e7223 */ /* 0x080fe2000001087c */
[----:B----4-:R-:W-:Y:S01]  /*7af0*/  FADD.FTZ R121, R173, R14 ;  /* 0x0000000ead797221 */ /* 0x010fe20000010000 */
[-CC-:B------:R-:W-:Y:S01]  /*7b00*/  FFMA.FTZ R181, R207, R18.reuse, -R124.reuse ;  /* 0x00000012cfb57223 */ /* 0x180fe2000001087c */
[-CC-:B------:R-:W-:Y:S01]  /*7b10*/  FFMA.FTZ R128, R213, R18.reuse, -R124.reuse ;  /* 0x00000012d5807223 */ /* 0x180fe2000001087c */
[-CC-:B------:R-:W-:Y:S01]  /*7b20*/  FFMA.FTZ R127, R127, R18.reuse, -R124.reuse ;  /* 0x000000127f7f7223 */ /* 0x180fe2000001087c */
[----:B-----5:R-:W-:Y:S01]  /*7b30*/  FADD.FTZ R14, R184, R121 ;  /* 0x00000079b80e7221 */ /* 0x020fe20000010000 */
[-CC-:B------:R-:W-:Y:S01]  /*7b40*/  FFMA.FTZ R130, R211, R18.reuse, -R124.reuse ;  /* 0x00000012d3827223 */ /* 0x180fe2000001087c */
[----:B------:R-:W2:Y:S01]  /*7b50*/  MUFU.EX2 R4, R4 ;  /* 0x0000000400047308 */ /* 0x000ea20000000800 */
[-C--:B------:R-:W-:Y:S01]  /*7b60*/  FFMA.FTZ R3, R131, R18.reuse, -R124 ;  /* 0x0000001283037223 */ /* 0x080fe2000001087c */
[----:B------:R-:W-:Y:S01]  /*7b70*/  FADD.FTZ R129, R175, R14 ;  /* 0x0000000eaf817221 */ /* 0x000fe20000010000 */
[-CC-:B------:R-:W-:Y:S01]  /*7b80*/  FFMA.FTZ R134, R133, R18.reuse, -R124.reuse ;  /* 0x0000001285867223 */ /* 0x180fe2000001087c */
[-CC-:B------:R-:W-:Y:S01]  /*7b90*/  FFMA.FTZ R123, R123, R18.reuse, -R124.reuse ;  /* 0x000000127b7b7223 */ /* 0x180fe2000001087c */
[-CC-:B------:R-:W-:Y:S01]  /*7ba0*/  FFMA.FTZ R141, R141, R18.reuse, -R124.reuse ;  /* 0x000000128d8d7223 */ /* 0x180fe2000001087c */
[----:B------:R-:W-:Y:S01]  /*7bb0*/  FADD.FTZ R136, R186, R129 ;  /* 0x00000081ba887221 */ /* 0x000fe20000010000 */
[-CC-:B------:R-:W-:Y:S01]  /*7bc0*/  FFMA.FTZ R179, R179, R18.reuse, -R124.reuse ;  /* 0x00000012b3b37223 */ /* 0x180fe2000001087c */
[----:B------:R-:W3:Y:S01]  /*7bd0*/  MUFU.EX2 R120, R120 ;  /* 0x0000007800787308 */ /* 0x000ee20000000800 */
[----:B-1----:R-:W-:Y:S01]  /*7be0*/  FFMA.FTZ R121, R2, R7, R159 ;  /* 0x0000000702797223 */ /* 0x002fe2000001009f */
[-CC-:B------:R-:W-:Y:S01]  /*7bf0*/  FFMA.FTZ R171, R171, R18.reuse, -R124.reuse ;  /* 0x00000012abab7223 */ /* 0x180fe2000001087c */
[----:B------:R-:W-:Y:S01]  /*7c00*/  FFMA.FTZ R139, R139, R18, -R124 ;  /* 0x000000128b8b7223 */ /* 0x000fe2000001087c */
[----:B------:R-:W-:Y:S01]  /*7c10*/  IMAD.U32 R129, RZ, RZ, UR6 ;  /* 0x00000006ff817e24 */ /* 0x000fe2000f8e00ff */
[----:B------:R-:W-:-:S02]  /*7c20*/  F2FP.BF16.F32.PACK_AB R186, R177, R186 ;  /* 0x000000bab1ba723e */ /* 0x000fc400000010ff */
[----:B------:R-:W-:Y:S01]  /*7c30*/  F2FP.BF16.F32.PACK_AB R190, R173, R190 ;  /* 0x000000beadbe723e */ /* 0x000fe200000010ff */
[----:B------:R-:W1:Y:S01]  /*7c40*/  MUFU.EX2 R161, R161 ;  /* 0x000000a100a17308 */ /* 0x000e620000000800 */
[C---:B--2---:R-:W-:Y:S01]  /*7c50*/  FADD.FTZ R121, R4.reuse, R121 ;  /* 0x0000007904797221 */ /* 0x044fe20000010000 */
[----:B------:R-:W-:Y:S01]  /*7c60*/  @!P6 VIADD R129, R129, 0x30860 ;  /* 0x000308608181e836 */ /* 0x000fe20000000000 */
[----:B------:R-:W-:Y:S02]  /*7c70*/  F2FP.BF16.F32.PACK_AB R184, R175, R184 ;  /* 0x000000b8afb8723e */ /* 0x000fe400000010ff */
[----:B------:R-:W-:Y:S01]  /*7c80*/  F2FP.BF16.F32.PACK_AB R189, R4, R159 ;  /* 0x0000009f04bd723e */ /* 0x000fe200000010ff */
[----:B------:R-:W-:Y:S01]  /*7c90*/  IMAD.MOV.U32 R4, RZ, RZ, R21 ;  /* 0x000000ffff047224 */ /* 0x000fe200078e0015 */
[----:B------:R-:W-:Y:S01]  /*7ca0*/  @!P6 PRMT R129, RZ, 0x654, R129 ;  /* 0x00000654ff81e816 */ /* 0x000fe20000000081 */
[----:B------:R-:W2:Y:S01]  /*7cb0*/  MUFU.EX2 R185, R185 ;  /* 0x000000b900b97308 */ /* 0x000ea20000000800 */
[----:B---3--:R-:W-:Y:S01]  /*7cc0*/  FADD.FTZ R14, R120, R121 ;  /* 0x00000079780e7221 */ /* 0x008fe20000010000 */
[----:B------:R-:W-:Y:S01]  /*7cd0*/  FADD.FTZ R121, R177, R136 ;  /* 0x00000088b1797221 */ /* 0x000fe20000010000 */
[----:B------:R3:W-:Y:S01]  /*7ce0*/  @!P6 SYNCS.ARRIVE.TRANS64.RED.A1T0 RZ, [R129+URZ], RZ ;  /* 0x000000ff81ffe9a7 */ /* 0x0007e2000810043f */
[----:B------:R-:W-:-:S02]  /*7cf0*/  F2FP.BF16.F32.PACK_AB R188, R188, R223 ;  /* 0x000000dfbcbc723e */ /* 0x000fc400000010ff */
[----:B------:R-:W-:Y:S01]  /*7d00*/  FADD.FTZ R136, R180, R121 ;  /* 0x00000079b4887221 */ /* 0x000fe20000010000 */
[----:B------:R-:W-:Y:S01]  /*7d10*/  FFMA.FTZ R121, R125, R18, -R124 ;  /* 0x000000127d797223 */ /* 0x000fe2000001087c */
[----:B------:R-:W4:Y:S01]  /*7d20*/  MUFU.EX2 R122, R122 ;  /* 0x0000007a007a7308 */ /* 0x000f220000000800 */
[----:B-1----:R-:W-:Y:S01]  /*7d30*/  FADD.FTZ R14, R161, R14 ;  /* 0x0000000ea10e7221 */ /* 0x002fe20000010000 */
[----:B------:R-:W-:Y:S02]  /*7d40*/  F2FP.BF16.F32.PACK_AB R180, R135, R180 ;  /* 0x000000b487b4723e */ /* 0x000fe400000010ff */
[----:B------:R-:W-:-:S04]  /*7d50*/  F2FP.BF16.F32.PACK_AB R191, R161, R120 ;  /* 0x00000078a1bf723e */ /* 0x000fc800000010ff */
[----:B------:R-:W1:Y:S01]  /*7d60*/  MUFU.EX2 R187, R187 ;  /* 0x000000bb00bb7308 */ /* 0x000e620000000800 */
[----:B--2---:R-:W-:-:S07]  /*7d70*/  FADD.FTZ R125, R185, R14 ;  /* 0x0000000eb97d7221 */ /* 0x004fce0000010000 */
[----:B------:R-:W2:Y:S01]  /*7d80*/  MUFU.EX2 R126, R126 ;  /* 0x0000007e007e7308 */ /* 0x000ea20000000800 */
[C---:B----4-:R-:W-:Y:S01]  /*7d90*/  FADD.FTZ R14, R122.reuse, R125 ;  /* 0x0000007d7a0e7221 */ /* 0x050fe20000010000 */
[----:B------:R-:W-:-:S06]  /*7da0*/  F2FP.BF16.F32.PACK_AB R185, R122, R185 ;  /* 0x000000b97ab9723e */ /* 0x000fcc00000010ff */
[----:B------:R-:W4:Y:S01]  /*7db0*/  MUFU.EX2 R181, R181 ;  /* 0x000000b500b57308 */ /* 0x000f220000000800 */
[----:B-1----:R-:W-:-:S07]  /*7dc0*/  FADD.FTZ R125, R187, R14 ;  /* 0x0000000ebb7d7221 */ /* 0x002fce0000010000 */
[----:B------:R-:W1:Y:S01]  /*7dd0*/  MUFU.EX2 R128, R128 ;  /* 0x0000008000807308 */ /* 0x000e620000000800 */
[C---:B--2---:R-:W-:Y:S01]  /*7de0*/  FADD.FTZ R14, R126.reuse, R125 ;  /* 0x0000007d7e0e7221 */ /* 0x044fe20000010000 */
[----:B------:R-:W-:-:S06]  /*7df0*/  F2FP.BF16.F32.PACK_AB R187, R126, R187 ;  /* 0x000000bb7ebb723e */ /* 0x000fcc00000010ff */
[----:B------:R2:W-:Y:S01]  /*7e00*/  MUFU.EX2 R7, R127 ;  /* 0x0000007f00077308 */ /* 0x0005e20000000800 */
[----:B----4-:R-:W-:-:S07]  /*7e10*/  FADD.FTZ R125, R181, R14 ;  /* 0x0000000eb57d7221 */ /* 0x010fce0000010000 */
[----:B------:R-:W4:Y:S01]  /*7e20*/  MUFU.EX2 R183, R183 ;  /* 0x000000b700b77308 */ /* 0x000f220000000800 */
[----:B--2---:R-:W-:Y:S01]  /*7e30*/  FADD.FTZ R127, R135, R136 ;  /* 0x00000088877f7221 */ /* 0x004fe20000010000 */
[----:B-1----:R-:W-:Y:S01]  /*7e40*/  FADD.FTZ R14, R128, R125 ;  /* 0x0000007d800e7221 */ /* 0x002fe20000010000 */
[-CC-:B------:R-:W-:Y:S01]  /*7e50*/  FFMA.FTZ R136, R137, R18.reuse, -R124.reuse ;  /* 0x0000001289887223 */ /* 0x180fe2000001087c */
[----:B------:R-:W-:Y:S01]  /*7e60*/  FFMA.FTZ R124, R169, R18, -R124 ;  /* 0x00000012a97c7223 */ /* 0x000fe2000001087c */
[----:B------:R-:W-:Y:S01]  /*7e70*/  FADD.FTZ R138, R182, R127 ;  /* 0x0000007fb68a7221 */ /* 0x000fe20000010000 */
[C---:B------:R-:W-:Y:S02]  /*7e80*/  F2FP.BF16.F32.PACK_AB R182, R147.reuse, R182 ;  /* 0x000000b693b6723e */ /* 0x040fe400000010ff */
[----:B------:R-:W1:Y:S01]  /*7e90*/  MUFU.EX2 R178, R178 ;  /* 0x000000b200b27308 */ /* 0x000e620000000800 */
[----:B------:R-:W-:Y:S01]  /*7ea0*/  FADD.FTZ R127, R147, R138 ;  /* 0x0000008a937f7221 */ /* 0x000fe20000010000 */
[----:B------:R-:W-:-:S03]  /*7eb0*/  F2FP.BF16.F32.PACK_AB R181, R128, R181 ;  /* 0x000000b580b5723e */ /* 0x000fc600000010ff */
[----:B------:R-:W-:Y:S01]  /*7ec0*/  FADD.FTZ R138, R176, R127 ;  /* 0x0000007fb08a7221 */ /* 0x000fe20000010000 */
[C---:B------:R-:W-:Y:S02]  /*7ed0*/  F2FP.BF16.F32.PACK_AB R176, R149.reuse, R176 ;  /* 0x000000b095b0723e */ /* 0x040fe400000010ff */
[----:B------:R-:W2:Y:S01]  /*7ee0*/  MUFU.EX2 R130, R130 ;  /* 0x0000008200827308 */ /* 0x000ea20000000800 */
[----:B------:R-:W-:Y:S01]  /*7ef0*/  FADD.FTZ R127, R149, R138 ;  /* 0x0000008a957f7221 */ /* 0x000fe20000010000 */
[----:B----4-:R-:W-:-:S06]  /*7f00*/  FADD.FTZ R125, R183, R14 ;  /* 0x0000000eb77d7221 */ /* 0x010fcc0000010000 */
[----:B------:R-:W4:Y:S01]  /*7f10*/  MUFU.EX2 R151, R151 ;  /* 0x0000009700977308 */ /* 0x000f220000000800 */
[----:B-1----:R-:W-:-:S07]  /*7f20*/  FADD.FTZ R138, R178, R127 ;  /* 0x0000007fb28a7221 */ /* 0x002fce0000010000 */
[----:B------:R-:W-:Y:S01]  /*7f30*/  MUFU.EX2 R3, R3 ;  /* 0x0000000300037308 */ /* 0x000fe20000000800 */
[C---:B--2---:R-:W-:Y:S01]  /*7f40*/  FADD.FTZ R14, R130.reuse, R125 ;  /* 0x0000007d820e7221 */ /* 0x044fe20000010000 */
[----:B------:R-:W-:-:S06]  /*7f50*/  F2FP.BF16.F32.PACK_AB R183, R130, R183 ;  /* 0x000000b782b7723e */ /* 0x000fcc00000010ff */
[----:B------:R-:W1:Y:S01]  /*7f60*/  MUFU.EX2 R172, R172 ;  /* 0x000000ac00ac7308 */ /* 0x000e620000000800 */
[C---:B----4-:R-:W-:Y:S01]  /*7f70*/  FADD.FTZ R127, R151.reuse, R138 ;  /* 0x0000008a977f7221 */ /* 0x050fe20000010000 */
[----:B------:R-:W-:-:S06]  /*7f80*/  F2FP.BF16.F32.PACK_AB R178, R151, R178 ;  /* 0x000000b297b2723e */ /* 0x000fcc00000010ff */
[----:B------:R-:W2:Y:S08]  /*7f90*/  MUFU.EX2 R132, R132 ;  /* 0x0000008400847308 */ /* 0x000eb00000000800 */
[----:B------:R-:W4:Y:S01]  /*7fa0*/  MUFU.EX2 R153, R153 ;  /* 0x0000009900997308 */ /* 0x000f220000000800 */
[----:B-1----:R-:W-:-:S07]  /*7fb0*/  FADD.FTZ R138, R172, R127 ;  /* 0x0000007fac8a7221 */ /* 0x002fce0000010000 */
[----:B------:R-:W1:Y:S01]  /*7fc0*/  MUFU.EX2 R174, R174 ;  /* 0x000000ae00ae7308 */ /* 0x000e620000000800 */
[----:B--2---:R-:W-:-:S07]  /*7fd0*/  F2FP.BF16.F32.PACK_AB R177, R132, R3 ;  /* 0x0000000384b1723e */ /* 0x004fce00000010ff */
[----:B------:R-:W-:Y:S01]  /*7fe0*/  MUFU.EX2 R134, R134 ;  /* 0x0000008600867308 */ /* 0x000fe20000000800 */
[C---:B----4-:R-:W-:Y:S01]  /*7ff0*/  FADD.FTZ R125, R153.reuse, R138 ;  /* 0x0000008a997d7221 */ /* 0x050fe20000010000 */
[----:B------:R-:W-:-:S06]  /*8000*/  F2FP.BF16.F32.PACK_AB R172, R153, R172 ;  /* 0x000000ac99ac723e */ /* 0x000fcc00000010ff */
[----:B------:R-:W2:Y:S01]  /*8010*/  MUFU.EX2 R155, R155 ;  /* 0x0000009b009b7308 */ /* 0x000ea20000000800 */
[----:B-1----:R-:W-:-:S07]  /*8020*/  FADD.FTZ R138, R174, R125 ;  /* 0x0000007dae8a7221 */ /* 0x002fce0000010000 */
[----:B------:R-:W1:Y:S08]  /*8030*/  MUFU.EX2 R121, R121 ;  /* 0x0000007900797308 */ /* 0x000e700000000800 */
[----:B------:R4:W-:Y:S01]  /*8040*/  MUFU.EX2 R140, R123 ;  /* 0x0000007b008c7308 */ /* 0x0009e20000000800 */
[C---:B--2---:R-:W-:Y:S01]  /*8050*/  FADD.FTZ R125, R155.reuse, R138 ;  /* 0x0000008a9b7d7221 */ /* 0x044fe20000010000 */
[----:B------:R-:W-:-:S06]  /*8060*/  F2FP.BF16.F32.PACK_AB R174, R155, R174 ;  /* 0x000000ae9bae723e */ /* 0x000fcc00000010ff */
[----:B------:R-:W2:Y:S01]  /*8070*/  MUFU.EX2 R168, R168 ;  /* 0x000000a800a87308 */ /* 0x000ea20000000800 */
[----:B----4-:R-:W-:Y:S01]  /*8080*/  FADD.FTZ R123, R3, R14 ;  /* 0x0000000e037b7221 */ /* 0x010fe20000010000 */
[----:B------:R-:W-:-:S03]  /*8090*/  IMAD.MOV.U32 R3, RZ, RZ, R145 ;  /* 0x000000ffff037224 */ /* 0x000fc600078e0091 */
[----:B------:R-:W-:-:S03]  /*80a0*/  FADD.FTZ R14, R132, R123 ;  /* 0x0000007b840e7221 */ /* 0x000fc60000010000 */
[----:B------:R-:W4:Y:S01]  /*80b0*/  MUFU.EX2 R136, R136 ;  /* 0x0000008800887308 */ /* 0x000f220000000800 */
[----:B------:R-:W-:-:S04]  /*80c0*/  FADD.FTZ R123, R7, R14 ;  /* 0x0000000e077b7221 */ /* 0x000fc80000010000 */
[----:B------:R-:W-:-:S03]  /*80d0*/  FADD.FTZ R14, R134, R123 ;  /* 0x0000007b860e7221 */ /* 0x000fc60000010000 */
[----:B------:R-:W5:Y:S01]  /*80e0*/  MUFU.EX2 R157, R157 ;  /* 0x0000009d009d7308 */ /* 0x000f620000000800 */
[----:B-1----:R-:W-:Y:S01]  /*80f0*/  FADD.FTZ R123, R121, R14 ;  /* 0x0000000e797b7221 */ /* 0x002fe20000010000 */
[----:B--2---:R-:W-:-:S06]  /*8100*/  FADD.FTZ R138, R168, R125 ;  /* 0x0000007da88a7221 */ /* 0x004fcc0000010000 */
[----:B------:R-:W1:Y:S01]  /*8110*/  MUFU.EX2 R141, R141 ;  /* 0x0000008d008d7308 */ /* 0x000e620000000800 */
[C---:B----4-:R-:W-:Y:S01]  /*8120*/  FADD.FTZ R123, R136.reuse, R123 ;  /* 0x0000007b887b7221 */ /* 0x050fe20000010000 */
[----:B------:R-:W-:-:S03]  /*8130*/  F2FP.BF16.F32.PACK_AB R173, R136, R121 ;  /* 0x0000007988ad723e */ /* 0x000fc600000010ff */
[----:B------:R-:W-:-:S03]  /*8140*/  FADD.FTZ R123, R140, R123 ;  /* 0x0000007b8c7b7221 */ /* 0x000fc60000010000 */
[----:B------:R2:W4:Y:S01]  /*8150*/  MUFU.EX2 R142, R179 ;  /* 0x000000b3008e7308 */ /* 0x0005220000000800 */
[C---:B-----5:R-:W-:Y:S01]  /*8160*/  FADD.FTZ R125, R157.reuse, R138 ;  /* 0x0000008a9d7d7221 */ /* 0x060fe20000010000 */
[----:B------:R-:W-:-:S06]  /*8170*/  F2FP.BF16.F32.PACK_AB R168, R157, R168 ;  /* 0x000000a89da8723e */ /* 0x000fcc00000010ff */
[----:B------:R-:W5:Y:S01]  /*8180*/  MUFU.EX2 R169, R171 ;  /* 0x000000ab00a97308 */ /* 0x000f620000000800 */
[C---:B-1----:R-:W-:Y:S01]  /*8190*/  FADD.FTZ R123, R141.reuse, R123 ;  /* 0x0000007b8d7b7221 */ /* 0x042fe20000010000 */
[----:B--2---:R-:W-:Y:S02]  /*81a0*/  F2FP.BF16.F32.PACK_AB R179, R134, R7 ;  /* 0x0000000786b3723e */ /* 0x004fe400000010ff */
[----:B------:R-:W-:-:S04]  /*81b0*/  F2FP.BF16.F32.PACK_AB R175, R141, R140 ;  /* 0x0000008c8daf723e */ /* 0x000fc800000010ff */
[----:B------:R-:W1:Y:S01]  /*81c0*/  MUFU.EX2 R170, R170 ;  /* 0x000000aa00aa7308 */ /* 0x000e620000000800 */
[----:B----4-:R-:W-:-:S07]  /*81d0*/  FADD.FTZ R123, R142, R123 ;  /* 0x0000007b8e7b7221 */ /* 0x010fce0000010000 */
[----:B------:R-:W2:Y:S01]  /*81e0*/  MUFU.EX2 R138, R139 ;  /* 0x0000008b008a7308 */ /* 0x000ea20000000800 */
[C---:B-----5:R-:W-:Y:S01]  /*81f0*/  FADD.FTZ R123, R169.reuse, R123 ;  /* 0x0000007ba97b7221 */ /* 0x060fe20000010000 */
[----:B------:R-:W-:-:S06]  /*8200*/  F2FP.BF16.F32.PACK_AB R169, R169, R142 ;  /* 0x0000008ea9a9723e */ /* 0x000fcc00000010ff */
[----:B------:R-:W4:Y:S01]  /*8210*/  MUFU.EX2 R143, R143 ;  /* 0x0000008f008f7308 */ /* 0x000f220000000800 */
[----:B-1----:R-:W-:-:S07]  /*8220*/  FADD.FTZ R14, R170, R125 ;  /* 0x0000007daa0e7221 */ /* 0x002fce0000010000 */
[----:B------:R-:W1:Y:S01]  /*8230*/  MUFU.EX2 R124, R124 ;  /* 0x0000007c007c7308 */ /* 0x000e620000000800 */
[----:B--2---:R-:W-:Y:S01]  /*8240*/  FADD.FTZ R123, R138, R123 ;  /* 0x0000007b8a7b7221 */ /* 0x004fe20000010000 */
[C---:B----4-:R-:W-:Y:S01]  /*8250*/  FADD.FTZ R14, R143.reuse, R14 ;  /* 0x0000000e8f0e7221 */ /* 0x050fe20000010000 */
[----:B------:R-:W-:Y:S02]  /*8260*/  F2FP.BF16.F32.PACK_AB R170, R143, R170 ;  /* 0x000000aa8faa723e */ /* 0x000fe400000010ff */
[C---:B-1----:R-:W-:Y:S01]  /*8270*/  FADD.FTZ R7, R124.reuse, R123 ;  /* 0x0000007b7c077221 */ /* 0x042fe20000010000 */
[----:B------:R-:W-:Y:S01]  /*8280*/  F2FP.BF16.F32.PACK_AB R171, R124, R138 ;  /* 0x0000008a7cab723e */ /* 0x000fe200000010ff */
[----:B---3--:R-:W-:Y:S06]  /*8290*/  @P1 BRA `(.L_x_907) ;  /* 0xffffffc800cc1947 */ /* 0x008fec000383ffff */
[----:B------:R-:W-:Y:S01]  /*82a0*/  IMAD.MOV.U32 R3, RZ, RZ, R145 ;  /* 0x000000ffff037224 */ /* 0x000fe200078e0091 */
[----:B------:R-:W-:Y:S01]  /*82b0*/  UMOV UR36, UR5 ;  /* 0x0000000500247c82 */ /* 0x000fe20008000000 */
[----:B------:R-:W-:Y:S01]  /*82c0*/  IMAD.MOV.U32 R4, RZ, RZ, R21 ;  /* 0x000000ffff047224 */ /* 0x000fe200078e0015 */
[----:B------:R-:W-:-:S06]  /*82d0*/  UMOV UR39, UR40 ;  /* 0x0000002800277c82 */ /* 0x000fcc0008000000 */
.L_x_890:
[----:B------:R-:W1:Y:S01]  /*82e0*/  LDC R20, c[0x0][0x9e4] ;  /* 0x00027900ff147b82 */ /* 0x000e620000000800 */
[----:B------:R-:W-:Y:S01]  /*82f0*/  ULDC UR4, c[0x0][0x9dc] ;  /* 0x0002770000047ab9 */ /* 0x000fe20000000800 */
[----:B------:R-:W-:Y:S01]  /*8300*/  LOP3.LUT R195, R195, 0xffefffff, RZ, 0xc0, !PT ;  /* 0xffefffffc3c37812 */ /* 0x000fe200078ec0ff */
[----:B------:R-:W-:-:S05]  /*8310*/  VIADD R21, R194, -UR4 ;  /* 0x80000004c2157c36 */ /* 0x000fca0008000000 */
[----:B------:R-:W-:Y:S02]  /*8320*/  R2UR UR4, R21 ;  /* 0x00000000150472ca */ /* 0x000fe400000e0000 */
[----:B-1----:R-:W-:-:S13]  /*8330*/  ISETP.GE.AND P1, PT, R20, 0x1, PT ;  /* 0x000000011400780c */ /* 0x002fda0003f26270 */
[----:B------:R-:W-:Y:S01]  /*8340*/  @P1 LOP3.LUT R195, R195, 0x100000, RZ, 0xfc, !PT ;  /* 0x00100000c3c31812 */ /* 0x000fe200078efcff */
[----:B------:R-:W-:Y:S06]  /*8350*/  @!P1 BRA `(.L_x_908) ;  /* 0x0000000000449947 */ /* 0x000fec0003800000 */
        /* <DEDUP_REMOVED lines=9> */
.L_x_909:
[----:B------:R-:W-:-:S13]  /*83f0*/  ISETP.NE.AND P1, PT, R20, 0x1, PT ;  /* 0x000000011400780c */ /* 0x000fda0003f25270 */
[----:B------:R-:W1:Y:S02]  /*8400*/  @P1 LDC.64 R120, c[0x0][0x9e8] ;  /* 0x00027a00ff781b82 */ /* 0x000e640000000a00 */
[----:B-1----:R-:W-:-:S05]  /*8410*/  @P1 IMAD.HI.U32 R120, R194, R120, RZ ;  /* 0x00000078c2781227 */ /* 0x002fca00078e00ff */
[----:B------:R-:W-:-:S07]  /*8420*/  @P1 SHF.R.U32.HI R194, RZ, R121, R120 ;  /* 0x00000079ffc21219 */ /* 0x000fce0000011678 */
.L_x_910:
[----:B------:R-:W-:-:S05]  /*8430*/  IMAD R194, R194, R20, RZ ;  /* 0x00000014c2c27224 */ /* 0x000fca00078e02ff */
[----:B------:R-:W-:-:S13]  /*8440*/  R2UR UR5, R194 ;  /* 0x00000000c20572ca */ /* 0x000fda00000e0000 */
[----:B------:R-:W-:-:S04]  /*8450*/  UISETP.LT.AND UP0, UPT, UR4, UR5, UPT ;  /* 0x000000050400728c */ /* 0x000fc8000bf01270 */
[----:B------:R-:W-:-:S12]  /*8460*/  USEL UR4, UR4, UR5, !UP0 ;  /* 0x0000000504047287 */ /* 0x000fd8000c000000 */
.L_x_908:
[----:B------:R-:W-:-:S04]  /*8470*/  UIADD3 UR4, UR4, 0x5f, URZ ;  /* 0x0000005f04047890 */ /* 0x000fc8000fffe03f */
[----:B------:R-:W-:-:S04]  /*8480*/  UIMAD.WIDE UR4, UR4, 0x2aaaaaab, URZ ;  /* 0x2aaaaaab040478a5 */ /* 0x000fc8000f8e023f */
[----:B------:R-:W-:-:S04]  /*8490*/  USHF.R.U32.HI UR4, URZ, 0x1f, UR5 ;  /* 0x0000001f3f047899 */ /* 0x000fc80008011605 */
[----:B------:R-:W-:-:S04]  /*84a0*/  ULEA.HI.SX32 UR4, UR5, UR4, 0x1c ;  /* 0x0000000405047291 */ /* 0x000fc8000f8fe23f */
[----:B------:R-:W-:-:S04]  /*84b0*/  UISETP.LT.AND UP0, UPT, UR47, UR4, UPT ;  /* 0x000000042f00728c */ /* 0x000fc8000bf01270 */
[----:B------:R-:W-:-:S06]  /*84c0*/  USEL UR40, UR47, UR4, !UP0 ;  /* 0x000000042f287287 */ /* 0x000fcc000c000000 */
[----:B------:R-:W-:-:S13]  /*84d0*/  ISETP.GE.AND P1, PT, R19, UR40, PT ;  /* 0x0000002813007c0c */ /* 0x000fda000bf26270 */
[----:B------:R-:W-:Y:S05]  /*84e0*/  @!P1 BRA `(.L_x_911) ;  /* 0x00000024000c9947 */ /* 0x000fea0003800000 */
[----:B------:R-:W-:Y:S01]  /*84f0*/  IMAD.MOV.U32 R194, RZ, RZ, R3 ;  /* 0x000000ffffc27224 */ /* 0x000fe200078e0003 */
[----:B------:R-:W-:Y:S01]  /*8500*/  UMOV UR7, UR39 ;  /* 0x0000002700077c82 */ /* 0x000fe20008000000 */
[----:B------:R-:W-:Y:S01]  /*8510*/  IMAD.MOV.U32 R21, RZ, RZ, R4 ;  /* 0x000000ffff157224 */ /* 0x000fe200078e0004 */
[----:B------:R-:W-:Y:S01]  /*8520*/  UMOV UR4, UR36 ;  /* 0x0000002400047c82 */ /* 0x000fe20008000000 */
[----:B------:R-:W-:-:S05]  /*8530*/  ULDC UR5, c[0x0][0x9d8] ;  /* 0x0002760000057ab9 */ /* 0x000fca0000000800 */
.L_x_920:
[----:B------:R-:W-:-:S04]  /*8540*/  UIADD3 UR36, UR4, 0x1, URZ ;  /* 0x0000000104247890 */ /* 0x000fc8000fffe03f */
[----:B------:R-:W-:-:S04]  /*8550*/  UISETP.NE.AND UP0, UPT, UR36, 0x2, UPT ;  /* 0x000000022400788c */ /* 0x000fc8000bf05270 */
[----:B------:R-:W-:Y:S02]  /*8560*/  USEL UR39, URZ, 0x1, UP0 ;  /* 0x000000013f277887 */ /* 0x000fe40008000000 */
[----:B------:R-:W-:Y:S02]  /*8570*/  USEL UR36, UR36, URZ, UP0 ;  /* 0x0000003f24247287 */ /* 0x000fe40008000000 */
[----:B------:R-:W-:Y:S01]  /*8580*/  ULOP3.LUT UR39, UR7, UR39, URZ, 0x3c, !UPT ;  /* 0x0000002707277292 */ /* 0x000fe2000f8e3c3f */
[----:B------:R-:W-:Y:S11]  /*8590*/  @!P0 BRA `(.L_x_912) ;  /* 0x0000000000048947 */ /* 0x000ff60003800000 */
[----:B------:R-:W-:Y:S01]  /*85a0*/  BPT.TRAP 0x1 ;  /* 0x000000040000795c */ /* 0x000fe20000300000 */
.L_x_912:
[----:B------:R-:W-:Y:S01]  /*85b0*/  ULEA UR6, UR36, UR37, 0x3 ;  /* 0x0000002524067291 */ /* 0x000fe2000f8e183f */
[----:B------:R-:W-:-:S05]  /*85c0*/  IMAD.U32 R3, RZ, RZ, UR39 ;  /* 0x00000027ff037e24 */ /* 0x000fca000f8e00ff */
[----:B------:R-:W-:-:S04]  /*85d0*/  SHF.L.U32 R3, R3, 0x1f, RZ ;  /* 0x0000001f03037819 */ /* 0x000fc800000006ff */
[----:B------:R1:W2:Y:S01]  /*85e0*/  SYNCS.PHASECHK.TRANS64.TRYWAIT P1, [UR6+0x30830], R3 ;  /* 0x03083003ff0075a7 */ /* 0x0002a20008020146 */
[----:B------:R-:W-:Y:S05]  /*85f0*/  @!P0 BRA `(.L_x_913) ;  /* 0x0000000000048947 */ /* 0x000fea0003800000 */
[----:B------:R-:W-:Y:S01]  /*8600*/  BPT.TRAP 0x1 ;  /* 0x000000040000795c */ /* 0x000fe20000300000 */
.L_x_913:
[----:B--2---:R-:W-:Y:S05]  /*8610*/  @P1 BRA `(.L_x_914) ;  /* 0x0000000000081947 */ /* 0x004fea0003800000 */
[----:B------:R-:W2:Y:S02]  /*8620*/  SYNCS.PHASECHK.TRANS64.TRYWAIT P1, [UR6+0x30830], R3 ;  /* 0x03083003ff0075a7 */ /* 0x000ea40008020146 */
[----:B--2---:R-:W-:Y:S05]  /*8630*/  @!P1 BRA `(.L_x_915) ;  /* 0x000000b400bc9947 */ /* 0x004fea0003800000 */
.L_x_914:
        /* <DEDUP_REMOVED lines=167> */
.L_x_916:
[----:B------:R-:W-:Y:S01]  /*90b0*/  ULEA UR10, UR4, UR37, 0x3 ;  /* 0x00000025040a7291 */ /* 0x000fe2000f8e183f */
[----:B------:R-:W-:-:S05]  /*90c0*/  IMAD.U32 R0, RZ, RZ, UR7 ;  /* 0x00000007ff007e24 */ /* 0x000fca000f8e00ff */
[----:B------:R-:W-:-:S04]  /*90d0*/  SHF.L.U32 R0, R0, 0x1f, RZ ;  /* 0x0000001f00007819 */ /* 0x000fc800000006ff */
[----:B------:R3:W4:Y:S01]  /*90e0*/  SYNCS.PHASECHK.TRANS64.TRYWAIT P1, [UR10+0x30850], R0 ;  /* 0x03085000ff0075a7 */ /* 0x000722000802014a */
[----:B------:R-:W-:Y:S05]  /*90f0*/  @!P0 BRA `(.L_x_917) ;  /* 0x0000000000048947 */ /* 0x000fea0003800000 */
[----:B------:R-:W-:Y:S01]  /*9100*/  BPT.TRAP 0x1 ;  /* 0x000000040000795c */ /* 0x000fe20000300000 */
.L_x_917:
[----:B----4-:R-:W-:Y:S05]  /*9110*/  @P1 BRA `(.L_x_918) ;  /* 0x0000000000081947 */ /* 0x010fea0003800000 */
[----:B------:R-:W4:Y:S02]  /*9120*/  SYNCS.PHASECHK.TRANS64.TRYWAIT P1, [UR10+0x30850], R0 ;  /* 0x03085000ff0075a7 */ /* 0x000f24000802014a */
[----:B----4-:R-:W-:Y:S05]  /*9130*/  @!P1 BRA `(.L_x_919) ;  /* 0x000000ac00149947 */ /* 0x010fea0003800000 */
.L_x_918:
[----:B------:R-:W-:Y:S01]  /*9140*/  UIADD3 UR6, UR37, 0x400, URZ ;  /* 0x0000040025067890 */ /* 0x000fe2000fffe03f */
[----:B------:R-:W-:Y:S01]  /*9150*/  WARPGROUP.ARRIVE ;  /* 0x00000000000079c5 */ /* 0x000fe20000000000 */
[----:B------:R-:W-:Y:S01]  /*9160*/  UMOV UR7, 0x40000040 ;  /* 0x4000004000077882 */ /* 0x000fe20000000000 */
[----:B------:R-:W-:Y:S01]  /*9170*/  FMUL.FTZ R2, R120, UR5 ;  /* 0x0000000578027c20 */ /* 0x000fe20008410000 */
[----:B------:R-:W-:Y:S01]  /*9180*/  USHF.R.U32.HI UR6, URZ, 0x4, UR6 ;  /* 0x000000043f067899 */ /* 0x000fe20008011606 */
[----:B-12---:R-:W-:Y:S01]  /*9190*/  FMUL.FTZ R3, R121, UR5 ;  /* 0x0000000579037c20 */ /* 0x006fe20008410000 */
[----:B------:R-:W-:Y:S01]  /*91a0*/  FMUL.FTZ R207, R132, UR5 ;  /* 0x0000000584cf7c20 */ /* 0x000fe20008410000 */
[----:B------:R-:W-:Y:S01]  /*91b0*/  FMUL.FTZ R209, R133, UR5 ;  /* 0x0000000585d17c20 */ /* 0x000fe20008410000 */
[----:B------:R-:W-:Y:S01]  /*91c0*/  ULOP3.LUT UR6, UR6, 0x3fff, URZ, 0xc0, !UPT ;  /* 0x00003fff06067892 */ /* 0x000fe2000f8ec03f */
[----:B------:R-:W3:Y:S01]  /*91d0*/  MUFU.TANH R2, R2 ;  /* 0x0000000200027308 */ /* 0x000ee20000002400 */
[----:B------:R-:W-:Y:S01]  /*91e0*/  FMUL.FTZ R213, R136, UR5 ;  /* 0x0000000588d57c20 */ /* 0x000fe20008410000 */
[----:B------:R-:W-:Y:S01]  /*91f0*/  FMUL.FTZ R211, R137, UR5 ;  /* 0x0000000589d37c20 */ /* 0x000fe20008410000 */
[----:B------:R-:W-:Y:S01]  /*9200*/  ULOP3.LUT UR6, UR6, 0x3000000, URZ, 0xfc, !UPT ;  /* 0x0300000006067892 */ /* 0x000fe2000f8efc3f */
[----:B------:R-:W-:Y:S01]  /*9210*/  FMUL.FTZ R215, R140, UR5 ;  /* 0x000000058cd77c20 */ /* 0x000fe20008410000 */
[----:B------:R-:W-:Y:S01]  /*9220*/  FMUL.FTZ R217, R141, UR5 ;  /* 0x000000058dd97c20 */ /* 0x000fe20008410000 */
[----:B------:R-:W-:Y:S01]  /*9230*/  FMUL.FTZ R219, R144, UR5 ;  /* 0x0000000590db7c20 */ /* 0x000fe20008410000 */
[----:B------:R-:W-:Y:S01]  /*9240*/  UIMAD UR4, UR4, 0x900, UR6 ;  /* 0x00000900040478a4 */ /* 0x000fe2000f8e0206 */
[----:B------:R-:W1:Y:S01]  /*9250*/  MUFU.TANH R3, R3 ;  /* 0x0000000300037308 */ /* 0x000e620000002400 */
[----:B------:R-:W-:Y:S01]  /*9260*/  FMUL.FTZ R221, R145, UR5 ;  /* 0x0000000591dd7c20 */ /* 0x000fe20008410000 */
[----:B------:R-:W-:Y:S01]  /*9270*/  FMUL.FTZ R225, R152, UR5 ;  /* 0x0000000598e17c20 */ /* 0x000fe20008410000 */
[----:B------:R-:W-:Y:S01]  /*9280*/  FMUL.FTZ R233, R153, UR5 ;  /* 0x0000000599e97c20 */ /* 0x000fe20008410000 */
[----:B------:R-:W-:Y:S01]  /*9290*/  FMUL.FTZ R227, R156, UR5 ;  /* 0x000000059ce37c20 */ /* 0x000fe20008410000 */
[----:B------:R-:W-:Y:S01]  /*92a0*/  FMUL.FTZ R121, R122, UR5 ;  /* 0x000000057a797c20 */ /* 0x000fe20008410000 */
[----:B------:R-:W-:Y:S01]  /*92b0*/  UMOV UR6, UR4 ;  /* 0x0000000400067c82 */ /* 0x000fe20008000000 */
[----:B------:R-:W-:Y:S01]  /*92c0*/  FMUL.FTZ R237, R157, UR5 ;  /* 0x000000059ded7c20 */ /* 0x000fe20008410000 */
[----:B------:R-:W-:Y:S01]  /*92d0*/  HGMMA.64x192x16.F32.BF16 R24, R188, gdesc[UR4].tnspB, R24, gsb0 ;  /* 0x42e00004bc187df0 */ /* 0x000fe20008001818 */
[----:B------:R-:W-:Y:S01]  /*92e0*/  UIADD3 UR6, UR4, 0x80, URZ ;  /* 0x0000008004067890 */ /* 0x000fe2000fffe03f */
[----:B---3--:R-:W-:Y:S01]  /*92f0*/  FMNMX.FTZ R0, R2, R21, !PT ;  /* 0x0000001502007209 */ /* 0x008fe20007810000 */
[----:B------:R-:W-:Y:S01]  /*9300*/  UMOV UR7, 0x40000040 ;  /* 0x4000004000077882 */ /* 0x000fe20000000000 */
[----:B------:R-:W-:Y:S01]  /*9310*/  MUFU.TANH R207, R207 ;  /* 0x000000cf00cf7308 */ /* 0x000fe20000002400 */
[----:B------:R-:W-:Y:S01]  /*9320*/  FMUL.FTZ R123, R123, UR5 ;  /* 0x000000057b7b7c20 */ /* 0x000fe20008410000 */
[----:B------:R-:W-:Y:S01]  /*9330*/  FMUL.FTZ R229, R160, UR5 ;  /* 0x00000005a0e57c20 */ /* 0x000fe20008410000 */
[----:B------:R-:W-:Y:S01]  /*9340*/  FMUL.FTZ R235, R161, UR5 ;  /* 0x00000005a1eb7c20 */ /* 0x000fe20008410000 */
[----:B------:R-:W-:Y:S01]  /*9350*/  FMUL.FTZ R127, R127, UR5 ;  /* 0x000000057f7f7c20 */ /* 0x000fe20008410000 */
[----:B-1----:R-:W-:Y:S01]  /*9360*/  FMNMX.FTZ R0, R3, R0, !PT ;  /* 0x0000000003007209 */ /* 0x002fe20007810000 */
        /* <DEDUP_REMOVED lines=21> */
[----:B------:R-:W1:Y:S01]  /*94c0*/  LDC R18, c[0x0][0x988] ;  /* 0x00026200ff127b82 */ /* 0x000e620000000800 */
[----:B------:R-:W-:Y:S01]  /*94d0*/  FMUL.FTZ R167, R167, UR5 ;  /* 0x00000005a7a77c20 */ /* 0x000fe20008410000 */
[----:B------:R-:W2:Y:S03]  /*94e0*/  S2R R208, SR_TID.X ;  /* 0x0000000000d07919 */ /* 0x000ea60000002100 */
[----:B------:R-:W-:Y:S08]  /*94f0*/  MUFU.TANH R215, R215 ;  /* 0x000000d700d77308 */ /* 0x000ff00000002400 */
[----:B------:R-:W-:Y:S08]  /*9500*/  MUFU.TANH R217, R217 ;  /* 0x000000d900d97308 */ /* 0x000ff00000002400 */
[----:B------:R-:W-:Y:S08]  /*9510*/  MUFU.TANH R219, R219 ;  /* 0x000000db00db7308 */ /* 0x000ff00000002400 */
[----:B------:R-:W-:Y:S01]  /*9520*/  MUFU.TANH R221, R221 ;  /* 0x000000dd00dd7308 */ /* 0x000fe20000002400 */
[----:B--2---:R-:W-:-:S07]  /*9530*/  LOP3.LUT P1, RZ, R208, 0x7f, RZ, 0xc0, !PT ;  /* 0x0000007fd0ff7812 */ /* 0x004fce000782c0ff */
[----:B------:R-:W-:Y:S08]  /*9540*/  MUFU.TANH R225, R225 ;  /* 0x000000e100e17308 */ /* 0x000ff00000002400 */
[----:B------:R-:W-:Y:S08]  /*9550*/  MUFU.TANH R233, R233 ;  /* 0x000000e900e97308 */ /* 0x000ff00000002400 */
[----:B------:R-:W-:Y:S08]  /*9560*/  MUFU.TANH R227, R227 ;  /* 0x000000e300e37308 */ /* 0x000ff00000002400 */
[----:B------:R-:W2:Y:S08]  /*9570*/  MUFU.TANH R121, R121 ;  /* 0x0000007900797308 */ /* 0x000eb00000002400 */
[----:B------:R-:W-:Y:S08]  /*9580*/  MUFU.TANH R237, R237 ;  /* 0x000000ed00ed7308 */ /* 0x000ff00000002400 */
[----:B------:R-:W3:Y:S01]  /*9590*/  MUFU.TANH R123, R123 ;  /* 0x0000007b007b7308 */ /* 0x000ee20000002400 */
[----:B--2---:R-:W-:-:S07]  /*95a0*/  FMNMX.FTZ R122, R121, R194, !PT ;  /* 0x000000c2797a7209 */ /* 0x004fce0007810000 */
[----:B------:R-:W-:Y:S08]  /*95b0*/  MUFU.TANH R229, R229 ;  /* 0x000000e500e57308 */ /* 0x000ff00000002400 */
[----:B------:R-:W-:Y:S01]  /*95c0*/  MUFU.TANH R235, R235 ;  /* 0x000000eb00eb7308 */ /* 0x000fe20000002400 */
[----:B---3--:R-:W-:-:S07]  /*95d0*/  FMNMX.FTZ R122, R123, R122, !PT ;  /* 0x0000007a7b7a7209 */ /* 0x008fce0007810000 */
        /* <DEDUP_REMOVED lines=38> */
[----:B------:R-:W2:Y:S01]  /*9840*/  MUFU.TANH R185, R185 ;  /* 0x000000b900b97308 */ /* 0x000ea20000002400 */
[----:B------:R-:W-:-:S07]  /*9850*/  UMOV UR7, 0x40000040 ;  /* 0x4000004000077882 */ /* 0x000fce0000000000 */
[----:B------:R-:W3:Y:S08]  /*9860*/  MUFU.TANH R187, R187 ;  /* 0x000000bb00bb7308 */ /* 0x000ef00000002400 */
[----:B------:R-:W4:Y:S01]  /*9870*/  MUFU.TANH R125, R125 ;  /* 0x0000007d007d7308 */ /* 0x000f220000002400 */
[----:B--2---:R-:W-:-:S04]  /*9880*/  FMNMX.FTZ R0, R185, R0, !PT ;  /* 0x00000000b9007209 */ /* 0x004fc80007810000 */
[----:B---3--:R-:W-:-:S04]  /*9890*/  FMNMX.FTZ R0, R187, R0, !PT ;  /* 0x00000000bb007209 */ /* 0x008fc80007810000 */
[----:B------:R-:W-:-:S04]  /*98a0*/  FMNMX.FTZ R0, R189, R0, !PT ;  /* 0x00000000bd007209 */ /* 0x000fc80007810000 */
[----:B------:R-:W-:Y:S02]  /*98b0*/  FMNMX.FTZ R0, R191, R0, !PT ;  /* 0x00000000bf007209 */ /* 0x000fe40007810000 */
[----:B----4-:R-:W-:Y:S02]  /*98c0*/  FMNMX.FTZ R122, R125, R122, !PT ;  /* 0x0000007a7d7a7209 */ /* 0x010fe40007810000 */
        /* <DEDUP_REMOVED lines=41> */
[----:B------:R-:W-:-:S04]  /*9b60*/  FMNMX.FTZ R0, R235, R0, !PT ;  /* 0x00000000eb007209 */ /* 0x000fc80007810000 */
[----:B------:R-:W-:-:S04]  /*9b70*/  FMNMX.FTZ R0, R231, R0, !PT ;  /* 0x00000000e7007209 */ /* 0x000fc80007810000 */
[----:B------:R-:W-:-:S05]  /*9b80*/  FMNMX.FTZ R0, R223, R0, !PT ;  /* 0x00000000df007209 */ /* 0x000fca0007810000 */
[----:B------:R-:W2:Y:S02]  /*9b90*/  SHFL.BFLY PT, R157, R0, 0x2, 0x1f ;  /* 0x0c401f00009d7f89 */ /* 0x000ea400000e0000 */
[----:B--2---:R-:W-:Y:S01]  /*9ba0*/  FMNMX.FTZ R4, R0, R157, !PT ;  /* 0x0000009d00047209 */ /* 0x004fe20007810000 */
[----:B------:R-:W-:-:S06]  /*9bb0*/  FMUL.FTZ R157, R158, UR5 ;  /* 0x000000059e9d7c20 */ /* 0x000fcc0008410000 */
[----:B------:R-:W2:Y:S02]  /*9bc0*/  MUFU.TANH R157, R157 ;  /* 0x0000009d009d7308 */ /* 0x000ea40000002400 */
[----:B--2---:R-:W-:-:S04]  /*9bd0*/  FMNMX.FTZ R122, R157, R122, !PT ;  /* 0x0000007a9d7a7209 */ /* 0x004fc80007810000 */
[----:B------:R-:W-:-:S04]  /*9be0*/  FMNMX.FTZ R122, R159, R122, !PT ;  /* 0x0000007a9f7a7209 */ /* 0x000fc80007810000 */
[----:B------:R-:W-:-:S04]  /*9bf0*/  FMNMX.FTZ R122, R161, R122, !PT ;  /* 0x0000007aa17a7209 */ /* 0x000fc80007810000 */
[----:B------:R-:W-:-:S04]  /*9c00*/  FMNMX.FTZ R122, R163, R122, !PT ;  /* 0x0000007aa37a7209 */ /* 0x000fc80007810000 */
[----:B------:R-:W-:-:S04]  /*9c10*/  FMNMX.FTZ R122, R165, R122, !PT ;  /* 0x0000007aa57a7209 */ /* 0x000fc80007810000 */
[----:B------:R-:W-:Y:S01]  /*9c20*/  FMNMX.FTZ R122, R167, R122, !PT ;  /* 0x0000007aa77a7209 */ /* 0x000fe20007810000 */
[----:B------:R-:W-:Y:S02]  /*9c30*/  WARPGROUP.DEPBAR.LE gsb0, 0x0 ;  /* 0x00008000000079c5 */ /* 0x000fe40000010000 */
[----:B------:R-:W-:Y:S01]  /*9c40*/  WARPGROUP.ARRIVE ;  /* 0x00000000000079c5 */ /* 0x000fe20000000000 */
[----:B------:R-:W2:Y:S05]  /*9c50*/  SHFL.BFLY PT, R177, R4, 0x1, 0x1f ;  /* 0x0c201f0004b17f89 */ /* 0x000eaa00000e0000 */
[----:B------:R-:W-:Y:S01]  /*9c60*/  HGMMA.64x192x16.F32.BF16 R24, R172, gdesc[UR4].tnspB, R24, gsb0 ;  /* 0x42e00004ac187df0 */ /* 0x000fe20008001818 */
[----:B------:R-:W-:Y:S01]  /*9c70*/  UIADD3 UR6, UR4, 0x280, URZ ;  /* 0x0000028004067890 */ /* 0x000fe2000fffe03f */
[----:B------:R-:W-:-:S02]  /*9c80*/  UMOV UR7, 0x40000040 ;  /* 0x4000004000077882 */ /* 0x000fc40000000000 */
[----:B------:R-:W-:Y:S01]  /*9c90*/  UMOV UR4, UR36 ;  /* 0x0000002400047c82 */ /* 0x000fe20008000000 */
[----:B--2---:R-:W-:-:S05]  /*9ca0*/  FMNMX.FTZ R4, R4, R177, !PT ;  /* 0x000000b104047209 */ /* 0x004fca0007810000 */
[C---:B-1----:R-:W-:Y:S01]  /*9cb0*/  FMUL.FTZ R120, R4.reuse, R18 ;  /* 0x0000001204787220 */ /* 0x042fe20000410000 */
[----:B------:R-:W-:-:S03]  /*9cc0*/  FADD.FTZ R21, -R4, R21 ;  /* 0x0000001504157221 */ /* 0x000fc60000010100 */
[-CC-:B------:R-:W-:Y:S01]  /*9cd0*/  FFMA.FTZ R188, R3, R18.reuse, -R120.reuse ;  /* 0x0000001203bc7223 */ /* 0x180fe20000010878 */
[-C--:B------:R-:W-:Y:S01]  /*9ce0*/  FMUL.FTZ R0, R21, R18.reuse ;  /* 0x0000001215007220 */ /* 0x080fe20000410000 */
[----:B------:R-:W1:Y:S01]  /*9cf0*/  SHFL.BFLY PT, R3, R122, 0x2, 0x1f ;  /* 0x0c401f007a037f89 */ /* 0x000e6200000e0000 */
        /* <DEDUP_REMOVED lines=18> */
[----:B-1----:R-:W-:Y:S01]  /*9e20*/  FMNMX.FTZ R2, R122, R3, !PT ;  /* 0x000000037a027209 */ /* 0x002fe20007810000 */
[----:B------:R-:W-:-:S06]  /*9e30*/  FFMA.FTZ R122, R229, R18, -R120 ;  /* 0x00000012e57a7223 */ /* 0x000fcc0000010878 */
[----:B------:R-:W-:Y:S01]  /*9e40*/  MUFU.EX2 R21, R21 ;  /* 0x0000001500157308 */ /* 0x000fe20000000800 */
[----:B------:R-:W1:Y:S07]  /*9e50*/  SHFL.BFLY PT, R3, R2, 0x1, 0x1f ;  /* 0x0c201f0002037f89 */ /* 0x000e6e00000e0000 */
[----:B------:R-:W-:Y:S08]  /*9e60*/  MUFU.EX2 R188, R188 ;  /* 0x000000bc00bc7308 */ /* 0x000ff00000000800 */
[----:B------:R-:W-:Y:S08]  /*9e70*/  MUFU.EX2 R190, R190 ;  /* 0x000000be00be7308 */ /* 0x000ff00000000800 */
[----:B------:R-:W-:Y:S01]  /*9e80*/  MUFU.EX2 R177, R177 ;  /* 0x000000b100b17308 */ /* 0x000fe20000000800 */
[----:B-1----:R-:W-:-:S05]  /*9e90*/  FMNMX.FTZ R3, R2, R3, !PT ;  /* 0x0000000302037209 */ /* 0x002fca0007810000 */
[----:B------:R-:W-:Y:S02]  /*9ea0*/  FADD.FTZ R181, -R3, R194 ;  /* 0x000000c203b57221 */ /* 0x000fe40000010100 */
[----:B------:R-:W-:Y:S01]  /*9eb0*/  MUFU.EX2 R184, R184 ;  /* 0x000000b800b87308 */ /* 0x000fe20000000800 */
[----:B------:R-:W-:Y:S02]  /*9ec0*/  IMAD.MOV.U32 R194, RZ, RZ, R3 ;  /* 0x000000ffffc27224 */ /* 0x000fe400078e0003 */
[----:B------:R-:W-:-:S05]  /*9ed0*/  FMUL.FTZ R181, R181, R18 ;  /* 0x00000012b5b57220 */ /* 0x000fca0000410000 */
[----:B------:R1:W-:Y:S08]  /*9ee0*/  MUFU.EX2 R2, R181 ;  /* 0x000000b500027308 */ /* 0x0003f00000000800 */
        /* <DEDUP_REMOVED lines=18> */
[-CC-:B------:R-:W-:Y:S01]  /*a010*/  FFMA.FTZ R174, R227, R18.reuse, -R120.reuse ;  /* 0x00000012e3ae7223 */ /* 0x180fe20000010878 */
[-C--:B------:R-:W-:Y:S01]  /*a020*/  FFMA.FTZ R217, R223, R18.reuse, -R120 ;  /* 0x00000012dfd97223 */ /* 0x080fe20000010878 */
[----:B------:R-:W-:Y:S01]  /*a030*/  HGMMA.64x192x16.F32.BF16 R24, R168, gdesc[UR4].tnspB, R24, gsb0 ;  /* 0x42e00004a8187df0 */ /* 0x000fe20008001818 */
[-C--:B------:R-:W-:Y:S01]  /*a040*/  FMUL.FTZ R120, R3, R18.reuse ;  /* 0x0000001203787220 */ /* 0x080fe20000410000 */
[----:B------:R-:W-:Y:S01]  /*a050*/  MUFU.EX2 R173, R173 ;  /* 0x000000ad00ad7308 */ /* 0x000fe20000000800 */
[----:B------:R-:W-:Y:S02]  /*a060*/  UMOV UR7, UR39 ;  /* 0x0000002700077c82 */ /* 0x000fe40008000000 */
[-CC-:B------:R-:W-:Y:S01]  /*a070*/  FFMA.FTZ R189, R121, R18.reuse, -R120.reuse ;  /* 0x0000001279bd7223 */ /* 0x180fe20000010878 */
[----:B------:R-:W-:Y:S01]  /*a080*/  FFMA.FTZ R191, R125, R18, -R120 ;  /* 0x000000127dbf7223 */ /* 0x000fe20000010878 */
[----:B------:R-:W-:-:S02]  /*a090*/  IMAD.U32 R125, RZ, RZ, UR36 ;  /* 0x00000024ff7d7e24 */ /* 0x000fc4000f8e00ff */
[-CC-:B------:R-:W-:Y:S01]  /*a0a0*/  FFMA.FTZ R126, R123, R18.reuse, -R120.reuse ;  /* 0x000000127b7e7223 */ /* 0x180fe20000010878 */
[-CC-:B------:R-:W-:Y:S01]  /*a0b0*/  FFMA.FTZ R128, R127, R18.reuse, -R120.reuse ;  /* 0x000000127f807223 */ /* 0x180fe20000010878 */
[-CC-:B------:R-:W-:Y:S01]  /*a0c0*/  FFMA.FTZ R185, R129, R18.reuse, -R120.reuse ;  /* 0x0000001281b97223 */ /* 0x180fe20000010878 */
[----:B------:R-:W2:Y:S01]  /*a0d0*/  MUFU.EX2 R189, R189 ;  /* 0x000000bd00bd7308 */ /* 0x000ea20000000800 */
[----:B------:R-:W-:Y:S01]  /*a0e0*/  @!P1 LEA R125, R125, UR37, 0x3 ;  /* 0x000000257d7d9c11 */ /* 0x000fe2000f8e18ff */
[-CC-:B------:R-:W-:Y:S01]  /*a0f0*/  FFMA.FTZ R130, R131, R18.reuse, -R120.reuse ;  /* 0x0000001283827223 */ /* 0x180fe20000010878 */
[----:B------:R-:W-:Y:S02]  /*a100*/  IMAD.U32 R129, RZ, RZ, UR10 ;  /* 0x0000000aff817e24 */ /* 0x000fe4000f8e00ff */
[-CC-:B------:R-:W-:Y:S01]  /*a110*/  FFMA.FTZ R121, R133, R18.reuse, -R120.reuse ;  /* 0x0000001285797223 */ /* 0x180fe20000010878 */
[----:B------:R-:W-:Y:S01]  /*a120*/  FFMA.FTZ R132, R135, R18, -R120 ;  /* 0x0000001287847223 */ /* 0x000fe20000010878 */
[----:B------:R-:W-:-:S02]  /*a130*/  @!P1 VIADD R125, R125, 0x30840 ;  /* 0x000308407d7d9836 */ /* 0x000fc40000000000 */
[-CC-:B-1----:R-:W-:Y:S01]  /*a140*/  FFMA.FTZ R181, R137, R18.reuse, -R120.reuse ;  /* 0x0000001289b57223 */ /* 0x182fe20000010878 */
[----:B------:R-:W1:Y:S01]  /*a150*/  MUFU.EX2 R126, R126 ;  /* 0x0000007e007e7308 */ /* 0x000e620000000800 */
[----:B------:R-:W-:Y:S02]  /*a160*/  @!P1 VIADD R129, R129, 0x30860 ;  /* 0x0003086081819836 */ /* 0x000fe40000000000 */
[-CC-:B------:R-:W-:Y:S01]  /*a170*/  FFMA.FTZ R134, R139, R18.reuse, -R120.reuse ;  /* 0x000000128b867223 */ /* 0x180fe20000010878 */
[----:B------:R-:W-:Y:S01]  /*a180*/  @!P1 PRMT R125, RZ, 0x654, R125 ;  /* 0x00000654ff7d9816 */ /* 0x000fe2000000007d */
[-CC-:B------:R-:W-:Y:S01]  /*a190*/  FFMA.FTZ R183, R141, R18.reuse, -R120.reuse ;  /* 0x000000128db77223 */ /* 0x180fe20000010878 */
[-CC-:B------:R-:W-:Y:S01]  /*a1a0*/  FFMA.FTZ R136, R143, R18.reuse, -R120.reuse ;  /* 0x000000128f887223 */ /* 0x180fe20000010878 */
[----:B------:R-:W-:Y:S01]  /*a1b0*/  @!P1 PRMT R129, RZ, 0x654, R129 ;  /* 0x00000654ff819816 */ /* 0x000fe20000000081 */
[-CC-:B------:R-:W-:Y:S01]  /*a1c0*/  FFMA.FTZ R123, R145, R18.reuse, -R120.reuse ;  /* 0x00000012917b7223 */ /* 0x180fe20000010878 */
[----:B------:R-:W3:Y:S01]  /*a1d0*/  MUFU.EX2 R191, R191 ;  /* 0x000000bf00bf7308 */ /* 0x000ee20000000800 */
[----:B--2---:R-:W-:Y:S01]  /*a1e0*/  FFMA.FTZ R127, R2, R7, R189 ;  /* 0x00000007027f7223 */ /* 0x004fe200000100bd */
[-CC-:B------:R-:W-:Y:S01]  /*a1f0*/  FFMA.FTZ R138, R147, R18.reuse, -R120.reuse ;  /* 0x00000012938a7223 */ /* 0x180fe20000010878 */
[-CC-:B------:R-:W-:Y:S01]  /*a200*/  FFMA.FTZ R149, R149, R18.reuse, -R120.reuse ;  /* 0x0000001295957223 */ /* 0x180fe20000010878 */
[-CC-:B------:R-:W-:Y:S01]  /*a210*/  FFMA.FTZ R155, R155, R18.reuse, -R120.reuse ;  /* 0x000000129b9b7223 */ /* 0x180fe20000010878 */
[-CC-:B------:R-:W-:Y:S01]  /*a220*/  FFMA.FTZ R157, R157, R18.reuse, -R120.reuse ;  /* 0x000000129d9d7223 */ /* 0x180fe20000010878 */
[-CC-:B------:R-:W-:Y:S01]  /*a230*/  FFMA.FTZ R159, R159, R18.reuse, -R120.reuse ;  /* 0x000000129f9f7223 */ /* 0x180fe20000010878 */
[-CC-:B------:R-:W-:Y:S01]  /*a240*/  FFMA.FTZ R161, R161, R18.reuse, -R120.reuse ;  /* 0x00000012a1a17223 */ /* 0x180fe20000010878 */
[----:B------:R-:W2:Y:S01]  /*a250*/  MUFU.EX2 R128, R128 ;  /* 0x0000008000807308 */ /* 0x000ea20000000800 */
[C---:B-1----:R-:W-:Y:S01]  /*a260*/  FADD.FTZ R140, R126.reuse, R127 ;  /* 0x0000007f7e8c7221 */ /* 0x042fe20000010000 */
[----:B------:R-:W-:Y:S01]  /*a270*/  F2FP.BF16.F32.PACK_AB R189, R126, R189 ;  /* 0x000000bd7ebd723e */ /* 0x000fe200000010ff */
[-CC-:B------:R-:W-:Y:S01]  /*a280*/  FFMA.FTZ R163, R163, R18.reuse, -R120.reuse ;  /* 0x00000012a3a37223 */ /* 0x180fe20000010878 */
[----:B------:R-:W-:-:S04]  /*a290*/  FFMA.FTZ R165, R165, R18, -R120 ;  /* 0x00000012a5a57223 */ /* 0x000fc80000010878 */
[----:B------:R-:W1:Y:S01]  /*a2a0*/  MUFU.EX2 R185, R185 ;  /* 0x000000b900b97308 */ /* 0x000e620000000800 */
[----:B---3--:R-:W-:-:S07]  /*a2b0*/  FADD.FTZ R127, R191, R140 ;  /* 0x0000008cbf7f7221 */ /* 0x008fce0000010000 */
[----:B------:R-:W3:Y:S01]  /*a2c0*/  MUFU.EX2 R130, R130 ;  /* 0x0000008200827308 */ /* 0x000ee20000000800 */
[C---:B--2---:R-:W-:Y:S01]  /*a2d0*/  FADD.FTZ R140, R128.reuse, R127 ;  /* 0x0000007f808c7221 */ /* 0x044fe20000010000 */
[----:B------:R-:W-:-:S06]  /*a2e0*/  F2FP.BF16.F32.PACK_AB R191, R128, R191 ;  /* 0x000000bf80bf723e */ /* 0x000fcc00000010ff */
[----:B------:R-:W2:Y:S01]  /*a2f0*/  MUFU.EX2 R121, R121 ;  /* 0x0000007900797308 */ /* 0x000ea20000000800 */
[----:B-1----:R-:W-:-:S07]  /*a300*/  FADD.FTZ R127, R185, R140 ;  /* 0x0000008cb97f7221 */ /* 0x002fce0000010000 */
[----:B------:R-:W1:Y:S01]  /*a310*/  MUFU.EX2 R132, R132 ;  /* 0x0000008400847308 */ /* 0x000e620000000800 */
[C---:B---3--:R-:W-:Y:S01]  /*a320*/  FADD.FTZ R140, R130.reuse, R127 ;  /* 0x0000007f828c7221 */ /* 0x048fe20000010000 */
[----:B------:R-:W-:-:S06]  /*a330*/  F2FP.BF16.F32.PACK_AB R185, R130, R185 ;  /* 0x000000b982b9723e */ /* 0x000fcc00000010ff */
[----:B------:R-:W-:Y:S01]  /*a340*/  MUFU.EX2 R181, R181 ;  /* 0x000000b500b57308 */ /* 0x000fe20000000800 */
[----:B--2---:R-:W-:-:S07]  /*a350*/  FADD.FTZ R127, R121, R140 ;  /* 0x0000008c797f7221 */ /* 0x004fce0000010000 */
[----:B------:R-:W-:Y:S01]  /*a360*/  MUFU.EX2 R134, R134 ;  /* 0x0000008600867308 */ /* 0x000fe20000000800 */
[----:B-1----:R-:W-:-:S07]  /*a370*/  FADD.FTZ R140, R132, R127 ;  /* 0x0000007f848c7221 */ /* 0x002fce0000010000 */
        /* <DEDUP_REMOVED lines=12> */
[----:B------:R-:W1:Y:S08]  /*a440*/  MUFU.EX2 R163, R163 ;  /* 0x000000a300a37308 */ /* 0x000e700000000800 */
[----:B------:R-:W-:Y:S08]  /*a450*/  MUFU.EX2 R124, R124 ;  /* 0x0000007c007c7308 */ /* 0x000ff00000000800 */
[----:B------:R-:W-:Y:S01]  /*a460*/  MUFU.EX2 R165, R165 ;  /* 0x000000a500a57308 */ /* 0x000fe20000000800 */
[----:B------:R-:W-:-:S02]  /*a470*/  WARPGROUP.DEPBAR.LE gsb0, 0x0 ;  /* 0x00008000000079c5 */ /* 0x000fc40000010000 */
[----:B------:R2:W-:Y:S01]  /*a480*/  @!P1 SYNCS.ARRIVE.TRANS64.RED.A1T0 RZ, [R125+URZ], RZ ;  /* 0x000000ff7dff99a7 */ /* 0x0005e2000810043f */
[----:B------:R-:W-:-:S04]  /*a490*/  F2FP.BF16.F32.PACK_AB R168, R215, R122 ;  /* 0x0000007ad7a8723e */ /* 0x000fc800000010ff */
[----:B------:R-:W-:Y:S01]  /*a4a0*/  MUFU.EX2 R217, R217 ;  /* 0x000000d900d97308 */ /* 0x000fe20000000800 */
[----:B-1----:R-:W-:Y:S01]  /*a4b0*/  F2FP.BF16.F32.PACK_AB R169, R163, R161 ;  /* 0x000000a1a3a9723e */ /* 0x002fe200000010ff */
[----:B--2---:R-:W-:Y:S01]  /*a4c0*/  FFMA.FTZ R125, R0, R14, R21 ;  /* 0x0000000e007d7223 */ /* 0x004fe20000010015 */
[----:B------:R1:W-:Y:S01]  /*a4d0*/  @!P1 SYNCS.ARRIVE.TRANS64.RED.A1T0 RZ, [R129+URZ], RZ ;  /* 0x000000ff81ff99a7 */ /* 0x0003e2000810043f */
[-C--:B------:R-:W-:Y:S01]  /*a4e0*/  FFMA.FTZ R14, R151, R18.reuse, -R120 ;  /* 0x00000012970e7223 */ /* 0x080fe20000010878 */
[----:B------:R-:W-:Y:S01]  /*a4f0*/  ISETP.GT.AND P1, PT, R19, UR40, PT ;  /* 0x0000002813007c0c */ /* 0x000fe2000bf24270 */
[C---:B------:R-:W-:Y:S01]  /*a500*/  FADD.FTZ R125, R188.reuse, R125 ;  /* 0x0000007dbc7d7221 */ /* 0x040fe20000010000 */
[----:B------:R-:W-:Y:S01]  /*a510*/  F2FP.BF16.F32.PACK_AB R188, R188, R21 ;  /* 0x00000015bcbc723e */ /* 0x000fe200000010ff */
[----:B------:R-:W-:Y:S01]  /*a520*/  FADD.FTZ R21, R181, R140 ;  /* 0x0000008cb5157221 */ /* 0x000fe20000010000 */
[----:B------:R-:W-:Y:S01]  /*a530*/  F2FP.BF16.F32.PACK_AB R181, R134, R181 ;  /* 0x000000b586b5723e */ /* 0x000fe200000010ff */
[----:B------:R-:W-:Y:S01]  /*a540*/  FADD.FTZ R142, R190, R125 ;  /* 0x0000007dbe8e7221 */ /* 0x000fe20000010000 */
[-C--:B------:R-:W-:Y:S01]  /*a550*/  FFMA.FTZ R125, R153, R18.reuse, -R120 ;  /* 0x00000012997d7223 */ /* 0x080fe20000010878 */
[----:B------:R-:W-:Y:S01]  /*a560*/  FADD.FTZ R140, R134, R21 ;  /* 0x00000015868c7221 */ /* 0x000fe20000010000 */
[----:B------:R-:W2:Y:S01]  /*a570*/  MUFU.EX2 R14, R14 ;  /* 0x0000000e000e7308 */ /* 0x000ea20000000800 */
[----:B-1----:R-:W-:Y:S01]  /*a580*/  FADD.FTZ R129, R177, R142 ;  /* 0x0000008eb1817221 */ /* 0x002fe20000010000 */
[----:B------:R-:W-:Y:S01]  /*a590*/  FFMA.FTZ R120, R167, R18, -R120 ;  /* 0x00000012a7787223 */ /* 0x000fe20000010878 */
[----:B------:R-:W-:Y:S01]  /*a5a0*/  FADD.FTZ R21, R183, R140 ;  /* 0x0000008cb7157221 */ /* 0x000fe20000010000 */
[----:B------:R-:W-:Y:S01]  /*a5b0*/  F2FP.BF16.F32.PACK_AB R190, R177, R190 ;  /* 0x000000beb1be723e */ /* 0x000fe200000010ff */
[----:B------:R-:W-:Y:S01]  /*a5c0*/  FADD.FTZ R142, R184, R129 ;  /* 0x00000081b88e7221 */ /* 0x000fe20000010000 */
[C---:B------:R-:W-:Y:S01]  /*a5d0*/  F2FP.BF16.F32.PACK_AB R184, R179.reuse, R184 ;  /* 0x000000b8b3b8723e */ /* 0x040fe200000010ff */
[C---:B------:R-:W-:Y:S01]  /*a5e0*/  FADD.FTZ R126, R136.reuse, R21 ;  /* 0x00000015887e7221 */ /* 0x040fe20000010000 */
[----:B------:R-:W1:Y:S01]  /*a5f0*/  MUFU.EX2 R125, R125 ;  /* 0x0000007d007d7308 */ /* 0x000e620000000800 */
[----:B------:R-:W-:Y:S01]  /*a600*/  FADD.FTZ R129, R179, R142 ;  /* 0x0000008eb3817221 */ /* 0x000fe20000010000 */
[----:B------:R-:W-:Y:S01]  /*a610*/  F2FP.BF16.F32.PACK_AB R183, R136, R183 ;  /* 0x000000b788b7723e */ /* 0x000fe200000010ff */
[----:B------:R-:W-:Y:S01]  /*a620*/  FADD.FTZ R21, R123, R126 ;  /* 0x0000007e7b157221 */ /* 0x000fe20000010000 */
[----:B------:R-:W-:Y:S01]  /*a630*/  F2FP.BF16.F32.PACK_AB R177, R138, R123 ;  /* 0x0000007b8ab1723e */ /* 0x000fe200000010ff */
[----:B------:R-:W-:Y:S01]  /*a640*/  FADD.FTZ R142, R186, R129 ;  /* 0x00000081ba8e7221 */ /* 0x000fe20000010000 */
[C---:B------:R-:W-:Y:S01]  /*a650*/  F2FP.BF16.F32.PACK_AB R186, R187.reuse, R186 ;  /* 0x000000babbba723e */ /* 0x040fe200000010ff */
[----:B------:R-:W-:Y:S01]  /*a660*/  FADD.FTZ R126, R138, R21 ;  /* 0x000000158a7e7221 */ /* 0x000fe20000010000 */
[----:B------:R-:W3:Y:S01]  /*a670*/  MUFU.EX2 R120, R120 ;  /* 0x0000007800787308 */ /* 0x000ee20000000800 */
[----:B------:R-:W-:Y:S01]  /*a680*/  FADD.FTZ R129, R187, R142 ;  /* 0x0000008ebb817221 */ /* 0x000fe20000010000 */
[----:B------:R-:W-:Y:S01]  /*a690*/  F2FP.BF16.F32.PACK_AB R187, R132, R121 ;  /* 0x0000007984bb723e */ /* 0x000fe200000010ff */
[----:B------:R-:W-:Y:S01]  /*a6a0*/  FADD.FTZ R21, R7, R126 ;  /* 0x0000007e07157221 */ /* 0x000fe20000010000 */
[----:B--2---:R-:W-:Y:S01]  /*a6b0*/  F2FP.BF16.F32.PACK_AB R179, R14, R7 ;  /* 0x000000070eb3723e */ /* 0x004fe200000010ff */
[----:B------:R-:W-:Y:S01]  /*a6c0*/  FADD.FTZ R142, R180, R129 ;  /* 0x00000081b48e7221 */ /* 0x000fe20000010000 */
[----:B------:R-:W-:Y:S01]  /*a6d0*/  F2FP.BF16.F32.PACK_AB R180, R207, R180 ;  /* 0x000000b4cfb4723e */ /* 0x000fe200000010ff */
[----:B------:R-:W-:Y:S01]  /*a6e0*/  FADD.FTZ R126, R14, R21 ;  /* 0x000000150e7e7221 */ /* 0x000fe20000010000 */
[----:B------:R-:W-:-:S02]  /*a6f0*/  VIADD R19, R19, 0xffffffff ;  /* 0xffffffff13137836 */ /* 0x000fc40000000000 */
[----:B------:R-:W-:Y:S01]  /*a700*/  FADD.FTZ R127, R207, R142 ;  /* 0x0000008ecf7f7221 */ /* 0x000fe20000010000 */
[----:B------:R-:W-:Y:S01]  /*a710*/  F2FP.BF16.F32.PACK_AB R170, R217, R124 ;  /* 0x0000007cd9aa723e */ /* 0x000fe200000010ff */
[----:B-1----:R-:W-:Y:S02]  /*a720*/  FADD.FTZ R126, R125, R126 ;  /* 0x0000007e7d7e7221 */ /* 0x002fe40000010000 */
[----:B------:R-:W-:Y:S01]  /*a730*/  FADD.FTZ R142, R182, R127 ;  /* 0x0000007fb68e7221 */ /* 0x000fe20000010000 */
[----:B------:R-:W-:Y:S01]  /*a740*/  F2FP.BF16.F32.PACK_AB R182, R173, R182 ;  /* 0x000000b6adb6723e */ /* 0x000fe200000010ff */
[----:B------:R-:W-:Y:S02]  /*a750*/  FADD.FTZ R126, R155, R126 ;  /* 0x0000007e9b7e7221 */ /* 0x000fe40000010000 */
[----:B------:R-:W-:Y:S01]  /*a760*/  FADD.FTZ R127, R173, R142 ;  /* 0x0000008ead7f7221 */ /* 0x000fe20000010000 */
[----:B------:R-:W-:Y:S01]  /*a770*/  F2FP.BF16.F32.PACK_AB R173, R155, R125 ;  /* 0x0000007d9bad723e */ /* 0x000fe200000010ff */
[----:B------:R-:W-:Y:S01]  /*a780*/  FADD.FTZ R126, R157, R126 ;  /* 0x0000007e9d7e7221 */ /* 0x000fe20000010000 */
[----:B---3--:R-:W-:Y:S01]  /*a790*/  F2FP.BF16.F32.PACK_AB R171, R120, R165 ;  /* 0x000000a578ab723e */ /* 0x008fe200000010ff */
[----:B------:R-:W-:Y:S01]  /*a7a0*/  FADD.FTZ R128, R176, R127 ;  /* 0x0000007fb0807221 */ /* 0x000fe20000010000 */
[----:B------:R-:W-:Y:S01]  /*a7b0*/  F2FP.BF16.F32.PACK_AB R176, R175, R176 ;  /* 0x000000b0afb0723e */ /* 0x000fe200000010ff */
[----:B------:R-:W-:-:S02]  /*a7c0*/  FADD.FTZ R126, R159, R126 ;  /* 0x0000007e9f7e7221 */ /* 0x000fc40000010000 */
[----:B------:R-:W-:Y:S01]  /*a7d0*/  FADD.FTZ R121, R175, R128 ;  /* 0x00000080af797221 */ /* 0x000fe20000010000 */
[----:B------:R-:W-:Y:S01]  /*a7e0*/  F2FP.BF16.F32.PACK_AB R175, R159, R157 ;  /* 0x0000009d9faf723e */ /* 0x000fe200000010ff */
[----:B------:R-:W-:Y:S02]  /*a7f0*/  FADD.FTZ R126, R161, R126 ;  /* 0x0000007ea17e7221 */ /* 0x000fe40000010000 */
[----:B------:R-:W-:Y:S01]  /*a800*/  FADD.FTZ R128, R178, R121 ;  /* 0x00000079b2807221 */ /* 0x000fe20000010000 */
[----:B------:R-:W-:Y:S01]  /*a810*/  F2FP.BF16.F32.PACK_AB R178, R209, R178 ;  /* 0x000000b2d1b2723e */ /* 0x000fe200000010ff */
[----:B------:R-:W-:Y:S02]  /*a820*/  FADD.FTZ R126, R163, R126 ;  /* 0x0000007ea37e7221 */ /* 0x000fe40000010000 */
[----:B------:R-:W-:Y:S02]  /*a830*/  FADD.FTZ R121, R209, R128 ;  /* 0x00000080d1797221 */ /* 0x000fe40000010000 */
[----:B------:R-:W-:-:S02]  /*a840*/  FADD.FTZ R126, R165, R126 ;  /* 0x0000007ea57e7221 */ /* 0x000fc40000010000 */
[----:B------:R-:W-:Y:S01]  /*a850*/  FADD.FTZ R128, R172, R121 ;  /* 0x00000079ac807221 */ /* 0x000fe20000010000 */
[----:B------:R-:W-:-:S03]  /*a860*/  F2FP.BF16.F32.PACK_AB R172, R211, R172 ;  /* 0x000000acd3ac723e */ /* 0x000fc600000010ff */
[----:B------:R-:W-:-:S04]  /*a870*/  FADD.FTZ R21, R211, R128 ;  /* 0x00000080d3157221 */ /* 0x000fc80000010000 */
[----:B------:R-:W-:Y:S01]  /*a880*/  FADD.FTZ R128, R174, R21 ;  /* 0x00000015ae807221 */ /* 0x000fe20000010000 */
[C---:B------:R-:W-:Y:S01]  /*a890*/  F2FP.BF16.F32.PACK_AB R174, R213.reuse, R174 ;  /* 0x000000aed5ae723e */ /* 0x040fe200000010ff */
[----:B------:R-:W-:Y:S02]  /*a8a0*/  IMAD.MOV.U32 R21, RZ, RZ, R4 ;  /* 0x000000ffff157224 */ /* 0x000fe400078e0004 */
[----:B------:R-:W-:-:S04]  /*a8b0*/  FADD.FTZ R7, R213, R128 ;  /* 0x00000080d5077221 */ /* 0x000fc80000010000 */
[----:B------:R-:W-:-:S04]  /*a8c0*/  FADD.FTZ R14, R122, R7 ;  /* 0x000000077a0e7221 */ /* 0x000fc80000010000 */
[----:B------:R-:W-:-:S04]  /*a8d0*/  FADD.FTZ R7, R215, R14 ;  /* 0x0000000ed7077221 */ /* 0x000fc80000010000 */
[----:B------:R-:W-:Y:S01]  /*a8e0*/  FADD.FTZ R14, R124, R7 ;  /* 0x000000077c0e7221 */ /* 0x000fe20000010000 */
[----:B------:R-:W-:-:S03]  /*a8f0*/  FADD.FTZ R7, R120, R126 ;  /* 0x0000007e78077221 */ /* 0x000fc60000010000 */
[----:B------:R-:W-:Y:S01]  /*a900*/  FADD.FTZ R14, R217, R14 ;  /* 0x0000000ed90e7221 */ /* 0x000fe20000010000 */
[----:B------:R-:W-:Y:S06]  /*a910*/  @P1 BRA `(.L_x_920) ;  /* 0xffffffdc00081947 */ /* 0x000fec000383ffff */
.L_x_911:
[----:B------:R-:W-:-:S13]  /*a920*/  ISETP.GE.AND P1, PT, R19, UR47, PT ;  /* 0x0000002f13007c0c */ /* 0x000fda000bf26270 */
[----:B------:R-:W-:Y:S05]  /*a930*/  @!P1 BRA `(.L_x_921) ;  /* 0x00000034005c9947 */ /* 0x000fea0003800000 */
[----:B------:R-:W-:Y:S01]  /*a940*/  IMAD.MOV.U32 R207, RZ, RZ, R3 ;  /* 0x000000ffffcf7224 */ /* 0x000fe200078e0003 */
[----:B------:R-:W-:Y:S01]  /*a950*/  UMOV UR7, UR39 ;  /* 0x0000002700077c82 */ /* 0x000fe20008000000 */
[----:B------:R-:W-:Y:S01]  /*a960*/  IMAD.MOV.U32 R194, RZ, RZ, R4 ;  /* 0x000000ffffc27224 */ /* 0x000fe200078e0004 */
[----:B------:R-:W-:Y:S01]  /*a970*/  UMOV UR4, UR36 ;  /* 0x0000002400047c82 */ /* 0x000fe20008000000 */
[----:B------:R-:W-:Y:S01]  /*a980*/  IMAD.IADD R21, R5, 0x1, R15 ;  /* 0x0000000105157824 */ /* 0x000fe200078e020f */
[----:B------:R-:W-:Y:S01]  /*a990*/  ULDC UR40, c[0x0][0x9e4] ;  /* 0x0002790000287ab9 */ /* 0x000fe20000000800 */
[----:B------:R-:W-:Y:S01]  /*a9a0*/  ULDC UR46, c[0x0][0x2e0] ;  /* 0x0000b800002e7ab9 */ /* 0x000fe20000000800 */
[----:B------:R-:W-:Y:S01]  /*a9b0*/  ULDC UR5, c[0x0][0x9d8] ;  /* 0x0002760000057ab9 */ /* 0x000fe20000000800 */
[----:B------:R-:W-:-:S05]  /*a9c0*/  ULDC UR41, c[0x0][0x9e0] ;  /* 0x0002780000297ab9 */ /* 0x000fca0000000800 */
.L_x_938:
[----:B------:R-:W-:-:S04]  /*a9d0*/  UIADD3 UR36, UR4, 0x1, URZ ;  /* 0x0000000104247890 */ /* 0x000fc8000fffe03f */
[----:B------:R-:W-:-:S04]  /*a9e0*/  UISETP.NE.AND UP0, UPT, UR36, 0x2, UPT ;  /* 0x000000022400788c */ /* 0x000fc8000bf05270 */
[----:B------:R-:W-:Y:S02]  /*a9f0*/  USEL UR39, URZ, 0x1, UP0 ;  /* 0x000000013f277887 */ /* 0x000fe40008000000 */
[----:B------:R-:W-:Y:S02]  /*aa00*/  USEL UR36, UR36, URZ, UP0 ;  /* 0x0000003f24247287 */ /* 0x000fe40008000000 */
[----:B------:R-:W-:Y:S01]  /*aa10*/  ULOP3.LUT UR39, UR7, UR39, URZ, 0x3c, !UPT ;  /* 0x0000002707277292 */ /* 0x000fe2000f8e3c3f */
[----:B------:R-:W-:Y:S11]  /*aa20*/  @!P0 BRA `(.L_x_922) ;  /* 0x0000000000048947 */ /* 0x000ff60003800000 */
[----:B------:R-:W-:Y:S01]  /*aa30*/  BPT.TRAP 0x1 ;  /* 0x000000040000795c */ /* 0x000fe20000300000 */
.L_x_922:
[----:B------:R-:W-:Y:S01]  /*aa40*/  ULEA UR6, UR36, UR37, 0x3 ;  /* 0x0000002524067291 */ /* 0x000fe2000f8e183f */
[----:B------:R-:W-:-:S05]  /*aa50*/  IMAD.U32 R3, RZ, RZ, UR39 ;  /* 0x00000027ff037e24 */ /* 0x000fca000f8e00ff */
[----:B------:R-:W-:-:S04]  /*aa60*/  SHF.L.U32 R3, R3, 0x1f, RZ ;  /* 0x0000001f03037819 */ /* 0x000fc800000006ff */
[----:B------:R1:W2:Y:S01]  /*aa70*/  SYNCS.PHASECHK.TRANS64.TRYWAIT P1, [UR6+0x30830], R3 ;  /* 0x03083003ff0075a7 */ /* 0x0002a20008020146 */
[----:B------:R-:W-:Y:S05]  /*aa80*/  @!P0 BRA `(.L_x_923) ;  /* 0x0000000000048947 */ /* 0x000fea0003800000 */
[----:B------:R-:W-:Y:S01]  /*aa90*/  BPT.TRAP 0x1 ;  /* 0x000000040000795c */ /* 0x000fe20000300000 */
.L_x_923:
[----:B--2---:R-:W-:Y:S05]  /*aaa0*/  @P1 BRA `(.L_x_924) ;  /* 0x0000000000081947 */ /* 0x004fea0003800000 */
[----:B------:R-:W2:Y:S02]  /*aab0*/  SYNCS.PHASECHK.TRANS64.TRYWAIT P1, [UR6+0x30830], R3 ;  /* 0x03083003ff0075a7 */ /* 0x000ea40008020146 */
[----:B--2---:R-:W-:Y:S05]  /*aac0*/  @!P1 BRA `(.L_x_925) ;  /* 0x0000009000c89947 */ /* 0x004fea0003800000 */
.L_x_924:
        /* <DEDUP_REMOVED lines=167> */
.L_x_926:
[----:B------:R-:W-:Y:S01]  /*b540*/  ULEA UR10, UR4, UR37, 0x3 ;  /* 0x00000025040a7291 */ /* 0x000fe2000f8e183f */
[----:B------:R-:W-:-:S05]  /*b550*/  IMAD.U32 R0, RZ, RZ, UR7 ;  /* 0x00000007ff007e24 */ /* 0x000fca000f8e00ff */
[----:B------:R-:W-:-:S04]  /*b560*/  SHF.L.U32 R0, R0, 0x1f, RZ ;  /* 0x0000001f00007819 */ /* 0x000fc800000006ff */
[----:B------:R3:W4:Y:S01]  /*b570*/  SYNCS.PHASECHK.TRANS64.TRYWAIT P1, [UR10+0x30850], R0 ;  /* 0x03085000ff0075a7 */ /* 0x000722000802014a */
[----:B------:R-:W-:Y:S05]  /*b580*/  @!P0 BRA `(.L_x_927) ;  /* 0x0000000000048947 */ /* 0x000fea0003800000 */
[----:B------:R-:W-:Y:S01]  /*b590*/  BPT.TRAP 0x1 ;  /* 0x000000040000795c */ /* 0x000fe20000300000 */
.L_x_927:
[----:B----4-:R-:W-:Y:S05]  /*b5a0*/  @P1 BRA `(.L_x_928) ;  /* 0x0000000000081947 */ /* 0x010fea0003800000 */
[----:B------:R-:W4:Y:S02]  /*b5b0*/  SYNCS.PHASECHK.TRANS64.TRYWAIT P1, [UR10+0x30850], R0 ;  /* 0x03085000ff0075a7 */ /* 0x000f24000802014a */
[----:B----4-:R-:W-:Y:S05]  /*b5c0*/  @!P1 BRA `(.L_x_929) ;  /* 0x0000008800209947 */ /* 0x010fea0003800000 */
.L_x_928:
[----:B------:R-:W-:Y:S01]  /*b5d0*/  UIADD3 UR6, UR37, 0x400, URZ ;  /* 0x0000040025067890 */ /* 0x000fe2000fffe03f */
[----:B------:R-:W-:Y:S01]  /*b5e0*/  WARPGROUP.ARRIVE ;  /* 0x00000000000079c5 */ /* 0x000fe20000000000 */
[----:B------:R-:W-:-:S05]  /*b5f0*/  UMOV UR7, 0x40000040 ;  /* 0x4000004000077882 */ /* 0x000fca0000000000 */
[----:B------:R-:W4:Y:S01]  /*b600*/  S2R R216, SR_TID.X ;  /* 0x0000000000d87919 */ /* 0x000f220000002100 */
[----:B------:R-:W-:Y:S01]  /*b610*/  USHF.R.U32.HI UR6, URZ, 0x4, UR6 ;  /* 0x000000043f067899 */ /* 0x000fe20008011606 */
[----:B------:R-:W-:Y:S01]  /*b620*/  FMUL.FTZ R18, R126, UR5 ;  /* 0x000000057e127c20 */ /* 0x000fe20008410000 */
[----:B------:R-:W-:Y:S02]  /*b630*/  IMAD.U32 R126, RZ, RZ, UR36 ;  /* 0x00000024ff7e7e24 */ /* 0x000fe4000f8e00ff */
[----:B-12---:R-:W-:Y:S01]  /*b640*/  FMUL.FTZ R3, R121, UR5 ;  /* 0x0000000579037c20 */ /* 0x006fe20008410000 */
[----:B------:R-:W-:Y:S01]  /*b650*/  ULOP3.LUT UR6, UR6, 0x3fff, URZ, 0xc0, !UPT ;  /* 0x00003fff06067892 */ /* 0x000fe2000f8ec03f */
[----:B---3--:R-:W-:Y:S01]  /*b660*/  FMUL.FTZ R0, R122, UR5 ;  /* 0x000000057a007c20 */ /* 0x008fe20008410000 */
[----:B------:R-:W-:Y:S01]  /*b670*/  FMUL.FTZ R4, R123, UR5 ;  /* 0x000000057b047c20 */ /* 0x000fe20008410000 */
[----:B------:R-:W-:Y:S01]  /*b680*/  FMUL.FTZ R121, R130, UR5 ;  /* 0x0000000582797c20 */ /* 0x000fe20008410000 */
[----:B------:R-:W-:Y:S01]  /*b690*/  ULOP3.LUT UR6, UR6, 0x3000000, URZ, 0xfc, !UPT ;  /* 0x0300000006067892 */ /* 0x000fe2000f8efc3f */
[----:B------:R-:W-:Y:S01]  /*b6a0*/  FMUL.FTZ R122, R131, UR5 ;  /* 0x00000005837a7c20 */ /* 0x000fe20008410000 */
[----:B------:R-:W-:Y:S01]  /*b6b0*/  FMUL.FTZ R123, R134, UR5 ;  /* 0x00000005867b7c20 */ /* 0x000fe20008410000 */
[----:B------:R-:W-:Y:S01]  /*b6c0*/  FMUL.FTZ R2, R120, UR5 ;  /* 0x0000000578027c20 */ /* 0x000fe20008410000 */
[----:B------:R-:W-:Y:S01]  /*b6d0*/  UIMAD UR4, UR4, 0x900, UR6 ;  /* 0x00000900040478a4 */ /* 0x000fe2000f8e0206 */
[----:B------:R-:W-:Y:S01]  /*b6e0*/  FMUL.FTZ R130, R143, UR5 ;  /* 0x000000058f827c20 */ /* 0x000fe20008410000 */
        /* <DEDUP_REMOVED lines=13> */
[----:B------:R-:W1:Y:S01]  /*b7c0*/  MUFU.TANH R2, R2 ;  /* 0x0000000200027308 */ /* 0x000e620000002400 */
[----:B----4-:R-:W-:-:S07]  /*b7d0*/  LOP3.LUT P1, RZ, R216, 0x7f, RZ, 0xc0, !PT ;  /* 0x0000007fd8ff7812 */ /* 0x010fce000782c0ff */
[----:B------:R-:W2:Y:S08]  /*b7e0*/  MUFU.TANH R3, R3 ;  /* 0x0000000300037308 */ /* 0x000eb00000002400 */
[----:B------:R-:W3:Y:S01]  /*b7f0*/  MUFU.TANH R0, R0 ;  /* 0x0000000000007308 */ /* 0x000ee20000002400 */
[----:B------:R-:W-:-:S05]  /*b800*/  @!P1 LEA R126, R126, UR37, 0x3 ;  /* 0x000000257e7e9c11 */ /* 0x000fca000f8e18ff */
        /* <DEDUP_REMOVED lines=54> */
[----:B------:R-:W5:Y:S01]  /*bb70*/  LDC R162, c[0x0][0x288] ;  /* 0x0000a200ffa27b82 */ /* 0x000f620000000800 */
        /* <DEDUP_REMOVED lines=43> */
[----:B------:R-:W-:Y:S02]  /*be30*/  IMAD R170, R19, -0x60, RZ ;  /* 0xffffffa013aa7824 */ /* 0x000fe400078e02ff */
[----:B------:R-:W-:Y:S01]  /*be40*/  FMUL.FTZ R168, R164, UR5 ;  /* 0x00000005a4a87c20 */ /* 0x000fe20008410000 */
[----:B------:R-:W-:Y:S01]  /*be50*/  FMUL.FTZ R164, R165, UR5 ;  /* 0x00000005a5a47c20 */ /* 0x000fe20008410000 */
[----:B------:R1:W-:Y:S01]  /*be60*/  @!P1 SYNCS.ARRIVE.TRANS64.RED.A1T0 RZ, [R126+URZ], RZ ;  /* 0x000000ff7eff99a7 */ /* 0x0003e2000810043f */
[----:B------:R-:W-:Y:S01]  /*be70*/  IMAD R127, R17, UR46, R170 ;  /* 0x0000002e117f7c24 */ /* 0x000fe2000f8e02aa */
[----:B------:R-:W-:Y:S02]  /*be80*/  ISETP.GE.AND P1, PT, R20, 0x1, PT ;  /* 0x000000011400780c */ /* 0x000fe40003f26270 */
[----:B------:R-:W1:Y:S02]  /*be90*/  MUFU.TANH R168, R168 ;  /* 0x000000a800a87308 */ /* 0x000e640000002400 */
[----:B-----5:R-:W-:Y:S01]  /*bea0*/  IADD3 R127, R127, 0x1, -R162 ;  /* 0x000000017f7f7810 */ /* 0x020fe20007ffe8a2 */
[----:B------:R-:W-:-:S04]  /*beb0*/  IMAD R162, R16, -0x2, R170 ;  /* 0xfffffffe10a27824 */ /* 0x000fc800078e02aa */
[----:B------:R-:W-:Y:S01]  /*bec0*/  IMAD R127, R16, -0x2, R127 ;  /* 0xfffffffe107f7824 */ /* 0x000fe200078e027f */
[----:B------:R-:W1:Y:S03]  /*bed0*/  MUFU.TANH R164, R164 ;  /* 0x000000a400a47308 */ /* 0x000e660000002400 */
[C---:B------:R-:W-:Y:S02]  /*bee0*/  VIADD R178, R127.reuse, UR41 ;  /* 0x000000297fb27c36 */ /* 0x040fe40008000000 */
[----:B------:R-:W-:Y:S02]  /*bef0*/  VIADD R166, R127, UR45 ;  /* 0x0000002d7fa67c36 */ /* 0x000fe40008000000 */
[C---:B------:R-:W-:Y:S02]  /*bf00*/  IMAD.IADD R182, R5.reuse, 0x1, R178 ;  /* 0x0000000105b67824 */ /* 0x040fe400078e02b2 */
[----:B------:R-:W-:Y:S01]  /*bf10*/  IMAD.IADD R180, R5, 0x1, R166 ;  /* 0x0000000105b47824 */ /* 0x000fe200078e02a6 */
[----:B--234-:R-:W-:Y:S06]  /*bf20*/  @!P1 BRA `(.L_x_930) ;  /* 0x0000000000589947 */ /* 0x01cfec0003800000 */
[----:B------:R-:W-:Y:S01]  /*bf30*/  ISETP.GT.AND P1, PT, R21, -0x1, PT ;  /* 0xffffffff1500780c */ /* 0x000fe20003f24270 */
[----:B------:R-:W-:-:S12]  /*bf40*/  BSSY B0, `(.L_x_931) ;  /* 0x0000011000007945 */ /* 0x000fd80003800000 */
[----:B------:R-:W-:Y:S05]  /*bf50*/  @P1 BRA `(.L_x_932) ;  /* 0x0000000000201947 */ /* 0x000fea0003800000 */
[----:B------:R-:W-:Y:S01]  /*bf60*/  IMAD.U32 R147, RZ, RZ, UR40 ;  /* 0x00000028ff937e24 */ /* 0x000fe2000f8e00ff */
[----:B------:R-:W-:-:S04]  /*bf70*/  LOP3.LUT R145, RZ, R21, RZ, 0x33, !PT ;  /* 0x00000015ff917212 */ /* 0x000fc800078e33ff */
[----:B------:R-:W-:-:S13]  /*bf80*/  ISETP.NE.AND P1, PT, R147, 0x1, PT ;  /* 0x000000019300780c */ /* 0x000fda0003f25270 */
[----:B-1----:R-:W1:Y:S02]  /*bf90*/  @P1 LDC.64 R126, c[0x0][0x9e8] ;  /* 0x00027a00ff7e1b82 */ /* 0x002e640000000a00 */
[----:B-1----:R-:W-:-:S05]  /*bfa0*/  @P1 IMAD.HI.U32 R126, R145, R126, RZ ;  /* 0x0000007e917e1227 */ /* 0x002fca00078e00ff */
[----:B------:R-:W-:-:S04]  /*bfb0*/  @P1 SHF.R.U32.HI R145, RZ, R127, R126 ;  /* 0x0000007fff911219 */ /* 0x000fc8000001167e */
[----:B------:R-:W-:Y:S01]  /*bfc0*/  LOP3.LUT R145, RZ, R145, RZ, 0x33, !PT ;  /* 0x00000091ff917212 */ /* 0x000fe200078e33ff */
[----:B------:R-:W-:Y:S06]  /*bfd0*/  BRA `(.L_x_933) ;  /* 0x00000000001c7947 */ /* 0x000fec0003800000 */
.L_x_932:
[----:B------:R-:W-:-:S05]  /*bfe0*/  IMAD.U32 R147, RZ, RZ, UR40 ;  /* 0x00000028ff937e24 */ /* 0x000fca000f8e00ff */
[----:B------:R-:W-:-:S13]  /*bff0*/  ISETP.NE.AND P1, PT, R147, 0x1, PT ;  /* 0x000000019300780c */ /* 0x000fda0003f25270 */
[----:B-1----:R-:W1:Y:S01]  /*c000*/  @P1 LDC.64 R126, c[0x0][0x9e8] ;  /* 0x00027a00ff7e1b82 */ /* 0x002e620000000a00 */
[----:B------:R-:W-:-:S04]  /*c010*/  @P1 IMAD.IADD R145, R5, 0x1, R15 ;  /* 0x0000000105911824 */ /* 0x000fc800078e020f */
[----:B-1----:R-:W-:-:S04]  /*c020*/  @P1 IMAD.HI.U32 R126, R145, R126, RZ ;  /* 0x0000007e917e1227 */ /* 0x002fc800078e00ff */
[----:B------:R-:W-:Y:S01]  /*c030*/  IMAD.MOV.U32 R145, RZ, RZ, R21 ;  /* 0x000000ffff917224 */ /* 0x000fe200078e0015 */
[----:B------:R-:W-:-:S07]  /*c040*/  @P1 SHF.R.U32.HI R145, RZ, R127, R126 ;  /* 0x0000007fff911219 */ /* 0x000fce000001167e */
.L_x_933:
[----:B------:R-:W-:Y:S05]  /*c050*/  BSYNC B0 ;  /* 0x0000000000007941 */ /* 0x000fea0003800000 */
.L_x_931:
[----:B------:R-:W-:-:S05]  /*c060*/  IMAD R127, R145, R147, R162 ;  /* 0x00000093917f7224 */ /* 0x000fca00078e02a2 */
[----:B------:R-:W-:Y:S02]  /*c070*/  VIADDMNMX R182, R127, R147, R182, PT ;  /* 0x000000937fb67246 */ /* 0x000fe400038001b6 */
[----:B------:R-:W-:-:S07]  /*c080*/  VIMNMX R180, R180, R127, !PT ;  /* 0x0000007fb4b47248 */ /* 0x000fce0007fe0100 */
.L_x_930:
[----:B------:R-:W-:Y:S01]  /*c090*/  ISETP.GE.AND P2, PT, R170, 0x9, PT ;  /* 0x00000009aa00780c */ /* 0x000fe20003f46270 */
[----:B-1----:R-:W-:Y:S01]  /*c0a0*/  IMAD.IADD R126, R6, 0x1, R178 ;  /* 0x00000001067e7824 */ /* 0x002fe200078e02b2 */
[----:B------:R-:W-:Y:S02]  /*c0b0*/  ISETP.GE.AND P1, PT, R170, 0x2, PT ;  /* 0x00000002aa00780c */ /* 0x000fe40003f26270 */
[C---:B------:R-:W-:Y:S02]  /*c0c0*/  ISETP.GT.AND P3, PT, R180.reuse, 0x8, !P2 ;  /* 0x00000008b400780c */ /* 0x040fe40005764270 */
[----:B------:R-:W-:Y:S02]  /*c0d0*/  ISETP.GT.AND P4, PT, R180, 0x1, !P1 ;  /* 0x00000001b400780c */ /* 0x000fe40004f84270 */
[----:B------:R-:W-:Y:S02]  /*c0e0*/  ISETP.LT.OR P3, PT, R182, 0x9, P3 ;  /* 0x00000009b600780c */ /* 0x000fe40001f61670 */
[----:B------:R-:W-:-:S02]  /*c0f0*/  ISETP.GE.AND P5, PT, R170, 0xa, PT ;  /* 0x0000000aaa00780c */ /* 0x000fc40003fa6270 */
[----:B------:R-:W-:Y:S02]  /*c100*/  FSEL R171, R172, -INF , !P3 ;  /* 0xff800000acab7808 */ /* 0x000fe40005800000 */
[----:B------:R-:W-:Y:S02]  /*c110*/  ISETP.LT.OR P4, PT, R182, 0x2, P4 ;  /* 0x00000002b600780c */ /* 0x000fe40002781670 */
[----:B------:R-:W-:Y:S02]  /*c120*/  ISETP.GT.AND P3, PT, R180, 0x9, !P5 ;  /* 0x00000009b400780c */ /* 0x000fe40006f64270 */
[----:B------:R-:W-:Y:S02]  /*c130*/  FSEL R169, R3, -INF , !P4 ;  /* 0xff80000003a97808 */ /* 0x000fe40006000000 */
        /* <DEDUP_REMOVED lines=100> */
[----:B------:R-:W-:Y:S02]  /*c780*/  FSEL R227, R2, -INF , !P6 ;  /* 0xff80000002e37808 */ /* 0x000fe40007000000 */
[----:B------:R-:W-:-:S04]  /*c790*/  ISETP.GE.AND P6, PT, R170, 0x5a, PT ;  /* 0x0000005aaa00780c */ /* 0x000fc80003fc6270 */
[----:B------:R-:W-:Y:S02]  /*c7a0*/  P2R R146, PR, RZ, 0x40 ;  /* 0x00000040ff927803 */ /* 0x000fe40000000000 */
[----:B------:R-:W-:-:S04]  /*c7b0*/  ISETP.GT.AND P6, PT, R180, 0x59, !P6 ;  /* 0x00000059b400780c */ /* 0x000fc800077c4270 */
[----:B------:R-:W-:-:S04]  /*c7c0*/  ISETP.LT.OR P6, PT, R182, 0x5a, P6 ;  /* 0x0000005ab600780c */ /* 0x000fc800037c1670 */
[----:B------:R-:W-:Y:S02]  /*c7d0*/  FSEL R127, R164, -INF , !P6 ;  /* 0xff800000a47f7808 */ /* 0x000fe40007000000 */
[----:B------:R-:W-:-:S13]  /*c7e0*/  ISETP.GE.AND P6, PT, R20, 0x1, PT ;  /* 0x000000011400780c */ /* 0x000fda0003fc6270 */
[----:B------:R-:W-:Y:S05]  /*c7f0*/  @!P6 BRA `(.L_x_934) ;  /* 0x000000000054e947 */ /* 0x000fea0003800000 */
        /* <DEDUP_REMOVED lines=12> */
.L_x_936:
[----:B------:R-:W-:-:S05]  /*c8c0*/  IMAD.U32 R148, RZ, RZ, UR40 ;  /* 0x00000028ff947e24 */ /* 0x000fca000f8e00ff */
[----:B------:R-:W-:-:S13]  /*c8d0*/  ISETP.NE.AND P6, PT, R148, 0x1, PT ;  /* 0x000000019400780c */ /* 0x000fda0003fc5270 */
[----:B------:R-:W1:Y:S02]  /*c8e0*/  @P6 LDC.64 R2, c[0x0][0x9e8] ;  /* 0x00027a00ff026b82 */ /* 0x000e640000000a00 */
[----:B-1----:R-:W-:-:S05]  /*c8f0*/  @P6 IMAD.HI.U32 R2, R187, R2, RZ ;  /* 0x00000002bb026227 */ /* 0x002fca00078e00ff */
[----:B------:R-:W-:-:S07]  /*c900*/  @P6 SHF.R.U32.HI R187, RZ, R3, R2 ;  /* 0x00000003ffbb6219 */ /* 0x000fce0000011602 */
.L_x_937:
[----:B------:R-:W-:Y:S05]  /*c910*/  BSYNC B0 ;  /* 0x0000000000007941 */ /* 0x000fea0003800000 */
.L_x_935:
[----:B------:R-:W-:-:S05]  /*c920*/  IMAD R187, R187, R148, R162 ;  /* 0x00000094bbbb7224 */ /* 0x000fca00078e02a2 */
[----:B------:R-:W-:Y:S02]  /*c930*/  VIADDMNMX R126, R187, R148, R126, PT ;  /* 0x00000094bb7e7246 */ /* 0x000fe4000380017e */
[----:B------:R-:W-:-:S07]  /*c940*/  VIMNMX R144, R144, R187, !PT ;  /* 0x000000bb90907248 */ /* 0x000fce0007fe0100 */
.L_x_934:
[----:B------:R-:W-:Y:S01]  /*c950*/  ISETP.GT.AND P1, PT, R144, 0x1, !P1 ;  /* 0x000000019000780c */ /* 0x000fe20004f24270 */
[----:B------:R-:W-:Y:S01]  /*c960*/  UMOV UR7, UR39 ;  /* 0x0000002700077c82 */ /* 0x000fe20008000000 */
[----:B------:R-:W-:Y:S01]  /*c970*/  ISETP.NE.AND P6, PT, R209, RZ, PT ;  /* 0x000000ffd100720c */ /* 0x000fe20003fc5270 */
[----:B------:R-:W-:Y:S01]  /*c980*/  UMOV UR4, UR36 ;  /* 0x0000002400047c82 */ /* 0x000fe20008000000 */
[----:B------:R-:W-:Y:S02]  /*c990*/  ISETP.LT.OR P1, PT, R126, 0x2, P1 ;  /* 0x000000027e00780c */ /* 0x000fe40000f21670 */
[----:B------:R-:W-:Y:S02]  /*c9a0*/  ISETP.GT.AND P2, PT, R144, 0x8, !P2 ;  /* 0x000000089000780c */ /* 0x000fe40005744270 */
[----:B------:R-:W-:Y:S02]  /*c9b0*/  FSEL R223, R4, -INF , !P1 ;  /* 0xff80000004df7808 */ /* 0x000fe40004800000 */
[----:B------:R-:W-:-:S02]  /*c9c0*/  ISETP.NE.AND P1, PT, R189, RZ, PT ;  /* 0x000000ffbd00720c */ /* 0x000fc40003f25270 */
[----:B------:R-:W-:Y:S02]  /*c9d0*/  ISETP.LT.OR P2, PT, R126, 0x9, P2 ;  /* 0x000000097e00780c */ /* 0x000fe40001741670 */
[----:B------:R-:W-:Y:S02]  /*c9e0*/  ISETP.GT.AND P1, PT, R144, 0x9, !P1 ;  /* 0x000000099000780c */ /* 0x000fe40004f24270 */
[----:B------:R-:W-:Y:S02]  /*c9f0*/  FSEL R187, R18, -INF , !P2 ;  /* 0xff80000012bb7808 */ /* 0x000fe40005000000 */
[----:B------:R-:W-:Y:S01]  /*ca00*/  ISETP.LT.OR P1, PT, R126, 0xa, P1 ;  /* 0x0000000a7e00780c */ /* 0x000fe20000f21670 */
[----:B------:R-:W1:Y:S01]  /*ca10*/  LDC R18, c[0x0][0x988] ;  /* 0x00026200ff127b82 */ /* 0x000e620000000800 */
        /* <DEDUP_REMOVED lines=61> */
[----:B------:R-:W-:Y:S01]  /*cdf0*/  ISETP.NE.AND P1, PT, R208, RZ, PT ;  /* 0x000000ffd000720c */ /* 0x000fe20003f25270 */
[----:B------:R-:W2:Y:S01]  /*ce00*/  SHFL.BFLY PT, R2, R3, 0x2, 0x1f ;  /* 0x0c401f0003027f89 */ /* 0x000ea200000e0000 */
[----:B------:R-:W-:-:S02]  /*ce10*/  ISETP.NE.AND P6, PT, R154, RZ, PT ;  /* 0x000000ff9a00720c */ /* 0x000fc40003fc5270 */
[C---:B------:R-:W-:Y:S02]  /*ce20*/  ISETP.GT.AND P1, PT, R144.reuse, 0x31, !P1 ;  /* 0x000000319000780c */ /* 0x040fe40004f24270 */
[----:B------:R-:W-:Y:S02]  /*ce30*/  ISETP.GT.AND P3, PT, R144, 0x50, !P3 ;  /* 0x000000509000780c */ /* 0x000fe40005f64270 */
[C---:B------:R-:W-:Y:S02]  /*ce40*/  ISETP.LT.OR P1, PT, R126.reuse, 0x32, P1 ;  /* 0x000000327e00780c */ /* 0x040fe40000f21670 */
[----:B------:R-:W-:Y:S02]  /*ce50*/  ISETP.LT.OR P3, PT, R126, 0x51, P3 ;  /* 0x000000517e00780c */ /* 0x000fe40001f61670 */
[----:B------:R-:W-:Y:S02]  /*ce60*/  FSEL R123, R132, -INF , !P1 ;  /* 0xff800000847b7808 */ /* 0x000fe40004800000 */
[----:B------:R-:W-:-:S02]  /*ce70*/  ISETP.NE.AND P1, PT, R210, RZ, PT ;  /* 0x000000ffd200720c */ /* 0x000fc40003f25270 */
[C---:B------:R-:W-:Y:S02]  /*ce80*/  ISETP.GT.AND P4, PT, R144.reuse, 0x51, !P4 ;  /* 0x000000519000780c */ /* 0x040fe40006784270 */
[----:B------:R-:W-:Y:S02]  /*ce90*/  ISETP.GT.AND P1, PT, R144, 0x38, !P1 ;  /* 0x000000389000780c */ /* 0x000fe40004f24270 */
[----:B------:R-:W-:Y:S02]  /*cea0*/  FSEL R225, R142, -INF , !P3 ;  /* 0xff8000008ee17808 */ /* 0x000fe40005800000 */
[----:B------:R-:W-:Y:S02]  /*ceb0*/  ISETP.LT.OR P1, PT, R126, 0x39, P1 ;  /* 0x000000397e00780c */ /* 0x000fe40000f21670 */
[----:B------:R-:W-:Y:S02]  /*cec0*/  ISETP.GT.AND P5, PT, R144, 0x58, !P5 ;  /* 0x000000589000780c */ /* 0x000fe40006fa4270 */
[----:B------:R-:W-:-:S02]  /*ced0*/  FSEL R125, R134, -INF , !P1 ;  /* 0xff800000867d7808 */ /* 0x000fc40004800000 */
[----:B------:R-:W-:Y:S02]  /*cee0*/  ISETP.NE.AND P1, PT, R212, RZ, PT ;  /* 0x000000ffd400720c */ /* 0x000fe40003f25270 */
[----:B--2---:R-:W-:Y:S02]  /*cef0*/  FMNMX.FTZ R122, R3, R2, !PT ;  /* 0x00000002037a7209 */ /* 0x004fe40007810000 */
[----:B------:R-:W-:Y:S02]  /*cf00*/  ISETP.GT.AND P1, PT, R144, 0x39, !P1 ;  /* 0x000000399000780c */ /* 0x000fe40004f24270 */
[C---:B------:R-:W-:Y:S01]  /*cf10*/  ISETP.LT.OR P4, PT, R126.reuse, 0x52, P4 ;  /* 0x000000527e00780c */ /* 0x040fe20002781670 */
[----:B------:R-:W2:Y:S01]  /*cf20*/  SHFL.BFLY PT, R229, R122, 0x1, 0x1f ;  /* 0x0c201f007ae57f89 */ /* 0x000ea200000e0000 */
[C---:B------:R-:W-:Y:S02]  /*cf30*/  ISETP.LT.OR P1, PT, R126.reuse, 0x3a, P1 ;  /* 0x0000003a7e00780c */ /* 0x040fe40000f21670 */
[----:B------:R-:W-:-:S02]  /*cf40*/  ISETP.LT.OR P5, PT, R126, 0x59, P5 ;  /* 0x000000597e00780c */ /* 0x000fc40002fa1670 */
[----:B------:R-:W-:Y:S02]  /*cf50*/  FSEL R133, R133, -INF , !P1 ;  /* 0xff80000085857808 */ /* 0x000fe40004800000 */
[----:B------:R-:W-:-:S04]  /*cf60*/  ISETP.NE.AND P1, PT, R214, RZ, PT ;  /* 0x000000ffd600720c */ /* 0x000fc80003f25270 */
[----:B------:R-:W-:-:S04]  /*cf70*/  ISETP.GT.AND P1, PT, R144, 0x40, !P1 ;  /* 0x000000409000780c */ /* 0x000fc80004f24270 */
[----:B------:R-:W-:-:S04]  /*cf80*/  ISETP.LT.OR P1, PT, R126, 0x41, P1 ;  /* 0x000000417e00780c */ /* 0x000fc80000f21670 */
[----:B------:R-:W-:Y:S02]  /*cf90*/  FSEL R137, R137, -INF , !P1 ;  /* 0xff80000089897808 */ /* 0x000fe40004800000 */
[----:B------:R-:W-:Y:S02]  /*cfa0*/  ISETP.NE.AND P1, PT, R150, RZ, PT ;  /* 0x000000ff9600720c */ /* 0x000fe40003f25270 */
[----:B--2---:R-:W-:Y:S02]  /*cfb0*/  FMNMX.FTZ R4, R122, R229, !PT ;  /* 0x000000e57a047209 */ /* 0x004fe40007810000 */
[----:B------:R-:W-:-:S04]  /*cfc0*/  ISETP.GT.AND P1, PT, R144, 0x41, !P1 ;  /* 0x000000419000780c */ /* 0x000fc80004f24270 */
        /* <DEDUP_REMOVED lines=61> */
[----:B------:R-:W-:Y:S01]  /*d3a0*/  FMNMX.FTZ R120, R131, R120, !PT ;  /* 0x0000007883787209 */ /* 0x000fe20007810000 */
[----:B------:R-:W-:Y:S01]  /*d3b0*/  IMAD.MOV.U32 R194, RZ, RZ, R4 ;  /* 0x000000ffffc27224 */ /* 0x000fe200078e0004 */
[----:B------:R-:W-:-:S02]  /*d3c0*/  LOP3.LUT P6, RZ, R216, 0x7f, RZ, 0xc0, !PT ;  /* 0x0000007fd8ff7812 */ /* 0x000fc400078cc0ff */
        /* <DEDUP_REMOVED lines=12> */
[----:B------:R-:W-:Y:S01]  /*d490*/  FMNMX.FTZ R120, R225, R120, !PT ;  /* 0x00000078e1787209 */ /* 0x000fe20007810000 */
[C---:B--2---:R-:W-:Y:S01]  /*d4a0*/  FADD.FTZ R161, R188.reuse, R161 ;  /* 0x000000a1bca17221 */ /* 0x044fe20000010000 */
[----:B------:R-:W-:Y:S02]  /*d4b0*/  F2FP.BF16.F32.PACK_AB R188, R188, R227 ;  /* 0x000000e3bcbc723e */ /* 0x000fe400000010ff */
[----:B------:R-:W-:-:S03]  /*d4c0*/  FMNMX.FTZ R120, R175, R120, !PT ;  /* 0x00000078af787209 */ /* 0x000fc60007810000 */
[----:B------:R-:W2:Y:S01]  /*d4d0*/  MUFU.EX2 R184, R184 ;  /* 0x000000b800b87308 */ /* 0x000ea20000000800 */
[----:B------:R-:W-:Y:S01]  /*d4e0*/  FMNMX.FTZ R120, R177, R120, !PT ;  /* 0x00000078b1787209 */ /* 0x000fe20007810000 */
[----:B---3--:R-:W-:-:S03]  /*d4f0*/  FADD.FTZ R14, R190, R161 ;  /* 0x000000a1be0e7221 */ /* 0x008fc60000010000 */
[----:B------:R-:W-:-:S03]  /*d500*/  FMNMX.FTZ R120, R139, R120, !PT ;  /* 0x000000788b787209 */ /* 0x000fc60007810000 */
[----:B------:R-:W3:Y:S01]  /*d510*/  MUFU.EX2 R171, R171 ;  /* 0x000000ab00ab7308 */ /* 0x000ee20000000800 */
[----:B-1----:R-:W-:Y:S01]  /*d520*/  F2FP.BF16.F32.PACK_AB R190, R169, R190 ;  /* 0x000000bea9be723e */ /* 0x002fe200000010ff */
[----:B------:R-:W1:Y:S06]  /*d530*/  SHFL.BFLY PT, R3, R120, 0x2, 0x1f ;  /* 0x0c401f0078037f89 */ /* 0x000e6c00000e0000 */
[----:B------:R-:W4:Y:S08]  /*d540*/  MUFU.EX2 R186, R186 ;  /* 0x000000ba00ba7308 */ /* 0x000f300000000800 */
[----:B------:R5:W-:Y:S08]  /*d550*/  MUFU.EX2 R135, R185 ;  /* 0x000000b900877308 */ /* 0x000bf00000000800 */
        /* <DEDUP_REMOVED lines=9> */
[----:B------:R-:W-:-:S06]  /*d5f0*/  FMUL.FTZ R126, R3, R18 ;  /* 0x00000012037e7220 */ /* 0x000fcc0000410000 */
[----:B------:R-:W-:Y:S01]  /*d600*/  MUFU.EX2 R147, R147 ;  /* 0x0000009300937308 */ /* 0x000fe20000000800 */
[----:B------:R-:W-:-:S05]  /*d610*/  FSEL R126, R126, RZ, P1 ;  /* 0x000000ff7e7e7208 */ /* 0x000fca0000800000 */
[-CC-:B------:R-:W-:Y:S01]  /*d620*/  FFMA.FTZ R143, R2, R18.reuse, -R126.reuse ;  /* 0x00000012028f7223 */ /* 0x180fe2000001087e */
[----:B------:R-:W-:Y:S01]  /*d630*/  FSEL R2, R3, RZ, P1 ;  /* 0x000000ff03027208 */ /* 0x000fe20000800000 */
[-CC-:B------:R-:W-:Y:S01]  /*d640*/  FFMA.FTZ R120, R223, R18.reuse, -R126.reuse ;  /* 0x00000012df787223 */ /* 0x180fe2000001087e */
[-CC-:B------:R-:W-:Y:S01]  /*d650*/  FFMA.FTZ R122, R187, R18.reuse, -R126.reuse ;  /* 0x00000012bb7a7223 */ /* 0x180fe2000001087e */
[-CC-:B------:R-:W-:Y:S01]  /*d660*/  FFMA.FTZ R157, R221, R18.reuse, -R126.reuse ;  /* 0x00000012dd9d7223 */ /* 0x180fe2000001087e */
[-CC-:B-----5:R-:W-:Y:S01]  /*d670*/  FFMA.FTZ R185, R209, R18.reuse, -R126.reuse ;  /* 0x00000012d1b97223 */ /* 0x1a0fe2000001087e */
[----:B------:R-:W-:Y:S01]  /*d680*/  FADD.FTZ R159, -R2, R207 ;  /* 0x000000cf029f7221 */ /* 0x000fe20000010100 */
[----:B------:R-:W-:Y:S01]  /*d690*/  MUFU.EX2 R143, R143 ;  /* 0x0000008f008f7308 */ /* 0x000fe20000000800 */
[-CC-:B------:R-:W-:Y:S01]  /*d6a0*/  FFMA.FTZ R134, R123, R18.reuse, -R126.reuse ;  /* 0x000000127b867223 */ /* 0x180fe2000001087e */
[-C--:B------:R-:W-:Y:S01]  /*d6b0*/  FFMA.FTZ R124, R219, R18.reuse, -R126 ;  /* 0x00000012db7c7223 */ /* 0x080fe2000001087e */
[-C--:B------:R-:W-:Y:S01]  /*d6c0*/  FMUL.FTZ R159, R159, R18.reuse ;  /* 0x000000129f9f7220 */ /* 0x080fe20000410000 */
[----:B------:R-:W-:Y:S01]  /*d6d0*/  FADD.FTZ R123, R169, R14 ;  /* 0x0000000ea97b7221 */ /* 0x000fe20000010000 */
[-CC-:B------:R-:W-:Y:S01]  /*d6e0*/  FFMA.FTZ R187, R189, R18.reuse, -R126.reuse ;  /* 0x00000012bdbb7223 */ /* 0x180fe2000001087e */
[-CC-:B------:R-:W-:Y:S01]  /*d6f0*/  FFMA.FTZ R128, R217, R18.reuse, -R126.reuse ;  /* 0x00000012d9807223 */ /* 0x180fe2000001087e */
[-CC-:B------:R-:W-:Y:S01]  /*d700*/  FFMA.FTZ R181, R191, R18.reuse, -R126.reuse ;  /* 0x00000012bfb57223 */ /* 0x180fe2000001087e */
[----:B------:R-:W1:Y:S01]  /*d710*/  MUFU.EX2 R2, R159 ;  /* 0x0000009f00027308 */ /* 0x000e620000000800 */
[----:B--2---:R-:W-:Y:S01]  /*d720*/  FADD.FTZ R14, R184, R123 ;  /* 0x0000007bb80e7221 */ /* 0x004fe20000010000 */
[-CC-:B------:R-:W-:Y:S01]  /*d730*/  FFMA.FTZ R130, R215, R18.reuse, -R126.reuse ;  /* 0x00000012d7827223 */ /* 0x180fe2000001087e */
[-CC-:B------:R-:W-:Y:S01]  /*d740*/  FFMA.FTZ R183, R211, R18.reuse, -R126.reuse ;  /* 0x00000012d3b77223 */ /* 0x180fe2000001087e */
[-C--:B------:R-:W-:Y:S01]  /*d750*/  FFMA.FTZ R179, R125, R18.reuse, -R126 ;  /* 0x000000127db37223 */ /* 0x080fe2000001087e */
[----:B---3--:R-:W-:Y:S01]  /*d760*/  FADD.FTZ R123, R171, R14 ;  /* 0x0000000eab7b7221 */ /* 0x008fe20000010000 */
[-CC-:B------:R-:W-:Y:S01]  /*d770*/  FFMA.FTZ R132, R213, R18.reuse, -R126.reuse ;  /* 0x00000012d5847223 */ /* 0x180fe2000001087e */
[-CC-:B------:R-:W-:Y:S01]  /*d780*/  FFMA.FTZ R131, R131, R18.reuse, -R126.reuse ;  /* 0x0000001283837223 */ /* 0x180fe2000001087e */
[----:B------:R-:W2:Y:S01]  /*d790*/  MUFU.EX2 R120, R120 ;  /* 0x0000007800787308 */ /* 0x000ea20000000800 */
[----:B----4-:R-:W-:Y:S01]  /*d7a0*/  FADD.FTZ R138, R186, R123 ;  /* 0x0000007bba8a7221 */ /* 0x010fe20000010000 */
[-CC-:B------:R-:W-:Y:S01]  /*d7b0*/  FFMA.FTZ R136, R133, R18.reuse, -R126.reuse ;  /* 0x0000001285887223 */ /* 0x180fe2000001087e */
[-CC-:B------:R-:W-:Y:S01]  /*d7c0*/  FFMA.FTZ R141, R141, R18.reuse, -R126.reuse ;  /* 0x000000128d8d7223 */ /* 0x180fe2000001087e */
[-CC-:B------:R-:W-:Y:S01]  /*d7d0*/  FFMA.FTZ R129, R129, R18.reuse, -R126.reuse ;  /* 0x0000001281817223 */ /* 0x180fe2000001087e */
[-CC-:B------:R-:W-:Y:S01]  /*d7e0*/  FFMA.FTZ R225, R225, R18.reuse, -R126.reuse ;  /* 0x00000012e1e17223 */ /* 0x180fe2000001087e */
[-CC-:B------:R-:W-:Y:S01]  /*d7f0*/  FFMA.FTZ R175, R175, R18.reuse, -R126.reuse ;  /* 0x00000012afaf7223 */ /* 0x180fe2000001087e */
[----:B------:R-:W-:Y:S01]  /*d800*/  FFMA.FTZ R177, R177, R18, -R126 ;  /* 0x00000012b1b17223 */ /* 0x000fe2000001087e */
[----:B------:R-:W3:Y:S01]  /*d810*/  MUFU.EX2 R122, R122 ;  /* 0x0000007a007a7308 */ /* 0x000ee20000000800 */
[----:B-1----:R-:W-:Y:S01]  /*d820*/  FFMA.FTZ R7, R2, R7, R143 ;  /* 0x0000000702077223 */ /* 0x002fe2000001008f */
[----:B------:R-:W-:Y:S01]  /*d830*/  IMAD.U32 R133, RZ, RZ, UR10 ;  /* 0x0000000aff857e24 */ /* 0x000fe2000f8e00ff */
[C---:B------:R-:W-:Y:S01]  /*d840*/  ISETP.GT.AND P1, PT, R19.reuse, UR47, PT ;  /* 0x0000002f13007c0c */ /* 0x040fe2000bf24270 */
[----:B------:R-:W-:Y:S01]  /*d850*/  VIADD R19, R19, 0xffffffff ;  /* 0xffffffff13137836 */ /* 0x000fe20000000000 */
[----:B------:R-:W-:Y:S01]  /*d860*/  F2FP.BF16.F32.PACK_AB R186, R173, R186 ;  /* 0x000000baadba723e */ /* 0x000fe200000010ff */
[----:B------:R-:W-:Y:S01]  /*d870*/  @!P6 VIADD R133, R133, 0x30860 ;  /* 0x000308608585e836 */ /* 0x000fe20000000000 */
[----:B------:R-:W-:Y:S01]  /*d880*/  F2FP.BF16.F32.PACK_AB R184, R171, R184 ;  /* 0x000000b8abb8723e */ /* 0x000fe200000010ff */
[----:B------:R-:W1:Y:S01]  /*d890*/  MUFU.EX2 R157, R157 ;  /* 0x0000009d009d7308 */ /* 0x000e620000000800 */
[C---:B--2---:R-:W-:Y:S01]  /*d8a0*/  FADD.FTZ R7, R120.reuse, R7 ;  /* 0x0000000778077221 */ /* 0x044fe20000010000 */
[----:B------:R-:W-:Y:S01]  /*d8b0*/  F2FP.BF16.F32.PACK_AB R189, R120, R143 ;  /* 0x0000008f78bd723e */ /* 0x000fe200000010ff */
[----:B------:R-:W-:Y:S01]  /*d8c0*/  IMAD.MOV.U32 R207, RZ, RZ, R3 ;  /* 0x000000ffffcf7224 */ /* 0x000fe200078e0003 */
[----:B------:R-:W-:-:S04]  /*d8d0*/  @!P6 PRMT R133, RZ, 0x654, R133 ;  /* 0x00000654ff85e816 */ /* 0x000fc80000000085 */
[----:B------:R-:W2:Y:S01]  /*d8e0*/  MUFU.EX2 R185, R185 ;  /* 0x000000b900b97308 */ /* 0x000ea20000000800 */
[----:B---3--:R-:W-:Y:S01]  /*d8f0*/  FADD.FTZ R14, R122, R7 ;  /* 0x000000077a0e7221 */ /* 0x008fe20000010000 */
[----:B------:R-:W-:Y:S01]  /*d900*/  FADD.FTZ R7, R173, R138 ;  /* 0x0000008aad077221 */ /* 0x000fe20000010000 */
[----:B------:R3:W-:Y:S03]  /*d910*/  @!P6 SYNCS.ARRIVE.TRANS64.RED.A1T0 RZ, [R133+URZ], RZ ;  /* 0x000000ff85ffe9a7 */ /* 0x0007e6000810043f */
[----:B------:R-:W-:Y:S01]  /*d920*/  FADD.FTZ R138, R180, R7 ;  /* 0x00000007b48a7221 */ /* 0x000fe20000010000 */
[-C--:B------:R-:W-:Y:S01]  /*d930*/  FFMA.FTZ R7, R137, R18.reuse, -R126 ;  /* 0x0000001289077223 */ /* 0x080fe2000001087e */
[----:B------:R-:W4:Y:S01]  /*d940*/  MUFU.EX2 R124, R124 ;  /* 0x0000007c007c7308 */ /* 0x000f220000000800 */
[----:B-1----:R-:W-:Y:S01]  /*d950*/  FADD.FTZ R14, R157, R14 ;  /* 0x0000000e9d0e7221 */ /* 0x002fe20000010000 */
[----:B------:R-:W-:Y:S01]  /*d960*/  FADD.FTZ R125, R135, R138 ;  /* 0x0000008a877d7221 */ /* 0x000fe20000010000 */
[-CC-:B------:R-:W-:Y:S01]  /*d970*/  FFMA.FTZ R138, R121, R18.reuse, -R126.reuse ;  /* 0x00000012798a7223 */ /* 0x180fe2000001087e */
[----:B------:R-:W-:Y:S01]  /*d980*/  FFMA.FTZ R126, R139, R18, -R126 ;  /* 0x000000128b7e7223 */ /* 0x000fe2000001087e */
[----:B------:R-:W-:Y:S01]  /*d990*/  F2FP.BF16.F32.PACK_AB R180, R135, R180 ;  /* 0x000000b487b4723e */ /* 0x000fe200000010ff */
[----:B------:R-:W-:Y:S01]  /*d9a0*/  FADD.FTZ R140, R182, R125 ;  /* 0x0000007db68c7221 */ /* 0x000fe20000010000 */
[----:B------:R-:W-:Y:S01]  /*d9b0*/  F2FP.BF16.F32.PACK_AB R182, R145, R182 ;  /* 0x000000b691b6723e */ /* 0x000fe200000010ff */
[----:B------:R-:W1:Y:S01]  /*d9c0*/  MUFU.EX2 R187, R187 ;  /* 0x000000bb00bb7308 */ /* 0x000e620000000800 */
[----:B--2---:R-:W-:Y:S01]  /*d9d0*/  FADD.FTZ R123, R185, R14 ;  /* 0x0000000eb97b7221 */ /* 0x004fe20000010000 */
[----:B------:R-:W-:-:S06]  /*d9e0*/  F2FP.BF16.F32.PACK_AB R191, R157, R122 ;  /* 0x0000007a9dbf723e */ /* 0x000fcc00000010ff */
[----:B------:R-:W2:Y:S01]  /*d9f0*/  MUFU.EX2 R128, R128 ;  /* 0x0000008000807308 */ /* 0x000ea20000000800 */
[C---:B----4-:R-:W-:Y:S01]  /*da00*/  FADD.FTZ R14, R124.reuse, R123 ;  /* 0x0000007b7c0e7221 */ /* 0x050fe20000010000 */
[----:B------:R-:W-:Y:S01]  /*da10*/  FADD.FTZ R123, R145, R140 ;  /* 0x0000008c917b7221 */ /* 0x000fe20000010000 */
[----:B------:R-:W-:-:S03]  /*da20*/  F2FP.BF16.F32.PACK_AB R185, R124, R185 ;  /* 0x000000b97cb9723e */ /* 0x000fc600000010ff */
[----:B------:R-:W-:Y:S01]  /*da30*/  FADD.FTZ R140, R176, R123 ;  /* 0x0000007bb08c7221 */ /* 0x000fe20000010000 */
[----:B------:R-:W-:Y:S01]  /*da40*/  F2FP.BF16.F32.PACK_AB R176, R147, R176 ;  /* 0x000000b093b0723e */ /* 0x000fe200000010ff */
[----:B------:R-:W4:Y:S01]  /*da50*/  MUFU.EX2 R181, R181 ;  /* 0x000000b500b57308 */ /* 0x000f220000000800 */
[----:B-1----:R-:W-:Y:S01]  /*da60*/  FADD.FTZ R121, R187, R14 ;  /* 0x0000000ebb797221 */ /* 0x002fe20000010000 */
[----:B------:R-:W-:-:S06]  /*da70*/  FADD.FTZ R123, R147, R140 ;  /* 0x0000008c937b7221 */ /* 0x000fcc0000010000 */
[----:B------:R-:W1:Y:S01]  /*da80*/  MUFU.EX2 R130, R130 ;  /* 0x0000008200827308 */ /* 0x000e620000000800 */
[C---:B--2---:R-:W-:Y:S01]  /*da90*/  FADD.FTZ R14, R128.reuse, R121 ;  /* 0x00000079800e7221 */ /* 0x044fe20000010000 */
[----:B------:R-:W-:-:S06]  /*daa0*/  F2FP.BF16.F32.PACK_AB R187, R128, R187 ;  /* 0x000000bb80bb723e */ /* 0x000fcc00000010ff */
[----:B------:R-:W2:Y:S01]  /*dab0*/  MUFU.EX2 R183, R183 ;  /* 0x000000b700b77308 */ /* 0x000ea20000000800 */
[----:B----4-:R-:W-:-:S07]  /*dac0*/  FADD.FTZ R121, R181, R14 ;  /* 0x0000000eb5797221 */ /* 0x010fce0000010000 */
[----:B------:R-:W4:Y:S01]  /*dad0*/  MUFU.EX2 R178, R178 ;  /* 0x000000b200b27308 */ /* 0x000f220000000800 */
[C---:B-1----:R-:W-:Y:S01]  /*dae0*/  FADD.FTZ R14, R130.reuse, R121 ;  /* 0x00000079820e7221 */ /* 0x042fe20000010000 */
[----:B------:R-:W-:-:S06]  /*daf0*/  F2FP.BF16.F32.PACK_AB R181, R130, R181 ;  /* 0x000000b582b5723e */ /* 0x000fcc00000010ff */
[----:B------:R-:W1:Y:S01]  /*db00*/  MUFU.EX2 R132, R132 ;  /* 0x0000008400847308 */ /* 0x000e620000000800 */
[----:B--2---:R-:W-:-:S07]  /*db10*/  FADD.FTZ R121, R183, R14 ;  /* 0x0000000eb7797221 */ /* 0x004fce0000010000 */
[----:B------:R-:W2:Y:S01]  /*db20*/  MUFU.EX2 R149, R149 ;  /* 0x0000009500957308 */ /* 0x000ea20000000800 */
[----:B----4-:R-:W-:-:S07]  /*db30*/  FADD.FTZ R140, R178, R123 ;  /* 0x0000007bb28c7221 */ /* 0x010fce0000010000 */
[----:B------:R-:W4:Y:S01]  /*db40*/  MUFU.EX2 R131, R131 ;  /* 0x0000008300837308 */ /* 0x000f220000000800 */
[C---:B-1----:R-:W-:Y:S01]  /*db50*/  FADD.FTZ R14, R132.reuse, R121 ;  /* 0x00000079840e7221 */ /* 0x042fe20000010000 */
[----:B------:R-:W-:-:S06]  /*db60*/  F2FP.BF16.F32.PACK_AB R183, R132, R183 ;  /* 0x000000b784b7723e */ /* 0x000fcc00000010ff */
[----:B------:R-:W1:Y:S01]  /*db70*/  MUFU.EX2 R172, R172 ;  /* 0x000000ac00ac7308 */ /* 0x000e620000000800 */
[C---:B--2---:R-:W-:Y:S01]  /*db80*/  FADD.FTZ R123, R149.reuse, R140 ;  /* 0x0000008c957b7221 */ /* 0x044fe20000010000 */
[----:B------:R-:W-:-:S06]  /*db90*/  F2FP.BF16.F32.PACK_AB R178, R149, R178 ;  /* 0x000000b295b2723e */ /* 0x000fcc00000010ff */
[----:B------:R-:W2:Y:S01]  /*dba0*/  MUFU.EX2 R134, R134 ;  /* 0x0000008600867308 */ /* 0x000ea20000000800 */
[----:B----4-:R-:W-:-:S07]  /*dbb0*/  FADD.FTZ R121, R131, R14 ;  /* 0x0000000e83797221 */ /* 0x010fce0000010000 */
[----:B------:R-:W4:Y:S01]  /*dbc0*/  MUFU.EX2 R151, R151 ;  /* 0x0000009700977308 */ /* 0x000f220000000800 */
[----:B-1----:R-:W-:-:S07]  /*dbd0*/  FADD.FTZ R140, R172, R123 ;  /* 0x0000007bac8c7221 */ /* 0x002fce0000010000 */
        /* <DEDUP_REMOVED lines=27> */
[----:B------:R4:W5:Y:S01]  /*dd90*/  MUFU.EX2 R169, R175 ;  /* 0x000000af00a97308 */ /* 0x0009620000000800 */
[----:B-1----:R-:W-:-:S07]  /*dda0*/  FADD.FTZ R121, R129, R121 ;  /* 0x0000007981797221 */ /* 0x002fce0000010000 */
[----:B------:R-:W1:Y:S01]  /*ddb0*/  MUFU.EX2 R170, R170 ;  /* 0x000000aa00aa7308 */ /* 0x000e620000000800 */
[----:B--2---:R-:W-:Y:S01]  /*ddc0*/  FADD.FTZ R121, R144, R121 ;  /* 0x0000007990797221 */ /* 0x004fe20000010000 */
[----:B----4-:R-:W-:-:S06]  /*ddd0*/  F2FP.BF16.F32.PACK_AB R175, R129, R142 ;  /* 0x0000008e81af723e */ /* 0x010fcc00000010ff */
[----:B------:R2:W4:Y:S01]  /*dde0*/  MUFU.EX2 R140, R177 ;  /* 0x000000b1008c7308 */ /* 0x0005220000000800 */
[C---:B-----5:R-:W-:Y:S01]  /*ddf0*/  FADD.FTZ R121, R169.reuse, R121 ;  /* 0x00000079a9797221 */ /* 0x060fe20000010000 */
[----:B------:R-:W-:-:S06]  /*de00*/  F2FP.BF16.F32.PACK_AB R169, R169, R144 ;  /* 0x00000090a9a9723e */ /* 0x000fcc00000010ff */
[----:B------:R-:W5:Y:S01]  /*de10*/  MUFU.EX2 R127, R127 ;  /* 0x0000007f007f7308 */ /* 0x000f620000000800 */
[----:B-1----:R-:W-:Y:S01]  /*de20*/  FADD.FTZ R14, R170, R123 ;  /* 0x0000007baa0e7221 */ /* 0x002fe20000010000 */
[----:B--2---:R-:W-:-:S06]  /*de30*/  F2FP.BF16.F32.PACK_AB R177, R134, R131 ;  /* 0x0000008386b1723e */ /* 0x004fcc00000010ff */
[----:B------:R-:W1:Y:S01]  /*de40*/  MUFU.EX2 R126, R126 ;  /* 0x0000007e007e7308 */ /* 0x000e620000000800 */
[----:B----4-:R-:W-:Y:S01]  /*de50*/  FADD.FTZ R121, R140, R121 ;  /* 0x000000798c797221 */ /* 0x010fe20000010000 */
[C---:B-----5:R-:W-:Y:S01]  /*de60*/  FADD.FTZ R14, R127.reuse, R14 ;  /* 0x0000000e7f0e7221 */ /* 0x060fe20000010000 */
[----:B------:R-:W-:Y:S02]  /*de70*/  F2FP.BF16.F32.PACK_AB R170, R127, R170 ;  /* 0x000000aa7faa723e */ /* 0x000fe400000010ff */
[C---:B-1----:R-:W-:Y:S01]  /*de80*/  FADD.FTZ R7, R126.reuse, R121 ;  /* 0x000000797e077221 */ /* 0x042fe20000010000 */
[----:B------:R-:W-:Y:S01]  /*de90*/  F2FP.BF16.F32.PACK_AB R171, R126, R140 ;  /* 0x0000008c7eab723e */ /* 0x000fe200000010ff */
[----:B---3--:R-:W-:Y:S06]  /*dea0*/  @P1 BRA `(.L_x_938) ;  /* 0xffffffc800c81947 */ /* 0x008fec000383ffff */
.L_x_921:
        /* <DEDUP_REMOVED lines=99> */
.L_x_939:
[----:B------:R-:W-:Y:S01]  /*e4e0*/  ULEA UR5, UR36, UR37, 0x3 ;  /* 0x0000002524057291 */ /* 0x000fe2000f8e183f */
[----:B------:R-:W-:-:S05]  /*e4f0*/  IMAD.U32 R0, RZ, RZ, UR39 ;  /* 0x00000027ff007e24 */ /* 0x000fca000f8e00ff */
[----:B------:R-:W-:-:S04]  /*e500*/  SHF.L.U32 R0, R0, 0x1f, RZ ;  /* 0x0000001f00007819 */ /* 0x000fc800000006ff */
[----:B------:R1:W2:Y:S01]  /*e510*/  SYNCS.PHASECHK.TRANS64.TRYWAIT P1, [UR5+0x30850], R0 ;  /* 0x03085000ff0075a7 */ /* 0x0002a20008020145 */
[----:B------:R-:W-:Y:S05]  /*e520*/  @!P0 BRA `(.L_x_940) ;  /* 0x0000000000048947 */ /* 0x000fea0003800000 */
[----:B------:R-:W-:Y:S01]  /*e530*/  BPT.TRAP 0x1 ;  /* 0x000000040000795c */ /* 0x000fe20000300000 */
.L_x_940:
[----:B--2---:R-:W-:Y:S05]  /*e540*/  @P1 BRA `(.L_x_941) ;  /* 0x0000000000081947 */ /* 0x004fea0003800000 */
[----:B------:R-:W2:Y:S02]  /*e550*/  SYNCS.PHASECHK.TRANS64.TRYWAIT P0, [UR5+0x30850], R0 ;  /* 0x03085000ff0075a7 */ /* 0x000ea40008000145 */
[----:B--2---:R-:W-:Y:S05]  /*e560*/  @!P0 BRA `(.L_x_942) ;  /* 0x0000005800508947 */ /* 0x004fea0003800000 */
.L_x_941:
[----:B------:R-:W-:Y:S01]  /*e570*/  UIADD3 UR37, UR37, 0x400, URZ ;  /* 0x0000040025257890 */ /* 0x000fe2000fffe03f */
[----:B------:R-:W-:Y:S01]  /*e580*/  WARPGROUP.ARRIVE ;  /* 0x00000000000079c5 */ /* 0x000fe20000000000 */
[----:B------:R-:W-:Y:S01]  /*e590*/  UMOV UR7, 0x40000040 ;  /* 0x4000004000077882 */ /* 0x000fe20000000000 */
[----:B--2---:R-:W2:Y:S01]  /*e5a0*/  SHFL.BFLY PT, R5, R14, 0x2, 0x1f ;  /* 0x0c401f000e057f89 */ /* 0x004ea200000e0000 */
[----:B------:R-:W-:Y:S01]  /*e5b0*/  USHF.R.U32.HI UR37, URZ, 0x4, UR37 ;  /* 0x000000043f257899 */ /* 0x000fe20008011625 */
[----:B------:R-:W-:Y:S02]  /*e5c0*/  R2UR UR8, R199 ;  /* 0x00000000c70872ca */ /* 0x000fe400000e0000 */
[----:B-1----:R-:W1:Y:S01]  /*e5d0*/  SHFL.BFLY PT, R0, R7, 0x2, 0x1f ;  /* 0x0c401f0007007f89 */ /* 0x002e6200000e0000 */
[----:B------:R-:W-:Y:S01]  /*e5e0*/  ULOP3.LUT UR37, UR37, 0x3fff, URZ, 0xc0, !UPT ;  /* 0x00003fff25257892 */ /* 0x000fe2000f8ec03f */
[----:B------:R-:W3:Y:S03]  /*e5f0*/  S2R R13, SR_TID.X ;  /* 0x00000000000d7919 */ /* 0x000ee60000002100 */
[----:B------:R-:W-:-:S04]  /*e600*/  ULOP3.LUT UR4, UR37, 0x3000000, URZ, 0xfc, !UPT ;  /* 0x0300000025047892 */ /* 0x000fc8000f8efc3f */
[----:B------:R-:W-:Y:S02]  /*e610*/  UIMAD UR4, UR36, 0x900, UR4 ;  /* 0x00000900240478a4 */ /* 0x000fe4000f8e0204 */
[----:B------:R-:W-:Y:S02]  /*e620*/  UIADD3 UR36, UR36, 0x1, URZ ;  /* 0x0000000124247890 */ /* 0x000fe4000fffe03f */
[----:B------:R-:W-:Y:S02]  /*e630*/  UIADD3 UR8, UR8, 0x1, URZ ;  /* 0x0000000108087890 */ /* 0x000fe4000fffe03f */
[----:B------:R-:W-:Y:S01]  /*e640*/  UISETP.NE.AND UP0, UPT, UR36, 0x2, UPT ;  /* 0x000000022400788c */ /* 0x000fe2000bf05270 */
[----:B------:R-:W-:Y:S02]  /*e650*/  UMOV UR6, UR4 ;  /* 0x0000000400067c82 */ /* 0x000fe40008000000 */
[----:B------:R-:W-:Y:S01]  /*e660*/  HGMMA.64x192x16.F32.BF16 R24, R188, gdesc[UR4].tnspB, R24, gsb0 ;  /* 0x42e00004bc187df0 */ /* 0x000fe20008001818 */
[----:B------:R-:W-:Y:S01]  /*e670*/  UIADD3 UR6, UR4, 0x80, URZ ;  /* 0x0000008004067890 */ /* 0x000fe2000fffe03f */
[----:B--2---:R-:W-:Y:S01]  /*e680*/  FADD.FTZ R5, R5, R14 ;  /* 0x0000000e05057221 */ /* 0x004fe20000010000 */
[----:B------:R-:W-:Y:S01]  /*e690*/  UMOV UR7, 0x40000040 ;  /* 0x4000004000077882 */ /* 0x000fe20000000000 */
[----:B------:R-:W-:-:S02]  /*e6a0*/  IMAD.U32 R199, RZ, RZ, UR8 ;  /* 0x00000008ffc77e24 */ /* 0x000fc4000f8e00ff */
[----:B-1----:R-:W-:Y:S01]  /*e6b0*/  FADD.FTZ R2, R0, R7 ;  /* 0x0000000700027221 */ /* 0x002fe20000010000 */
[----:B------:R-:W-:Y:S01]  /*e6c0*/  IMAD.U32 R7, RZ, RZ, UR5 ;  /* 0x00000005ff077e24 */ /* 0x000fe2000f8e00ff */
[----:B------:R-:W1:Y:S01]  /*e6d0*/  SHFL.BFLY PT, R0, R5, 0x1, 0x1f ;  /* 0x0c201f0005007f89 */ /* 0x000e6200000e0000 */
[----:B------:R-:W-:-:S03]  /*e6e0*/  USEL UR36, UR36, URZ, UP0 ;  /* 0x0000003f24247287 */ /* 0x000fc60008000000 */
[----:B------:R-:W2:Y:S01]  /*e6f0*/  SHFL.BFLY PT, R9, R2, 0x1, 0x1f ;  /* 0x0c201f0002097f89 */ /* 0x000ea200000e0000 */
[----:B---3--:R-:W-:-:S13]  /*e700*/  LOP3.LUT P2, RZ, R13, 0x7f, RZ, 0xc0, !PT ;  /* 0x0000007f0dff7812 */ /* 0x008fda000784c0ff */
[----:B------:R-:W-:Y:S02]  /*e710*/  @!P2 VIADD R7, R7, 0x30860 ;  /* 0x000308600707a836 */ /* 0x000fe40000000000 */
[----:B-1----:R-:W-:Y:S01]  /*e720*/  FADD.FTZ R11, R5, R0 ;  /* 0x00000000050b7221 */ /* 0x002fe20000010000 */
[----:B------:R-:W-:Y:S02]  /*e730*/  IMAD.MOV.U32 R0, RZ, RZ, -0x800000 ;  /* 0xff800000ff007424 */ /* 0x000fe400078e00ff */
[----:B--2---:R-:W-:Y:S02]  /*e740*/  FADD.FTZ R12, R2, R9 ;  /* 0x00000009020c7221 */ /* 0x004fe40000010000 */
[----:B------:R-:W-:Y:S02]  /*e750*/  FSETP.NE.FTZ.AND P0, PT, R11, RZ, PT ;  /* 0x000000ff0b00720b */ /* 0x000fe40003f15000 */
[----:B------:R-:W-:Y:S01]  /*e760*/  CS2R R8, SRZ ;  /* 0x0000000000087805 */ /* 0x000fe2000001ff00 */
[----:B------:R-:W-:Y:S01]  /*e770*/  IMAD.MOV.U32 R2, RZ, RZ, -0x800000 ;  /* 0xff800000ff027424 */ /* 0x000fe200078e00ff */
[----:B------:R-:W-:-:S09]  /*e780*/  FSETP.NE.FTZ.AND P1, PT, R12, RZ, PT ;  /* 0x000000ff0c00720b */ /* 0x000fd20003f35000 */
[----:B------:R-:W1:Y:S01]  /*e790*/  @P0 MUFU.LG2 R6, R11 ;  /* 0x0000000b00060308 */ /* 0x000e620000000c00 */
[----:B------:R-:W-:-:S03]  /*e7a0*/  @P0 FMUL.FTZ R5, R18, 0.69314718246459960938 ;  /* 0x3f31721812050820 */ /* 0x000fc60000410000 */
[----:B------:R-:W-:-:S04]  /*e7b0*/  @P1 FMUL.FTZ R13, R18, 0.69314718246459960938 ;  /* 0x3f317218120d1820 */ /* 0x000fc80000410000 */
[----:B------:R-:W2:Y:S08]  /*e7c0*/  @P1 MUFU.LG2 R10, R12 ;  /* 0x0000000c000a1308 */ /* 0x000eb00000000c00 */
[----:B------:R-:W3:Y:S01]  /*e7d0*/  @P0 MUFU.RCP R8, R11 ;  /* 0x0000000b00080308 */ /* 0x000ee20000001000 */
[----:B-1----:R-:W-:-:S04]  /*e7e0*/  @P0 FMUL.FTZ R6, R6, 0.69314718246459960938 ;  /* 0x3f31721806060820 */ /* 0x002fc80000410000 */
[----:B------:R-:W-:Y:S01]  /*e7f0*/  @P0 FFMA.FTZ R0, R5, R4, R6 ;  /* 0x0000000405000223 */ /* 0x000fe20000010006 */
[----:B------:R-:W-:Y:S02]  /*e800*/  @!P2 PRMT R4, RZ, 0x654, R7 ;  /* 0x00000654ff04a816 */ /* 0x000fe40000000007 */
[----:B------:R-:W1:Y:S01]  /*e810*/  @P1 MUFU.RCP R9, R12 ;  /* 0x0000000c00091308 */ /* 0x000e620000001000 */
[----:B--2---:R-:W-:Y:S01]  /*e820*/  @P1 FMUL.FTZ R10, R10, 0.69314718246459960938 ;  /* 0x3f3172180a0a1820 */ /* 0x004fe20000410000 */
[----:B------:R-:W-:-:S03]  /*e830*/  PLOP3.LUT P0, PT, PT, PT, PT, 0x8, 0x0 ;  /* 0x000000000000781c */ /* 0x000fc60003f0e170 */
        /* <DEDUP_REMOVED lines=22> */
[----:B------:R-:W-:-:S04]  /*e9a0*/  USEL UR4, URZ, 0x1, UP0 ;  /* 0x000000013f047887 */ /* 0x000fc80008000000 */
[----:B------:R-:W-:Y:S01]  /*e9b0*/  ULOP3.LUT UR39, UR39, UR4, URZ, 0x3c, !UPT ;  /* 0x0000000427277292 */ /* 0x000fe2000f8e3c3f */
[----:B------:R-:W-:Y:S02]  /*e9c0*/  WARPGROUP.DEPBAR.LE gsb0, 0x0 ;  /* 0x00008000000079c5 */ /* 0x000fe40000010000 */
[----:B------:R-:W-:-:S10]  /*e9d0*/  WARPGROUP.ARRIVE ;  /* 0x00000000000079c5 */ /* 0x000fd40000000000 */
[----:B------:R-:W-:Y:S03]  /*e9e0*/  HGMMA.64x192x16.F32.BF16 R24, R168, gdesc[UR4].tnspB, R24, gsb0 ;  /* 0x42e00004a8187df0 */ /* 0x000fe60008001818 */
[----:B------:R-:W-:Y:S02]  /*e9f0*/  WARPGROUP.DEPBAR.LE gsb0, 0x0 ;  /* 0x00008000000079c5 */ /* 0x000fe40000010000 */
[----:B------:R2:W-:Y:S01]  /*ea00*/  @!P2 SYNCS.ARRIVE.TRANS64.RED.A1T0 RZ, [R4+URZ], RZ ;  /* 0x000000ff04ffa9a7 */ /* 0x0005e2000810043f */
[-C--:B---3--:R-:W-:Y:S01]  /*ea10*/  FMUL.FTZ R122, R25, R8.reuse ;  /* 0x00000008197a7220 */ /* 0x088fe20000410000 */
        /* <DEDUP_REMOVED lines=94> */
[----:B--2---:R-:W-:-:S07]  /*f000*/  FMUL.FTZ R119, R119, R9 ;  /* 0x0000000977777220 */ /* 0x004fce0000410000 */
.L_x_872:
[----:B------:R-:W1:Y:S08]  /*f010*/  S2UR UR4, SR_CgaCtaId ;  /* 0x00000000000479c3 */ /* 0x000e700000008800 */
[----:B------:R-:W-:Y:S06]  /*f020*/  BAR.SYNC.DEFER_BLOCKING 0x5, 0x120 ;  /* 0x0144800000007b1d */ /* 0x000fec0000010000 */
[----:B------:R-:W-:-:S02]  /*f030*/  UMOV UR37, 0x400 ;  /* 0x0000040000257882 */ /* 0x000fc40000000000 */
[----:B-1----:R-:W-:-:S09]  /*f040*/  ULEA UR37, UR4, UR37, 0x18 ;  /* 0x0000002504257291 */ /* 0x002fd2000f8ec03f */
[----:B------:R-:W1:Y:S02]  /*f050*/  LDS R4, [UR37+0x308d0] ;  /* 0x0308d025ff047984 */ /* 0x000e640008000800 */
[----:B-1----:R-:W-:Y:S01]  /*f060*/  R2UR UR4, R4 ;  /* 0x00000000040472ca */ /* 0x002fe200000e0000 */
[----:B------:R-:W-:Y:S06]  /*f070*/  BAR.ARV 0x4, 0x120 ;  /* 0x0104800000007b1d */ /* 0x000fec0000002000 */
[----:B------:R-:W-:Y:S08]  /*f080*/  @P0 BRA `(.L_x_943) ;  /* 0x0000000c00180947 */ /* 0x000ff00003800000 */
[----:B------:R-:W-:Y:S01]  /*f090*/  IADD3 R9, P3, R22, 0x20, RZ ;  /* 0x0000002016097810 */ /* 0x000fe20007f7e0ff */
[----:B------:R-:W-:Y:S01]  /*f0a0*/  VIADD R125, R202, UR42 ;  /* 0x0000002aca7d7c36 */ /* 0x000fe20008000000 */
[----:B------:R-:W-:Y:S01]  /*f0b0*/  IADD3 R13, P4, R22, 0x60, RZ ;  /* 0x00000060160d7810 */ /* 0x000fe20007f9e0ff */
[----:B------:R-:W-:Y:S01]  /*f0c0*/  ULDC UR10, c[0x0][0xa88] ;  /* 0x0002a200000a7ab9 */ /* 0x000fe20000000800 */
[----:B------:R-:W-:Y:S01]  /*f0d0*/  LOP3.LUT R8, R9, 0x380, RZ, 0xc0, !PT ;  /* 0x0000038009087812 */ /* 0x000fe200078ec0ff */
[----:B------:R-:W-:Y:S01]  /*f0e0*/  VIADD R4, R125, 0x8 ;  /* 0x000000087d047836 */ /* 0x000fe20000000000 */
[----:B------:R-:W-:Y:S01]  /*f0f0*/  LOP3.LUT R12, R13, 0x380, RZ, 0xc0, !PT ;  /* 0x000003800d0c7812 */ /* 0x000fe200078ec0ff */
[----:B------:R-:W-:Y:S01]  /*f100*/  USHF.R.S32.HI UR5, URZ, 0x1f, UR43 ;  /* 0x0000001f3f057899 */ /* 0x000fe2000801142b */
[----:B------:R-:W-:Y:S01]  /*f110*/  SHF.R.U64 R8, R8, 0x3, RZ ;  /* 0x0000000308087819 */ /* 0x000fe200000012ff */
[----:B------:R-:W-:Y:S01]  /*f120*/  ULDC.64 UR8, c[0x0][0xb70] ;  /* 0x0002dc0000087ab9 */ /* 0x000fe20000000a00 */
[----:B------:R-:W-:Y:S01]  /*f130*/  SHF.R.U64 R12, R12, 0x3, RZ ;  /* 0x000000030c0c7819 */ /* 0x000fe200000012ff */
[----:B------:R-:W-:Y:S01]  /*f140*/  UIMAD UR5, UR5, UR8, URZ ;  /* 0x00000008050572a4 */ /* 0x000fe2000f8e023f */
[----:B------:R-:W-:Y:S01]  /*f150*/  LOP3.LUT R8, R8, R9, RZ, 0x3c, !PT ;  /* 0x0000000908087212 */ /* 0x000fe200078e3cff */
[--C-:B------:R-:W-:Y:S01]  /*f160*/  IMAD.X R9, RZ, RZ, R23.reuse, P3 ;  /* 0x000000ffff097224 */ /* 0x100fe200018e0617 */
[----:B------:R-:W-:Y:S01]  /*f170*/  IADD3 R21, P3, R22, 0x4040, RZ ;  /* 0x0000404016157810 */ /* 0x000fe20007f7e0ff */
[----:B------:R-:W-:Y:S01]  /*f180*/  UIMAD.WIDE.U32 UR6, UR43, UR8, URZ ;  /* 0x000000082b0672a5 */ /* 0x000fe2000f8e003f */
[----:B------:R-:W-:Y:S01]  /*f190*/  LOP3.LUT R12, R12, R13, RZ, 0x3c, !PT ;  /* 0x0000000d0c0c7212 */ /* 0x000fe200078e3cff */
[----:B------:R-:W-:Y:S01]  /*f1a0*/  IMAD.X R13, RZ, RZ, R23, P4 ;  /* 0x000000ffff0d7224 */ /* 0x000fe200020e0617 */
[C---:B------:R-:W-:Y:S01]  /*f1b0*/  LOP3.LUT R5, R22.reuse, 0x380, RZ, 0xc0, !PT ;  /* 0x0000038016057812 */ /* 0x040fe200078ec0ff */
[----:B------:R-:W-:Y:S01]  /*f1c0*/  UIMAD UR5, UR43, UR9, UR5 ;  /* 0x000000092b0572a4 */ /* 0x000fe2000f8e0205 */
[----:B------:R-:W-:-:S02]  /*f1d0*/  IADD3 R17, P4, R22, 0x8000, RZ ;  /* 0x0000800016117810 */ /* 0x000fc40007f9e0ff */
[----:B------:R-:W-:Y:S01]  /*f1e0*/  LOP3.LUT R20, R21, 0x380, RZ, 0xc0, !PT ;  /* 0x0000038015147812 */ /* 0x000fe200078ec0ff */
[----:B------:R-:W-:Y:S01]  /*f1f0*/  UIADD3 UR5, UR7, UR5, URZ ;  /* 0x0000000507057290 */ /* 0x000fe2000fffe03f */
[----:B------:R-:W-:Y:S02]  /*f200*/  LOP3.LUT P0, RZ, R201, 0x3, RZ, 0xc0, !PT ;  /* 0x00000003c9ff7812 */ /* 0x000fe4000780c0ff */
[----:B------:R-:W-:Y:S02]  /*f210*/  SHF.R.U64 R5, R5, 0x3, RZ ;  /* 0x0000000305057819 */ /* 0x000fe400000012ff */
[----:B------:R-:W-:Y:S02]  /*f220*/  LOP3.LUT R26, R17, 0x380, RZ, 0xc0, !PT ;  /* 0x00000380111a7812 */ /* 0x000fe400078ec0ff */
[----:B------:R-:W-:Y:S02]  /*f230*/  SHF.R.U64 R20, R20, 0x3, RZ ;  /* 0x0000000314147819 */ /* 0x000fe400000012ff */
[----:B------:R-:W-:-:S02]  /*f240*/  ISETP.GE.OR P1, PT, R4, UR10, P0 ;  /* 0x0000000a04007c0c */ /* 0x000fc40008726670 */
[----:B------:R-:W-:Y:S02]  /*f250*/  IADD3 R19, P5, R22, 0x4020, RZ ;  /* 0x0000402016137810 */ /* 0x000fe40007fbe0ff */
[----:B------:R-:W-:Y:S01]  /*f260*/  LOP3.LUT R4, R5, R22, RZ, 0x3c, !PT ;  /* 0x0000001605047212 */ /* 0x000fe200078e3cff */
[--C-:B------:R-:W-:Y:S01]  /*f270*/  IMAD.MOV.U32 R5, RZ, RZ, R23.reuse ;  /* 0x000000ffff057224 */ /* 0x100fe200078e0017 */
[----:B------:R-:W-:Y:S02]  /*f280*/  SHF.R.U64 R26, R26, 0x3, RZ ;  /* 0x000000031a1a7819 */ /* 0x000fe400000012ff */
[----:B------:R-:W-:Y:S01]  /*f290*/  LOP3.LUT R20, R20, R21, RZ, 0x3c, !PT ;  /* 0x0000001514147212 */ /* 0x000fe200078e3cff */
[----:B------:R-:W-:Y:S01]  /*f2a0*/  IMAD.X R21, RZ, RZ, R23, P3 ;  /* 0x000000ffff157224 */ /* 0x000fe200018e0617 */
[----:B------:R-:W-:Y:S02]  /*f2b0*/  LOP3.LUT R18, R19, 0x380, RZ, 0xc0, !PT ;  /* 0x0000038013127812 */ /* 0x000fe400078ec0ff */
[----:B------:R-:W-:-:S02]  /*f2c0*/  IADD3 R11, P2, R22, 0x40, RZ ;  /* 0x00000040160b7810 */ /* 0x000fc40007f5e0ff */
[C---:B------:R-:W-:Y:S02]  /*f2d0*/  IADD3 R87, P3, R22.reuse, 0x8060, RZ ;  /* 0x0000806016577810 */ /* 0x040fe40007f7e0ff */
[----:B------:R-:W-:Y:S02]  /*f2e0*/  IADD3 R15, P6, R22, 0x4000, RZ ;  /* 0x00004000160f7810 */ /* 0x000fe40007fde0ff */
[----:B------:R-:W-:Y:S02]  /*f2f0*/  LOP3.LUT R26, R26, R17, RZ, 0x3c, !PT ;  /* 0x000000111a1a7212 */ /* 0x000fe400078e3cff */
[----:B------:R-:W-:Y:S02]  /*f300*/  MOV R17, R4 ;  /* 0x0000000400117202 */ /* 0x000fe40000000f00 */
[----:B------:R-:W-:Y:S02]  /*f310*/  SHF.R.U64 R18, R18, 0x3, RZ ;  /* 0x0000000312127819 */ /* 0x000fe400000012ff */
[----:B------:R-:W-:-:S02]  /*f320*/  F2FP.BF16.F32.PACK_AB R5, R27, R32 ;  /* 0x000000201b05723e */ /* 0x000fc400000010ff */
[----:B------:R-:W-:Y:S02]  /*f330*/  LOP3.LUT R10, R11, 0x380, RZ, 0xc0, !PT ;  /* 0x000003800b0a7812 */ /* 0x000fe400078ec0ff */
[----:B------:R-:W-:Y:S02]  /*f340*/  LOP3.LUT R32, R87, 0x380, RZ, 0xc0, !PT ;  /* 0x0000038057207812 */ /* 0x000fe400078ec0ff */
[----:B------:R-:W-:Y:S02]  /*f350*/  LOP3.LUT R14, R15, 0x380, RZ, 0xc0, !PT ;  /* 0x000003800f0e7812 */ /* 0x000fe400078ec0ff */
[----:B------:R-:W-:Y:S01]  /*f360*/  LOP3.LUT R18, R18, R19, RZ, 0x3c, !PT ;  /* 0x0000001312127212 */ /* 0x000fe200078e3cff */
[----:B------:R-:W-:Y:S01]  /*f370*/  IMAD.X R19, RZ, RZ, R23, P5 ;  /* 0x000000ffff137224 */ /* 0x000fe200028e0617 */
[----:B------:R-:W-:Y:S02]  /*f380*/  SHF.R.U64 R10, R10, 0x3, RZ ;  /* 0x000000030a0a7819 */ /* 0x000fe400000012ff */
[----:B------:R-:W-:-:S02]  /*f390*/  SHF.R.U64 R32, R32, 0x3, RZ ;  /* 0x0000000320207819 */ /* 0x000fc400000012ff */
[----:B------:R-:W-:Y:S02]  /*f3a0*/  SHF.R.U64 R14, R14, 0x3, RZ ;  /* 0x000000030e0e7819 */ /* 0x000fe400000012ff */
[----:B------:R-:W-:Y:S01]  /*f3b0*/  LOP3.LUT R10, R10, R11, RZ, 0x3c, !PT ;  /* 0x0000000b0a0a7212 */ /* 0x000fe200078e3cff */
[----:B------:R-:W-:Y:S01]  /*f3c0*/  IMAD.X R11, RZ, RZ, R23, P2 ;  /* 0x000000ffff0b7224 */ /* 0x000fe200010e0617 */
[----:B------:R-:W-:Y:S02]  /*f3d0*/  LOP3.LUT R32, R32, R87, RZ, 0x3c, !PT ;  /* 0x0000005720207212 */ /* 0x000fe400078e3cff */
[----:B------:R-:W-:Y:S02]  /*f3e0*/  LOP3.LUT R14, R14, R15, RZ, 0x3c, !PT ;  /* 0x0000000f0e0e7212 */ /* 0x000fe400078e3cff */
[----:B------:R-:W-:Y:S02]  /*f3f0*/  MOV R87, R18 ;  /* 0x0000001200577202 */ /* 0x000fe40000000f00 */
[C---:B------:R-:W-:Y:S01]  /*f400*/  IADD3 R15, P2, R22.reuse, 0x4060, RZ ;  /* 0x00004060160f7810 */ /* 0x040fe20007f5e0ff */
[----:B------:R-:W1:Y:S01]  /*f410*/  LDC.64 R18, c[0x0][0xb78] ;  /* 0x0002de00ff127b82 */ /* 0x000e620000000a00 */
[----:B------:R-:W-:-:S02]  /*f420*/  IADD3 R72, P5, R22, 0x8040, RZ ;  /* 0x0000804016487810 */ /* 0x000fc40007fbe0ff */
[----:B------:R-:W-:Y:S02]  /*f430*/  LOP3.LUT R24, R15, 0x380, RZ, 0xc0, !PT ;  /* 0x000003800f187812 */ /* 0x000fe400078ec0ff */
[----:B------:R-:W-:Y:S02]  /*f440*/  F2FP.BF16.F32.PACK_AB R4, R122, R7 ;  /* 0x000000077a04723e */ /* 0x000fe400000010ff */
[----:B------:R-:W-:Y:S02]  /*f450*/  SHF.R.U64 R24, R24, 0x3, RZ ;  /* 0x0000000318187819 */ /* 0x000fe400000012ff */
[----:B------:R-:W-:Y:S02]  /*f460*/  LOP3.LUT R27, R72, 0x380, RZ, 0xc0, !PT ;  /* 0x00000380481b7812 */ /* 0x000fe400078ec0ff */
[----:B------:R-:W-:Y:S02]  /*f470*/  F2FP.BF16.F32.PACK_AB R6, R29, R6 ;  /* 0x000000061d06723e */ /* 0x000fe400000010ff */
[----:B------:R-:W-:Y:S01]  /*f480*/  F2FP.BF16.F32.PACK_AB R7, R25, R30 ;  /* 0x0000001e1907723e */ /* 0x000fe200000010ff */
[----:B------:R-:W-:Y:S01]  /*f490*/  BAR.SYNC.DEFER_BLOCKING 0x1, 0x100 ;  /* 0x0044000000007b1d */ /* 0x000fe20000010000 */
[----:B------:R-:W-:Y:S01]  /*f4a0*/  LOP3.LUT R24, R24, R15, RZ, 0x3c, !PT ;  /* 0x0000000f18187212 */ /* 0x000fe200078e3cff */
[--C-:B------:R-:W-:Y:S01]  /*f4b0*/  IMAD.X R15, RZ, RZ, R23.reuse, P6 ;  /* 0x000000ffff0f7224 */ /* 0x100fe200030e0617 */
[----:B------:R-:W-:Y:S01]  /*f4c0*/  IADD3 R35, P6, R22, 0x8020, RZ ;  /* 0x0000802016237810 */ /* 0x000fe20007fde0ff */
[----:B------:R-:W-:Y:S01]  /*f4d0*/  IMAD.X R25, RZ, RZ, R23, P2 ;  /* 0x000000ffff197224 */ /* 0x000fe200010e0617 */
[----:B------:R-:W-:-:S02]  /*f4e0*/  SHF.R.U64 R27, R27, 0x3, RZ ;  /* 0x000000031b1b7819 */ /* 0x000fc400000012ff */
[----:B------:R-:W-:Y:S01]  /*f4f0*/  MOV R86, R20 ;  /* 0x0000001400567202 */ /* 0x000fe20000000f00 */
[----:B------:R-:W-:Y:S01]  /*f500*/  IMAD.U32 R21, RZ, RZ, UR7 ;  /* 0x00000007ff157e24 */ /* 0x000fe2000f8e00ff */
[----:B------:R-:W-:Y:S01]  /*f510*/  LOP3.LUT R34, R35, 0x380, RZ, 0xc0, !PT ;  /* 0x0000038023227812 */ /* 0x000fe200078ec0ff */
[----:B------:R-:W-:Y:S01]  /*f520*/  IMAD.U32 R21, RZ, RZ, UR5 ;  /* 0x00000005ff157e24 */ /* 0x000fe2000f8e00ff */
[----:B------:R-:W-:Y:S01]  /*f530*/  USHF.R.S32.HI UR5, URZ, 0x1f, UR44 ;  /* 0x0000001f3f057899 */ /* 0x000fe2000801142c */
[----:B------:R-:W-:Y:S01]  /*f540*/  LOP3.LUT R30, R27, R72, RZ, 0x3c, !PT ;  /* 0x000000481b1e7212 */ /* 0x000fe200078e3cff */
[----:B------:R-:W-:Y:S01]  /*f550*/  IMAD.X R27, RZ, RZ, R23, P4 ;  /* 0x000000ffff1b7224 */ /* 0x000fe200020e0617 */
[----:B------:R-:W-:Y:S01]  /*f560*/  SHF.R.U64 R34, R34, 0x3, RZ ;  /* 0x0000000322227819 */ /* 0x000fe200000012ff */
[----:B------:R-:W-:Y:S01]  /*f570*/  IMAD.U32 R20, RZ, RZ, UR6 ;  /* 0x00000006ff147e24 */ /* 0x000fe2000f8e00ff */
[----:B------:R-:W-:Y:S01]  /*f580*/  MOV R29, R8 ;  /* 0x00000008001d7202 */ /* 0x000fe20000000f00 */
[----:B------:R-:W-:Y:S01]  /*f590*/  ULDC.64 UR6, c[0x0][0xb40] ;  /* 0x0002d00000067ab9 */ /* 0x000fe20000000a00 */
[----:B------:R-:W-:-:S02]  /*f5a0*/  MOV R123, R10 ;  /* 0x0000000a007b7202 */ /* 0x000fc40000000f00 */
[----:B------:R-:W-:Y:S02]  /*f5b0*/  MOV R122, R12 ;  /* 0x0000000c007a7202 */ /* 0x000fe40000000f00 */
[----:B------:R-:W-:Y:S01]  /*f5c0*/  MOV R121, R14 ;  /* 0x0000000e00797202 */ /* 0x000fe20000000f00 */
[----:B------:R2:W-:Y:S01]  /*f5d0*/  STSM.16.M88.4 [R17], R4 ;  /* 0x0000000411007844 */ /* 0x0005e20000000200 */
[----:B------:R-:W-:Y:S02]  /*f5e0*/  F2FP.BF16.F32.PACK_AB R8, R41, R40 ;  /* 0x000000282908723e */ /* 0x000fe400000010ff */
[----:B------:R-:W-:Y:S02]  /*f5f0*/  F2FP.BF16.F32.PACK_AB R9, R43, R42 ;  /* 0x0000002a2b09723e */ /* 0x000fe400000010ff */
[----:B------:R-:W-:Y:S02]  /*f600*/  F2FP.BF16.F32.PACK_AB R10, R45, R44 ;  /* 0x0000002c2d0a723e */ /* 0x000fe400000010ff */
[----:B------:R-:W-:-:S02]  /*f610*/  F2FP.BF16.F32.PACK_AB R11, R47, R46 ;  /* 0x0000002e2f0b723e */ /* 0x000fc400000010ff */
[----:B------:R-:W-:Y:S01]  /*f620*/  LOP3.LUT R34, R34, R35, RZ, 0x3c, !PT ;  /* 0x0000002322227212 */ /* 0x000fe200078e3cff */
[--C-:B------:R-:W-:Y:S01]  /*f630*/  IMAD.X R35, RZ, RZ, R23.reuse, P6 ;  /* 0x000000ffff237224 */ /* 0x100fe200030e0617 */
[----:B------:R-:W-:Y:S02]  /*f640*/  MOV R72, R24 ;  /* 0x0000001800487202 */ /* 0x000fe40000000f00 */
[----:B------:R-:W-:Y:S02]  /*f650*/  F2FP.BF16.F32.PACK_AB R12, R49, R48 ;  /* 0x00000030310c723e */ /* 0x000fe400000010ff */
[----:B------:R-:W-:Y:S02]  /*f660*/  F2FP.BF16.F32.PACK_AB R13, R51, R50 ;  /* 0x00000032330d723e */ /* 0x000fe400000010ff */
[----:B--2---:R-:W-:Y:S01]  /*f670*/  F2FP.BF16.F32.PACK_AB R7, R124, R31 ;  /* 0x0000001f7c07723e */ /* 0x004fe200000010ff */
[--C-:B------:R-:W-:Y:S01]  /*f680*/  IMAD.X R31, RZ, RZ, R23.reuse, P5 ;  /* 0x000000ffff1f7224 */ /* 0x100fe200028e0617 */
[----:B------:R-:W-:Y:S01]  /*f690*/  F2FP.BF16.F32.PACK_AB R5, R126, R33 ;  /* 0x000000217e05723e */ /* 0x000fe200000010ff */
[----:B------:R-:W-:Y:S01]  /*f6a0*/  IMAD.X R33, RZ, RZ, R23, P3 ;  /* 0x000000ffff217224 */ /* 0x000fe200018e0617 */
[----:B------:R-:W-:-:S02]  /*f6b0*/  F2FP.BF16.F32.PACK_AB R4, R120, R3 ;  /* 0x000000037804723e */ /* 0x000fc400000010ff */
[----:B------:R-:W-:Y:S02]  /*f6c0*/  F2FP.BF16.F32.PACK_AB R6, R37, R36 ;  /* 0x000000242506723e */ /* 0x000fe400000010ff */
[----:B------:R-:W-:Y:S01]  /*f6d0*/  MOV R3, R30 ;  /* 0x0000001e00037202 */ /* 0x000fe20000000f00 */
[C---:B-1----:R-:W-:Y:S01]  /*f6e0*/  IMAD R30, R18.reuse, UR5, RZ ;  /* 0x00000005121e7c24 */ /* 0x042fe2000f8e02ff */
[----:B------:R-:W-:Y:S01]  /*f6f0*/  MOV R17, R26 ;  /* 0x0000001a00117202 */ /* 0x000fe20000000f00 */
[----:B------:R1:W-:Y:S01]  /*f700*/  STSM.16.M88.4 [R29], R4 ;  /* 0x000000041d007844 */ /* 0x0003e20000000200 */
[----:B------:R-:W-:Y:S02]  /*f710*/  F2FP.BF16.F32.PACK_AB R14, R53, R52 ;  /* 0x00000034350e723e */ /* 0x000fe400000010ff */
[----:B------:R-:W-:Y:S01]  /*f720*/  F2FP.BF16.F32.PACK_AB R15, R55, R54 ;  /* 0x00000036370f723e */ /* 0x000fe200000010ff */
[----:B------:R-:W-:Y:S01]  /*f730*/  STSM.16.M88.4 [R123], R8 ;  /* 0x000000087b007844 */ /* 0x000fe20000000200 */
[----:B------:R-:W-:Y:S01]  /*f740*/  MOV R32, R32 ;  /* 0x0000002000207202 */ /* 0x000fe20000000f00 */
[----:B------:R-:W-:Y:S01]  /*f750*/  IMAD R33, R19, UR44, R30 ;  /* 0x0000002c13217c24 */ /* 0x000fe2000f8e021e */
[----:B------:R-:W-:Y:S01]  /*f760*/  F2FP.BF16.F32.PACK_AB R24, R57, R56 ;  /* 0x000000383918723e */ /* 0x000fe200000010ff */
[----:B------:R-:W-:Y:S01]  /*f770*/  STSM.16.M88.4 [R122], R12 ;  /* 0x0000000c7a007844 */ /* 0x000fe20000000200 */
[----:B------:R-:W-:Y:S01]  /*f780*/  F2FP.BF16.F32.PACK_AB R25, R59, R58 ;  /* 0x0000003a3b19723e */ /* 0x000fe200000010ff */
[----:B------:R-:W-:Y:S01]  /*f790*/  IMAD.WIDE.U32 R18, R18, UR44, R20 ;  /* 0x0000002c12127c25 */ /* 0x000fe2000f8e0014 */
[----:B------:R-:W-:-:S02]  /*f7a0*/  F2FP.BF16.F32.PACK_AB R26, R61, R60 ;  /* 0x0000003c3d1a723e */ /* 0x000fc400000010ff */
[----:B------:R-:W-:Y:S02]  /*f7b0*/  F2FP.BF16.F32.PACK_AB R27, R63, R62 ;  /* 0x0000003e3f1b723e */ /* 0x000fe400000010ff */
[----:B------:R-:W-:Y:S02]  /*f7c0*/  F2FP.BF16.F32.PACK_AB R80, R81, R80 ;  /* 0x000000505150723e */ /* 0x000fe400000010ff */
[----:B-1----:R-:W-:Y:S01]  /*f7d0*/  F2FP.BF16.F32.PACK_AB R4, R65, R64 ;  /* 0x000000404104723e */ /* 0x002fe200000010ff */
[----:B------:R-:W-:Y:S01]  /*f7e0*/  STSM.16.M88.4 [R121], R24 ;  /* 0x0000001879007844 */ /* 0x000fe20000000200 */
[----:B------:R-:W-:Y:S02]  /*f7f0*/  F2FP.BF16.F32.PACK_AB R5, R67, R66 ;  /* 0x000000424305723e */ /* 0x000fe400000010ff */
[----:B------:R-:W-:Y:S02]  /*f800*/  F2FP.BF16.F32.PACK_AB R6, R69, R68 ;  /* 0x000000444506723e */ /* 0x000fe400000010ff */
[----:B------:R-:W-:-:S02]  /*f810*/  F2FP.BF16.F32.PACK_AB R7, R71, R70 ;  /* 0x000000464707723e */ /* 0x000fc400000010ff */
[----:B------:R-:W-:Y:S02]  /*f820*/  F2FP.BF16.F32.PACK_AB R28, R73, R28 ;  /* 0x0000001c491c723e */ /* 0x000fe400000010ff */
[----:B------:R-:W-:Y:S01]  /*f830*/  F2FP.BF16.F32.PACK_AB R29, R75, R74 ;  /* 0x0000004a4b1d723e */ /* 0x000fe200000010ff */
[----:B------:R1:W-:Y:S01]  /*f840*/  STSM.16.M88.4 [R87], R4 ;  /* 0x0000000457007844 */ /* 0x0003e20000000200 */
[----:B------:R-:W-:Y:S02]  /*f850*/  F2FP.BF16.F32.PACK_AB R30, R77, R76 ;  /* 0x0000004c4d1e723e */ /* 0x000fe400000010ff */
[----:B------:R-:W-:Y:S02]  /*f860*/  F2FP.BF16.F32.PACK_AB R31, R79, R78 ;  /* 0x0000004e4f1f723e */ /* 0x000fe400000010ff */
[----:B------:R-:W-:Y:S02]  /*f870*/  F2FP.BF16.F32.PACK_AB R81, R39, R82 ;  /* 0x000000522751723e */ /* 0x000fe400000010ff */
[----:B------:R-:W-:Y:S01]  /*f880*/  F2FP.BF16.F32.PACK_AB R88, R89, R88 ;  /* 0x000000585958723e */ /* 0x000fe200000010ff */
[----:B------:R-:W-:Y:S01]  /*f890*/  STSM.16.M88.4 [R86], R28 ;  /* 0x0000001c56007844 */ /* 0x000fe20000000200 */
[----:B------:R-:W-:-:S02]  /*f8a0*/  F2FP.BF16.F32.PACK_AB R82, R85, R84 ;  /* 0x000000545552723e */ /* 0x000fc400000010ff */
[----:B------:R-:W-:Y:S02]  /*f8b0*/  F2FP.BF16.F32.PACK_AB R83, R38, R83 ;  /* 0x000000532653723e */ /* 0x000fe400000010ff */
[----:B------:R-:W-:Y:S02]  /*f8c0*/  F2FP.BF16.F32.PACK_AB R89, R91, R90 ;  /* 0x0000005a5b59723e */ /* 0x000fe400000010ff */
[----:B------:R-:W-:Y:S01]  /*f8d0*/  F2FP.BF16.F32.PACK_AB R96, R97, R96 ;  /* 0x000000606160723e */ /* 0x000fe200000010ff */
[----:B------:R-:W-:Y:S01]  /*f8e0*/  STSM.16.M88.4 [R72], R80 ;  /* 0x0000005048007844 */ /* 0x000fe20000000200 */
[----:B------:R-:W-:Y:S02]  /*f8f0*/  F2FP.BF16.F32.PACK_AB R90, R93, R92 ;  /* 0x0000005c5d5a723e */ /* 0x000fe400000010ff */
[----:B------:R-:W-:Y:S02]  /*f900*/  F2FP.BF16.F32.PACK_AB R91, R95, R94 ;  /* 0x0000005e5f5b723e */ /* 0x000fe400000010ff */
[----:B------:R-:W-:-:S02]  /*f910*/  F2FP.BF16.F32.PACK_AB R97, R99, R98 ;  /* 0x000000626361723e */ /* 0x000fc400000010ff */
[----:B------:R-:W-:Y:S01]  /*f920*/  F2FP.BF16.F32.PACK_AB R104, R105, R104 ;  /* 0x000000686968723e */ /* 0x000fe200000010ff */
[----:B------:R-:W-:Y:S01]  /*f930*/  STSM.16.M88.4 [R17], R88 ;  /* 0x0000005811007844 */ /* 0x000fe20000000200 */
[----:B------:R-:W-:Y:S02]  /*f940*/  MOV R34, R34 ;  /* 0x0000002200227202 */ /* 0x000fe40000000f00 */
        /* <DEDUP_REMOVED lines=11> */
[----:B-1----:R-:W-:Y:S02]  /*fa00*/  SHF.R.S32.HI R5, RZ, 0x1f, R125 ;  /* 0x0000001fff057819 */ /* 0x002fe4000001147d */
[C---:B------:R-:W-:Y:S01]  /*fa10*/  IADD3 R6, P2, R125.reuse, R18, RZ ;  /* 0x000000127d067210 */ /* 0x040fe20007f5e0ff */
[----:B------:R-:W-:Y:S01]  /*fa20*/  STSM.16.M88.4 [R32], R112 ;  /* 0x0000007020007844 */ /* 0x000fe20000000200 */
[----:B------:R-:W-:-:S02]  /*fa30*/  ISETP.GE.OR P0, PT, R125, UR10, P0 ;  /* 0x0000000a7d007c0c */ /* 0x000fc40008706670 */
[----:B------:R-:W-:Y:S01]  /*fa40*/  IADD3.X R5, R5, R19, R33, P2, !PT ;  /* 0x0000001305057210 */ /* 0x000fe200017fe421 */
[----:B------:R-:W-:Y:S01]  /*fa50*/  @!PT LDS RZ, [RZ] ;  /* 0x00000000fffff984 */ /* 0x000fe20000000800 */
[----:B------:R-:W-:Y:S01]  /*fa60*/  @!PT LDS RZ, [RZ] ;  /* 0x00000000fffff984 */ /* 0x000fe20000000800 */
[----:B------:R-:W-:Y:S01]  /*fa70*/  @!PT LDS RZ, [RZ] ;  /* 0x00000000fffff984 */ /* 0x000fe20000000800 */
[----:B------:R-:W-:Y:S01]  /*fa80*/  @!PT LDS RZ, [RZ] ;  /* 0x00000000fffff984 */ /* 0x000fe20000000800 */
[----:B------:R1:W-:Y:S06]  /*fa90*/  MEMBAR.ALL.CTA ;  /* 0x0000000000007992 */ /* 0x0003ec0000008000 */
[----:B-1----:R-:W1:Y:S02]  /*faa0*/  FENCE.VIEW.ASYNC.S ;  /* 0x00000000000073c6 */ /* 0x002e640000000000 */
[----:B-1----:R-:W-:Y:S06]  /*fab0*/  BAR.ARV 0x1, 0x120 ;  /* 0x0044800000007b1d */ /* 0x002fec0000002000 */
[----:B------:R-:W-:-:S04]  /*fac0*/  LEA R4, P2, R6, UR6, 0x2 ;  /* 0x0000000606047c11 */ /* 0x000fc8000f8410ff */
[----:B------:R-:W-:Y:S02]  /*fad0*/  LEA.HI.X R5, R6, UR7, R5, 0x2, P2 ;  /* 0x0000000706057c11 */ /* 0x000fe400090f1405 */
[----:B------:R-:W1:Y:S04]  /*fae0*/  SHFL.IDX PT, R6, R204, RZ, 0x1f ;  /* 0x00001fffcc067589 */ /* 0x000e6800000e0000 */
[----:B------:R2:W-:Y:S04]  /*faf0*/  @!P1 STG.E desc[UR60][R4.64+0x20], R2 ;  /* 0x0000200204009986 */ /* 0x0005e8000c10193c */
[----:B------:R2:W-:Y:S01]  /*fb00*/  @!P0 STG.E desc[UR60][R4.64], R0 ;  /* 0x0000000004008986 */ /* 0x0005e2000c10193c */
[----:B-1----:R-:W-:-:S13]  /*fb10*/  ISETP.NE.AND P0, PT, R6, 0x7, PT ;  /* 0x000000070600780c */ /* 0x002fda0003f05270 */
[----:B--2---:R-:W-:Y:S05]  /*fb20*/  @P0 BRA `(.L_x_944) ;  /* 0x0000000800bc0947 */ /* 0x004fea0003800000 */
[----:B------:R-:W-:Y:S01]  /*fb30*/  BAR.SYNC.DEFER_BLOCKING 0x1, 0x120 ;  /* 0x0044800000007b1d */ /* 0x000fe20000010000 */
[----:B------:R-:W-:-:S05]  /*fb40*/  ELECT P0, URZ, PT ;  /* 0x00000000003f782f */ /* 0x000fca0003800000 */
[----:B------:R-:W-:Y:S08]  /*fb50*/  BSSY B0, `(.L_x_945) ;  /* 0x0000018000007945 */ /* 0x000ff00003800000 */
[----:B------:R-:W-:Y:S05]  /*fb60*/  @!P0 BRA `(.L_x_946) ;  /* 0x0000000000588947 */ /* 0x000fea0003800000 */
[----:B------:R-:W-:Y:S01]  /*fb70*/  ULDC.64 UR10, c[0x0][0x198] ;  /* 0x00006600000a7ab9 */ /* 0x000fe20000000a00 */
[----:B------:R-:W-:Y:S02]  /*fb80*/  UIADD3 UR5, UR37, 0x4000, URZ ;  /* 0x0000400025057890 */ /* 0x000fe4000fffe03f */
[----:B------:R-:W-:Y:S02]  /*fb90*/  UIADD3 UR6, UP0, UR10, 0x9f0, URZ ;  /* 0x000009f00a067890 */ /* 0x000fe4000ff1e03f */
[----:B------:R-:W-:Y:S02]  /*fba0*/  UIADD3 UR9, UR37, 0x8000, URZ ;  /* 0x0000800025097890 */ /* 0x000fe4000fffe03f */
[----:B------:R-:W-:Y:S01]  /*fbb0*/  UIADD3.X UR7, URZ, UR11, URZ, UP0, !UPT ;  /* 0x0000000b3f077290 */ /* 0x000fe200087fe43f */
[----:B------:R-:W-:Y:S01]  /*fbc0*/  UMOV UR41, URZ ;  /* 0x0000003f00297c82 */ /* 0x000fe20008000000 */
[----:B------:R-:W-:Y:S01]  /*fbd0*/  UMOV UR45, URZ ;  /* 0x0000003f002d7c82 */ /* 0x000fe20008000000 */
[----:B------:R-:W-:Y:S01]  /*fbe0*/  UMOV UR40, UR37 ;  /* 0x0000002500287c82 */ /* 0x000fe20008000000 */
[----:B------:R-:W-:-:S05]  /*fbf0*/  UMOV UR8, 0x40 ;  /* 0x0000004000087882 */ /* 0x000fca0000000000 */
        /* <DEDUP_REMOVED lines=13> */
.L_x_946:
[----:B------:R-:W-:Y:S05]  /*fcd0*/  BSYNC B0 ;  /* 0x0000000000007941 */ /* 0x000fea0003800000 */
.L_x_945:
[----:B------:R-:W-:Y:S05]  /*fce0*/  BRA `(.L_x_944) ;  /* 0x00000008004c7947 */ /* 0x000fea0003800000 */
.L_x_943:
[----:B------:R-:W1:Y:S01]  /*fcf0*/  LDC R12, c[0x0][0xdac] ;  /* 0x00036b00ff0c7b82 */ /* 0x000e620000000800 */
[----:B------:R-:W-:Y:S01]  /*fd00*/  ISETP.GT.AND P0, PT, R206, 0x7f, PT ;  /* 0x0000007fce00780c */ /* 0x000fe20003f04270 */
[----:B------:R-:W-:Y:S01]  /*fd10*/  USHF.R.S32.HI UR6, URZ, 0x1f, UR43 ;  /* 0x0000001f3f067899 */ /* 0x000fe2000801142b */
[----:B------:R-:W-:Y:S01]  /*fd20*/  BSSY B0, `(.L_x_947) ;  /* 0x000001b000007945 */ /* 0x000fe20003800000 */
[----:B------:R-:W-:Y:S01]  /*fd30*/  USHF.R.S32.HI UR7, URZ, 0x1f, UR44 ;  /* 0x0000001f3f077899 */ /* 0x000fe2000801142c */
[----:B------:R-:W-:-:S03]  /*fd40*/  SHF.R.S32.HI R193, RZ, 0x1f, R192 ;  /* 0x0000001fffc17819 */ /* 0x000fc600000114c0 */
[----:B------:R-:W2:Y:S08]  /*fd50*/  LDC.64 R6, c[0x0][0xae0] ;  /* 0x0002b800ff067b82 */ /* 0x000eb00000000a00 */
[----:B------:R-:W3:Y:S01]  /*fd60*/  LDC.64 R8, c[0x0][0xae8] ;  /* 0x0002ba00ff087b82 */ /* 0x000ee20000000a00 */
[----:B------:R-:W-:Y:S05]  /*fd70*/  @P0 BRA `(.L_x_948) ;  /* 0x0000000000540947 */ /* 0x000fea0003800000 */
[----:B------:R-:W4:Y:S01]  /*fd80*/  S2R R0, SR_TID.X ;  /* 0x0000000000007919 */ /* 0x000f220000002100 */
[----:B------:R-:W-:Y:S01]  /*fd90*/  ULDC UR5, c[0x0][0xa88] ;  /* 0x0002a20000057ab9 */ /* 0x000fe20000000800 */
[----:B----4-:R-:W-:-:S04]  /*fda0*/  IADD3 R2, R200, -0x80, R0 ;  /* 0xffffff80c8027810 */ /* 0x010fc80007ffe000 */
[----:B------:R-:W-:-:S13]  /*fdb0*/  ISETP.GE.AND P0, PT, R2, UR5, PT ;  /* 0x0000000502007c0c */ /* 0x000fda000bf06270 */
[----:B------:R-:W-:Y:S05]  /*fdc0*/  @P0 BRA `(.L_x_948) ;  /* 0x0000000000400947 */ /* 0x000fea0003800000 */
[----:B------:R-:W4:Y:S01]  /*fdd0*/  LDC.64 R4, c[0x0][0xb70] ;  /* 0x0002dc00ff047b82 */ /* 0x000f220000000a00 */
[----:B------:R-:W-:Y:S01]  /*fde0*/  SHF.R.S32.HI R3, RZ, 0x1f, R2 ;  /* 0x0000001fff037819 */ /* 0x000fe20000011402 */
[----:B------:R-:W-:-:S06]  /*fdf0*/  ULDC.64 UR8, c[0x0][0xb40] ;  /* 0x0002d00000087ab9 */ /* 0x000fcc0000000a00 */
[----:B------:R-:W5:Y:S01]  /*fe00*/  LDC.64 R10, c[0x0][0xb78] ;  /* 0x0002de00ff0a7b82 */ /* 0x000f620000000a00 */
[C---:B----4-:R-:W-:Y:S02]  /*fe10*/  IMAD R0, R4.reuse, UR6, RZ ;  /* 0x0000000604007c24 */ /* 0x050fe4000f8e02ff */
[----:B------:R-:W-:-:S04]  /*fe20*/  IMAD.WIDE.U32 R2, R4, UR43, R2 ;  /* 0x0000002b04027c25 */ /* 0x000fc8000f8e0002 */
[----:B------:R-:W-:Y:S02]  /*fe30*/  IMAD R5, R5, UR43, R0 ;  /* 0x0000002b05057c24 */ /* 0x000fe4000f8e0200 */
[C---:B-----5:R-:W-:Y:S02]  /*fe40*/  IMAD R0, R10.reuse, UR7, RZ ;  /* 0x000000070a007c24 */ /* 0x060fe4000f8e02ff */
[----:B------:R-:W-:Y:S02]  /*fe50*/  IMAD.IADD R3, R3, 0x1, R5 ;  /* 0x0000000103037824 */ /* 0x000fe400078e0205 */
[----:B------:R-:W-:Y:S02]  /*fe60*/  IMAD R5, R11, UR44, R0 ;  /* 0x0000002c0b057c24 */ /* 0x000fe4000f8e0200 */
[----:B------:R-:W-:-:S04]  /*fe70*/  IMAD.WIDE.U32 R2, R10, UR44, R2 ;  /* 0x0000002c0a027c25 */ /* 0x000fc8000f8e0002 */
[----:B------:R-:W-:Y:S01]  /*fe80*/  IMAD.IADD R3, R3, 0x1, R5 ;  /* 0x0000000103037824 */ /* 0x000fe200078e0205 */
[----:B------:R-:W-:-:S04]  /*fe90*/  LEA R4, P0, R2, UR8, 0x2 ;  /* 0x0000000802047c11 */ /* 0x000fc8000f8010ff */
[----:B------:R-:W-:Y:S01]  /*fea0*/  LEA.HI.X R5, R2, UR9, R3, 0x2, P0 ;  /* 0x0000000902057c11 */ /* 0x000fe200080f1403 */
[----:B------:R-:W-:-:S05]  /*feb0*/  IMAD.MOV.U32 R3, RZ, RZ, -0x800000 ;  /* 0xff800000ff037424 */ /* 0x000fca00078e00ff */
[----:B------:R4:W-:Y:S03]  /*fec0*/  STG.E desc[UR60][R4.64], R3 ;  /* 0x0000000304007986 */ /* 0x0009e6000c10193c */
.L_x_948:
[----:B------:R-:W-:Y:S05]  /*fed0*/  BSYNC B0 ;  /* 0x0000000000007941 */ /* 0x000fea0003800000 */
.L_x_947:
[----:B------:R-:W-:Y:S01]  /*fee0*/  R2UR UR8, R198 ;  /* 0x00000000c60872ca */ /* 0x000fe200000e0000 */
[----:B------:R-:W-:Y:S01]  /*fef0*/  ULDC UR5, c[0x0][0xa88] ;  /* 0x0002a20000057ab9 */ /* 0x000fe20000000800 */
[C---:B--2---:R-:W-:Y:S01]  /*ff00*/  IMAD R0, R6.reuse, UR6, RZ ;  /* 0x0000000606007c24 */ /* 0x044fe2000f8e02ff */
[----:B------:R-:W-:Y:S01]  /*ff10*/  UIADD3 UR42, -UR42, UR5, URZ ;  /* 0x000000052a2a7290 */ /* 0x000fe2000fffe13f */
[----:B----4-:R-:W-:Y:S01]  /*ff20*/  IMAD.WIDE.U32 R2, R6, UR43, R192 ;  /* 0x0000002b06027c25 */ /* 0x010fe2000f8e00c0 */
[----:B------:R-:W-:Y:S01]  /*ff30*/  SHF.R.S32.HI R197, RZ, 0x1f, R196 ;  /* 0x0000001fffc57819 */ /* 0x000fe200000114c4 */
[----:B------:R-:W-:Y:S02]  /*ff40*/  BSSY B0, `(.L_x_949) ;  /* 0x0000025000007945 */ /* 0x000fe40003800000 */
[----:B------:R-:W-:Y:S01]  /*ff50*/  IMAD R5, R7, UR43, R0 ;  /* 0x0000002b07057c24 */ /* 0x000fe2000f8e0200 */
[C---:B------:R-:W-:Y:S01]  /*ff60*/  ISETP.GE.AND P3, PT, R196.reuse, UR42, PT ;  /* 0x0000002ac4007c0c */ /* 0x040fe2000bf66270 */
[----:B------:R-:W-:-:S02]  /*ff70*/  VIADD R0, R196, 0x40 ;  /* 0x00000040c4007836 */ /* 0x000fc40000000000 */
[----:B------:R-:W-:Y:S01]  /*ff80*/  VIADD R4, R196, 0x20 ;  /* 0x00000020c4047836 */ /* 0x000fe20000000000 */
[----:B------:R-:W-:Y:S01]  /*ff90*/  ULOP3.LUT UR5, URZ, UR8, URZ, 0x33, !UPT ;  /* 0x000000083f057292 */ /* 0x000fe2000f8e333f */
[----:B------:R-:W-:Y:S01]  /*ffa0*/  IMAD.IADD R3, R3, 0x1, R5 ;  /* 0x0000000103037824 */ /* 0x000fe200078e0205 */
[----:B------:R-:W-:Y:S01]  /*ffb0*/  ISETP.GE.AND P1, PT, R0, UR42, PT ;  /* 0x0000002a00007c0c */ /* 0x000fe2000bf26270 */
[----:B---3--:R-:W-:Y:S01]  /*ffc0*/  IMAD R0, R8, UR7, RZ ;  /* 0x0000000708007c24 */ /* 0x008fe2000f8e02ff */
[----:B------:R-:W-:Y:S01]  /*ffd0*/  ISETP.GE.AND P0, PT, R4, UR42, PT ;  /* 0x0000002a04007c0c */ /* 0x000fe2000bf06270 */
[----:B------:R-:W-:Y:S02]  /*ffe0*/  VIADD R4, R196, 0x60 ;  /* 0x00000060c4047836 */ /* 0x000fe40000000000 */
[----:B------:R-:W-:Y:S02]  /*fff0*/  IMAD R9, R9, UR44, R0 ;  /* 0x0000002c09097c24 */ /* 0x000fe4000f8e0200 */
[----:B-1----:R-:W-:Y:S01]  /*10000*/  VIADD R5, R12, UR5 ;  /* 0x000000050c057c36 */ /* 0x002fe20008000000 */
[----:B------:R-:W-:Y:S01]  /*10010*/  ISETP.GE.AND P2, PT, R4, UR42, PT ;  /* 0x0000002a04007c0c */ /* 0x000fe2000bf46270 */
[----:B------:R-:W-:-:S04]  /*10020*/  IMAD.WIDE.U32 R6, R8, UR44, R2 ;  /* 0x0000002c08067c25 */ /* 0x000fc8000f8e0002 */
[----:B------:R-:W-:-:S04]  /*10030*/  IMAD.WIDE R4, R5, 0x80, R196 ;  /* 0x0000008005047825 */ /* 0x000fc800078e02c4 */
[----:B------:R-:W-:Y:S01]  /*10040*/  IMAD.IADD R11, R7, 0x1, R9 ;  /* 0x00000001070b7824 */ /* 0x000fe200078e0209 */
        /* <DEDUP_REMOVED lines=20> */
.L_x_950:
[----:B------:R-:W-:Y:S05]  /*10190*/  BSYNC B0 ;  /* 0x0000000000007941 */ /* 0x000fea0003800000 */
.L_x_949:
[----:B------:R-:W-:Y:S04]  /*101a0*/  BSSY B0, `(.L_x_951) ;  /* 0x0000017000007945 */ /* 0x000fe80003800000 */
[----:B------:R-:W-:Y:S05]  /*101b0*/  @P0 BRA `(.L_x_952) ;  /* 0x0000000000540947 */ /* 0x000fea0003800000 */
[----:B-1----:R-:W-:Y:S01]  /*101c0*/  IADD3 R9, P0, R4, 0x20, RZ ;  /* 0x0000002004097810 */ /* 0x002fe20007f1e0ff */
        /* <DEDUP_REMOVED lines=20> */
.L_x_952:
[----:B------:R-:W-:Y:S05]  /*10310*/  BSYNC B0 ;  /* 0x0000000000007941 */ /* 0x000fea0003800000 */
.L_x_951:
[----:B------:R-:W-:Y:S04]  /*10320*/  BSSY B0, `(.L_x_953) ;  /* 0x0000017000007945 */ /* 0x000fe80003800000 */
[----:B------:R-:W-:Y:S05]  /*10330*/  @P1 BRA `(.L_x_954) ;  /* 0x0000000000541947 */ /* 0x000fea0003800000 */
[----:B-12---:R-:W-:Y:S01]  /*10340*/  IADD3 R9, P0, R4, 0x40, RZ ;  /* 0x0000004004097810 */ /* 0x006fe20007f1e0ff */
        /* <DEDUP_REMOVED lines=20> */
.L_x_954:
[----:B------:R-:W-:Y:S05]  /*10490*/  BSYNC B0 ;  /* 0x0000000000007941 */ /* 0x000fea0003800000 */
.L_x_953:
        /* <DEDUP_REMOVED lines=23> */
.L_x_955:
[----:B------:R-:W-:Y:S05]  /*10610*/  BSYNC B0 ;  /* 0x0000000000007941 */ /* 0x000fea0003800000 */
.L_x_944:
[----:B------:R-:W5:Y:S02]  /*10620*/  LDC R0, c[0x0][0xda8] ;  /* 0x00036a00ff007b82 */ /* 0x000f640000000800 */
[----:B-----5:R-:W-:-:S13]  /*10630*/  ISETP.LE.AND P0, PT, R0, UR4, PT ;  /* 0x0000000400007c0c */ /* 0x020fda000bf03270 */
[----:B------:R-:W-:Y:S05]  /*10640*/  @!P0 BRA `(.L_x_956) ;  /* 0xffffff0400e88947 */ /* 0x000fea000383ffff */
[----:B------:R-:W-:Y:S05]  /*10650*/  EXIT ;  /* 0x000000000000794d */ /* 0x000fea0003800000 */
.L_x_862:
[----:B------:R-:W-:-:S08]  /*10660*/  NOP ;  /* 0x0000000000007918 */ /* 0x000fd00000000000 */
[----:B-1----:R-:W1:-:S00]  /*10670*/  USETMAXREG.DEALLOC.CTAPOOL 0x18 ;  /* 0x00000018000079c8 */ /* 0x002e4000080e0500 */
[----:B-1----:R-:W-:-:S06]  /*10680*/  LOP3.LUT R0, R0, 0x3, RZ, 0xc0, !PT ;  /* 0x0000000300007812 */ /* 0x002fcc00078ec0ff */
[----:B------:R-:W1:Y:S02]  /*10690*/  SHFL.IDX PT, R0, R0, RZ, 0x1f ;  /* 0x00001fff00007589 */ /* 0x000e6400000e0000 */
[----:B-1----:R-:W-:-:S13]  /*106a0*/  ISETP.NE.AND P0, PT, R0, RZ, PT ;  /* 0x000000ff0000720c */ /* 0x002fda0003f05270 */
[----:B------:R-:W-:Y:S05]  /*106b0*/  @P0 EXIT ;  /* 0x000000000000094d */ /* 0x000fea0003800000 */
[----:B------:R-:W1:Y:S01]  /*106c0*/  S2UR UR4, SR_CTAID.X ;  /* 0x00000000000479c3 */ /* 0x000e620000002500 */
[----:B------:R-:W-:Y:S01]  /*106d0*/  UMOV UR47, URZ ;  /* 0x0000003f002f7c82 */ /* 0x000fe20008000000 */
[----:B------:R-:W-:Y:S02]  /*106e0*/  IMAD.MOV.U32 R16, RZ, RZ, RZ ;  /* 0x000000ffff107224 */ /* 0x000fe400078e00ff */
[----:B------:R-:W-:-:S04]  /*106f0*/  IMAD.MOV.U32 R17, RZ, RZ, 0x1 ;  /* 0x00000001ff117424 */ /* 0x000fc800078e00ff */
[----:B------:R-:W1:Y:S02]  /*10700*/  LDC R0, c[0x0][0xda8] ;  /* 0x00036a00ff007b82 */ /* 0x000e640000000800 */
[----:B-1----:R-:W-:-:S13]  /*10710*/  ISETP.LE.AND P0, PT, R0, UR4, PT ;  /* 0x0000000400007c0c */ /* 0x002fda000bf03270 */
[----:B------:R-:W-:Y:S05]  /*10720*/  @P0 BRA `(.L_x_957) ;  /* 0x00000030004c0947 */ /* 0x000fea0003800000 */
[----:B------:R-:W-:Y:S01]  /*10730*/  IMAD.U32 R19, RZ, RZ, UR4 ;  /* 0x00000004ff137e24 */ /* 0x000fe2000f8e00ff */
[----:B------:R-:W-:Y:S01]  /*10740*/  ULDC UR48, c[0x0][0xc] ;  /* 0x0000030000307ab9 */ /* 0x000fe20000000800 */
[----:B------:R-:W-:Y:S01]  /*10750*/  IMAD.MOV.U32 R17, RZ, RZ, 0x1 ;  /* 0x00000001ff117424 */ /* 0x000fe200078e00ff */
[----:B------:R-:W-:Y:S01]  /*10760*/  ULDC.64 UR44, c[0x0][0x198] ;  /* 0x00006600002c7ab9 */ /* 0x000fe20000000a00 */
[----:B------:R-:W-:Y:S01]  /*10770*/  IMAD.MOV.U32 R16, RZ, RZ, RZ ;  /* 0x000000ffff107224 */ /* 0x000fe200078e00ff */
[----:B------:R-:W-:-:S06]  /*10780*/  UMOV UR47, URZ ;  /* 0x0000003f002f7c82 */ /* 0x000fcc0008000000 */
.L_x_1011:
[----:B------:R-:W-:Y:S01]  /*10790*/  ULDC UR7, c[0x0][0xdd0] ;  /* 0x0003740000077ab9 */ /* 0x000fe20000000800 */
[----:B-1----:R-:W1:Y:S01]  /*107a0*/  LDC R0, c[0x0][0xde8] ;  /* 0x00037a00ff007b82 */ /* 0x002e620000000800 */
[C---:B------:R-:W-:Y:S01]  /*107b0*/  R2UR UR8, R19.reuse ;  /* 0x00000000130872ca */ /* 0x040fe200000e0000 */
[----:B------:R-:W-:Y:S01]  /*107c0*/  UISETP.NE.AND UP0, UPT, UR7, 0x1, UPT ;  /* 0x000000010700788c */ /* 0x000fe2000bf05270 */
[----:B------:R-:W-:-:S10]  /*107d0*/  R2UR UR6, R19 ;  /* 0x00000000130672ca */ /* 0x000fd400000e0000 */
[----:B------:R-:W-:Y:S01]  /*107e0*/  @UP0 ULDC UR4, c[0x0][0xdd4] ;  /* 0x0003750000040ab9 */ /* 0x000fe20000000800 */
[----:B------:R-:W-:Y:S01]  /*107f0*/  @UP0 ULDC UR9, c[0x0][0xdd8] ;  /* 0x0003760000090ab9 */ /* 0x000fe20000000800 */
[----:B------:R-:W-:-:S04]  /*10800*/  UIMAD.WIDE.U32 UR4, UR8, UR4, URZ ;  /* 0x00000004080472a5 */ /* 0x000fc8000f8e003f */
[----:B------:R-:W-:-:S04]  /*10810*/  @UP0 USHF.R.U32.HI UR8, URZ, UR9, UR5 ;  /* 0x000000093f080299 */ /* 0x000fc80008011605 */
[----:B------:R-:W-:Y:S02]  /*10820*/  UIADD3 UR4, -UR8, URZ, URZ ;  /* 0x0000003f08047290 */ /* 0x000fe4000fffe13f */
[----:B-1----:R-:W-:Y:S02]  /*10830*/  ISETP.LE.AND P0, PT, R0, UR8, PT ;  /* 0x0000000800007c0c */ /* 0x002fe4000bf03270 */
[----:B------:R-:W-:-:S11]  /*10840*/  UIMAD UR7, UR7, UR4, UR6 ;  /* 0x00000004070772a4 */ /* 0x000fd6000f8e0206 */
[----:B------:R-:W-:Y:S05]  /*10850*/  @!P0 BRA `(.L_x_958) ;  /* 0x0000000000208947 */ /* 0x000fea0003800000 */
[----:B------:R-:W-:Y:S01]  /*10860*/  ULDC UR9, c[0x0][0xddc] ;  /* 0x0003770000097ab9 */ /* 0x000fe20000000800 */
[----:B------:R-:W-:Y:S01]  /*10870*/  UMOV UR6, UR7 ;  /* 0x0000000700067c82 */ /* 0x000fe20008000000 */
[----:B------:R-:W-:-:S11]  /*10880*/  UISETP.NE.AND UP0, UPT, UR9, 0x1, UPT ;  /* 0x000000010900788c */ /* 0x000fd6000bf05270 */
[----:B------:R-:W-:Y:S02]  /*10890*/  @UP0 ULDC.64 UR10, c[0x0][0xde0] ;  /* 0x00037800000a0ab9 */ /* 0x000fe40000000a00 */
[----:B------:R-:W-:-:S04]  /*108a0*/  UIMAD.WIDE.U32 UR4, UR7, UR10, URZ ;  /* 0x0000000a070472a5 */ /* 0x000fc8000f8e003f */
[----:B------:R-:W-:-:S04]  /*108b0*/  @UP0 USHF.R.U32.HI UR6, URZ, UR11, UR5 ;  /* 0x0000000b3f060299 */ /* 0x000fc80008011605 */
[----:B------:R-:W-:Y:S01]  /*108c0*/  UIMAD UR4, UR6, UR9, URZ ;  /* 0x00000009060472a4 */ /* 0x000fe2000f8e023f */
[----:B------:R-:W-:Y:S11]  /*108d0*/  BRA `(.L_x_959) ;  /* 0x00000000001c7947 */ /* 0x000ff60003800000 */
.L_x_958:
[----:B------:R-:W-:Y:S01]  /*108e0*/  ULDC UR9, c[0x0][0xdc4] ;  /* 0x0003710000097ab9 */ /* 0x000fe20000000800 */
[----:B------:R-:W-:Y:S01]  /*108f0*/  UMOV UR6, UR7 ;  /* 0x0000000700067c82 */ /* 0x000fe20008000000 */
[----:B------:R-:W-:-:S11]  /*10900*/  UISETP.NE.AND UP0, UPT, UR9, 0x1, UPT ;  /* 0x000000010900788c */ /* 0x000fd6000bf05270 */
[----:B------:R-:W-:Y:S02]  /*10910*/  @UP0 ULDC.64 UR10, c[0x0][0xdc8] ;  /* 0x00037200000a0ab9 */ /* 0x000fe40000000a00 */
[----:B------:R-:W-:-:S04]  /*10920*/  UIMAD.WIDE.U32 UR4, UR7, UR10, URZ ;  /* 0x0000000a070472a5 */ /* 0x000fc8000f8e003f */
[----:B------:R-:W-:-:S04]  /*10930*/  @UP0 USHF.R.U32.HI UR6, URZ, UR11, UR5 ;  /* 0x0000000b3f060299 */ /* 0x000fc80008011605 */
[----:B------:R-:W-:-:S12]  /*10940*/  UIMAD UR4, UR6, UR9, URZ ;  /* 0x00000009060472a4 */ /* 0x000fd8000f8e023f */
.L_x_959:
[----:B------:R-:W-:Y:S01]  /*10950*/  ULDC.64 UR12, c[0x0][0x3f8] ;  /* 0x0000fe00000c7ab9 */ /* 0x000fe20000000a00 */
[----:B------:R-:W-:Y:S02]  /*10960*/  UIADD3 UR9, UR7, -UR4, URZ ;  /* 0x8000000407097290 */ /* 0x000fe4000fffe03f */
[----:B------:R-:W-:Y:S02]  /*10970*/  UISETP.NE.U32.AND UP0, UPT, UR12, URZ, UPT ;  /* 0x0000003f0c00728c */ /* 0x000fe4000bf05070 */
[----:B------:R-:W-:Y:S01]  /*10980*/  ULOP3.LUT UR10, URZ, UR6, URZ, 0x33, !UPT ;  /* 0x000000063f0a7292 */ /* 0x000fe2000f8e333f */
[----:B------:R-:W-:Y:S01]  /*10990*/  ULDC UR12, c[0x0][0xdb8] ;  /* 0x00036e00000c7ab9 */ /* 0x000fe20000000800 */
[----:B------:R-:W-:Y:S01]  /*109a0*/  ULDC.64 UR4, c[0x0][0x9e0] ;  /* 0x0002780000047ab9 */ /* 0x000fe20000000a00 */
[----:B------:R-:W-:Y:S02]  /*109b0*/  UISETP.NE.AND UP1, UPT, UR12, 0x1, UPT ;  /* 0x000000010c00788c */ /* 0x000fe4000bf25270 */
[----:B------:R-:W-:Y:S01]  /*109c0*/  UISETP.NE.AND.EX UP0, UPT, UR13, URZ, UPT, UP0 ;  /* 0x0000003f0d00728c */ /* 0x000fe2000bf05300 */
[----:B------:R-:W-:-:S02]  /*109d0*/  ULDC UR11, c[0x0][0xdc4] ;  /* 0x00037100000b7ab9 */ /* 0x000fc40000000800 */
[----:B------:R-:W-:Y:S01]  /*109e0*/  ULDC UR13, c[0x0][0xdac] ;  /* 0x00036b00000d7ab9 */ /* 0x000fe20000000800 */
[----:B------:R-:W-:Y:S02]  /*109f0*/  UISETP.GE.AND UP2, UPT, UR5, 0x1, UPT ;  /* 0x000000010500788c */ /* 0x000fe4000bf46270 */
[----:B------:R-:W-:Y:S02]  /*10a00*/  UIMAD UR11, UR8, UR11, UR9 ;  /* 0x0000000b080b72a4 */ /* 0x000fe4000f8e0209 */
[----:B------:R-:W-:Y:S01]  /*10a10*/  UIADD3 UR10, UR10, UR13, URZ ;  /* 0x0000000d0a0a7290 */ /* 0x000fe2000fffe03f */
[----:B------:R-:W-:Y:S01]  /*10a20*/  @UP1 ULDC UR8, c[0x0][0xdbc] ;  /* 0x00036f0000081ab9 */ /* 0x000fe20000000800 */
[----:B------:R-:W-:Y:S01]  /*10a30*/  PLOP3.LUT P1, PT, PT, PT, UP2, 0x80, 0x0 ;  /* 0x000000000000781c */ /* 0x000fe20003f2f028 */
[----:B------:R-:W-:Y:S02]  /*10a40*/  UIMAD.WIDE.U32 UR8, UR11, UR8, URZ ;  /* 0x000000080b0872a5 */ /* 0x000fe4000f8e003f */
[----:B------:R-:W-:Y:S01]  /*10a50*/  USHF.L.U32 UR41, UR10, 0x7, URZ ;  /* 0x000000070a297899 */ /* 0x000fe2000800063f */
[----:B------:R-:W-:Y:S01]  /*10a60*/  ULDC UR14, c[0x0][0x404] ;  /* 0x00010100000e7ab9 */ /* 0x000fe20000000800 */
[----:B------:R-:W-:Y:S01]  /*10a70*/  ULDC UR7, c[0x0][0x288] ;  /* 0x0000a20000077ab9 */ /* 0x000fe20000000800 */
[----:B------:R-:W-:Y:S01]  /*10a80*/  @UP1 ULDC UR13, c[0x0][0xdc0] ;  /* 0x00037000000d1ab9 */ /* 0x000fe20000000800 */
[----:B------:R-:W-:Y:S01]  /*10a90*/  UMOV UR43, UR11 ;  /* 0x0000000b002b7c82 */ /* 0x000fe20008000000 */
[----:B------:R-:W-:-:S02]  /*10aa0*/  USEL UR14, UR14, 0x1, UP0 ;  /* 0x000000010e0e7887 */ /* 0x000fc40008000000 */
[----:B------:R-:W-:Y:S02]  /*10ab0*/  UIADD3 UR10, UR41, 0x80, -UR7 ;  /* 0x00000080290a7890 */ /* 0x000fe4000fffe807 */
[----:B------:R-:W-:Y:S01]  /*10ac0*/  @UP1 USHF.R.U32.HI UR43, URZ, UR13, UR9 ;  /* 0x0000000d3f2b1299 */ /* 0x000fe20008011609 */
[----:B------:R-:W-:Y:S02]  /*10ad0*/  ULDC UR6, c[0x0][0x2e0] ;  /* 0x0000b80000067ab9 */ /* 0x000fe40000000800 */
[----:B------:R-:W-:Y:S02]  /*10ae0*/  UIMAD UR8, UR14, UR6, UR10 ;  /* 0x000000060e0872a4 */ /* 0x000fe4000f8e020a */
[----:B------:R-:W-:Y:S02]  /*10af0*/  UIADD3 UR42, -UR43, URZ, URZ ;  /* 0x0000003f2b2a7290 */ /* 0x000fe4000fffe13f */
[----:B------:R-:W-:Y:S02]  /*10b00*/  UIADD3 UR4, UR8, UR4, URZ ;  /* 0x0000000408047290 */ /* 0x000fe4000fffe03f */
[----:B------:R-:W-:Y:S01]  /*10b10*/  UIMAD UR42, UR12, UR42, UR11 ;  /* 0x0000002a0c2a72a4 */ /* 0x000fe2000f8e020b */
[----:B------:R-:W-:Y:S11]  /*10b20*/  @!P1 BRA `(.L_x_960) ;  /* 0x0000000000449947 */ /* 0x000ff60003800000 */
[----:B------:R-:W-:Y:S01]  /*10b30*/  ISETP.LT.AND P0, PT, RZ, UR8, PT ;  /* 0x00000008ff007c0c */ /* 0x000fe2000bf01270 */
[----:B------:R-:W-:-:S12]  /*10b40*/  UIADD3 UR10, UR8, -0x1, URZ ;  /* 0xffffffff080a7890 */ /* 0x000fd8000fffe03f */
[----:B------:R-:W-:Y:S05]  /*10b50*/  @P0 BRA `(.L_x_961) ;  /* 0x00000000001c0947 */ /* 0x000fea0003800000 */
[----:B------:R-:W-:Y:S02]  /*10b60*/  UISETP.NE.AND UP0, UPT, UR5, 0x1, UPT ;  /* 0x000000010500788c */ /* 0x000fe4000bf05270 */
[----:B------:R-:W-:-:S09]  /*10b70*/  UIADD3 UR10, -UR8, URZ, URZ ;  /* 0x0000003f080a7290 */ /* 0x000fd2000fffe13f */
[----:B------:R-:W-:Y:S02]  /*10b80*/  @UP0 ULDC.64 UR12, c[0x0][0x9e8] ;  /* 0x00027a00000c0ab9 */ /* 0x000fe40000000a00 */
[----:B------:R-:W-:-:S04]  /*10b90*/  UIMAD.WIDE.U32 UR8, UR10, UR12, URZ ;  /* 0x0000000c0a0872a5 */ /* 0x000fc8000f8e003f */
[----:B------:R-:W-:-:S04]  /*10ba0*/  @UP0 USHF.R.U32.HI UR10, URZ, UR13, UR9 ;  /* 0x0000000d3f0a0299 */ /* 0x000fc80008011609 */
[----:B------:R-:W-:Y:S01]  /*10bb0*/  ULOP3.LUT UR10, URZ, UR10, URZ, 0x33, !UPT ;  /* 0x0000000a3f0a7292 */ /* 0x000fe2000f8e333f */
[----:B------:R-:W-:Y:S11]  /*10bc0*/  BRA `(.L_x_962) ;  /* 0x0000000000107947 */ /* 0x000ff60003800000 */
.L_x_961:
[----:B------:R-:W-:-:S11]  /*10bd0*/  UISETP.NE.AND UP0, UPT, UR5, 0x1, UPT ;  /* 0x000000010500788c */ /* 0x000fd6000bf05270 */
[----:B------:R-:W-:Y:S02]  /*10be0*/  @UP0 ULDC.64 UR12, c[0x0][0x9e8] ;  /* 0x00027a00000c0ab9 */ /* 0x000fe40000000a00 */
[----:B------:R-:W-:-:S04]  /*10bf0*/  UIMAD.WIDE.U32 UR8, UR10, UR12, URZ ;  /* 0x0000000c0a0872a5 */ /* 0x000fc8000f8e003f */
[----:B------:R-:W-:-:S12]  /*10c00*/  @UP0 USHF.R.U32.HI UR10, URZ, UR13, UR9 ;  /* 0x0000000d3f0a0299 */ /* 0x000fd80008011609 */
.L_x_962:
[----:B------:R-:W-:-:S04]  /*10c10*/  UIMAD UR10, UR10, UR5, UR5 ;  /* 0x000000050a0a72a4 */ /* 0x000fc8000f8e0205 */
[----:B------:R-:W-:-:S04]  /*10c20*/  UISETP.LT.AND UP0, UPT, UR4, UR10, UPT ;  /* 0x0000000a0400728c */ /* 0x000fc8000bf01270 */
[----:B------:R-:W-:-:S12]  /*10c30*/  USEL UR4, UR4, UR10, UP0 ;  /* 0x0000000a04047287 */ /* 0x000fd80008000000 */
.L_x_960:
[----:B------:R-:W-:Y:S02]  /*10c40*/  UIMAD UR8, UR14, UR6, 0x5f ;  /* 0x0000005f0e0874a4 */ /* 0x000fe4000f8e0206 */
[----:B------:R-:W-:Y:S02]  /*10c50*/  UIADD3 UR10, UR4, 0x5f, URZ ;  /* 0x0000005f040a7890 */ /* 0x000fe4000fffe03f */
[----:B------:R-:W-:Y:S02]  /*10c60*/  UIMAD.WIDE UR8, UR8, 0x2aaaaaab, URZ ;  /* 0x2aaaaaab080878a5 */ /* 0x000fe4000f8e023f */
[----:B------:R-:W-:Y:S02]  /*10c70*/  UIMAD.WIDE UR10, UR10, 0x2aaaaaab, URZ ;  /* 0x2aaaaaab0a0a78a5 */ /* 0x000fe4000f8e023f */
[----:B------:R-:W-:Y:S02]  /*10c80*/  USHF.R.U32.HI UR8, URZ, 0x1f, UR9 ;  /* 0x0000001f3f087899 */ /* 0x000fe40008011609 */
[----:B------:R-:W-:-:S02]  /*10c90*/  USHF.R.U32.HI UR4, URZ, 0x1f, UR11 ;  /* 0x0000001f3f047899 */ /* 0x000fc4000801160b */
[----:B------:R-:W-:Y:S02]  /*10ca0*/  UIADD3 UR7, UR41, -UR7, URZ ;  /* 0x8000000729077290 */ /* 0x000fe4000fffe03f */
[----:B------:R-:W-:Y:S02]  /*10cb0*/  ULEA.HI.SX32 UR9, UR9, UR8, 0x1c ;  /* 0x0000000809097291 */ /* 0x000fe4000f8fe23f */
[----:B------:R-:W-:Y:S02]  /*10cc0*/  ULEA.HI.SX32 UR4, UR11, UR4, 0x1c ;  /* 0x000000040b047291 */ /* 0x000fe4000f8fe23f */
[----:B------:R-:W-:Y:S02]  /*10cd0*/  UIMAD UR7, UR14, UR6, UR7 ;  /* 0x000000060e0772a4 */ /* 0x000fe4000f8e0207 */
[----:B------:R-:W-:Y:S01]  /*10ce0*/  UISETP.LT.AND UP0, UPT, UR9, UR4, UPT ;  /* 0x000000040900728c */ /* 0x000fe2000bf01270 */
[----:B------:R-:W-:Y:S02]  /*10cf0*/  ULDC UR8, c[0x0][0x9dc] ;  /* 0x0002770000087ab9 */ /* 0x000fe40000000800 */
[----:B------:R-:W-:-:S02]  /*10d00*/  UIADD3 UR8, UR7, -UR8, URZ ;  /* 0x8000000807087290 */ /* 0x000fc4000fffe03f */
[----:B------:R-:W-:Y:S01]  /*10d10*/  USEL UR46, UR9, UR4, UP0 ;  /* 0x00000004092e7287 */ /* 0x000fe20008000000 */
[----:B------:R-:W-:Y:S11]  /*10d20*/  @!P1 BRA `(.L_x_963) ;  /* 0x0000000000489947 */ /* 0x000ff60003800000 */
[----:B------:R-:W-:Y:S02]  /*10d30*/  UMOV UR4, UR7 ;  /* 0x0000000700047c82 */ /* 0x000fe40008000000 */
[----:B------:R-:W-:-:S06]  /*10d40*/  UISETP.GT.AND UP0, UPT, UR4, -0x1, UPT ;  /* 0xffffffff0400788c */ /* 0x000fcc000bf04270 */
[----:B------:R-:W-:-:S13]  /*10d50*/  PLOP3.LUT P0, PT, PT, PT, UP0, 0x80, 0x0 ;  /* 0x000000000000781c */ /* 0x000fda0003f0f008 */
[----:B------:R-:W-:Y:S05]  /*10d60*/  @P0 BRA `(.L_x_964) ;  /* 0x00000000001c0947 */ /* 0x000fea0003800000 */
[----:B------:R-:W-:Y:S02]  /*10d70*/  UISETP.NE.AND UP0, UPT, UR5, 0x1, UPT ;  /* 0x000000010500788c */ /* 0x000fe4000bf05270 */
[----:B------:R-:W-:-:S09]  /*10d80*/  ULOP3.LUT UR4, URZ, UR4, URZ, 0x33, !UPT ;  /* 0x000000043f047292 */ /* 0x000fd2000f8e333f */
[----:B------:R-:W-:Y:S02]  /*10d90*/  @UP0 ULDC.64 UR10, c[0x0][0x9e8] ;  /* 0x00027a00000a0ab9 */ /* 0x000fe40000000a00 */
[----:B------:R-:W-:-:S04]  /*10da0*/  UIMAD.WIDE.U32 UR6, UR4, UR10, URZ ;  /* 0x0000000a040672a5 */ /* 0x000fc8000f8e003f */
[----:B------:R-:W-:-:S04]  /*10db0*/  @UP0 USHF.R.U32.HI UR4, URZ, UR11, UR7 ;  /* 0x0000000b3f040299 */ /* 0x000fc80008011607 */
[----:B------:R-:W-:Y:S01]  /*10dc0*/  ULOP3.LUT UR4, URZ, UR4, URZ, 0x33, !UPT ;  /* 0x000000043f047292 */ /* 0x000fe2000f8e333f */
[----:B------:R-:W-:Y:S11]  /*10dd0*/  BRA `(.L_x_965) ;  /* 0x0000000000107947 */ /* 0x000ff60003800000 */
.L_x_964:
[----:B------:R-:W-:-:S11]  /*10de0*/  UISETP.NE.AND UP0, UPT, UR5, 0x1, UPT ;  /* 0x000000010500788c */ /* 0x000fd6000bf05270 */
[----:B------:R-:W-:Y:S02]  /*10df0*/  @UP0 ULDC.64 UR10, c[0x0][0x9e8] ;  /* 0x00027a00000a0ab9 */ /* 0x000fe40000000a00 */
[----:B------:R-:W-:-:S04]  /*10e00*/  UIMAD.WIDE.U32 UR6, UR4, UR10, URZ ;  /* 0x0000000a040672a5 */ /* 0x000fc8000f8e003f */
[----:B------:R-:W-:-:S12]  /*10e10*/  @UP0 USHF.R.U32.HI UR4, URZ, UR11, UR7 ;  /* 0x0000000b3f040299 */ /* 0x000fd80008011607 */
.L_x_965:
[----:B------:R-:W-:-:S04]  /*10e20*/  UIMAD UR4, UR4, UR5, URZ ;  /* 0x00000005040472a4 */ /* 0x000fc8000f8e023f */
[----:B------:R-:W-:-:S04]  /*10e30*/  UISETP.LT.AND UP0, UPT, UR8, UR4, UPT ;  /* 0x000000040800728c */ /* 0x000fc8000bf01270 */
[----:B------:R-:W-:-:S12]  /*10e40*/  USEL UR8, UR8, UR4, !UP0 ;  /* 0x0000000408087287 */ /* 0x000fd8000c000000 */
.L_x_963:
[----:B------:R-:W-:Y:S01]  /*10e50*/  UIMAD.WIDE UR4, UR8, 0x2aaaaaab, URZ ;  /* 0x2aaaaaab080478a5 */ /* 0x000fe2000f8e023f */
[----:B------:R-:W-:Y:S03]  /*10e60*/  BSSY B6, `(.L_x_966) ;  /* 0x000028e000067945 */ /* 0x000fe60003800000 */
[----:B------:R-:W-:-:S04]  /*10e70*/  USHF.R.U32.HI UR4, URZ, 0x1f, UR5 ;  /* 0x0000001f3f047899 */ /* 0x000fc80008011605 */
[----:B------:R-:W-:-:S04]  /*10e80*/  ULEA.HI.SX32 UR4, UR5, UR4, 0x1c ;  /* 0x0000000405047291 */ /* 0x000fc8000f8fe23f */
[----:B------:R-:W-:-:S04]  /*10e90*/  UISETP.LT.AND UP0, UPT, URZ, UR4, UPT ;  /* 0x000000043f00728c */ /* 0x000fc8000bf01270 */
[----:B------:R-:W-:-:S04]  /*10ea0*/  USEL UR39, URZ, UR4, !UP0 ;  /* 0x000000043f277287 */ /* 0x000fc8000c000000 */
[----:B------:R-:W-:-:S06]  /*10eb0*/  UISETP.GT.AND UP0, UPT, UR46, UR39, UPT ;  /* 0x000000272e00728c */ /* 0x000fcc000bf04270 */
[----:B------:R-:W-:-:S13]  /*10ec0*/  PLOP3.LUT P0, PT, PT, PT, UP0, 0x80, 0x0 ;  /* 0x000000000000781c */ /* 0x000fda0003f0f008 */
[----:B------:R-:W-:Y:S05]  /*10ed0*/  @P0 BRA `(.L_x_967) ;  /* 0x0000000000480947 */ /* 0x000fea0003800000 */
[----:B------:R-:W1:Y:S01]  /*10ee0*/  S2R R0, SR_TID.X ;  /* 0x0000000000007919 */ /* 0x000e620000002100 */
[----:B------:R-:W-:Y:S01]  /*10ef0*/  IMAD.MOV.U32 R13, RZ, RZ, R19 ;  /* 0x000000ffff0d7224 */ /* 0x000fe200078e0013 */
        /* <DEDUP_REMOVED lines=14> */
[----:B-1----:R-:W-:Y:S01]  /*10fe0*/  IADD3 R13, R0, UR48, R13 ;  /* 0x00000030000d7c10 */ /* 0x002fe2000fffe00d */
[----:B------:R-:W-:Y:S06]  /*10ff0*/  BRA `(.L_x_968) ;  /* 0x0000002400d07947 */ /* 0x000fec0003800000 */
.L_x_967:
[----:B------:R-:W1:Y:S01]  /*11000*/  S2UR UR4, SR_CgaCtaId ;  /* 0x00000000000479c3 */ /* 0x000e620000008800 */
[----:B------:R-:W-:Y:S02]  /*11010*/  UMOV UR38, 0x400 ;  /* 0x0000040000267882 */ /* 0x000fe40000000000 */
[----:B-1----:R-:W-:-:S04]  /*11020*/  ULEA UR38, UR4, UR38, 0x18 ;  /* 0x0000002604267291 */ /* 0x002fc8000f8ec03f */
[----:B------:R-:W-:-:S04]  /*11030*/  UIADD3 UR4, UR38, 0x1e400, URZ ;  /* 0x0001e40026047890 */ /* 0x000fc8000fffe03f */
[----:B------:R-:W-:-:S06]  /*11040*/  ULOP3.LUT UP0, URZ, UR4, 0x3ff, URZ, 0xc0, !UPT ;  /* 0x000003ff043f7892 */ /* 0x000fcc000f80c03f */
[----:B------:R-:W-:-:S13]  /*11050*/  PLOP3.LUT P0, PT, PT, PT, UP0, 0x80, 0x0 ;  /* 0x000000000000781c */ /* 0x000fda0003f0f008 */
[----:B------:R-:W-:Y:S05]  /*11060*/  @!P0 BRA `(.L_x_969) ;  /* 0x0000000000408947 */ /* 0x000fea0003800000 */
[----:B------:R-:W-:Y:S01]  /*11070*/  MOV R2, 0x0 ;  /* 0x0000000000027802 */ /* 0x000fe20000000f00 */
[----:B------:R-:W-:Y:S01]  /*11080*/  ULDC.64 UR6, c[0x4][0xa8] ;  /* 0x01002a0000067ab9 */ /* 0x000fe20000000a00 */
[----:B------:R-:W-:Y:S01]  /*11090*/  ULDC.64 UR8, c[0x4][0xb0] ;  /* 0x01002c0000087ab9 */ /* 0x000fe20000000a00 */
[----:B------:R-:W-:Y:S01]  /*110a0*/  ULDC.64 UR4, c[0x4][0x30] ;  /* 0x01000c0000047ab9 */ /* 0x000fe20000000a00 */
[----:B------:R-:W-:Y:S02]  /*110b0*/  IMAD.U32 R4, RZ, RZ, UR6 ;  /* 0x00000006ff047e24 */ /* 0x000fe4000f8e00ff */
[----:B------:R-:W1:Y:S01]  /*110c0*/  LDC.64 R2, c[0x4][R2] ;  /* 0x0100000002027b82 */ /* 0x000e620000000a00 */
        /* <DEDUP_REMOVED lines=9> */
[----:B-1----:R-:W-:Y:S05]  /*11160*/  CALL.ABS.NOINC R2 ;  /* 0x0000000002007343 */ /* 0x002fea0003c00000 */
.L_x_969:
        /* <DEDUP_REMOVED lines=8> */
[----:B------:R1:W2:Y:S01]  /*111f0*/  LDC.64 R2, c[0x4][R18] ;  /* 0x0100000012027b82 */ /* 0x0002a20000000a00 */
[----:B------:R-:W-:Y:S02]  /*11200*/  IMAD.U32 R4, RZ, RZ, UR6 ;  /* 0x00000006ff047e24 */ /* 0x000fe4000f8e00ff */
[----:B------:R-:W-:Y:S02]  /*11210*/  IMAD.U32 R5, RZ, RZ, UR7 ;  /* 0x00000007ff057e24 */ /* 0x000fe4000f8e00ff */
[----:B------:R-:W-:Y:S02]  /*11220*/  IMAD.U32 R6, RZ, RZ, UR8 ;  /* 0x00000008ff067e24 */ /* 0x000fe4000f8e00ff */
[----:B------:R-:W-:-:S02]  /*11230*/  IMAD.U32 R7, RZ, RZ, UR9 ;  /* 0x00000009ff077e24 */ /* 0x000fc4000f8e00ff */
[----:B------:R-:W-:Y:S02]  /*11240*/  IMAD.U32 R10, RZ, RZ, UR4 ;  /* 0x00000004ff0a7e24 */ /* 0x000fe4000f8e00ff */
[----:B------:R-:W-:Y:S02]  /*11250*/  IMAD.U32 R11, RZ, RZ, UR5 ;  /* 0x00000005ff0b7e24 */ /* 0x000fe4000f8e00ff */
[----:B------:R-:W-:Y:S02]  /*11260*/  IMAD.MOV.U32 R8, RZ, RZ, 0x70 ;  /* 0x00000070ff087424 */ /* 0x000fe400078e00ff */
[----:B------:R-:W-:Y:S02]  /*11270*/  IMAD.MOV.U32 R12, RZ, RZ, 0x1 ;  /* 0x00000001ff0c7424 */ /* 0x000fe400078e00ff */
[----:B-1----:R-:W-:-:S07]  /*11280*/  IMAD.MOV.U32 R13, RZ, RZ, RZ ;  /* 0x000000ffff0d7224 */ /* 0x002fce00078e00ff */
[----:B------:R-:W-:-:S07]  /*11290*/  LEPC R20, `(.L_x_971) ;  /* 0x000000001014794e */ /* 0x000fce0000000000 */
[----:B--2---:R-:W-:Y:S05]  /*112a0*/  CALL.ABS.NOINC R2 ;  /* 0x0000000002007343 */ /* 0x004fea0003c00000 */
.L_x_971:
[----:B------:R1:W2:Y:S01]  /*112b0*/  LDC.64 R2, c[0x4][R18] ;  /* 0x0100000012027b82 */ /* 0x0002a20000000a00 */
[----:B------:R-:W-:Y:S01]  /*112c0*/  ULDC.64 UR6, c[0x4][0xa8] ;  /* 0x01002a0000067ab9 */ /* 0x000fe20000000a00 */
[----:B------:R-:W-:Y:S01]  /*112d0*/  ULDC.64 UR8, c[0x4][0xb0] ;  /* 0x01002c0000087ab9 */ /* 0x000fe20000000a00 */
[----:B------:R-:W-:Y:S01]  /*112e0*/  ULDC.64 UR4, c[0x4][0x40] ;  /* 0x0100100000047ab9 */ /* 0x000fe20000000a00 */
        /* <DEDUP_REMOVED lines=11> */
.L_x_970:
[----:B------:R-:W-:Y:S01]  /*113a0*/  ULDC.64 UR4, c[0x0][0x9f8] ;  /* 0x00027e0000047ab9 */ /* 0x000fe20000000a00 */
[----:B------:R-:W-:Y:S01]  /*113b0*/  IMAD.U32 R5, RZ, RZ, UR43 ;  /* 0x0000002bff057e24 */ /* 0x000fe2000f8e00ff */
[----:B------:R-:W-:Y:S01]  /*113c0*/  ISETP.NE.U32.AND P0, PT, RZ, UR4, PT ;  /* 0x00000004ff007c0c */ /* 0x000fe2000bf05070 */
[----:B------:R-:W-:Y:S01]  /*113d0*/  IMAD.U32 R0, RZ, RZ, UR43 ;  /* 0x0000002bff007e24 */ /* 0x000fe2000f8e00ff */
[----:B------:R-:W1:Y:S01]  /*113e0*/  LDC R4, c[0x0][0x428] ;  /* 0x00010a00ff047b82 */ /* 0x000e620000000800 */
[----:B------:R-:W2:Y:S01]  /*113f0*/  S2R R18, SR_TID.X ;  /* 0x0000000000127919 */ /* 0x000ea20000002100 */
[----:B------:R-:W-:-:S13]  /*11400*/  ISETP.NE.AND.EX P0, PT, RZ, UR5, PT, P0 ;  /* 0x00000005ff007c0c */ /* 0x000fda000bf05300 */
[----:B------:R-:W3:Y:S02]  /*11410*/  @P0 LDC.64 R2, c[0x0][0x9f8] ;  /* 0x00027e00ff020b82 */ /* 0x000ee40000000a00 */
[----:B---3--:R-:W-:-:S05]  /*11420*/  @P0 IMAD.WIDE R2, R5, 0x4, R2 ;  /* 0x0000000405020825 */ /* 0x008fca00078e0202 */
[----:B------:R3:W4:Y:S01]  /*11430*/  @P0 LDG.E R0, desc[UR60][R2.64] ;  /* 0x0000003c02000981 */ /* 0x000722000c1e1900 */
[----:B-1----:R-:W-:Y:S01]  /*11440*/  ISETP.NE.AND P0, PT, R4, 0x1, PT ;  /* 0x000000010400780c */ /* 0x002fe20003f05270 */
[----:B------:R-:W-:Y:S01]  /*11450*/  IMAD.U32 R4, RZ, RZ, UR42 ;  /* 0x0000002aff047e24 */ /* 0x000fe2000f8e00ff */
[----:B--2---:R-:W-:Y:S01]  /*11460*/  LOP3.LUT R18, R18, 0x1f, RZ, 0xc0, !PT ;  /* 0x0000001f12127812 */ /* 0x004fe200078ec0ff */
[----:B------:R-:W-:Y:S01]  /*11470*/  UMOV UR40, URZ ;  /* 0x0000003f00287c82 */ /* 0x000fe20008000000 */
[----:B------:R-:W-:Y:S01]  /*11480*/  UMOV UR8, 0x40 ;  /* 0x0000004000087882 */ /* 0x000fe20000000000 */
[----:B------:R-:W-:Y:S01]  /*11490*/  UMOV UR9, UR41 ;  /* 0x0000002900097c82 */ /* 0x000fe20008000000 */
[----:B------:R-:W-:Y:S01]  /*114a0*/  ISETP.NE.AND P1, PT, R18, RZ, PT ;  /* 0x000000ff1200720c */ /* 0x000fe20003f25270 */
[----:B------:R-:W-:Y:S01]  /*114b0*/  UMOV UR10, UR42 ;  /* 0x0000002a000a7c82 */ /* 0x000fe20008000000 */
[----:B------:R-:W-:Y:S01]  /*114c0*/  UMOV UR11, UR43 ;  /* 0x0000002b000b7c82 */ /* 0x000fe20008000000 */
[----:B---3--:R-:W1:Y:S01]  /*114d0*/  LDC.64 R2, c[0x0][0x3f8] ;  /* 0x0000fe00ff027b82 */ /* 0x008e620000000a00 */
[----:B------:R-:W-:Y:S01]  /*114e0*/  UMOV UR12, 0x80 ;  /* 0x00000080000c7882 */ /* 0x000fe20000000000 */
[----:B------:R-:W-:Y:S01]  /*114f0*/  UMOV UR13, UR41 ;  /* 0x00000029000d7c82 */ /* 0x000fe20008000000 */
[----:B------:R-:W-:Y:S01]  /*11500*/  UMOV UR14, UR42 ;  /* 0x0000002a000e7c82 */ /* 0x000fe20008000000 */
[----:B------:R-:W-:Y:S01]  /*11510*/  UMOV UR15, UR43 ;  /* 0x0000002b000f7c82 */ /* 0x000fe20008000000 */
[----:B------:R-:W-:-:S03]  /*11520*/  UMOV UR6, 0xffffffff ;  /* 0xffffffff00067882 */ /* 0x000fc60000000000 */
[----:B------:R-:W2:Y:S02]  /*11530*/  @P0 LDC R5, c[0x0][0x42c] ;  /* 0x00010b00ff050b82 */ /* 0x000ea40000000800 */
[----:B------:R-:W-:-:S05]  /*11540*/  VOTEU.ALL UP1, P1 ;  /* 0x00000000003f7886 */ /* 0x000fca0000820000 */
[----:B------:R-:W-:Y:S01]  /*11550*/  @!UP1 UIADD3 UR4, UP0, UR44, 0x270, URZ ;  /* 0x000002702c049890 */ /* 0x000fe2000ff1e03f */
[----:B------:R-:W3:Y:S03]  /*11560*/  @P0 LDC R6, c[0x0][0x430] ;  /* 0x00010c00ff060b82 */ /* 0x000ee60000000800 */
[----:B------:R-:W-:-:S09]  /*11570*/  @!UP1 UIADD3.X UR5, URZ, UR45, URZ, UP0, !UPT ;  /* 0x0000002d3f059290 */ /* 0x000fd200087fe43f */
[----:B------:R1:W-:Y:S01]  /*11580*/  @!UP1 UTMAPF.L2.4D [UR40], [UR4] ;  /* 0x00000028040095b8 */ /* 0x0003e20008018000 */
[----:B--2---:R-:W-:Y:S01]  /*11590*/  @P0 IMAD.HI.U32 R5, R5, UR42, RZ ;  /* 0x0000002a05050c27 */ /* 0x004fe2000f8e00ff */
[----:B------:R2:W-:Y:S04]  /*115a0*/  @!UP1 UTMAPF.L2.4D [UR8], [UR4] ;  /* 0x00000008040095b8 */ /* 0x0005e80008018000 */
[----:B---3--:R-:W-:Y:S01]  /*115b0*/  @P0 SHF.R.U32.HI R4, RZ, R6, R5 ;  /* 0x00000006ff040219 */ /* 0x008fe20000011605 */
[----:B------:R-:W-:Y:S01]  /*115c0*/  IMAD.U32 R5, RZ, RZ, UR46 ;  /* 0x0000002eff057e24 */ /* 0x000fe2000f8e00ff */
[----:B-1----:R-:W-:Y:S01]  /*115d0*/  ISETP.NE.U32.AND P0, PT, R2, RZ, PT ;  /* 0x000000ff0200720c */ /* 0x002fe20003f05070 */
[----:B------:R2:W-:Y:S02]  /*115e0*/  @!UP1 UTMAPF.L2.4D [UR12], [UR4] ;  /* 0x0000000c040095b8 */ /* 0x0005e40008018000 */
[----:B------:R-:W-:Y:S01]  /*115f0*/  VIADD R5, R5, 0xffffffff ;  /* 0xffffffff05057836 */ /* 0x000fe20000000000 */
[----:B------:R-:W-:-:S04]  /*11600*/  ISETP.NE.AND.EX P0, PT, R3, RZ, PT, P0 ;  /* 0x000000ff0300720c */ /* 0x000fc80003f05300 */
[----:B----4-:R-:W-:Y:S01]  /*11610*/  SEL R6, R0, RZ, !P0 ;  /* 0x000000ff00067207 */ /* 0x010fe20004000000 */
[----:B--2---:R-:W-:Y:S08]  /*11620*/  BRA.DIV UR6, `(.L_x_972) ;  /* 0x0000002a06387947 */ /* 0x004ff0000b800000 */
.L_x_1023:
[----:B------:R-:W-:Y:S01]  /*11630*/  UMOV UR4, 0xffffffff ;  /* 0xffffffff00047882 */ /* 0x000fe20000000000 */
[----:B------:R-:W-:Y:S02]  /*11640*/  SHF.R.S32.HI R18, RZ, 0x1f, R0 ;  /* 0x0000001fff127819 */ /* 0x000fe40000011400 */
[----:B------:R-:W-:Y:S05]  /*11650*/  BRA.DIV UR4, `(.L_x_973) ;  /* 0x0000002a04587947 */ /* 0x000fea000b800000 */
[----:B------:R-:W-:-:S13]  /*11660*/  ELECT P6, URZ, PT ;  /* 0x00000000003f782f */ /* 0x000fda00038c0000 */
.L_x_1026:
[----:B------:R-:W-:Y:S05]  /*11670*/  @!P6 BRA `(.L_x_974) ;  /* 0x0000000000f8e947 */ /* 0x000fea0003800000 */
[----:B------:R-:W-:Y:S01]  /*11680*/  IMAD.MOV.U32 R6, RZ, RZ, R0 ;  /* 0x000000ffff067224 */ /* 0x000fe200078e0000 */
[----:B------:R-:W-:Y:S06]  /*11690*/  @!P0 BRA `(.L_x_975) ;  /* 0x0000000000488947 */ /* 0x000fec0003800000 */
[----:B------:R-:W1:Y:S01]  /*116a0*/  LDC R11, c[0x0][0x41c] ;  /* 0x00010700ff0b7b82 */ /* 0x000e620000000800 */
[----:B------:R-:W-:Y:S01]  /*116b0*/  IMAD.MOV.U32 R10, RZ, RZ, R5 ;  /* 0x000000ffff0a7224 */ /* 0x000fe200078e0005 */
[----:B------:R-:W-:Y:S02]  /*116c0*/  ULDC.64 UR4, c[0x0][0x408] ;  /* 0x0001020000047ab9 */ /* 0x000fe40000000a00 */
[----:B------:R-:W-:-:S04]  /*116d0*/  IMAD R9, R18, UR4, RZ ;  /* 0x0000000412097c24 */ /* 0x000fc8000f8e02ff */
[----:B------:R-:W-:Y:S01]  /*116e0*/  IMAD R9, R0, UR5, R9 ;  /* 0x0000000500097c24 */ /* 0x000fe2000f8e0209 */
[----:B-1----:R-:W-:-:S13]  /*116f0*/  ISETP.NE.AND P2, PT, R11, 0x1, PT ;  /* 0x000000010b00780c */ /* 0x002fda0003f45270 */
[----:B------:R-:W1:Y:S02]  /*11700*/  @P2 LDC.64 R6, c[0x0][0x420] ;  /* 0x00010800ff062b82 */ /* 0x000e640000000a00 */
[----:B-1----:R-:W-:-:S05]  /*11710*/  @P2 IMAD.HI.U32 R6, R5, R6, RZ ;  /* 0x0000000605062227 */ /* 0x002fca00078e00ff */
[----:B------:R-:W-:-:S04]  /*11720*/  @P2 SHF.R.U32.HI R10, RZ, R7, R6 ;  /* 0x00000007ff0a2219 */ /* 0x000fc80000011606 */
[--C-:B------:R-:W-:Y:S01]  /*11730*/  SHF.R.S32.HI R7, RZ, 0x1f, R10.reuse ;  /* 0x0000001fff077819 */ /* 0x100fe2000001140a */
[----:B------:R-:W-:-:S04]  /*11740*/  IMAD.MOV.U32 R6, RZ, RZ, R10 ;  /* 0x000000ffff067224 */ /* 0x000fc800078e000a */
[----:B------:R-:W-:-:S04]  /*11750*/  IMAD.WIDE.U32 R6, R0, UR4, R6 ;  /* 0x0000000400067c25 */ /* 0x000fc8000f8e0006 */
[----:B------:R-:W-:Y:S01]  /*11760*/  IMAD.IADD R7, R7, 0x1, R9 ;  /* 0x0000000107077824 */ /* 0x000fe200078e0209 */
[----:B------:R-:W-:-:S04]  /*11770*/  LEA R8, P2, R6, R2, 0x2 ;  /* 0x0000000206087211 */ /* 0x000fc800078410ff */
[----:B------:R-:W-:-:S05]  /*11780*/  LEA.HI.X R9, R6, R3, R7, 0x2, P2 ;  /* 0x0000000306097211 */ /* 0x000fca00010f1407 */
[----:B------:R1:W5:Y:S01]  /*11790*/  LDG.E R6, desc[UR60][R8.64] ;  /* 0x0000003c08067981 */ /* 0x000362000c1e1900 */
[----:B------:R-:W-:-:S04]  /*117a0*/  IMAD.MOV R10, RZ, RZ, -R10 ;  /* 0x000000ffff0a7224 */ /* 0x000fc800078e0a0a */
[----:B------:R-:W-:-:S07]  /*117b0*/  IMAD R5, R11, R10, R5 ;  /* 0x0000000a0b057224 */ /* 0x000fce00078e0205 */
.L_x_975:
[----:B------:R-:W2:Y:S01]  /*117c0*/  S2R R7, SR_TID.X ;  /* 0x0000000000077919 */ /* 0x000ea20000002100 */
[----:B-1----:R-:W-:Y:S02]  /*117d0*/  LEA R8, R16, UR38, 0x3 ;  /* 0x0000002610087c11 */ /* 0x002fe4000f8e18ff */
[----:B--2---:R-:W-:Y:S02]  /*117e0*/  LOP3.LUT R9, R7, 0x7f, RZ, 0xc0, !PT ;  /* 0x0000007f07097812 */ /* 0x004fe400078ec0ff */
[----:B------:R-:W-:Y:S02]  /*117f0*/  SHF.L.U32 R7, R17, 0x1f, RZ ;  /* 0x0000001f11077819 */ /* 0x000fe400000006ff */
[----:B------:R-:W-:Y:S02]  /*11800*/  ISETP.NE.AND P3, PT, R9, RZ, PT ;  /* 0x000000ff0900720c */ /* 0x000fe40003f65270 */
[----:B------:R-:W1:Y:S02]  /*11810*/  SYNCS.PHASECHK.TRANS64.TRYWAIT P2, [R8+URZ+0x30840], R7 ;  /* 0x03084007080075a7 */ /* 0x000e64000804017f */
[----:B-1----:R-:W-:Y:S09]  /*11820*/  @!P2 BRA `(.L_x_976) ;  /* 0x000000280004a947 */ /* 0x002ff20003800000 */
.L_x_1027:
        /* <DEDUP_REMOVED lines=8> */
.L_x_977:
        /* <DEDUP_REMOVED lines=10> */
[----:B------:R-:W-:-:S03]  /*11950*/  UMOV UR16, 0x40 ;  /* 0x0000004000107882 */ /* 0x000fc60000000000 */
[----:B------:R-:W-:Y:S02]  /*11960*/  UIMAD UR8, UR8, 0x9000, UR38 ;  /* 0x00009000080878a4 */ /* 0x000fe4000f8e0226 */
[----:B------:R-:W-:Y:S02]  /*11970*/  UIADD3 UR9, UR9, 0x30830, URZ ;  /* 0x0003083009097890 */ /* 0x000fe4000fffe03f */
[----:B------:R-:W-:Y:S02]  /*11980*/  UIMAD UR11, UR11, 0x60, URZ ;  /* 0x000000600b0b78a4 */ /* 0x000fe4000f8e023f */
        /* <DEDUP_REMOVED lines=13> */
.L_x_974:
[----:B------:R-:W-:Y:S05]  /*11a60*/  WARPSYNC.ALL ;  /* 0x0000000000007948 */ /* 0x000fea0003800000 */
[----:B------:R-:W-:Y:S01]  /*11a70*/  BAR.SYNC.DEFER_BLOCKING 0x8, 0x120 ;  /* 0x0204800000007b1d */ /* 0x000fe20000010000 */
[----:B------:R-:W-:Y:S01]  /*11a80*/  ELECT P2, URZ, PT ;  /* 0x00000000003f782f */ /* 0x000fe20003840000 */
[----:B------:R-:W-:Y:S02]  /*11a90*/  UIADD3 UR47, UR47, 0x1, URZ ;  /* 0x000000012f2f7890 */ /* 0x000fe4000fffe03f */
[----:B------:R-:W-:Y:S02]  /*11aa0*/  UIADD3 UR4, UP0, UR44, 0x270, URZ ;  /* 0x000002702c047890 */ /* 0x000fe4000ff1e03f */
[----:B------:R-:W-:-:S02]  /*11ab0*/  ULEA.HI UR5, UR47, UR47, URZ, 0x1 ;  /* 0x0000002f2f057291 */ /* 0x000fc4000f8f083f */
[----:B------:R-:W-:Y:S02]  /*11ac0*/  UIADD3 UR8, UR38, 0x12400, URZ ;  /* 0x0001240026087890 */ /* 0x000fe4000fffe03f */
[----:B------:R-:W-:Y:S02]  /*11ad0*/  ULOP3.LUT UR5, UR5, 0xfffffffe, URZ, 0xc0, !UPT ;  /* 0xfffffffe05057892 */ /* 0x000fe4000f8ec03f */
[----:B------:R-:W-:Y:S02]  /*11ae0*/  UIADD3 UR9, UR38, 0x30800, URZ ;  /* 0x0003080026097890 */ /* 0x000fe4000fffe03f */
[----:B-1----:R-:W-:Y:S01]  /*11af0*/  @P2 IMAD.MOV.U32 R7, RZ, RZ, 0xc000 ;  /* 0x0000c000ff072424 */ /* 0x002fe200078e00ff */
[----:B------:R-:W-:Y:S02]  /*11b00*/  UIADD3 UR14, UR47, -UR5, URZ ;  /* 0x800000052f0e7290 */ /* 0x000fe4000fffe03f */
[----:B------:R-:W-:Y:S02]  /*11b10*/  UIADD3.X UR5, URZ, UR45, URZ, UP0, !UPT ;  /* 0x0000002d3f057290 */ /* 0x000fe400087fe43f */
[----:B------:R-:W-:-:S02]  /*11b20*/  UIADD3 UR24, UR38, 0x16400, URZ ;  /* 0x0001640026187890 */ /* 0x000fc4000fffe03f */
[----:B------:R-:W-:Y:S01]  /*11b30*/  UIADD3 UR16, UR38, 0x1a400, URZ ;  /* 0x0001a40026107890 */ /* 0x000fe2000fffe03f */
[----:B------:R-:W-:Y:S01]  /*11b40*/  UMOV UR11, UR41 ;  /* 0x00000029000b7c82 */ /* 0x000fe20008000000 */
[----:B------:R1:W-:Y:S01]  /*11b50*/  @P2 SYNCS.ARRIVE.TRANS64 RZ, [UR38+0x30800], R7 ;  /* 0x03080007ffff29a7 */ /* 0x0003e20008000026 */
[----:B------:R-:W-:Y:S01]  /*11b60*/  UMOV UR12, UR42 ;  /* 0x0000002a000c7c82 */ /* 0x000fe20008000000 */
[----:B------:R-:W-:Y:S01]  /*11b70*/  UMOV UR13, UR43 ;  /* 0x0000002b000d7c82 */ /* 0x000fe20008000000 */
[----:B------:R-:W-:Y:S01]  /*11b80*/  UMOV UR6, 0x0 ;  /* 0x0000000000067882 */ /* 0x000fe20000000000 */
[----:B------:R-:W-:Y:S01]  /*11b90*/  UMOV UR7, 0x12f00000 ;  /* 0x12f0000000077882 */ /* 0x000fe20000000000 */
[----:B------:R-:W-:Y:S01]  /*11ba0*/  UMOV UR10, URZ ;  /* 0x0000003f000a7c82 */ /* 0x000fe20008000000 */
[----:B------:R-:W-:Y:S01]  /*11bb0*/  UMOV UR27, UR41 ;  /* 0x00000029001b7c82 */ /* 0x000fe20008000000 */
[----:B------:R-:W-:Y:S01]  /*11bc0*/  UMOV UR28, UR42 ;  /* 0x0000002a001c7c82 */ /* 0x000fe20008000000 */
[----:B-1----:R-:W-:Y:S01]  /*11bd0*/  IMAD.U32 R7, RZ, RZ, UR14 ;  /* 0x0000000eff077e24 */ /* 0x002fe2000f8e00ff */
[----:B------:R-:W-:Y:S01]  /*11be0*/  UMOV UR29, UR43 ;  /* 0x0000002b001d7c82 */ /* 0x000fe20008000000 */
[----:B------:R-:W-:Y:S01]  /*11bf0*/  UMOV UR26, 0x40 ;  /* 0x00000040001a7882 */ /* 0x000fe20000000000 */
[----:B------:R-:W-:Y:S01]  /*11c00*/  UMOV UR25, UR9 ;  /* 0x0000000900197c82 */ /* 0x000fe20008000000 */
[----:B------:R-:W-:Y:S01]  /*11c10*/  UMOV UR19, UR41 ;  /* 0x0000002900137c82 */ /* 0x000fe20008000000 */
[----:B------:R-:W-:Y:S01]  /*11c20*/  SHF.L.U32 R7, R7, 0x1f, RZ ;  /* 0x0000001f07077819 */ /* 0x000fe200000006ff */
[----:B------:R-:W-:Y:S01]  /*11c30*/  UMOV UR20, UR42 ;  /* 0x0000002a00147c82 */ /* 0x000fe20008000000 */
[----:B------:R-:W-:Y:S01]  /*11c40*/  UMOV UR21, UR43 ;  /* 0x0000002b00157c82 */ /* 0x000fe20008000000 */
[----:B------:R-:W-:Y:S01]  /*11c50*/  UMOV UR18, 0x80 ;  /* 0x0000008000127882 */ /* 0x000fe20000000000 */
[----:B------:R1:W-:Y:S01]  /*11c60*/  UTMALDG.4D [UR8], [UR4], desc[UR6] ;  /* 0x00000608040075b4 */ /* 0x0003e20008019000 */
[----:B------:R-:W-:Y:S01]  /*11c70*/  UMOV UR17, UR9 ;  /* 0x0000000900117c82 */ /* 0x000fe20008000000 */
[----:B------:R1:W-:Y:S01]  /*11c80*/  UTMALDG.4D [UR24], [UR4], desc[UR6] ;  /* 0x00000618040075b4 */ /* 0x0003e20008019000 */
[----:B------:R1:W-:Y:S01]  /*11c90*/  UTMALDG.4D [UR16], [UR4], desc[UR6] ;  /* 0x00000610040075b4 */ /* 0x0003e20008019000 */
[----:B------:R-:W2:Y:S02]  /*11ca0*/  SYNCS.PHASECHK.TRANS64.TRYWAIT P2, [UR38+0x30820], R7 ;  /* 0x03082007ff0075a7 */ /* 0x000ea40008040166 */
[----:B-12---:R-:W-:Y:S05]  /*11cb0*/  @!P2 BRA `(.L_x_978) ;  /* 0x0000002000f4a947 */ /* 0x006fea0003800000 */
.L_x_1028:
[----:B------:R-:W-:-:S04]  /*11cc0*/  UIADD3 UR4, UR46, -0x2, URZ ;  /* 0xfffffffe2e047890 */ /* 0x000fc8000fffe03f */
[----:B------:R-:W-:-:S06]  /*11cd0*/  UISETP.GE.AND UP0, UPT, UR4, UR39, UPT ;  /* 0x000000270400728c */ /* 0x000fcc000bf06270 */
[----:B------:R-:W-:-:S13]  /*11ce0*/  PLOP3.LUT P2, PT, PT, PT, UP0, 0x80, 0x0 ;  /* 0x000000000000781c */ /* 0x000fda0003f4f008 */
[----:B------:R-:W-:Y:S05]  /*11cf0*/  @!P2 BRA `(.L_x_979) ;  /* 0x000000140088a947 */ /* 0x000fea0003800000 */
[----:B-1----:R-:W-:Y:S01]  /*11d00*/  IMAD R8, RZ, RZ, -UR46 ;  /* 0x8000002eff087e24 */ /* 0x002fe2000f8e02ff */
[----:B------:R-:W-:Y:S01]  /*11d10*/  LOP3.LUT R11, RZ, UR39, RZ, 0x33, !PT ;  /* 0x00000027ff0b7c12 */ /* 0x000fe2000f8e33ff */
[----:B------:R-:W-:-:S03]  /*11d20*/  ULDC.64 UR36, c[0x0][0x408] ;  /* 0x0001020000247ab9 */ /* 0x000fc60000000a00 */
[----:B------:R-:W-:-:S05]  /*11d30*/  VIADDMNMX R11, R8, 0x1, R11, !PT ;  /* 0x00000001080b7846 */ /* 0x000fca000780010b */
[----:B------:R-:W-:-:S05]  /*11d40*/  VIADD R7, R11, UR46 ;  /* 0x0000002e0b077c36 */ /* 0x000fca0008000000 */
[----:B------:R-:W-:-:S04]  /*11d50*/  LOP3.LUT R7, R7, 0x1, RZ, 0xc0, !PT ;  /* 0x0000000107077812 */ /* 0x000fc800078ec0ff */
[----:B------:R-:W-:Y:S01]  /*11d60*/  ISETP.NE.U32.AND P2, PT, R7, 0x1, PT ;  /* 0x000000010700780c */ /* 0x000fe20003f45070 */
[----:B------:R-:W-:-:S12]  /*11d70*/  IMAD.U32 R7, RZ, RZ, UR4 ;  /* 0x00000004ff077e24 */ /* 0x000fd8000f8e00ff */
        /* <DEDUP_REMOVED lines=27> */
.L_x_983:
[----:B-1----:R-:W1:Y:S01]  /*11f30*/  S2R R2, SR_TID.X ;  /* 0x0000000000027919 */ /* 0x002e620000002100 */
[----:B------:R-:W-:Y:S02]  /*11f40*/  LEA R3, R10, UR38, 0x3 ;  /* 0x000000260a037c11 */ /* 0x000fe4000f8e18ff */
[----:B-1----:R-:W-:Y:S02]  /*11f50*/  LOP3.LUT R9, R2, 0x7f, RZ, 0xc0, !PT ;  /* 0x0000007f02097812 */ /* 0x002fe400078ec0ff */
[----:B------:R-:W-:Y:S02]  /*11f60*/  SHF.L.U32 R2, R12, 0x1f, RZ ;  /* 0x0000001f0c027819 */ /* 0x000fe400000006ff */
[----:B------:R-:W-:Y:S02]  /*11f70*/  ISETP.NE.AND P2, PT, R9, RZ, PT ;  /* 0x000000ff0900720c */ /* 0x000fe40003f45270 */
[----:B------:R-:W1:Y:S02]  /*11f80*/  SYNCS.PHASECHK.TRANS64.TRYWAIT P3, [R3+URZ+0x30840], R2 ;  /* 0x03084002030075a7 */ /* 0x000e64000806017f */
[----:B-1----:R-:W-:Y:S09]  /*11f90*/  @!P3 BRA `(.L_x_984) ;  /* 0x000000200054b947 */ /* 0x002ff20003800000 */
.L_x_1029:
        /* <DEDUP_REMOVED lines=8> */
.L_x_985:
[----:B------:R-:W-:Y:S01]  /*12020*/  R2UR UR8, R10 ;  /* 0x000000000a0872ca */ /* 0x000fe200000e0000 */
[----:B------:R-:W-:Y:S01]  /*12030*/  UIADD3 UR4, UP0, UR44, 0x370, URZ ;  /* 0x000003702c047890 */ /* 0x000fe2000ff1e03f */
[----:B------:R-:W-:Y:S01]  /*12040*/  R2UR UR9, R3 ;  /* 0x00000000030972ca */ /* 0x000fe200000e0000 */
[----:B------:R-:W-:Y:S01]  /*12050*/  UIADD3 UR19, UR38, 0x30800, URZ ;  /* 0x0003080026137890 */ /* 0x000fe2000fffe03f */
[----:B------:R-:W-:Y:S01]  /*12060*/  R2UR UR11, R7 ;  /* 0x00000000070b72ca */ /* 0x000fe200000e0000 */
[----:B------:R-:W-:Y:S01]  /*12070*/  UIADD3.X UR5, URZ, UR45, URZ, UP0, !UPT ;  /* 0x0000002d3f057290 */ /* 0x000fe200087fe43f */
[----:B------:R-:W-:Y:S01]  /*12080*/  R2UR UR12, R4 ;  /* 0x00000000040c72ca */ /* 0x000fe200000e0000 */
[----:B------:R-:W-:Y:S01]  /*12090*/  UMOV UR10, URZ ;  /* 0x0000003f000a7c82 */ /* 0x000fe20008000000 */
[----:B-----5:R-:W-:Y:S01]  /*120a0*/  R2UR UR13, R8 ;  /* 0x00000000080d72ca */ /* 0x020fe200000e0000 */
[----:B------:R-:W-:Y:S01]  /*120b0*/  UMOV UR6, 0x0 ;  /* 0x0000000000067882 */ /* 0x000fe20000000000 */
[----:B------:R-:W-:Y:S01]  /*120c0*/  UMOV UR7, 0x14f00000 ;  /* 0x14f0000000077882 */ /* 0x000fe20000000000 */
[----:B------:R-:W-:Y:S01]  /*120d0*/  UMOV UR17, 0x40 ;  /* 0x0000004000117882 */ /* 0x000fe20000000000 */
[----:B------:R-:W-:Y:S01]  /*120e0*/  UMOV UR18, 0x80 ;  /* 0x0000008000127882 */ /* 0x000fe20000000000 */
[----:B------:R-:W-:Y:S01]  /*120f0*/  UIMAD UR8, UR8, 0x9000, UR38 ;  /* 0x00009000080878a4 */ /* 0x000fe2000f8e0226 */
[----:B-1----:R-:W-:Y:S01]  /*12100*/  SHF.L.U32 R3, R17, 0x1f, RZ ;  /* 0x0000001f11037819 */ /* 0x002fe200000006ff */
[----:B------:R-:W-:Y:S01]  /*12110*/  UIADD3 UR9, UR9, 0x30830, URZ ;  /* 0x0003083009097890 */ /* 0x000fe2000fffe03f */
[----:B------:R-:W-:Y:S01]  /*12120*/  LEA R2, R16, UR19, 0x3 ;  /* 0x0000001310027c11 */ /* 0x000fe2000f8e18ff */
[----:B------:R-:W-:-:S02]  /*12130*/  UIMAD UR11, UR11, 0x60, URZ ;  /* 0x000000600b0b78a4 */ /* 0x000fc4000f8e023f */
        /* <DEDUP_REMOVED lines=13> */
.L_x_1030:
[----:B------:R-:W-:Y:S05]  /*12210*/  @P2 BRA `(.L_x_987) ;  /* 0x0000000000202947 */ /* 0x000fea0003800000 */
[----:B------:R-:W2:Y:S01]  /*12220*/  S2R R9, SR_TID.X ;  /* 0x0000000000097919 */ /* 0x000ea20000002100 */
[----:B-1----:R-:W-:Y:S01]  /*12230*/  LEA R2, R16, UR38, 0x3 ;  /* 0x0000002610027c11 */ /* 0x002fe2000f8e18ff */
[----:B------:R-:W-:-:S04]  /*12240*/  IMAD.MOV.U32 R3, RZ, RZ, 0x9000 ;  /* 0x00009000ff037424 */ /* 0x000fc800078e00ff */
[----:B------:R3:W-:Y:S01]  /*12250*/  SYNCS.ARRIVE.TRANS64 RZ, [R2+URZ+0x30850], R3 ;  /* 0x0308500302ff79a7 */ /* 0x0007e2000800003f */
[----:B--2---:R-:W-:-:S04]  /*12260*/  LOP3.LUT R9, R9, 0x1f, RZ, 0xc0, !PT ;  /* 0x0000001f09097812 */ /* 0x004fc800078ec0ff */
[----:B------:R-:W-:-:S13]  /*12270*/  ISETP.NE.AND P2, PT, R9, RZ, PT ;  /* 0x000000ff0900720c */ /* 0x000fda0003f45270 */
[----:B---3--:R-:W-:Y:S05]  /*12280*/  @!P2 BRA `(.L_x_987) ;  /* 0x000000000004a947 */ /* 0x008fea0003800000 */
[----:B------:R-:W-:Y:S01]  /*12290*/  BPT.TRAP 0x1 ;  /* 0x000000040000795c */ /* 0x000fe20000300000 */
.L_x_987:
        /* <DEDUP_REMOVED lines=10> */
[----:B------:R-:W-:-:S02]  /*12340*/  IMAD.MOV.U32 R6, RZ, RZ, R8 ;  /* 0x000000ffff067224 */ /* 0x000fc400078e0008 */
[----:B------:R-:W-:Y:S01]  /*12350*/  IMAD.MOV.U32 R5, RZ, RZ, R7 ;  /* 0x000000ffff057224 */ /* 0x000fe200078e0007 */
[----:B------:R-:W-:Y:S02]  /*12360*/  UIMAD UR15, UR9, 0x9000, UR38 ;  /* 0x00009000090f78a4 */ /* 0x000fe4000f8e0226 */
[----:B------:R-:W-:Y:S02]  /*12370*/  ULEA UR9, UR9, UR38, 0x3 ;  /* 0x0000002609097291 */ /* 0x000fe4000f8e183f */
[----:B------:R-:W-:Y:S02]  /*12380*/  UIMAD UR11, UR11, 0x60, URZ ;  /* 0x000000600b0b78a4 */ /* 0x000fe4000f8e023f */
[----:B------:R-:W-:Y:S02]  /*12390*/  UIADD3 UR8, UR15, 0x400, URZ ;  /* 0x000004000f087890 */ /* 0x000fe4000fffe03f */
[----:B------:R-:W-:Y:S02]  /*123a0*/  UIADD3 UR9, UR9, 0x30850, URZ ;  /* 0x0003085009097890 */ /* 0x000fe4000fffe03f */
[----:B------:R-:W-:-:S02]  /*123b0*/  UIADD3 UR14, UR15, 0x3400, URZ ;  /* 0x000034000f0e7890 */ /* 0x000fc4000fffe03f */
        /* <DEDUP_REMOVED lines=10> */
.L_x_982:
[----:B------:R-:W-:Y:S05]  /*12460*/  BSYNC B0 ;  /* 0x0000000000007941 */ /* 0x000fea0003800000 */
.L_x_981:
[----:B------:R-:W-:Y:S01]  /*12470*/  UIADD3 UR4, UR46, -0x3, URZ ;  /* 0xfffffffd2e047890 */ /* 0x000fe2000fffe03f */
[----:B------:R-:W-:Y:S02]  /*12480*/  IMAD.MOV.U32 R16, RZ, RZ, R10 ;  /* 0x000000ffff107224 */ /* 0x000fe400078e000a */
[----:B------:R-:W-:-:S03]  /*12490*/  IMAD.MOV.U32 R17, RZ, RZ, R12 ;  /* 0x000000ffff117224 */ /* 0x000fc600078e000c */
[----:B------:R-:W-:-:S07]  /*124a0*/  IMAD.U32 R7, RZ, RZ, UR4 ;  /* 0x00000004ff077e24 */ /* 0x000fce000f8e00ff */
.L_x_980:
[----:B------:R-:W-:Y:S01]  /*124b0*/  ULOP3.LUT UR4, URZ, UR46, URZ, 0x33, !UPT ;  /* 0x0000002e3f047292 */ /* 0x000fe2000f8e333f */
[----:B------:R-:W-:Y:S01]  /*124c0*/  VIADD R11, R11, 0xfffffffe ;  /* 0xfffffffe0b0b7836 */ /* 0x000fe20000000000 */
[----:B------:R-:W-:Y:S04]  /*124d0*/  BSSY B0, `(.L_x_979) ;  /* 0x00000e4000007945 */ /* 0x000fe80003800000 */
[----:B------:R-:W-:-:S13]  /*124e0*/  ISETP.NE.AND P2, PT, R11, UR4, PT ;  /* 0x000000040b007c0c */ /* 0x000fda000bf45270 */
[----:B------:R-:W-:Y:S05]  /*124f0*/  @!P2 BRA `(.L_x_988) ;  /* 0x0000000c0084a947 */ /* 0x000fea0003800000 */
[----:B------:R-:W-:-:S07]  /*12500*/  IMAD.MOV.U32 R8, RZ, RZ, R6 ;  /* 0x000000ffff087224 */ /* 0x000fce00078e0006 */
.L_x_1003:
[----:B------:R-:W-:Y:S01]  /*12510*/  VIADD R10, R16, 0x1 ;  /* 0x00000001100a7836 */ /* 0x000fe20000000000 */
[----:B------:R-:W-:Y:S05]  /*12520*/  YIELD ;  /* 0x0000000000007946 */ /* 0x000fea0003800000 */
[----:B------:R-:W-:Y:S01]  /*12530*/  ISETP.NE.AND P2, PT, R10, 0x2, PT ;  /* 0x000000020a00780c */ /* 0x000fe20003f45270 */
[----:B------:R-:W-:Y:S03]  /*12540*/  BSSY B1, `(.L_x_989) ;  /* 0x000006b000017945 */ /* 0x000fe60003800000 */
[----:B-1----:R-:W-:-:S02]  /*12550*/  SEL R2, RZ, 0x1, P2 ;  /* 0x00000001ff027807 */ /* 0x002fc40001000000 */
[----:B------:R-:W-:Y:S02]  /*12560*/  SEL R10, R10, RZ, P2 ;  /* 0x000000ff0a0a7207 */ /* 0x000fe40001000000 */
[----:B------:R-:W-:Y:S01]  /*12570*/  LOP3.LUT R11, R17, R2, RZ, 0x3c, !PT ;  /* 0x00000002110b7212 */ /* 0x000fe200078e3cff */
[----:B------:R-:W-:Y:S06]  /*12580*/  @!P6 BRA `(.L_x_990) ;  /* 0x000000040098e947 */ /* 0x000fec0003800000 */
[----:B------:R-:W-:Y:S01]  /*12590*/  IMAD.MOV.U32 R12, RZ, RZ, R7 ;  /* 0x000000ffff0c7224 */ /* 0x000fe200078e0007 */
[----:B------:R-:W-:Y:S06]  /*125a0*/  @!P0 BRA `(.L_x_991) ;  /* 0x0000000000448947 */ /* 0x000fec0003800000 */
[----:B------:R-:W1:Y:S01]  /*125b0*/  LDC R9, c[0x0][0x41c] ;  /* 0x00010700ff097b82 */ /* 0x000e620000000800 */
        /* <DEDUP_REMOVED lines=11> */
[----:B------:R-:W-:-:S04]  /*12670*/  IMAD.WIDE.U32 R2, R0, UR36, R2 ;  /* 0x0000002400027c25 */ /* 0x000fc8000f8e0002 */
[----:B------:R-:W-:Y:S01]  /*12680*/  IMAD.IADD R13, R13, 0x1, R3 ;  /* 0x000000010d0d7824 */ /* 0x000fe200078e0203 */
[----:B-1----:R-:W-:-:S04]  /*12690*/  LEA R8, P2, R2, R8, 0x2 ;  /* 0x0000000802087211 */ /* 0x002fc800078410ff */
[----:B------:R-:W-:-:S05]  /*126a0*/  LEA.HI.X R9, R2, R9, R13, 0x2, P2 ;  /* 0x0000000902097211 */ /* 0x000fca00010f140d */
[----:B------:R1:W5:Y:S04]  /*126b0*/  LDG.E R8, desc[UR60][R8.64] ;  /* 0x0000003c08087981 */ /* 0x000368000c1e1900 */
.L_x_991:
[----:B------:R-:W1:Y:S01]  /*126c0*/  S2R R2, SR_TID.X ;  /* 0x0000000000027919 */ /* 0x000e620000002100 */
[----:B------:R-:W-:Y:S02]  /*126d0*/  LEA R3, R10, UR38, 0x3 ;  /* 0x000000260a037c11 */ /* 0x000fe4000f8e18ff */
[----:B-1----:R-:W-:Y:S02]  /*126e0*/  LOP3.LUT R9, R2, 0x7f, RZ, 0xc0, !PT ;  /* 0x0000007f02097812 */ /* 0x002fe400078ec0ff */
[----:B------:R-:W-:Y:S02]  /*126f0*/  SHF.L.U32 R2, R11, 0x1f, RZ ;  /* 0x0000001f0b027819 */ /* 0x000fe400000006ff */
[----:B------:R-:W-:Y:S02]  /*12700*/  ISETP.NE.AND P2, PT, R9, RZ, PT ;  /* 0x000000ff0900720c */ /* 0x000fe40003f45270 */
[----:B------:R-:W1:Y:S02]  /*12710*/  SYNCS.PHASECHK.TRANS64.TRYWAIT P3, [R3+URZ+0x30840], R2 ;  /* 0x03084002030075a7 */ /* 0x000e64000806017f */
[----:B-1----:R-:W-:Y:S09]  /*12720*/  @!P3 BRA `(.L_x_992) ;  /* 0x000000180098b947 */ /* 0x002ff20003800000 */
.L_x_1031:
        /* <DEDUP_REMOVED lines=8> */
.L_x_993:
        /* <DEDUP_REMOVED lines=14> */
[----:B------:R-:W-:Y:S01]  /*12890*/  SHF.L.U32 R17, R17, 0x1f, RZ ;  /* 0x0000001f11117819 */ /* 0x000fe200000006ff */
[----:B------:R-:W-:Y:S01]  /*128a0*/  UIADD3 UR9, UR9, 0x30830, URZ ;  /* 0x0003083009097890 */ /* 0x000fe2000fffe03f */
[----:B-1----:R-:W-:Y:S01]  /*128b0*/  LEA R2, R16, UR19, 0x3 ;  /* 0x0000001310027c11 */ /* 0x002fe2000f8e18ff */
        /* <DEDUP_REMOVED lines=14> */
.L_x_1032:
[----:B------:R-:W-:Y:S05]  /*129a0*/  @P2 BRA `(.L_x_995) ;  /* 0x00000000001c2947 */ /* 0x000fea0003800000 */
[----:B------:R-:W2:Y:S02]  /*129b0*/  S2R R3, SR_TID.X ;  /* 0x0000000000037919 */ /* 0x000ea40000002100 */
[----:B--2---:R-:W-:Y:S01]  /*129c0*/  LOP3.LUT R9, R3, 0x1f, RZ, 0xc0, !PT ;  /* 0x0000001f03097812 */ /* 0x004fe200078ec0ff */
[----:B------:R-:W-:-:S03]  /*129d0*/  IMAD.MOV.U32 R3, RZ, RZ, 0x9000 ;  /* 0x00009000ff037424 */ /* 0x000fc600078e00ff */
[----:B------:R-:W-:Y:S01]  /*129e0*/  ISETP.NE.AND P2, PT, R9, RZ, PT ;  /* 0x000000ff0900720c */ /* 0x000fe20003f45270 */
[----:B------:R2:W-:-:S12]  /*129f0*/  SYNCS.ARRIVE.TRANS64 RZ, [R2+URZ+0x50], R3 ;  /* 0x0000500302ff79a7 */ /* 0x0005d8000800003f */
[----:B--2---:R-:W-:Y:S05]  /*12a00*/  @!P2 BRA `(.L_x_995) ;  /* 0x000000000004a947 */ /* 0x004fea0003800000 */
[----:B------:R-:W-:Y:S01]  /*12a10*/  BPT.TRAP 0x1 ;  /* 0x000000040000795c */ /* 0x000fe20000300000 */
.L_x_995:
        /* <DEDUP_REMOVED lines=11> */
[----:B------:R-:W-:-:S02]  /*12ad0*/  IMAD.MOV.U32 R5, RZ, RZ, R12 ;  /* 0x000000ffff057224 */ /* 0x000fc400078e000c */
[----:B------:R-:W-:Y:S01]  /*12ae0*/  UIMAD UR8, UR8, 0x9000, UR38 ;  /* 0x00009000080878a4 */ /* 0x000fe2000f8e0226 */
[----:B------:R-:W-:Y:S01]  /*12af0*/  IMAD.MOV.U32 R6, RZ, RZ, R8 ;  /* 0x000000ffff067224 */ /* 0x000fe200078e0008 */
[----:B------:R-:W-:Y:S02]  /*12b00*/  UIMAD UR11, UR11, 0x60, URZ ;  /* 0x000000600b0b78a4 */ /* 0x000fe4000f8e023f */
[----:B------:R-:W-:Y:S02]  /*12b10*/  UIADD3 UR9, UR9, 0x50, URZ ;  /* 0x0000005009097890 */ /* 0x000fe4000fffe03f */
        /* <DEDUP_REMOVED lines=13> */
.L_x_990:
[----:B------:R-:W-:Y:S05]  /*12bf0*/  BSYNC B1 ;  /* 0x0000000000017941 */ /* 0x000fea0003800000 */
.L_x_989:
[----:B------:R-:W-:Y:S01]  /*12c00*/  VIADD R16, R10, 0x1 ;  /* 0x000000010a107836 */ /* 0x000fe20000000000 */
[----:B------:R-:W-:Y:S01]  /*12c10*/  BSSY B1, `(.L_x_996) ;  /* 0x000006c000017945 */ /* 0x000fe20003800000 */
[----:B------:R-:W-:-:S03]  /*12c20*/  VIADD R12, R7, 0xffffffff ;  /* 0xffffffff070c7836 */ /* 0x000fc60000000000 */
[----:B------:R-:W-:-:S04]  /*12c30*/  ISETP.NE.AND P2, PT, R16, 0x2, PT ;  /* 0x000000021000780c */ /* 0x000fc80003f45270 */
[----:B-1----:R-:W-:Y:S02]  /*12c40*/  SEL R2, RZ, 0x1, P2 ;  /* 0x00000001ff027807 */ /* 0x002fe40001000000 */
[----:B------:R-:W-:Y:S02]  /*12c50*/  SEL R16, R16, RZ, P2 ;  /* 0x000000ff10107207 */ /* 0x000fe40001000000 */
[----:B------:R-:W-:Y:S01]  /*12c60*/  LOP3.LUT R17, R11, R2, RZ, 0x3c, !PT ;  /* 0x000000020b117212 */ /* 0x000fe200078e3cff */
[----:B------:R-:W-:Y:S06]  /*12c70*/  @!P6 BRA `(.L_x_997) ;  /* 0x000000040094e947 */ /* 0x000fec0003800000 */
[----:B------:R-:W-:Y:S01]  /*12c80*/  IMAD.MOV.U32 R13, RZ, RZ, R12 ;  /* 0x000000ffff0d7224 */ /* 0x000fe200078e000c */
[----:B------:R-:W-:Y:S06]  /*12c90*/  @!P0 BRA `(.L_x_998) ;  /* 0x0000000000448947 */ /* 0x000fec0003800000 */
[----:B------:R-:W1:Y:S02]  /*12ca0*/  LDC R8, c[0x0][0x41c] ;  /* 0x00010700ff087b82 */ /* 0x000e640000000800 */
        /* <DEDUP_REMOVED lines=16> */
.L_x_998:
[----:B------:R-:W-:Y:S02]  /*12db0*/  LEA R2, R16, UR38, 0x3 ;  /* 0x0000002610027c11 */ /* 0x000fe4000f8e18ff */
[----:B------:R-:W-:-:S04]  /*12dc0*/  SHF.L.U32 R3, R17, 0x1f, RZ ;  /* 0x0000001f11037819 */ /* 0x000fc800000006ff */
[----:B------:R-:W2:Y:S02]  /*12dd0*/  SYNCS.PHASECHK.TRANS64.TRYWAIT P2, [R2+URZ+0x30840], R3 ;  /* 0x03084003020075a7 */ /* 0x000ea4000804017f */
[----:B--2---:R-:W-:Y:S05]  /*12de0*/  @!P2 BRA `(.L_x_999) ;  /* 0x000000140010a947 */ /* 0x004fea0003800000 */
.L_x_1033:
        /* <DEDUP_REMOVED lines=11> */
.L_x_1000:
[----:B------:R-:W-:Y:S01]  /*12ea0*/  R2UR UR9, R16 ;  /* 0x00000000100972ca */ /* 0x000fe200000e0000 */
[----:B------:R-:W-:Y:S01]  /*12eb0*/  UIADD3 UR19, UR38, 0x30800, URZ ;  /* 0x0003080026137890 */ /* 0x000fe2000fffe03f */
[----:B------:R-:W-:Y:S01]  /*12ec0*/  R2UR UR11, R13 ;  /* 0x000000000d0b72ca */ /* 0x000fe200000e0000 */
[----:B------:R-:W-:Y:S01]  /*12ed0*/  UIADD3 UR4, UP0, UR44, 0x370, URZ ;  /* 0x000003702c047890 */ /* 0x000fe2000ff1e03f */
[----:B------:R-:W-:Y:S01]  /*12ee0*/  R2UR UR12, R4 ;  /* 0x00000000040c72ca */ /* 0x000fe200000e0000 */
[----:B------:R-:W-:Y:S01]  /*12ef0*/  UMOV UR10, URZ ;  /* 0x0000003f000a7c82 */ /* 0x000fe20008000000 */
[----:B-----5:R-:W-:Y:S01]  /*12f00*/  R2UR UR13, R8 ;  /* 0x00000000080d72ca */ /* 0x020fe200000e0000 */
[----:B------:R-:W-:Y:S01]  /*12f10*/  UIADD3.X UR5, URZ, UR45, URZ, UP0, !UPT ;  /* 0x0000002d3f057290 */ /* 0x000fe200087fe43f */
[----:B------:R-:W-:Y:S01]  /*12f20*/  SHF.L.U32 R11, R11, 0x1f, RZ ;  /* 0x0000001f0b0b7819 */ /* 0x000fe200000006ff */
[----:B------:R-:W-:Y:S01]  /*12f30*/  UMOV UR6, 0x0 ;  /* 0x0000000000067882 */ /* 0x000fe20000000000 */
[----:B------:R-:W-:Y:S01]  /*12f40*/  UMOV UR7, 0x14f00000 ;  /* 0x14f0000000077882 */ /* 0x000fe20000000000 */
[----:B------:R-:W-:Y:S01]  /*12f50*/  UMOV UR17, 0x40 ;  /* 0x0000004000117882 */ /* 0x000fe20000000000 */
[----:B------:R-:W-:Y:S01]  /*12f60*/  UMOV UR18, 0x80 ;  /* 0x0000008000127882 */ /* 0x000fe20000000000 */
[----:B------:R-:W-:Y:S01]  /*12f70*/  UIMAD UR8, UR9, 0x9000, UR38 ;  /* 0x00009000090878a4 */ /* 0x000fe2000f8e0226 */
[----:B--2---:R-:W-:Y:S01]  /*12f80*/  LEA R2, R10, UR19, 0x3 ;  /* 0x000000130a027c11 */ /* 0x004fe2000f8e18ff */
[----:B------:R-:W-:-:S02]  /*12f90*/  ULEA UR9, UR9, UR19, 0x3 ;  /* 0x0000001309097291 */ /* 0x000fc4000f8e183f */
[----:B------:R-:W-:Y:S02]  /*12fa0*/  UIMAD UR11, UR11, 0x60, URZ ;  /* 0x000000600b0b78a4 */ /* 0x000fe4000f8e023f */
[----:B------:R-:W-:Y:S02]  /*12fb0*/  UIADD3 UR14, UR8, 0x1e400, URZ ;  /* 0x0001e400080e7890 */ /* 0x000fe4000fffe03f */
        /* <DEDUP_REMOVED lines=13> */
.L_x_1034:
        /* <DEDUP_REMOVED lines=8> */
.L_x_1002:
        /* <DEDUP_REMOVED lines=28> */
.L_x_997:
[----:B------:R-:W-:Y:S05]  /*132d0*/  BSYNC B1 ;  /* 0x0000000000017941 */ /* 0x000fea0003800000 */
.L_x_996:
[----:B------:R-:W-:Y:S01]  /*132e0*/  ISETP.GT.AND P2, PT, R12, UR39, PT ;  /* 0x000000270c007c0c */ /* 0x000fe2000bf44270 */
[----:B------:R-:W-:-:S12]  /*132f0*/  VIADD R7, R7, 0xfffffffe ;  /* 0xfffffffe07077836 */ /* 0x000fd80000000000 */
[----:B------:R-:W-:Y:S05]  /*13300*/  @P2 BRA `(.L_x_1003) ;  /* 0xfffffff000802947 */ /* 0x000fea000383ffff */
.L_x_988:
[----:B------:R-:W-:Y:S05]  /*13310*/  BSYNC B0 ;  /* 0x0000000000007941 */ /* 0x000fea0003800000 */
.L_x_979:
[----:B------:R-:W-:Y:S04]  /*13320*/  BSSY B0, `(.L_x_1004) ;  /* 0x000000e000007945 */ /* 0x000fe80003800000 */
[----:B------:R-:W-:Y:S05]  /*13330*/  @P1 BRA `(.L_x_1005) ;  /* 0x0000000000301947 */ /* 0x000fea0003800000 */
[----:B-1----:R-:W1:Y:S01]  /*13340*/  S2R R7, SR_LANEID ;  /* 0x0000000000077919 */ /* 0x002e620000000000 */
        /* <DEDUP_REMOVED lines=11> */
.L_x_1005:
[----:B------:R-:W-:Y:S05]  /*13400*/  BSYNC B0 ;  /* 0x0000000000007941 */ /* 0x000fea0003800000 */
.L_x_1004:
[----:B------:R-:W-:Y:S04]  /*13410*/  BSSY B0, `(.L_x_1006) ;  /* 0x000002c000007945 */ /* 0x000fe80003800000 */
[----:B------:R-:W-:Y:S05]  /*13420*/  @!P6 BRA `(.L_x_1007) ;  /* 0x0000000000a8e947 */ /* 0x000fea0003800000 */
[----:B------:R-:W2:Y:S01]  /*13430*/  S2R R0, SR_TID.X ;  /* 0x0000000000007919 */ /* 0x000ea20000002100 */
[----:B-1----:R-:W-:Y:S02]  /*13440*/  LEA R3, R16, UR38, 0x3 ;  /* 0x0000002610037c11 */ /* 0x002fe4000f8e18ff */
[----:B--2---:R-:W-:Y:S02]  /*13450*/  LOP3.LUT R2, R0, 0x7f, RZ, 0xc0, !PT ;  /* 0x0000007f00027812 */ /* 0x004fe400078ec0ff */
[----:B------:R-:W-:Y:S02]  /*13460*/  SHF.L.U32 R0, R17, 0x1f, RZ ;  /* 0x0000001f11007819 */ /* 0x000fe400000006ff */
[----:B------:R-:W-:Y:S02]  /*13470*/  ISETP.NE.AND P1, PT, R2, RZ, PT ;  /* 0x000000ff0200720c */ /* 0x000fe40003f25270 */
[----:B------:R-:W1:Y:S02]  /*13480*/  SYNCS.PHASECHK.TRANS64.TRYWAIT P0, [R3+URZ+0x30860], R0 ;  /* 0x03086000030075a7 */ /* 0x000e64000800017f */
[----:B-1----:R-:W-:Y:S09]  /*13490*/  @!P0 BRA `(.L_x_1008) ;  /* 0x0000000c008c8947 */ /* 0x002ff20003800000 */
.L_x_1035:
        /* <DEDUP_REMOVED lines=8> */
.L_x_1009:
        /* <DEDUP_REMOVED lines=11> */
[----:B------:R-:W-:Y:S02]  /*135d0*/  UIMAD UR8, UR8, 0x9000, UR38 ;  /* 0x00009000080878a4 */ /* 0x000fe4000f8e0226 */
        /* <DEDUP_REMOVED lines=15> */
.L_x_1007:
[----:B------:R-:W-:Y:S05]  /*136d0*/  BSYNC B0 ;  /* 0x0000000000007941 */ /* 0x000fea0003800000 */
.L_x_1006:
[----:B------:R-:W-:Y:S02]  /*136e0*/  VIADD R16, R16, 0x1 ;  /* 0x0000000110107836 */ /* 0x000fe40000000000 */
[----:B------:R-:W-:-:S03]  /*136f0*/  IMAD.MOV.U32 R13, RZ, RZ, R19 ;  /* 0x000000ffff0d7224 */ /* 0x000fc600078e0013 */
[----:B------:R-:W-:-:S04]  /*13700*/  ISETP.NE.AND P0, PT, R16, 0x2, PT ;  /* 0x000000021000780c */ /* 0x000fc80003f05270 */
[----:B-1----:R-:W-:Y:S02]  /*13710*/  SEL R0, RZ, 0x1, P0 ;  /* 0x00000001ff007807 */ /* 0x002fe40000000000 */
[----:B------:R-:W-:Y:S02]  /*13720*/  SEL R16, R16, RZ, P0 ;  /* 0x000000ff10107207 */ /* 0x000fe40000000000 */
[----:B------:R-:W-:-:S07]  /*13730*/  LOP3.LUT R17, R17, R0, RZ, 0x3c, !PT ;  /* 0x0000000011117212 */ /* 0x000fce00078e3cff */
.L_x_968:
[----:B------:R-:W-:Y:S05]  /*13740*/  BSYNC B6 ;  /* 0x0000000000067941 */ /* 0x000fea0003800000 */
.L_x_966:
[----:B------:R-:W-:-:S03]  /*13750*/  UMOV UR4, 0xffffffff ;  /* 0xffffffff00047882 */ /* 0x000fc60000000000 */
[----:B------:R-:W-:Y:S05]  /*13760*/  BRA.DIV UR4, `(.L_x_1010) ;  /* 0x0000000a04ec7947 */ /* 0x000fea000b800000 */
[----:B------:R1:W2:Y:S02]  /*13770*/  SHFL.IDX PT, R14, R13, RZ, 0x1f ;  /* 0x00001fff0d0e7589 */ /* 0x0002a400000e0000 */
.L_x_1038:
[----:B------:R-:W3:Y:S01]  /*13780*/  S2R R0, SR_TID.X ;  /* 0x0000000000007919 */ /* 0x000ee20000002100 */
[----:B------:R-:W-:Y:S05]  /*13790*/  WARPSYNC.ALL ;  /* 0x0000000000007948 */ /* 0x000fea0003800000 */
[----:B------:R-:W-:Y:S01]  /*137a0*/  BAR.SYNC.DEFER_BLOCKING 0x4, 0x120 ;  /* 0x0104800000007b1d */ /* 0x000fe20000010000 */
[----:B--2---:R-:W-:-:S05]  /*137b0*/  IMAD.MOV.U32 R19, RZ, RZ, R14 ;  /* 0x000000ffff137224 */ /* 0x004fca00078e000e */
[----:B------:R-:W-:Y:S01]  /*137c0*/  ULDC UR4, c[0x0][0xda8] ;  /* 0x00036a0000047ab9 */ /* 0x000fe20000000800 */
[----:B---3--:R-:W-:-:S04]  /*137d0*/  LOP3.LUT R0, R0, 0x1f, RZ, 0xc0, !PT ;  /* 0x0000001f00007812 */ /* 0x008fc800078ec0ff */
[----:B------:R-:W-:-:S13]  /*137e0*/  ISETP.NE.AND P0, PT, R0, RZ, PT ;  /* 0x000000ff0000720c */ /* 0x000fda0003f05270 */
[----:B------:R-:W2:Y:S01]  /*137f0*/  @!P0 S2R R3, SR_CgaCtaId ;  /* 0x0000000000038919 */ /* 0x000ea20000008800 */
[----:B------:R-:W-:-:S04]  /*13800*/  @!P0 MOV R0, 0x400 ;  /* 0x0000040000008802 */ /* 0x000fc80000000f00 */
[----:B--2---:R-:W-:-:S05]  /*13810*/  @!P0 LEA R0, R3, R0, 0x18 ;  /* 0x0000000003008211 */ /* 0x004fca00078ec0ff */
[----:B------:R2:W-:Y:S01]  /*13820*/  @!P0 STS [R0+0x308d0], R13 ;  /* 0x0308d00d00008388 */ /* 0x0005e20000000800 */
[----:B------:R-:W-:Y:S06]  /*13830*/  BAR.ARV 0x5, 0x120 ;  /* 0x0144800000007b1d */ /* 0x000fec0000002000 */
[----:B------:R-:W-:-:S13]  /*13840*/  ISETP.GE.AND P0, PT, R19, UR4, PT ;  /* 0x0000000413007c0c */ /* 0x000fda000bf06270 */
[----:B--2---:R-:W-:Y:S05]  /*13850*/  @!P0 BRA `(.L_x_1011) ;  /* 0xffffffcc00cc8947 */ /* 0x004fea000383ffff */
.L_x_957:
[----:B------:R-:W2:Y:S01]  /*13860*/  S2R R3, SR_CgaCtaId ;  /* 0x0000000000037919 */ /* 0x000ea20000008800 */
[----:B------:R-:W-:Y:S01]  /*13870*/  UIADD3 UR47, UR47, 0x1, URZ ;  /* 0x000000012f2f7890 */ /* 0x000fe2000fffe03f */
[----:B------:R-:W-:-:S03]  /*13880*/  MOV R0, 0x400 ;  /* 0x0000040000007802 */ /* 0x000fc60000000f00 */
[----:B------:R-:W-:-:S04]  /*13890*/  ULEA.HI UR4, UR47, UR47, URZ, 0x1 ;  /* 0x0000002f2f047291 */ /* 0x000fc8000f8f083f */
[----:B------:R-:W-:-:S04]  /*138a0*/  ULOP3.LUT UR4, UR4, 0xfffffffe, URZ, 0xc0, !UPT ;  /* 0xfffffffe04047892 */ /* 0x000fc8000f8ec03f */
[----:B------:R-:W-:Y:S01]  /*138b0*/  UIADD3 UR4, UR47, -UR4, URZ ;  /* 0x800000042f047290 */ /* 0x000fe2000fffe03f */
[----:B--2---:R-:W-:-:S05]  /*138c0*/  LEA R7, R3, R0, 0x18 ;  /* 0x0000000003077211 */ /* 0x004fca00078ec0ff */
[----:B------:R-:W-:-:S05]  /*138d0*/  IMAD.U32 R0, RZ, RZ, UR4 ;  /* 0x00000004ff007e24 */ /* 0x000fca000f8e00ff */
[----:B------:R-:W-:-:S04]  /*138e0*/  SHF.L.U32 R0, R0, 0x1f, RZ ;  /* 0x0000001f00007819 */ /* 0x000fc800000006ff */
[----:B------:R-:W2:Y:S02]  /*138f0*/  SYNCS.PHASECHK.TRANS64.TRYWAIT P0, [R7+URZ+0x30820], R0 ;  /* 0x03082000070075a7 */ /* 0x000ea4000800017f */
[----:B--2---:R-:W-:Y:S05]  /*13900*/  @!P0 BRA `(.L_x_1012) ;  /* 0x0000000800a88947 */ /* 0x004fea0003800000 */
.L_x_1039:
[----:B------:R-:W3:Y:S02]  /*13910*/  S2R R2, SR_TID.X ;  /* 0x0000000000027919 */ /* 0x000ee40000002100 */
[----:B---3--:R-:W-:-:S04]  /*13920*/  SHF.R.U32.HI R2, RZ, 0x5, R2 ;  /* 0x00000005ff027819 */ /* 0x008fc80000011602 */
[----:B------:R-:W-:-:S05]  /*13930*/  LOP3.LUT R2, R2, 0x3, RZ, 0xc0, !PT ;  /* 0x0000000302027812 */ /* 0x000fca00078ec0ff */
[----:B--2---:R-:W2:Y:S02]  /*13940*/  SHFL.IDX PT, R0, R2, RZ, 0x1f ;  /* 0x00001fff02007589 */ /* 0x004ea400000e0000 */
[----:B--2---:R-:W-:-:S13]  /*13950*/  ISETP.NE.AND P0, PT, R0, RZ, PT ;  /* 0x000000ff0000720c */ /* 0x004fda0003f05270 */
[----:B------:R-:W-:Y:S05]  /*13960*/  @P0 EXIT ;  /* 0x000000000000094d */ /* 0x000fea0003800000 */
[----:B------:R-:W-:Y:S01]  /*13970*/  ELECT P0, URZ, PT ;  /* 0x00000000003f782f */ /* 0x000fe20003800000 */
[----:B------:R-:W-:-:S12]  /*13980*/  BSSY B0, `(.L_x_1013) ;  /* 0x0000022000007945 */ /* 0x000fd80003800000 */
[----:B------:R-:W-:Y:S05]  /*13990*/  @!P0 BRA `(.L_x_1014) ;  /* 0x0000000000808947 */ /* 0x000fea0003800000 */
[----:B------:R-:W2:Y:S02]  /*139a0*/  LDL R2, [R1] ;  /* 0x0000000001027983 */ /* 0x000ea40000100800 */
[----:B--2---:R-:W-:-:S13]  /*139b0*/  R2UR UR4, R2 ;  /* 0x00000000020472ca */ /* 0x004fda00000e0000 */
[----:B------:R-:W-:-:S06]  /*139c0*/  ULOP3.LUT UR4, UR4, 0x2, URZ, 0xfc, !UPT ;  /* 0x0000000204047892 */ /* 0x000fcc000f8efc3f */
[----:B------:R-:W-:-:S05]  /*139d0*/  IMAD.U32 R0, RZ, RZ, UR4 ;  /* 0x00000004ff007e24 */ /* 0x000fca000f8e00ff */
[----:B------:R-:W-:-:S13]  /*139e0*/  ISETP.NE.AND P2, PT, R0, 0x3, PT ;  /* 0x000000030000780c */ /* 0x000fda0003f45270 */
[----:B------:R-:W-:Y:S05]  /*139f0*/  @!P2 BRA `(.L_x_1015) ;  /* 0x000000000004a947 */ /* 0x000fea0003800000 */
[----:B------:R-:W-:Y:S01]  /*13a00*/  BPT.TRAP 0x1 ;  /* 0x000000040000795c */ /* 0x000fe20000300000 */
.L_x_1015:
[----:B------:R-:W-:Y:S01]  /*13a10*/  VIADD R3, R7, 0x30840 ;  /* 0x0003084007037836 */ /* 0x000fe20000000000 */
[----:B------:R-:W-:Y:S01]  /*13a20*/  SHF.L.U32 R4, R17, 0x1f, RZ ;  /* 0x0000001f11047819 */ /* 0x000fe200000006ff */
[C---:B------:R-:W-:Y:S02]  /*13a30*/  VIADD R0, R16.reuse, 0x1 ;  /* 0x0000000110007836 */ /* 0x040fe40000000000 */
[----:B------:R-:W-:-:S03]  /*13a40*/  IMAD R5, R16, 0x8, R3 ;  /* 0x0000000810057824 */ /* 0x000fc600078e0203 */
[----:B------:R-:W-:Y:S01]  /*13a50*/  ISETP.NE.AND P1, PT, R0, 0x2, PT ;  /* 0x000000020000780c */ /* 0x000fe20003f25270 */
[----:B------:R-:W2:Y:S03]  /*13a60*/  SYNCS.PHASECHK.TRANS64.TRYWAIT P0, [R5+URZ], R4 ;  /* 0x00000004050075a7 */ /* 0x000ea6000800017f */
[----:B------:R-:W-:-:S04]  /*13a70*/  SEL R2, RZ, 0x1, P1 ;  /* 0x00000001ff027807 */ /* 0x000fc80000800000 */
[----:B------:R-:W-:Y:S02]  /*13a80*/  LOP3.LUT R17, R17, R2, RZ, 0x3c, !PT ;  /* 0x0000000211117212 */ /* 0x000fe400078e3cff */
[----:B------:R-:W-:Y:S02]  /*13a90*/  SEL R2, R0, RZ, P1 ;  /* 0x000000ff00027207 */ /* 0x000fe40000800000 */
[----:B------:R-:W-:-:S03]  /*13aa0*/  SHF.L.U32 R0, R17, 0x1f, RZ ;  /* 0x0000001f11007819 */ /* 0x000fc600000006ff */
[----:B------:R-:W-:Y:S01]  /*13ab0*/  IMAD R3, R2, 0x8, R3 ;  /* 0x0000000802037824 */ /* 0x000fe200078e0203 */
[----:B--2---:R-:W-:Y:S06]  /*13ac0*/  @!P0 BRA `(.L_x_1016) ;  /* 0x00000008004c8947 */ /* 0x004fec0003800000 */
.L_x_1040:
[----:B------:R-:W3:Y:S02]  /*13ad0*/  SYNCS.PHASECHK.TRANS64.TRYWAIT P0, [R3+URZ], R0 ;  /* 0x00000000030075a7 */ /* 0x000ee4000800017f */
[----:B---3--:R-:W-:Y:S05]  /*13ae0*/  @!P0 BRA `(.L_x_1017) ;  /* 0x0000000800588947 */ /* 0x008fea0003800000 */
.L_x_1041:
[----:B------:R-:W-:Y:S05]  /*13af0*/  @!P2 BRA `(.L_x_1018) ;  /* 0x000000000004a947 */ /* 0x000fea0003800000 */
[----:B------:R-:W-:Y:S01]  /*13b00*/  BPT.TRAP 0x1 ;  /* 0x000000040000795c */ /* 0x000fe20000300000 */
.L_x_1018:
[----:B---3--:R-:W-:-:S04]  /*13b10*/  VIADD R3, R7, 0x30860 ;  /* 0x0003086007037836 */ /* 0x008fc80000000000 */
[----:B--2---:R-:W-:-:S04]  /*13b20*/  IMAD R5, R16, 0x8, R3 ;  /* 0x0000000810057824 */ /* 0x004fc800078e0203 */
[----:B------:R-:W2:Y:S02]  /*13b30*/  SYNCS.PHASECHK.TRANS64.TRYWAIT P0, [R5+URZ], R4 ;  /* 0x00000004050075a7 */ /* 0x000ea4000800017f */
[----:B--2---:R-:W-:Y:S05]  /*13b40*/  @!P0 BRA `(.L_x_1019) ;  /* 0x0000000800548947 */ /* 0x004fea0003800000 */
.L_x_1042:
[----:B------:R-:W-:-:S07]  /*13b50*/  IMAD R3, R2, 0x8, R3 ;  /* 0x0000000802037824 */ /* 0x000fce00078e0203 */
.L_x_1020:
[----:B---3--:R3:W4:Y:S02]  /*13b60*/  SYNCS.PHASECHK.TRANS64.TRYWAIT P0, [R3+URZ], R0 ;  /* 0x00000000030075a7 */ /* 0x008724000800017f */
[----:B----4-:R-:W-:Y:S05]  /*13b70*/  @!P0 NANOSLEEP.SYNCS 0x989680 ;  /* 0x009896800000895d */ /* 0x010fea0003900000 */
[----:B------:R-:W4:Y:S02]  /*13b80*/  @!P0 SYNCS.PHASECHK.TRANS64 P0, [R3+URZ], R0 ;  /* 0x00000000030085a7 */ /* 0x000f24000800007f */
[----:B----4-:R-:W-:Y:S05]  /*13b90*/  @!P0 BRA `(.L_x_1020) ;  /* 0xfffffffc00f08947 */ /* 0x010fea000383ffff */
.L_x_1014:
[----:B------:R-:W-:Y:S05]  /*13ba0*/  BSYNC B0 ;  /* 0x0000000000007941 */ /* 0x000fea0003800000 */
.L_x_1013:
[----:B------:R-:W-:Y:S05]  /*13bb0*/  EXIT ;  /* 0x000000000000794d */ /* 0x000fea0003800000 */
.L_x_874:
[----:B-1----:R-:W-:-:S04]  /*13bc0*/  IMAD.U32 R3, RZ, RZ, UR37 ;  /* 0x00000025ff037e24 */ /* 0x002fc8000f8e00ff */
[----:B------:R1:W2:Y:S03]  /*13bd0*/  SYNCS.PHASECHK.TRANS64.TRYWAIT P1, [R3+URZ+0x30800], R0 ;  /* 0x03080000030075a7 */ /* 0x0002a6000802017f */
[----:B--2---:R-:W-:Y:S05]  /*13be0*/  @!P1 NANOSLEEP.SYNCS 0x989680 ;  /* 0x009896800000995d */ /* 0x004fea0003900000 */
[----:B------:R-:W2:Y:S02]  /*13bf0*/  @!P1 SYNCS.PHASECHK.TRANS64 P1, [R3+URZ+0x30800], R0 ;  /* 0x03080000030095a7 */ /* 0x000ea4000802007f */
[----:B--2---:R-:W-:Y:S05]  /*13c00*/  @!P1 BRA `(.L_x_874) ;  /* 0xfffffffc00ec9947 */ /* 0x004fea000383ffff */
[----:B------:R-:W-:Y:S05]  /*13c10*/  BRA `(.L_x_1021) ;  /* 0xfffffedc00b87947 */ /* 0x000fea000383ffff */
.L_x_878:
[----:B--2---:R2:W3:Y:S02]  /*13c20*/  SYNCS.PHASECHK.TRANS64.TRYWAIT P1, [R5+URZ+0x30830], R0 ;  /* 0x03083000050075a7 */ /* 0x0044e4000802017f */
[----:B---3--:R-:W-:Y:S05]  /*13c30*/  @!P1 NANOSLEEP.SYNCS 0x989680 ;  /* 0x009896800000995d */ /* 0x008fea0003900000 */
[----:B------:R-:W3:Y:S02]  /*13c40*/  @!P1 SYNCS.PHASECHK.TRANS64 P1, [R5+URZ+0x30830], R0 ;  /* 0x03083000050095a7 */ /* 0x000ee4000802007f */
[----:B---3--:R-:W-:Y:S05]  /*13c50*/  @!P1 BRA `(.L_x_878) ;  /* 0xfffffffc00f09947 */ /* 0x008fea000383ffff */
[----:B------:R-:W-:Y:S05]  /*13c60*/  BRA `(.L_x_877) ;  /* 0xfffffedc00e47947 */ /* 0x000fea000383ffff */
.L_x_894:
[----:B--2---:R-:W-:-:S04]  /*13c70*/  IMAD.U32 R21, RZ, RZ, UR7 ;  /* 0x00000007ff157e24 */ /* 0x004fc8000f8e00ff */
[----:B------:R2:W3:Y:S03]  /*13c80*/  SYNCS.PHASECHK.TRANS64.TRYWAIT P1, [R21+URZ+0x30830], R18 ;  /* 0x03083012150075a7 */ /* 0x0004e6000802017f */
[----:B---3--:R-:W-:Y:S05]  /*13c90*/  @!P1 NANOSLEEP.SYNCS 0x989680 ;  /* 0x009896800000995d */ /* 0x008fea0003900000 */
[----:B------:R-:W3:Y:S02]  /*13ca0*/  @!P1 SYNCS.PHASECHK.TRANS64 P1, [R21+URZ+0x30830], R18 ;  /* 0x03083012150095a7 */ /* 0x000ee4000802007f */
[----:B---3--:R-:W-:Y:S05]  /*13cb0*/  @!P1 BRA `(.L_x_894) ;  /* 0xfffffffc00ec9947 */ /* 0x008fea000383ffff */
[----:B------:R-:W-:Y:S05]  /*13cc0*/  BRA `(.L_x_893) ;  /* 0xffffff1000807947 */ /* 0x000fea000383ffff */
.L_x_898:
[----:B--2---:R-:W-:-:S04]  /*13cd0*/  IMAD.U32 R21, RZ, RZ, UR6 ;  /* 0x00000006ff157e24 */ /* 0x004fc8000f8e00ff */
[----:B------:R2:W4:Y:S03]  /*13ce0*/  SYNCS.PHASECHK.TRANS64.TRYWAIT P1, [R21+URZ+0x30850], R0 ;  /* 0x03085000150075a7 */ /* 0x000526000802017f */
[----:B----4-:R-:W-:Y:S05]  /*13cf0*/  @!P1 NANOSLEEP.SYNCS 0x989680 ;  /* 0x009896800000995d */ /* 0x010fea0003900000 */
[----:B------:R-:W4:Y:S02]  /*13d00*/  @!P1 SYNCS.PHASECHK.TRANS64 P1, [R21+URZ+0x30850], R0 ;  /* 0x03085000150095a7 */ /* 0x000f24000802007f */
[----:B----4-:R-:W-:Y:S05]  /*13d10*/  @!P1 BRA `(.L_x_898) ;  /* 0xfffffffc00ec9947 */ /* 0x010fea000383ffff */
[----:B------:R-:W-:Y:S05]  /*13d20*/  BRA `(.L_x_897) ;  /* 0xffffff1c00287947 */ /* 0x000fea000383ffff */
.L_x_915:
[----:B--2---:R-:W-:-:S04]  /*13d30*/  IMAD.U32 R4, RZ, RZ, UR6 ;  /* 0x00000006ff047e24 */ /* 0x004fc8000f8e00ff */
[----:B------:R2:W3:Y:S03]  /*13d40*/  SYNCS.PHASECHK.TRANS64.TRYWAIT P1, [R4+URZ+0x30830], R3 ;  /* 0x03083003040075a7 */ /* 0x0004e6000802017f */
[----:B---3--:R-:W-:Y:S05]  /*13d50*/  @!P1 NANOSLEEP.SYNCS 0x989680 ;  /* 0x009896800000995d */ /* 0x008fea0003900000 */
[----:B------:R-:W3:Y:S02]  /*13d60*/  @!P1 SYNCS.PHASECHK.TRANS64 P1, [R4+URZ+0x30830], R3 ;  /* 0x03083003040095a7 */ /* 0x000ee4000802007f */
[----:B---3--:R-:W-:Y:S05]  /*13d70*/  @!P1 BRA `(.L_x_915) ;  /* 0xfffffffc00ec9947 */ /* 0x008fea000383ffff */
[----:B------:R-:W-:Y:S05]  /*13d80*/  BRA `(.L_x_914) ;  /* 0xffffff48002c7947 */ /* 0x000fea000383ffff */
.L_x_919:
[----:B-12---:R-:W-:-:S04]  /*13d90*/  IMAD.U32 R3, RZ, RZ, UR10 ;  /* 0x0000000aff037e24 */ /* 0x006fc8000f8e00ff */
[----:B------:R1:W2:Y:S03]  /*13da0*/  SYNCS.PHASECHK.TRANS64.TRYWAIT P1, [R3+URZ+0x30850], R0 ;  /* 0x03085000030075a7 */ /* 0x0002a6000802017f */
[----:B--2---:R-:W-:Y:S05]  /*13db0*/  @!P1 NANOSLEEP.SYNCS 0x989680 ;  /* 0x009896800000995d */ /* 0x004fea0003900000 */
[----:B------:R-:W2:Y:S02]  /*13dc0*/  @!P1 SYNCS.PHASECHK.TRANS64 P1, [R3+URZ+0x30850], R0 ;  /* 0x03085000030095a7 */ /* 0x000ea4000802007f */
[----:B--2---:R-:W-:Y:S05]  /*13dd0*/  @!P1 BRA `(.L_x_919) ;  /* 0xfffffffc00ec9947 */ /* 0x004fea000383ffff */
[----:B------:R-:W-:Y:S05]  /*13de0*/  BRA `(.L_x_918) ;  /* 0xffffff5000d47947 */ /* 0x000fea000383ffff */
.L_x_925:
[----:B--2---:R-:W-:-:S04]  /*13df0*/  IMAD.U32 R4, RZ, RZ, UR6 ;  /* 0x00000006ff047e24 */ /* 0x004fc8000f8e00ff */
[----:B------:R2:W3:Y:S03]  /*13e00*/  SYNCS.PHASECHK.TRANS64.TRYWAIT P1, [R4+URZ+0x30830], R3 ;  /* 0x03083003040075a7 */ /* 0x0004e6000802017f */
[----:B---3--:R-:W-:Y:S05]  /*13e10*/  @!P1 NANOSLEEP.SYNCS 0x989680 ;  /* 0x009896800000995d */ /* 0x008fea0003900000 */
[----:B------:R-:W3:Y:S02]  /*13e20*/  @!P1 SYNCS.PHASECHK.TRANS64 P1, [R4+URZ+0x30830], R3 ;  /* 0x03083003040095a7 */ /* 0x000ee4000802007f */
[----:B---3--:R-:W-:Y:S05]  /*13e30*/  @!P1 BRA `(.L_x_925) ;  /* 0xfffffffc00ec9947 */ /* 0x008fea000383ffff */
[----:B------:R-:W-:Y:S05]  /*13e40*/  BRA `(.L_x_924) ;  /* 0xffffff6c00207947 */ /* 0x000fea000383ffff */
.L_x_929:
[----:B-12---:R-:W-:-:S04]  /*13e50*/  IMAD.U32 R3, RZ, RZ, UR10 ;  /* 0x0000000aff037e24 */ /* 0x006fc8000f8e00ff */
[----:B------:R1:W2:Y:S03]  /*13e60*/  SYNCS.PHASECHK.TRANS64.TRYWAIT P1, [R3+URZ+0x30850], R0 ;  /* 0x03085000030075a7 */ /* 0x0002a6000802017f */
[----:B--2---:R-:W-:Y:S05]  /*13e70*/  @!P1 NANOSLEEP.SYNCS 0x989680 ;  /* 0x009896800000995d */ /* 0x004fea0003900000 */
[----:B------:R-:W2:Y:S02]  /*13e80*/  @!P1 SYNCS.PHASECHK.TRANS64 P1, [R3+URZ+0x30850], R0 ;  /* 0x03085000030095a7 */ /* 0x000ea4000802007f */
[----:B--2---:R-:W-:Y:S05]  /*13e90*/  @!P1 BRA `(.L_x_929) ;  /* 0xfffffffc00ec9947 */ /* 0x004fea000383ffff */
[----:B------:R-:W-:Y:S05]  /*13ea0*/  BRA `(.L_x_928) ;  /* 0xffffff7400c87947 */ /* 0x000fea000383ffff */
.L_x_942:
[----:B--2---:R-:W-:-:S04]  /*13eb0*/  IMAD.U32 R5, RZ, RZ, UR5 ;  /* 0x00000005ff057e24 */ /* 0x004fc8000f8e00ff */
[----:B------:R2:W3:Y:S03]  /*13ec0*/  SYNCS.PHASECHK.TRANS64.TRYWAIT P0, [R5+URZ+0x30850], R0 ;  /* 0x03085000050075a7 */ /* 0x0004e6000800017f */
[----:B---3--:R-:W-:Y:S05]  /*13ed0*/  @!P0 NANOSLEEP.SYNCS 0x989680 ;  /* 0x009896800000895d */ /* 0x008fea0003900000 */
[----:B------:R-:W3:Y:S02]  /*13ee0*/  @!P0 SYNCS.PHASECHK.TRANS64 P0, [R5+URZ+0x30850], R0 ;  /* 0x03085000050085a7 */ /* 0x000ee4000800007f */
[----:B---3--:R-:W-:Y:S05]  /*13ef0*/  @!P0 BRA `(.L_x_942) ;  /* 0xfffffffc00ec8947 */ /* 0x008fea000383ffff */
[----:B------:R-:W-:Y:S05]  /*13f00*/  BRA `(.L_x_941) ;  /* 0xffffffa400987947 */ /* 0x000fea000383ffff */
.L_x_972:
[----:B------:R-:W1:Y:S01]  /*13f10*/  S2R R18, SR_TID.X ;  /* 0x0000000000127919 */ /* 0x000e620000002100 */
[----:B------:R-:W-:Y:S02]  /*13f20*/  IMAD.MOV.U32 R12, RZ, RZ, RZ ;  /* 0x000000ffff0c7224 */ /* 0x000fe400078e00ff */
[----:B------:R-:W-:Y:S02]  /*13f30*/  IMAD.MOV.U32 R11, RZ, RZ, 0x1f ;  /* 0x0000001fff0b7424 */ /* 0x000fe400078e00ff */
[----:B------:R-:W-:Y:S01]  /*13f40*/  IMAD.MOV.U32 R15, RZ, RZ, -0x1 ;  /* 0xffffffffff0f7424 */ /* 0x000fe200078e00ff */
[----:B-1----:R-:W-:-:S04]  /*13f50*/  SHF.R.U32.HI R18, RZ, 0x5, R18 ;  /* 0x00000005ff127819 */ /* 0x002fc80000011612 */
[----:B------:R-:W-:-:S05]  /*13f60*/  LOP3.LUT R18, R18, 0x3, RZ, 0xc0, !PT ;  /* 0x0000000312127812 */ /* 0x000fca00078ec0ff */
[----:B------:R-:W-:-:S07]  /*13f70*/  IMAD.MOV.U32 R13, RZ, RZ, R18 ;  /* 0x000000ffff0d7224 */ /* 0x000fce00078e0012 */
[----:B------:R-:W-:Y:S05]  /*13f80*/  WARPSYNC.COLLECTIVE R15, `(.L_x_1022) ;  /* 0x000000000f087348 */ /* 0x000fea0003c00000 */
[----:B------:R1:W2:Y:S02]  /*13f90*/  SHFL.IDX P6, R14, R13, R12, R11 ;  /* 0x0000000c0d0e7389 */ /* 0x0002a400000c000b */
[----:B-12---:R-:W-:Y:S01]  /*13fa0*/  ENDCOLLECTIVE ;  /* 0x000000000000791b */ /* 0x006fe20003800000 */
.L_x_1022:
[----:B------:R-:W-:Y:S05]  /*13fb0*/  BRA `(.L_x_1023) ;  /* 0xffffffd4009c7947 */ /* 0x000fea000383ffff */
.L_x_973:
[----:B------:R-:W-:Y:S01]  /*13fc0*/  BSSY B0, `(.L_x_1024) ;  /* 0x0000006000007945 */ /* 0x000fe20003800000 */
[----:B------:R-:W-:-:S07]  /*13fd0*/  IMAD.MOV.U32 R15, RZ, RZ, -0x1 ;  /* 0xffffffffff0f7424 */ /* 0x000fce00078e00ff */
[----:B------:R-:W-:Y:S05]  /*13fe0*/  WARPSYNC.COLLECTIVE R15, `(.L_x_1025) ;  /* 0x000000000f0c7348 */ /* 0x000fea0003c00000 */
[----:B------:R-:W-:Y:S02]  /*13ff0*/  ELECT P6, UR62, PT ;  /* 0x00000000003e782f */ /* 0x000fe400038c0000 */
[----:B------:R-:W-:Y:S01]  /*14000*/  MOV R14, UR62 ;  /* 0x0000003e000e7c02 */ /* 0x000fe20008000f00 */
[----:B------:R-:W-:Y:S10]  /*14010*/  ENDCOLLECTIVE ;  /* 0x000000000000791b */ /* 0x000ff40003800000 */
.L_x_1025:
[----:B------:R-:W-:Y:S05]  /*14020*/  BSYNC B0 ;  /* 0x0000000000007941 */ /* 0x000fea0003800000 */
.L_x_1024:
[----:B------:R-:W-:Y:S05]  /*14030*/  BRA `(.L_x_1026) ;  /* 0xffffffd4008c7947 */ /* 0x000fea000383ffff */
.L_x_976:
[----:B-1----:R1:W2:Y:S02]  /*14040*/  SYNCS.PHASECHK.TRANS64.TRYWAIT P2, [R8+URZ+0x30840], R7 ;  /* 0x03084007080075a7 */ /* 0x0022a4000804017f */
[----:B--2---:R-:W-:Y:S05]  /*14050*/  @!P2 NANOSLEEP.SYNCS 0x989680 ;  /* 0x009896800000a95d */ /* 0x004fea0003900000 */
[----:B------:R-:W2:Y:S02]  /*14060*/  @!P2 SYNCS.PHASECHK.TRANS64 P2, [R8+URZ+0x30840], R7 ;  /* 0x030840070800a5a7 */ /* 0x000ea4000804007f */
[----:B--2---:R-:W-:Y:S05]  /*14070*/  @!P2 BRA `(.L_x_976) ;  /* 0xfffffffc00f0a947 */ /* 0x004fea000383ffff */
[----:B------:R-:W-:Y:S05]  /*14080*/  BRA `(.L_x_1027) ;  /* 0xffffffd400e87947 */ /* 0x000fea000383ffff */
.L_x_978:
[----:B-1----:R-:W-:-:S04]  /*14090*/  IMAD.U32 R8, RZ, RZ, UR38 ;  /* 0x00000026ff087e24 */ /* 0x002fc8000f8e00ff */
[----:B------:R1:W2:Y:S03]  /*140a0*/  SYNCS.PHASECHK.TRANS64.TRYWAIT P2, [R8+URZ+0x30820], R7 ;  /* 0x03082007080075a7 */ /* 0x0002a6000804017f */
[----:B--2---:R-:W-:Y:S05]  /*140b0*/  @!P2 NANOSLEEP.SYNCS 0x989680 ;  /* 0x009896800000a95d */ /* 0x004fea0003900000 */
[----:B------:R-:W2:Y:S02]  /*140c0*/  @!P2 SYNCS.PHASECHK.TRANS64 P2, [R8+URZ+0x30820], R7 ;  /* 0x030820070800a5a7 */ /* 0x000ea4000804007f */
[----:B--2---:R-:W-:Y:S05]  /*140d0*/  @!P2 BRA `(.L_x_978) ;  /* 0xfffffffc00eca947 */ /* 0x004fea000383ffff */
[----:B------:R-:W-:Y:S05]  /*140e0*/  BRA `(.L_x_1028) ;  /* 0xffffffd800f47947 */ /* 0x000fea000383ffff */
.L_x_984:
[----:B-1----:R1:W2:Y:S02]  /*140f0*/  SYNCS.PHASECHK.TRANS64.TRYWAIT P3, [R3+URZ+0x30840], R2 ;  /* 0x03084002030075a7 */ /* 0x0022a4000806017f */
[----:B--2---:R-:W-:Y:S05]  /*14100*/  @!P3 NANOSLEEP.SYNCS 0x989680 ;  /* 0x009896800000b95d */ /* 0x004fea0003900000 */
[----:B------:R-:W2:Y:S02]  /*14110*/  @!P3 SYNCS.PHASECHK.TRANS64 P3, [R3+URZ+0x30840], R2 ;  /* 0x030840020300b5a7 */ /* 0x000ea4000806007f */
[----:B--2---:R-:W-:Y:S05]  /*14120*/  @!P3 BRA `(.L_x_984) ;  /* 0xfffffffc00f0b947 */ /* 0x004fea000383ffff */
[----:B------:R-:W-:Y:S05]  /*14130*/  BRA `(.L_x_1029) ;  /* 0xffffffdc00987947 */ /* 0x000fea000383ffff */
.L_x_986:
[----:B-1----:R1:W2:Y:S02]  /*14140*/  SYNCS.PHASECHK.TRANS64.TRYWAIT P3, [R2+URZ+0x60], R3 ;  /* 0x00006003020075a7 */ /* 0x0022a4000806017f */
[----:B--2---:R-:W-:Y:S05]  /*14150*/  @!P3 NANOSLEEP.SYNCS 0x989680 ;  /* 0x009896800000b95d */ /* 0x004fea0003900000 */
[----:B------:R-:W2:Y:S02]  /*14160*/  @!P3 SYNCS.PHASECHK.TRANS64 P3, [R2+URZ+0x60], R3 ;  /* 0x000060030200b5a7 */ /* 0x000ea4000806007f */
[----:B--2---:R-:W-:Y:S05]  /*14170*/  @!P3 BRA `(.L_x_986) ;  /* 0xfffffffc00f0b947 */ /* 0x004fea000383ffff */
[----:B------:R-:W-:Y:S05]  /*14180*/  BRA `(.L_x_1030) ;  /* 0xffffffe000207947 */ /* 0x000fea000383ffff */
.L_x_992:
[----:B-1----:R1:W2:Y:S02]  /*14190*/  SYNCS.PHASECHK.TRANS64.TRYWAIT P3, [R3+URZ+0x30840], R2 ;  /* 0x03084002030075a7 */ /* 0x0022a4000806017f */
[----:B--2---:R-:W-:Y:S05]  /*141a0*/  @!P3 NANOSLEEP.SYNCS 0x989680 ;  /* 0x009896800000b95d */ /* 0x004fea0003900000 */
[----:B------:R-:W2:Y:S02]  /*141b0*/  @!P3 SYNCS.PHASECHK.TRANS64 P3, [R3+URZ+0x30840], R2 ;  /* 0x030840020300b5a7 */ /* 0x000ea4000806007f */
[----:B--2---:R-:W-:Y:S05]  /*141c0*/  @!P3 BRA `(.L_x_992) ;  /* 0xfffffffc00f0b947 */ /* 0x004fea000383ffff */
[----:B------:R-:W-:Y:S05]  /*141d0*/  BRA `(.L_x_1031) ;  /* 0xffffffe400547947 */ /* 0x000fea000383ffff */
.L_x_994:
[----:B-1----:R1:W2:Y:S02]  /*141e0*/  SYNCS.PHASECHK.TRANS64.TRYWAIT P3, [R2+URZ+0x60], R17 ;  /* 0x00006011020075a7 */ /* 0x0022a4000806017f */
[----:B--2---:R-:W-:Y:S05]  /*141f0*/  @!P3 NANOSLEEP.SYNCS 0x989680 ;  /* 0x009896800000b95d */ /* 0x004fea0003900000 */
[----:B------:R-:W2:Y:S02]  /*14200*/  @!P3 SYNCS.PHASECHK.TRANS64 P3, [R2+URZ+0x60], R17 ;  /* 0x000060110200b5a7 */ /* 0x000ea4000806007f */
[----:B--2---:R-:W-:Y:S05]  /*14210*/  @!P3 BRA `(.L_x_994) ;  /* 0xfffffffc00f0b947 */ /* 0x004fea000383ffff */
[----:B------:R-:W-:Y:S05]  /*14220*/  BRA `(.L_x_1032) ;  /* 0xffffffe400dc7947 */ /* 0x000fea000383ffff */
.L_x_999:
[----:B--2---:R2:W3:Y:S02]  /*14230*/  SYNCS.PHASECHK.TRANS64.TRYWAIT P2, [R2+URZ+0x30840], R3 ;  /* 0x03084003020075a7 */ /* 0x0044e4000804017f */
[----:B---3--:R-:W-:Y:S05]  /*14240*/  @!P2 NANOSLEEP.SYNCS 0x989680 ;  /* 0x009896800000a95d */ /* 0x008fea0003900000 */
[----:B------:R-:W3:Y:S02]  /*14250*/  @!P2 SYNCS.PHASECHK.TRANS64 P2, [R2+URZ+0x30840], R3 ;  /* 0x030840030200a5a7 */ /* 0x000ee4000804007f */
[----:B---3--:R-:W-:Y:S05]  /*14260*/  @!P2 BRA `(.L_x_999) ;  /* 0xfffffffc00f0a947 */ /* 0x008fea000383ffff */
[----:B------:R-:W-:Y:S05]  /*14270*/  BRA `(.L_x_1033) ;  /* 0xffffffe800dc7947 */ /* 0x000fea000383ffff */
.L_x_1001:
[----:B-1----:R1:W2:Y:S02]  /*14280*/  SYNCS.PHASECHK.TRANS64.TRYWAIT P2, [R2+URZ+0x60], R11 ;  /* 0x0000600b020075a7 */ /* 0x0022a4000804017f */
[----:B--2---:R-:W-:Y:S05]  /*14290*/  @!P2 NANOSLEEP.SYNCS 0x989680 ;  /* 0x009896800000a95d */ /* 0x004fea0003900000 */
[----:B------:R-:W2:Y:S02]  /*142a0*/  @!P2 SYNCS.PHASECHK.TRANS64 P2, [R2+URZ+0x60], R11 ;  /* 0x0000600b0200a5a7 */ /* 0x000ea4000804007f */
[----:B--2---:R-:W-:Y:S05]  /*142b0*/  @!P2 BRA `(.L_x_1001) ;  /* 0xfffffffc00f0a947 */ /* 0x004fea000383ffff */
[----:B------:R-:W-:Y:S05]  /*142c0*/  BRA `(.L_x_1034) ;  /* 0xffffffec00707947 */ /* 0x000fea000383ffff */
.L_x_1008:
[----:B-1----:R1:W2:Y:S02]  /*142d0*/  SYNCS.PHASECHK.TRANS64.TRYWAIT P0, [R3+URZ+0x30860], R0 ;  /* 0x03086000030075a7 */ /* 0x0022a4000800017f */
[----:B--2---:R-:W-:Y:S05]  /*142e0*/  @!P0 NANOSLEEP.SYNCS 0x989680 ;  /* 0x009896800000895d */ /* 0x004fea0003900000 */
[----:B------:R-:W2:Y:S02]  /*142f0*/  @!P0 SYNCS.PHASECHK.TRANS64 P0, [R3+URZ+0x30860], R0 ;  /* 0x03086000030085a7 */ /* 0x000ea4000800007f */
[----:B--2---:R-:W-:Y:S05]  /*14300*/  @!P0 BRA `(.L_x_1008) ;  /* 0xfffffffc00f08947 */ /* 0x004fea000383ffff */
[----:B------:R-:W-:Y:S05]  /*14310*/  BRA `(.L_x_1035) ;  /* 0xfffffff000607947 */ /* 0x000fea000383ffff */
.L_x_1010:
[----:B------:R-:W-:Y:S01]  /*14320*/  BSSY B0, `(.L_x_1036) ;  /* 0x0000007000007945 */ /* 0x000fe20003800000 */
[----:B------:R-:W-:Y:S02]  /*14330*/  IMAD.MOV.U32 R12, RZ, RZ, RZ ;  /* 0x000000ffff0c7224 */ /* 0x000fe400078e00ff */
[----:B------:R-:W-:Y:S02]  /*14340*/  IMAD.MOV.U32 R11, RZ, RZ, 0x1f ;  /* 0x0000001fff0b7424 */ /* 0x000fe400078e00ff */
[----:B------:R-:W-:-:S07]  /*14350*/  IMAD.MOV.U32 R15, RZ, RZ, -0x1 ;  /* 0xffffffffff0f7424 */ /* 0x000fce00078e00ff */
[----:B------:R-:W-:Y:S05]  /*14360*/  WARPSYNC.COLLECTIVE R15, `(.L_x_1037) ;  /* 0x000000000f087348 */ /* 0x000fea0003c00000 */
[----:B------:R1:W2:Y:S02]  /*14370*/  SHFL.IDX P6, R14, R13, R12, R11 ;  /* 0x0000000c0d0e7389 */ /* 0x0002a400000c000b */
[----:B-12---:R-:W-:Y:S01]  /*14380*/  ENDCOLLECTIVE ;  /* 0x000000000000791b */ /* 0x006fe20003800000 */
.L_x_1037:
[----:B------:R-:W-:Y:S05]  /*14390*/  BSYNC B0 ;  /* 0x0000000000007941 */ /* 0x000fea0003800000 */
.L_x_1036:
[----:B------:R-:W-:Y:S05]  /*143a0*/  BRA `(.L_x_1038) ;  /* 0xfffffff000f47947 */ /* 0x000fea000383ffff */
.L_x_1012:
[----:B--2---:R2:W3:Y:S02]  /*143b0*/  SYNCS.PHASECHK.TRANS64.TRYWAIT P0, [R7+URZ+0x30820], R0 ;  /* 0x03082000070075a7 */ /* 0x0044e4000800017f */
[----:B---3--:R-:W-:Y:S05]  /*143c0*/  @!P0 NANOSLEEP.SYNCS 0x989680 ;  /* 0x009896800000895d */ /* 0x008fea0003900000 */
[----:B------:R-:W3:Y:S02]  /*143d0*/  @!P0 SYNCS.PHASECHK.TRANS64 P0, [R7+URZ+0x30820], R0 ;  /* 0x03082000070085a7 */ /* 0x000ee4000800007f */
[----:B---3--:R-:W-:Y:S05]  /*143e0*/  @!P0 BRA `(.L_x_1012) ;  /* 0xfffffffc00f08947 */ /* 0x008fea000383ffff */
[----:B------:R-:W-:Y:S05]  /*143f0*/  BRA `(.L_x_1039) ;  /* 0xfffffff400447947 */ /* 0x000fea000383ffff */
.L_x_1016:
[----:B--2---:R2:W3:Y:S02]  /*14400*/  SYNCS.PHASECHK.TRANS64.TRYWAIT P0, [R5+URZ], R4 ;  /* 0x00000004050075a7 */ /* 0x0044e4000800017f */
[----:B---3--:R-:W-:Y:S05]  /*14410*/  @!P0 NANOSLEEP.SYNCS 0x989680 ;  /* 0x009896800000895d */ /* 0x008fea0003900000 */
[----:B------:R-:W3:Y:S02]  /*14420*/  @!P0 SYNCS.PHASECHK.TRANS64 P0, [R5+URZ], R4 ;  /* 0x00000004050085a7 */ /* 0x000ee4000800007f */
[----:B---3--:R-:W-:Y:S05]  /*14430*/  @!P0 BRA `(.L_x_1016) ;  /* 0xfffffffc00f08947 */ /* 0x008fea000383ffff */
[----:B------:R-:W-:Y:S05]  /*14440*/  BRA `(.L_x_1040) ;  /* 0xfffffff400a07947 */ /* 0x000fea000383ffff */
.L_x_1017:
[----:B---3--:R3:W4:Y:S02]  /*14450*/  SYNCS.PHASECHK.TRANS64.TRYWAIT P0, [R3+URZ], R0 ;  /* 0x00000000030075a7 */ /* 0x008724000800017f */
[----:B----4-:R-:W-:Y:S05]  /*14460*/  @!P0 NANOSLEEP.SYNCS 0x989680 ;  /* 0x009896800000895d */ /* 0x010fea0003900000 */
[----:B------:R-:W4:Y:S02]  /*14470*/  @!P0 SYNCS.PHASECHK.TRANS64 P0, [R3+URZ], R0 ;  /* 0x00000000030085a7 */ /* 0x000f24000800007f */
[----:B----4-:R-:W-:Y:S05]  /*14480*/  @!P0 BRA `(.L_x_1017) ;  /* 0xfffffffc00f08947 */ /* 0x010fea000383ffff */
[----:B------:R-:W-:Y:S05]  /*14490*/  BRA `(.L_x_1041) ;  /* 0xfffffff400947947 */ /* 0x000fea000383ffff */
.L_x_1019:
[----:B--2---:R2:W3:Y:S02]  /*144a0*/  SYNCS.PHASECHK.TRANS64.TRYWAIT P0, [R5+URZ], R4 ;  /* 0x00000004050075a7 */ /* 0x0044e4000800017f */
[----:B---3--:R-:W-:Y:S05]  /*144b0*/  @!P0 NANOSLEEP.SYNCS 0x989680 ;  /* 0x009896800000895d */ /* 0x008fea0003900000 */
[----:B------:R-:W3:Y:S02]  /*144c0*/  @!P0 SYNCS.PHASECHK.TRANS64 P0, [R5+URZ], R4 ;  /* 0x00000004050085a7 */ /* 0x000ee4000800007f */
[----:B---3--:R-:W-:Y:S05]  /*144d0*/  @!P0 BRA `(.L_x_1019) ;  /* 0xfffffffc00f08947 */ /* 0x008fea000383ffff */
[----:B------:R-:W-:Y:S05]  /*144e0*/  BRA `(.L_x_1042) ;  /* 0xfffffff400987947 */ /* 0x000fea000383ffff */
.L_x_1043:
        /* <DEDUP_REMOVED lines=9> */
.L_x_2659:


//--------------------- .text._ZN7cutlass13device_kernelIN5flash11enable_sm90INS1_16FlashAttnFwdSm90INS1_25CollectiveMainloopFwdSm90ILi2EN4cute5tupleIJNS5_1CILi1EEES8_S8_EEENS6_IJNS7_ILi128EEENS7_ILi96EEENS7_ILi192EEEEEELi192ENS_10bfloat16_tEfNS_4arch4Sm90ELb0ELb1ELb1ELb1ELb0ELb0ELb0ELb1ELb1ELb0ELb0ELb0EEENS1_21CollectiveEpilogueFwdINS6_IJSA_SC_SB_EEES9_SE_SG_Li256ELb1ELb0ELb0ELb0EEENS1_36VarlenDynamicPersistentTileSchedulerILi128ELi96ELi256ELi32ELb0ELb0ELb1ELb1ELb0ELb1EEEEEEEEEvNT_6ParamsE --------------------------
	.section	.text._ZN7cutlass13device_kernelIN5flash11enable_sm90INS1_16FlashAttnFwdSm90INS1_25CollectiveMainloopFwdSm90ILi2EN4cute5tupleIJNS5_1CILi1EEES8_S8_EEENS6_IJNS7_ILi128EEENS7_ILi96EEENS7_ILi192EEEEEELi192ENS_10bfloat16_tEfNS_4arch4Sm90ELb0ELb1ELb1ELb1ELb0ELb0ELb0ELb1ELb1ELb0ELb0ELb0EEENS1_21CollectiveEpilogueFwdINS6_IJSA_SC_SB_EEES9_SE_SG_Li256ELb1ELb0ELb0ELb0EEENS1_36VarlenDynamicPersistentTileSchedulerILi128ELi96ELi256ELi32ELb0ELb0ELb1ELb1ELb0ELb1EEEEEEEEEvNT_6ParamsE,"ax",@progbits
	.align	128
.text._ZN7cutlass13device_kernelIN5flash11enable_sm90INS1_16FlashAttnFwdSm90INS1_25CollectiveMainloopFwdSm90ILi2EN4cute5tupleIJNS5_1CILi1EEES8_S8_EEENS6_IJNS7_ILi128EEENS7_ILi96EEENS7_ILi192EEEEEELi192ENS_10bfloat16_tEfNS_4arch4Sm90ELb0ELb1ELb1ELb1ELb0ELb0ELb0ELb1ELb1ELb0ELb0ELb0EEENS1_21CollectiveEpilogueFwdINS6_IJSA_SC_SB_EEES9_SE_SG_Li256ELb1ELb0ELb0ELb0EEENS1_36VarlenDynamicPersistentTileSchedulerILi128ELi96ELi256ELi32ELb0ELb0ELb1ELb1ELb0ELb1EEEEEEEEEvNT_6ParamsE:
        .type           _ZN7cutlass13device_kernelIN5flash11enable_sm90INS1_16FlashAttnFwdSm90INS1_25CollectiveMainloopFwdSm90ILi2EN4cute5tupleIJNS5_1CILi1EEES8_S8_EEENS6_IJNS7_ILi128EEENS7_ILi96EEENS7_ILi192EEEEEELi192ENS_10bfloat16_tEfNS_4arch4Sm90ELb0ELb1ELb1ELb1ELb0ELb0ELb0ELb1ELb1ELb0ELb0ELb0EEENS1_21CollectiveEpilogueFwdINS6_IJSA_SC_SB_EEES9_SE_SG_Li256ELb1ELb0ELb0ELb0EEENS1_36VarlenDynamicPersistentTileSchedulerILi128ELi96ELi256ELi32ELb0ELb0ELb1ELb1ELb0ELb1EEEEEEEEEvNT_6ParamsE,@function
        .size           _ZN7cutlass13device_kernelIN5flash11enable_sm90INS1_16FlashAttnFwdSm90INS1_25CollectiveMainloopFwdSm90ILi2EN4cute5tupleIJNS5_1CILi1EEES8_S8_EEENS6_IJNS7_ILi128EEENS7_ILi96EEENS7_ILi192EEEEEELi192ENS_10bfloat16_tEfNS_4arch4Sm90ELb0ELb1ELb1ELb1ELb0ELb0ELb0ELb1ELb1ELb0ELb0ELb0EEENS1_21CollectiveEpilogueFwdINS6_IJSA_SC_SB_EEES9_SE_SG_Li256ELb1ELb0ELb0ELb0EEENS1_36VarlenDynamicPersistentTileSchedulerILi128ELi96ELi256ELi32ELb0ELb0ELb1ELb1ELb0ELb1EEEEEEEEEvNT_6ParamsE,(.L_x_2660 - _ZN7cutlass13device_kernelIN5flash11enable_sm90INS1_16FlashAttnFwdSm90INS1_25CollectiveMainloopFwdSm90ILi2EN4cute5tupleIJNS5_1CILi1EEES8_S8_EEENS6_IJNS7_ILi128EEENS7_ILi96EEENS7_ILi192EEEEEELi192ENS_10bfloat16_tEfNS_4arch4Sm90ELb0ELb1ELb1ELb1ELb0ELb0ELb0ELb1ELb1ELb0ELb0ELb0EEENS1_21CollectiveEpilogueFwdINS6_IJSA_SC_SB_EEES9_SE_SG_Li256ELb1ELb0ELb0ELb0EEENS1_36VarlenDynamicPersistentTileSchedulerILi128ELi96ELi256ELi32ELb0ELb0ELb1ELb1ELb0ELb1EEEEEEEEEvNT_6ParamsE)
        .other          _ZN7cutlass13device_kernelIN5flash11enable_sm90INS1_16FlashAttnFwdSm90INS1_25CollectiveMainloopFwdSm90ILi2EN4cute5tupleIJNS5_1CILi1EEES8_S8_EEENS6_IJNS7_ILi128EEENS7_ILi96EEENS7_ILi192EEEEEELi192ENS_10bfloat16_tEfNS_4arch4Sm90ELb0ELb1ELb1ELb1ELb0ELb0ELb0ELb1ELb1ELb0ELb0ELb0EEENS1_21CollectiveEpilogueFwdINS6_IJSA_SC_SB_EEES9_SE_SG_Li256ELb1ELb0ELb0ELb0EEENS1_36VarlenDynamicPersistentTileSchedulerILi128ELi96ELi256ELi32ELb0ELb0ELb1ELb1ELb0ELb1EEEEEEEEEvNT_6ParamsE,@"STO_CUDA_ENTRY STV_DEFAULT"
_ZN7cutlass13device_kernelIN5flash11enable_sm90INS1_16FlashAttnFwdSm90INS1_25CollectiveMainloopFwdSm90ILi2EN4cute5tupleIJNS5_1CILi1EEES8_S8_EEENS6_IJNS7_ILi128EEENS7_ILi96EEENS7_ILi192EEEEEELi192ENS_10bfloat16_tEfNS_4arch4Sm90ELb0ELb1ELb1ELb1ELb0ELb0ELb0ELb1ELb1ELb0ELb0ELb0EEENS1_21CollectiveEpilogueFwdINS6_IJSA_SC_SB_EEES9_SE_SG_Li256ELb1ELb0ELb0ELb0EEENS1_36VarlenDynamicPersistentTileSchedulerILi128ELi96ELi256ELi32ELb0ELb0ELb1ELb1ELb0ELb1EEEEEEEEEvNT_6ParamsE:
        /* <DEDUP_REMOVED lines=21> */
.L_x_1045:
[----:B------:R-:W-:Y:S05]  /*0150*/  BSYNC B0 ;  /* 0x0000000000007941 */ /* 0x000fea0003800000 */
.L_x_1044:
        /* <DEDUP_REMOVED lines=41> */
.L_x_1046:
        /* <DEDUP_REMOVED lines=22> */
.L_x_1047:
        /* <DEDUP_REMOVED lines=18> */
.L_x_1048:
        /* <DEDUP_REMOVED lines=22> */
.L_x_1049:
        /* <DEDUP_REMOVED lines=22> */
.L_x_1050:
[----:B0-----:R-:W-:Y:S01]  /*0930*/  UMOV UR4, 0x1 ;  /* 0x0000000100047882 */ /* 0x001fe20000000000 */
[----:B------:R-:W-:Y:S01]  /*0940*/  PLOP3.LUT P0, PT, PT, PT, UP0, 0x80, 0x0 ;  /* 0x000000000000781c */ /* 0x000fe20003f0f008 */
[----:B------:R-:W-:Y:S01]  /*0950*/  USEL UR4, UR4, 0x2, !UP0 ;  /* 0x0000000204047887 */ /* 0x000fe2000c000000 */
[----:B------:R-:W-:-:S05]  /*0960*/  NOP ;  /* 0x0000000000007918 */ /* 0x000fca0000000000 */
[----:B------:R-:W-:-:S05]  /*0970*/  IMAD.U32 R2, RZ, RZ, UR4 ;  /* 0x00000004ff027e24 */ /* 0x000fca000f8e00ff */
[----:B------:R0:W-:Y:S01]  /*0980*/  STL [R1+0x20], R2 ;  /* 0x0000200201007387 */ /* 0x0001e20000100800 */
[----:B-12-4-:R-:W-:Y:S06]  /*0990*/  BAR.SYNC.DEFER_BLOCKING 0x0 ;  /* 0x0000000000007b1d */ /* 0x016fec0000010000 */
[----:B------:R-:W-:Y:S05]  /*09a0*/  @!P0 BRA `(.L_x_1051) ;  /* 0x0000010c003c8947 */ /* 0x000fea0003800000 */
.L_x_1052:
        /* <DEDUP_REMOVED lines=14> */
[----:B0-----:R-:W2:Y:S01]  /*0a90*/  LDL R2, [R1+0x20] ;  /* 0x0000200001027983 */ /* 0x001ea20000100800 */
[----:B------:R-:W-:Y:S01]  /*0aa0*/  R2UR UR6, R194 ;  /* 0x00000000c20672ca */ /* 0x000fe200000e0000 */
[----:B------:R-:W-:Y:S01]  /*0ab0*/  UMOV UR36, URZ ;  /* 0x0000003f00247c82 */ /* 0x000fe20008000000 */
[----:B------:R-:W-:Y:S01]  /*0ac0*/  R2UR UR5, R195 ;  /* 0x00000000c30572ca */ /* 0x000fe200000e0000 */
[----:B------:R-:W0:Y:S01]  /*0ad0*/  S2R R0, SR_TID.X ;  /* 0x0000000000007919 */ /* 0x000e220000002100 */
[----:B------:R-:W-:Y:S01]  /*0ae0*/  UMOV UR37, URZ ;  /* 0x0000003f00257c82 */ /* 0x000fe20008000000 */
[----:B0-----:R-:W-:-:S05]  /*0af0*/  VIADD R205, R0, 0xffffff80 ;  /* 0xffffff8000cd7836 */ /* 0x001fca0000000000 */
[----:B------:R-:W-:-:S04]  /*0b00*/  SHF.R.S32.HI R0, RZ, 0x1f, R205 ;  /* 0x0000001fff007819 */ /* 0x000fc800000114cd */
[CC--:B------:R-:W-:Y:S02]  /*0b10*/  LEA.HI R3, R0.reuse, R205.reuse, RZ, 0x7 ;  /* 0x000000cd00037211 */ /* 0x0c0fe400078f38ff */
[----:B------:R-:W-:Y:S02]  /*0b20*/  LEA.HI R4, R0, R205, RZ, 0x5 ;  /* 0x000000cd00047211 */ /* 0x000fe400078f28ff */
[----:B------:R-:W-:Y:S02]  /*0b30*/  LOP3.LUT R200, R3, 0xffffff80, RZ, 0xc0, !PT ;  /* 0xffffff8003c87812 */ /* 0x000fe400078ec0ff */
[----:B------:R-:W-:-:S03]  /*0b40*/  SHF.R.S32.HI R202, RZ, 0x7, R3 ;  /* 0x00000007ffca7819 */ /* 0x000fc60000011403 */
[----:B------:R-:W-:Y:S01]  /*0b50*/  IMAD.IADD R200, R205, 0x1, -R200 ;  /* 0x00000001cdc87824 */ /* 0x000fe200078e0ac8 */
[----:B------:R-:W-:-:S04]  /*0b60*/  LEA.HI R3, R3, R202, RZ, 0x1 ;  /* 0x000000ca03037211 */ /* 0x000fc800078f08ff */
[----:B------:R-:W-:Y:S02]  /*0b70*/  SHF.R.S32.HI R9, RZ, 0x1f, R200 ;  /* 0x0000001fff097819 */ /* 0x000fe400000114c8 */
[----:B------:R-:W-:Y:S02]  /*0b80*/  LOP3.LUT R3, R3, 0x3fffffe, RZ, 0xc0, !PT ;  /* 0x03fffffe03037812 */ /* 0x000fe400078ec0ff */
[CC--:B------:R-:W-:Y:S02]  /*0b90*/  LEA.HI R8, R9.reuse, R200.reuse, RZ, 0x2 ;  /* 0x000000c809087211 */ /* 0x0c0fe400078f10ff */
[----:B------:R-:W-:Y:S01]  /*0ba0*/  LEA.HI R9, R9, R200, RZ, 0x5 ;  /* 0x000000c809097211 */ /* 0x000fe200078f28ff */
[----:B------:R-:W-:Y:S01]  /*0bb0*/  IMAD.IADD R3, R202, 0x1, -R3 ;  /* 0x00000001ca037824 */ /* 0x000fe200078e0a03 */
[----:B------:R-:W-:Y:S02]  /*0bc0*/  SHF.R.S32.HI R5, RZ, 0x2, R8 ;  /* 0x00000002ff057819 */ /* 0x000fe40000011408 */
[----:B------:R-:W-:-:S02]  /*0bd0*/  SHF.R.S32.HI R9, RZ, 0x5, R9 ;  /* 0x00000005ff097819 */ /* 0x000fc40000011409 */
[----:B--2---:R-:W-:Y:S02]  /*0be0*/  R2UR UR4, R2 ;  /* 0x00000000020472ca */ /* 0x004fe400000e0000 */
[----:B------:R-:W-:-:S04]  /*0bf0*/  SHF.R.S32.HI R2, RZ, 0x1f, R8 ;  /* 0x0000001fff027819 */ /* 0x000fc80000011408 */
[----:B------:R-:W-:-:S04]  /*0c00*/  LEA.HI R2, R2, R5, RZ, 0x3 ;  /* 0x0000000502027211 */ /* 0x000fc800078f18ff */
[----:B------:R-:W-:Y:S02]  /*0c10*/  LOP3.LUT R6, R2, 0xfffffff8, RZ, 0xc0, !PT ;  /* 0xfffffff802067812 */ /* 0x000fe400078ec0ff */
[CC--:B------:R-:W-:Y:S01]  /*0c20*/  LEA.HI R2, R0.reuse, R205.reuse, RZ, 0x4 ;  /* 0x000000cd00027211 */ /* 0x0c0fe200078f20ff */
[----:B------:R-:W-:Y:S01]  /*0c30*/  ULOP3.LUT UR4, UR4, 0x1, URZ, 0xfc, !UPT ;  /* 0x0000000104047892 */ /* 0x000fe2000f8efc3f */
[----:B------:R-:W-:Y:S01]  /*0c40*/  LEA.HI R0, R0, R205, RZ, 0x3 ;  /* 0x000000cd00007211 */ /* 0x000fe200078f18ff */
[----:B------:R-:W-:Y:S01]  /*0c50*/  IMAD.IADD R10, R5, 0x1, -R6 ;  /* 0x00000001050a7824 */ /* 0x000fe200078e0a06 */
[----:B------:R-:W-:Y:S01]  /*0c60*/  SHF.R.S32.HI R5, RZ, 0x4, R2 ;  /* 0x00000004ff057819 */ /* 0x000fe20000011402 */
[----:B------:R-:W-:Y:S01]  /*0c70*/  IMAD.SHL.U32 R6, R4, 0x20, RZ ;  /* 0x0000002004067824 */ /* 0x000fe200078e00ff */
[C---:B------:R-:W-:Y:S01]  /*0c80*/  LOP3.LUT R4, R2.reuse, 0x3fffff0, RZ, 0xc0, !PT ;  /* 0x03fffff002047812 */ /* 0x040fe200078ec0ff */
[----:B------:R-:W-:Y:S01]  /*0c90*/  IMAD R10, R9, 0x10, R10 ;  /* 0x00000010090a7824 */ /* 0x000fe200078e020a */
[----:B------:R-:W-:Y:S01]  /*0ca0*/  LEA.HI R2, R2, R5, RZ, 0x1 ;  /* 0x0000000502027211 */ /* 0x000fe200078f08ff */
[----:B------:R-:W-:Y:S01]  /*0cb0*/  IMAD.U32 R204, RZ, RZ, UR4 ;  /* 0x00000004ffcc7e24 */ /* 0x000fe2000f8e00ff */
[----:B------:R-:W-:Y:S01]  /*0cc0*/  LOP3.LUT R7, R6, 0xfffffc00, RZ, 0xc0, !PT ;  /* 0xfffffc0006077812 */ /* 0x000fe200078ec0ff */
[----:B------:R-:W-:Y:S01]  /*0cd0*/  IMAD.IADD R4, R205, 0x1, -R4 ;  /* 0x00000001cd047824 */ /* 0x000fe200078e0a04 */
[----:B------:R-:W-:Y:S01]  /*0ce0*/  LOP3.LUT R2, R2, 0x1ffffffe, RZ, 0xc0, !PT ;  /* 0x1ffffffe02027812 */ /* 0x000fe200078ec0ff */
[----:B------:R-:W-:Y:S01]  /*0cf0*/  IMAD R201, R3, 0x40, R10 ;  /* 0x0000004003c97824 */ /* 0x000fe200078e020a */
[----:B------:R-:W-:Y:S01]  /*0d00*/  LOP3.LUT R3, R8, 0x7ffffffc, RZ, 0xc0, !PT ;  /* 0x7ffffffc08037812 */ /* 0x000fe200078ec0ff */
[----:B------:R-:W-:Y:S01]  /*0d10*/  IMAD R7, R4, 0x40, R7 ;  /* 0x0000004004077824 */ /* 0x000fe200078e0207 */
[----:B------:R-:W-:Y:S01]  /*0d20*/  UMOV UR4, URZ ;  /* 0x0000003f00047c82 */ /* 0x000fe20008000000 */
[----:B------:R-:W-:Y:S01]  /*0d30*/  IMAD.IADD R2, R5, 0x1, -R2 ;  /* 0x0000000105027824 */ /* 0x000fe200078e0a02 */
[----:B------:R-:W-:Y:S01]  /*0d40*/  SHF.R.S32.HI R22, RZ, 0x3, R0 ;  /* 0x00000003ff167819 */ /* 0x000fe20000011400 */
[----:B------:R-:W-:-:S02]  /*0d50*/  IMAD.U32 R199, RZ, RZ, UR4 ;  /* 0x00000004ffc77e24 */ /* 0x000fc4000f8e00ff */
[----:B------:R-:W-:Y:S01]  /*0d60*/  IMAD R203, R2, 0x8, R7 ;  /* 0x0000000802cb7824 */ /* 0x000fe200078e0207 */
[----:B------:R-:W-:Y:S01]  /*0d70*/  LOP3.LUT R2, R0, 0x1ffffff8, RZ, 0xc0, !PT ;  /* 0x1ffffff800027812 */ /* 0x000fe200078ec0ff */
[----:B------:R-:W-:-:S04]  /*0d80*/  IMAD.IADD R18, R200, 0x1, -R3 ;  /* 0x00000001c8127824 */ /* 0x000fc800078e0a03 */
[----:B------:R-:W-:-:S04]  /*0d90*/  IMAD.IADD R2, R205, 0x1, -R2 ;  /* 0x00000001cd027824 */ /* 0x000fc800078e0a02 */
[----:B------:R-:W-:-:S07]  /*0da0*/  IMAD.SHL.U32 R19, R2, 0x8, RZ ;  /* 0x0000000802137824 */ /* 0x000fce00078e00ff */
.L_x_1152:
[----:B------:R-:W-:Y:S01]  /*0db0*/  ULDC.64 UR8, c[0x0][0xa28] ;  /* 0x00028a0000087ab9 */ /* 0x000fe20000000a00 */
[----:B012345:R-:W0:Y:S01]  /*0dc0*/  LDC.64 R8, c[0x0][0x3f8] ;  /* 0x0000fe00ff087b82 */ /* 0x03fe220000000a00 */
[----:B------:R-:W-:Y:S01]  /*0dd0*/  UISETP.NE.U32.AND UP0, UPT, UR8, URZ, UPT ;  /* 0x0000003f0800728c */ /* 0x000fe2000bf05070 */
[----:B------:R-:W-:Y:S01]  /*0de0*/  IMAD.MOV.U32 R7, RZ, RZ, RZ ;  /* 0x000000ffff077224 */ /* 0x000fe200078e00ff */
[----:B------:R-:W-:Y:S02]  /*0df0*/  ULDC.64 UR12, c[0x0][0x208] ;  /* 0x00008200000c7ab9 */ /* 0x000fe40000000a00 */
[----:B------:R-:W-:-:S03]  /*0e00*/  UISETP.NE.AND.EX UP0, UPT, UR9, URZ, UPT, UP0 ;  /* 0x0000003f0900728c */ /* 0x000fc6000bf05300 */
[----:B------:R-:W-:Y:S01]  /*0e10*/  ULDC.64 UR8, c[0x0][0xa18] ;  /* 0x0002860000087ab9 */ /* 0x000fe20000000a00 */
[----:B------:R-:W1:Y:S01]  /*0e20*/  LDC R17, c[0x0][0x288] ;  /* 0x0000a200ff117b82 */ /* 0x000e620000000800 */
[----:B------:R-:W-:Y:S01]  /*0e30*/  UISETP.NE.U32.AND UP1, UPT, UR8, URZ, UPT ;  /* 0x0000003f0800728c */ /* 0x000fe2000bf25070 */
[----:B------:R-:W-:-:S03]  /*0e40*/  PLOP3.LUT P0, PT, PT, PT, UP0, 0x80, 0x0 ;  /* 0x000000000000781c */ /* 0x000fc60003f0f008 */
[----:B------:R-:W-:-:S03]  /*0e50*/  UISETP.NE.AND.EX UP1, UPT, UR9, URZ, UPT, UP1 ;  /* 0x0000003f0900728c */ /* 0x000fc6000bf25310 */
[----:B------:R-:W-:Y:S01]  /*0e60*/  @UP0 ULDC.64 UR8, c[0x0][0xa28] ;  /* 0x00028a0000080ab9 */ /* 0x000fe20000000a00 */
[----:B------:R-:W2:Y:S01]  /*0e70*/  LDC R0, c[0x0][0x404] ;  /* 0x00010100ff007b82 */ /* 0x000ea20000000800 */
[----:B------:R-:W-:Y:S01]  /*0e80*/  @UP0 UIMAD.WIDE UR8, UR5, 0x4, UR8 ;  /* 0x00000004050808a5 */ /* 0x000fe2000f8e0208 */
[----:B------:R-:W-:-:S05]  /*0e90*/  PLOP3.LUT P2, PT, PT, PT, UP1, 0x80, 0x0 ;  /* 0x000000000000781c */ /* 0x000fca0003f4f018 */
[----:B------:R-:W-:Y:S01]  /*0ea0*/  @UP1 ULDC.64 UR10, c[0x0][0xa18] ;  /* 0x00028600000a1ab9 */ /* 0x000fe20000000a00 */
[----:B------:R-:W3:Y:S01]  /*0eb0*/  LDC R11, c[0x0][0x2e0] ;  /* 0x0000b800ff0b7b82 */ /* 0x000ee20000000800 */
[----:B------:R-:W-:Y:S02]  /*0ec0*/  IMAD.U32 R2, RZ, RZ, UR8 ;  /* 0x00000008ff027e24 */ /* 0x000fe4000f8e00ff */
[----:B------:R-:W-:Y:S01]  /*0ed0*/  IMAD.U32 R3, RZ, RZ, UR9 ;  /* 0x00000009ff037e24 */ /* 0x000fe2000f8e00ff */
[----:B------:R-:W-:-:S04]  /*0ee0*/  @UP1 UIMAD.WIDE UR8, UR5, 0x4, UR10 ;  /* 0x00000004050818a5 */ /* 0x000fc8000f8e020a */
[----:B------:R4:W5:Y:S02]  /*0ef0*/  @P0 LDG.E R7, desc[UR12][R2.64] ;  /* 0x0000000c02070981 */ /* 0x000964000c1e1900 */
[----:B------:R-:W-:Y:S02]  /*0f00*/  IMAD.U32 R4, RZ, RZ, UR8 ;  /* 0x00000008ff047e24 */ /* 0x000fe4000f8e00ff */
[----:B------:R-:W-:Y:S01]  /*0f10*/  IMAD.U32 R5, RZ, RZ, UR9 ;  /* 0x00000009ff057e24 */ /* 0x000fe2000f8e00ff */
[----:B------:R-:W-:Y:S01]  /*0f20*/  ULDC.64 UR8, c[0x0][0xa20] ;  /* 0x0002880000087ab9 */ /* 0x000fe20000000a00 */
[----:B0-----:R-:W-:Y:S02]  /*0f30*/  ISETP.NE.U32.AND P0, PT, R8, RZ, PT ;  /* 0x000000ff0800720c */ /* 0x001fe40003f05070 */
[----:B------:R-:W-:Y:S01]  /*0f40*/  ISETP.NE.U32.AND P1, PT, RZ, UR8, PT ;  /* 0x00000008ff007c0c */ /* 0x000fe2000bf25070 */
[----:B-1----:R4:W5:Y:S01]  /*0f50*/  @P2 LDG.E R17, desc[UR12][R4.64] ;  /* 0x0000000c04112981 */ /* 0x002962000c1e1900 */
[----:B------:R-:W-:Y:S01]  /*0f60*/  ISETP.NE.AND.EX P0, PT, R9, RZ, PT, P0 ;  /* 0x000000ff0900720c */ /* 0x000fe20003f05300 */
[----:B------:R-:W-:Y:S01]  /*0f70*/  IMAD.U32 R197, RZ, RZ, UR6 ;  /* 0x00000006ffc57e24 */ /* 0x000fe2000f8e00ff */
[----:B------:R-:W-:-:S02]  /*0f80*/  ISETP.NE.AND.EX P1, PT, RZ, UR9, PT, P1 ;  /* 0x00000009ff007c0c */ /* 0x000fc4000bf25310 */
[----:B--2---:R-:W-:Y:S01]  /*0f90*/  SEL R0, R0, 0x1, P0 ;  /* 0x0000000100007807 */ /* 0x004fe20000000000 */
[----:B----4-:R-:W-:Y:S10]  /*0fa0*/  @P2 BRA `(.L_x_1053) ;  /* 0x0000000000302947 */ /* 0x010ff40003800000 */
[----:B------:R-:W-:Y:S02]  /*0fb0*/  ULDC.64 UR6, c[0x0][0xa00] ;  /* 0x0002800000067ab9 */ /* 0x000fe40000000a00 */
[----:B------:R-:W-:-:S04]  /*0fc0*/  ISETP.NE.U32.AND P0, PT, RZ, UR6, PT ;  /* 0x00000006ff007c0c */ /* 0x000fc8000bf05070 */
[----:B------:R-:W-:-:S13]  /*0fd0*/  ISETP.NE.AND.EX P0, PT, RZ, UR7, PT, P0 ;  /* 0x00000007ff007c0c */ /* 0x000fda000bf05300 */
[----:B------:R-:W-:Y:S05]  /*0fe0*/  @!P0 BRA `(.L_x_1053) ;  /* 0x0000000000208947 */ /* 0x000fea0003800000 */
[----:B------:R-:W-:Y:S01]  /*0ff0*/  ULDC.64 UR6, c[0x0][0xa00] ;  /* 0x0002800000067ab9 */ /* 0x000fe20000000a00 */
[----:B------:R-:W-:Y:S01]  /*1000*/  ULDC.64 UR8, c[0x0][0x208] ;  /* 0x0000820000087ab9 */ /* 0x000fe20000000a00 */
[----:B------:R-:W-:-:S06]  /*1010*/  UIMAD.WIDE UR6, UR5, 0x4, UR6 ;  /* 0x00000004050678a5 */ /* 0x000fcc000f8e0206 */
[----:B------:R-:W-:Y:S02]  /*1020*/  IMAD.U32 R2, RZ, RZ, UR6 ;  /* 0x00000006ff027e24 */ /* 0x000fe4000f8e00ff */
[----:B------:R-:W-:-:S05]  /*1030*/  IMAD.U32 R3, RZ, RZ, UR7 ;  /* 0x00000007ff037e24 */ /* 0x000fca000f8e00ff */
[----:B-----5:R-:W2:Y:S04]  /*1040*/  LDG.E R17, desc[UR8][R2.64] ;  /* 0x0000000802117981 */ /* 0x020ea8000c1e1900 */
[----:B------:R-:W2:Y:S02]  /*1050*/  LDG.E R4, desc[UR8][R2.64+0x4] ;  /* 0x0000040802047981 */ /* 0x000ea4000c1e1900 */
[----:B--2---:R-:W-:-:S07]  /*1060*/  IMAD.IADD R17, R4, 0x1, -R17 ;  /* 0x0000000104117824 */ /* 0x004fce00078e0a11 */
.L_x_1053:
[----:B---3--:R-:W-:Y:S02]  /*1070*/  IMAD R16, R0, R11, RZ ;  /* 0x0000000b00107224 */ /* 0x008fe400078e02ff */
[----:B------:R-:W-:Y:S02]  /*1080*/  IMAD.MOV.U32 R196, RZ, RZ, R193 ;  /* 0x000000ffffc47224 */ /* 0x000fe400078e00c1 */
[----:B------:R-:W-:Y:S01]  /*1090*/  IMAD.U32 R198, RZ, RZ, UR5 ;  /* 0x00000005ffc67e24 */ /* 0x000fe2000f8e00ff */
[----:B------:R-:W-:Y:S06]  /*10a0*/  @!P1 BRA `(.L_x_1054) ;  /* 0x00000000001c9947 */ /* 0x000fec0003800000 */
[----:B------:R-:W-:Y:S01]  /*10b0*/  ULDC.64 UR6, c[0x0][0xa20] ;  /* 0x0002880000067ab9 */ /* 0x000fe20000000a00 */
[----:B------:R-:W-:Y:S01]  /*10c0*/  ULDC.64 UR8, c[0x0][0x208] ;  /* 0x0000820000087ab9 */ /* 0x000fe20000000a00 */
[----:B------:R-:W-:-:S06]  /*10d0*/  UIMAD.WIDE UR4, UR5, 0x4, UR6 ;  /* 0x00000004050478a5 */ /* 0x000fcc000f8e0206 */
[----:B------:R-:W-:Y:S02]  /*10e0*/  IMAD.U32 R2, RZ, RZ, UR4 ;  /* 0x00000004ff027e24 */ /* 0x000fe4000f8e00ff */
[----:B------:R-:W-:-:S05]  /*10f0*/  IMAD.U32 R3, RZ, RZ, UR5 ;  /* 0x00000005ff037e24 */ /* 0x000fca000f8e00ff */
[----:B------:R0:W5:Y:S01]  /*1100*/  LDG.E R16, desc[UR8][R2.64] ;  /* 0x0000000802107981 */ /* 0x000162000c1e1900 */
[----:B------:R-:W-:Y:S05]  /*1110*/  BRA `(.L_x_1055) ;  /* 0x0000000000307947 */ /* 0x000fea0003800000 */
.L_x_1054:
        /* <DEDUP_REMOVED lines=9> */
[----:B------:R-:W2:Y:S04]  /*11b0*/  LDG.E R16, desc[UR8][R2.64] ;  /* 0x0000000802107981 */ /* 0x000ea8000c1e1900 */
[----:B------:R-:W2:Y:S02]  /*11c0*/  LDG.E R5, desc[UR8][R2.64+0x4] ;  /* 0x0000040802057981 */ /* 0x000ea4000c1e1900 */
[----:B--2---:R-:W-:-:S07]  /*11d0*/  IMAD.IADD R16, R5, 0x1, -R16 ;  /* 0x0000000105107824 */ /* 0x004fce00078e0a10 */
.L_x_1055:
[----:B------:R-:W1:Y:S01]  /*11e0*/  LDC.64 R8, c[0x0][0x9e0] ;  /* 0x00027800ff087b82 */ /* 0x000e620000000a00 */
[----:B-----5:R-:W-:Y:S01]  /*11f0*/  IMAD.IADD R16, R16, 0x1, -R7 ;  /* 0x0000000110107824 */ /* 0x020fe200078e0a07 */
[----:B------:R-:W-:-:S04]  /*1200*/  LEA R0, R193, 0x80, 0x7 ;  /* 0x00000080c1007811 */ /* 0x000fc800078e38ff */
[----:B0-----:R-:W-:Y:S02]  /*1210*/  IADD3 R3, R16, R0, -R17 ;  /* 0x0000000010037210 */ /* 0x001fe40007ffe811 */
[----:B-1----:R-:W-:-:S03]  /*1220*/  ISETP.GE.AND P1, PT, R9, 0x1, PT ;  /* 0x000000010900780c */ /* 0x002fc60003f26270 */
[----:B------:R-:W-:-:S10]  /*1230*/  IMAD.IADD R0, R3, 0x1, R8 ;  /* 0x0000000103007824 */ /* 0x000fd400078e0208 */
[----:B------:R-:W-:Y:S05]  /*1240*/  @!P1 BRA `(.L_x_1056) ;  /* 0x0000000000409947 */ /* 0x000fea0003800000 */
[C---:B------:R-:W-:Y:S01]  /*1250*/  ISETP.GT.AND P0, PT, R3.reuse, RZ, PT ;  /* 0x000000ff0300720c */ /* 0x040fe20003f04270 */
[----:B------:R-:W-:-:S12]  /*1260*/  VIADD R2, R3, 0xffffffff ;  /* 0xffffffff03027836 */ /* 0x000fd80000000000 */
[----:B------:R-:W-:Y:S05]  /*1270*/  @P0 BRA `(.L_x_1057) ;  /* 0x00000000001c0947 */ /* 0x000fea0003800000 */
[----:B------:R-:W-:Y:S01]  /*1280*/  ISETP.NE.AND P0, PT, R9, 0x1, PT ;  /* 0x000000010900780c */ /* 0x000fe20003f05270 */
[----:B------:R-:W-:-:S12]  /*1290*/  IMAD.MOV R3, RZ, RZ, -R3 ;  /* 0x000000ffff037224 */ /* 0x000fd800078e0a03 */
[----:B------:R-:W0:Y:S02]  /*12a0*/  @P0 LDC.64 R4, c[0x0][0x9e8] ;  /* 0x00027a00ff040b82 */ /* 0x000e240000000a00 */
[----:B0-----:R-:W-:-:S05]  /*12b0*/  @P0 IMAD.HI.U32 R2, R3, R4, RZ ;  /* 0x0000000403020227 */ /* 0x001fca00078e00ff */
[----:B------:R-:W-:-:S04]  /*12c0*/  @P0 SHF.R.U32.HI R3, RZ, R5, R2 ;  /* 0x00000005ff030219 */ /* 0x000fc80000011602 */
[----:B------:R-:W-:Y:S01]  /*12d0*/  LOP3.LUT R2, RZ, R3, RZ, 0x33, !PT ;  /* 0x00000003ff027212 */ /* 0x000fe200078e33ff */
[----:B------:R-:W-:Y:S06]  /*12e0*/  BRA `(.L_x_1058) ;  /* 0x0000000000107947 */ /* 0x000fec0003800000 */
.L_x_1057:
[----:B------:R-:W-:-:S13]  /*12f0*/  ISETP.NE.AND P0, PT, R9, 0x1, PT ;  /* 0x000000010900780c */ /* 0x000fda0003f05270 */
[----:B------:R-:W0:Y:S02]  /*1300*/  @P0 LDC.64 R4, c[0x0][0x9e8] ;  /* 0x00027a00ff040b82 */ /* 0x000e240000000a00 */
[----:B0-----:R-:W-:-:S05]  /*1310*/  @P0 IMAD.HI.U32 R4, R2, R4, RZ ;  /* 0x0000000402040227 */ /* 0x001fca00078e00ff */
[----:B------:R-:W-:-:S07]  /*1320*/  @P0 SHF.R.U32.HI R2, RZ, R5, R4 ;  /* 0x00000005ff020219 */ /* 0x000fce0000011604 */
.L_x_1058:
[----:B------:R-:W-:-:S05]  /*1330*/  IMAD R3, R2, R9, R9 ;  /* 0x0000000902037224 */ /* 0x000fca00078e0209 */
[----:B------:R-:W-:-:S07]  /*1340*/  VIMNMX R0, R0, R3, PT ;  /* 0x0000000300007248 */ /* 0x000fce0003fe0100 */
.L_x_1056:
[----:B------:R-:W-:Y:S01]  /*1350*/  VIADD R2, R0, 0x5f ;  /* 0x0000005f00027836 */ /* 0x000fe20000000000 */
[----:B------:R-:W-:Y:S01]  /*1360*/  ULDC UR4, c[0x0][0x9dc] ;  /* 0x0002770000047ab9 */ /* 0x000fe20000000800 */
[----:B------:R-:W-:Y:S02]  /*1370*/  VIADD R0, R16, 0x5f ;  /* 0x0000005f10007836 */ /* 0x000fe40000000000 */
[----:B------:R-:W-:Y:S02]  /*1380*/  IMAD R3, R193, 0x80, -R17 ;  /* 0x00000080c1037824 */ /* 0x000fe400078e0a11 */
[----:B------:R-:W-:-:S04]  /*1390*/  IMAD.HI R2, R2, 0x2aaaaaab, RZ ;  /* 0x2aaaaaab02027827 */ /* 0x000fc800078e02ff */
[----:B------:R-:W-:Y:S01]  /*13a0*/  IMAD.HI R0, R0, 0x2aaaaaab, RZ ;  /* 0x2aaaaaab00007827 */ /* 0x000fe200078e02ff */
[----:B------:R-:W-:-:S03]  /*13b0*/  SHF.R.U32.HI R5, RZ, 0x1f, R2 ;  /* 0x0000001fff057819 */ /* 0x000fc60000011602 */
[----:B------:R-:W-:Y:S01]  /*13c0*/  IMAD.IADD R4, R16, 0x1, R3 ;  /* 0x0000000110047824 */ /* 0x000fe200078e0203 */
        /* <DEDUP_REMOVED lines=11> */
[----:B------:R-:W0:Y:S02]  /*1480*/  @P0 LDC.64 R6, c[0x0][0x9e8] ;  /* 0x00027a00ff060b82 */ /* 0x000e240000000a00 */
[----:B0-----:R-:W-:-:S05]  /*1490*/  @P0 IMAD.HI.U32 R0, R3, R6, RZ ;  /* 0x0000000603000227 */ /* 0x001fca00078e00ff */
[----:B------:R-:W-:-:S04]  /*14a0*/  @P0 SHF.R.U32.HI R3, RZ, R7, R0 ;  /* 0x00000007ff030219 */ /* 0x000fc80000011600 */
[----:B------:R-:W-:Y:S01]  /*14b0*/  LOP3.LUT R4, RZ, R3, RZ, 0x33, !PT ;  /* 0x00000003ff047212 */ /* 0x000fe200078e33ff */
[----:B------:R-:W-:Y:S06]  /*14c0*/  BRA `(.L_x_1061) ;  /* 0x0000000000107947 */ /* 0x000fec0003800000 */
.L_x_1060:
[----:B------:R-:W-:-:S13]  /*14d0*/  ISETP.NE.AND P0, PT, R9, 0x1, PT ;  /* 0x000000010900780c */ /* 0x000fda0003f05270 */
[----:B------:R-:W0:Y:S02]  /*14e0*/  @P0 LDC.64 R2, c[0x0][0x9e8] ;  /* 0x00027a00ff020b82 */ /* 0x000e240000000a00 */
[----:B0-----:R-:W-:-:S05]  /*14f0*/  @P0 IMAD.HI.U32 R0, R4, R2, RZ ;  /* 0x0000000204000227 */ /* 0x001fca00078e00ff */
[----:B------:R-:W-:-:S07]  /*1500*/  @P0 SHF.R.U32.HI R4, RZ, R3, R0 ;  /* 0x00000003ff040219 */ /* 0x000fce0000011600 */
.L_x_1061:
[----:B------:R-:W-:-:S05]  /*1510*/  IMAD R4, R4, R9, RZ ;  /* 0x0000000904047224 */ /* 0x000fca00078e02ff */
[----:B------:R-:W-:-:S13]  /*1520*/  R2UR UR5, R4 ;  /* 0x00000000040572ca */ /* 0x000fda00000e0000 */
[----:B------:R-:W-:-:S04]  /*1530*/  UISETP.LT.AND UP0, UPT, UR4, UR5, UPT ;  /* 0x000000050400728c */ /* 0x000fc8000bf01270 */
[----:B------:R-:W-:-:S12]  /*1540*/  USEL UR4, UR4, UR5, !UP0 ;  /* 0x0000000504047287 */ /* 0x000fd8000c000000 */
.L_x_1059:
[----:B------:R-:W-:Y:S01]  /*1550*/  UIMAD.WIDE UR4, UR4, 0x2aaaaaab, URZ ;  /* 0x2aaaaaab040478a5 */ /* 0x000fe2000f8e023f */
[----:B------:R-:W-:Y:S01]  /*1560*/  PLOP3.LUT P0, PT, PT, PT, PT, 0x80, 0x0 ;  /* 0x000000000000781c */ /* 0x000fe20003f0f070 */
[----:B------:R-:W-:Y:S01]  /*1570*/  IMAD.MOV.U32 R0, RZ, RZ, RZ ;  /* 0x000000ffff007224 */ /* 0x000fe200078e00ff */
[----:B------:R-:W-:Y:S01]  /*1580*/  CS2R R2, SRZ ;  /* 0x0000000000027805 */ /* 0x000fe2000001ff00 */
        /* <DEDUP_REMOVED lines=50> */
[----:B------:R-:W-:Y:S01]  /*18b0*/  IMAD.MOV.U32 R32, RZ, RZ, RZ ;  /* 0x000000ffff207224 */ /* 0x000fe200078e00ff */
[----:B------:R-:W-:-:S02]  /*18c0*/  CS2R R6, SRZ ;  /* 0x0000000000067805 */ /* 0x000fc4000001ff00 */
[----:B------:R-:W-:Y:S01]  /*18d0*/  CS2R R130, SRZ ;  /* 0x0000000000827805 */ /* 0x000fe2000001ff00 */
        /* <DEDUP_REMOVED lines=33> */
.L_x_1063:
        /* <DEDUP_REMOVED lines=9> */
[----:B------:R-:W0:Y:S02]  /*1b80*/  SYNCS.PHASECHK.TRANS64.TRYWAIT P1, [UR39+0x30800], R0 ;  /* 0x03080000ff0075a7 */ /* 0x000e240008020167 */
[----:B0-----:R-:W-:Y:S05]  /*1b90*/  @!P1 BRA `(.L_x_1064) ;  /* 0x00000150007c9947 */ /* 0x001fea0003800000 */
.L_x_1248:
[----:B------:R-:W-:Y:S05]  /*1ba0*/  @!P0 BRA `(.L_x_1065) ;  /* 0x0000000000048947 */ /* 0x000fea0003800000 */
[----:B------:R-:W-:Y:S01]  /*1bb0*/  BPT.TRAP 0x1 ;  /* 0x000000040000795c */ /* 0x000fe20000300000 */
.L_x_1065:
[----:B------:R-:W-:Y:S02]  /*1bc0*/  IMAD.U32 R5, RZ, RZ, UR37 ;  /* 0x00000025ff057e24 */ /* 0x000fe4000f8e00ff */
[----:B0-----:R-:W-:-:S03]  /*1bd0*/  IMAD.U32 R0, RZ, RZ, UR36 ;  /* 0x00000024ff007e24 */ /* 0x001fc6000f8e00ff */
[----:B------:R-:W-:Y:S02]  /*1be0*/  LEA R5, R5, UR39, 0x3 ;  /* 0x0000002705057c11 */ /* 0x000fe4000f8e18ff */
[----:B------:R-:W-:-:S04]  /*1bf0*/  SHF.L.U32 R0, R0, 0x1f, RZ ;  /* 0x0000001f00007819 */ /* 0x000fc800000006ff */
[----:B------:R0:W1:Y:S01]  /*1c00*/  SYNCS.PHASECHK.TRANS64.TRYWAIT P1, [R5+URZ+0x30830], R0 ;  /* 0x03083000050075a7 */ /* 0x000062000802017f */
[----:B------:R-:W-:Y:S05]  /*1c10*/  @!P0 BRA `(.L_x_1066) ;  /* 0x0000000000048947 */ /* 0x000fea0003800000 */
[----:B------:R-:W-:Y:S01]  /*1c20*/  BPT.TRAP 0x1 ;  /* 0x000000040000795c */ /* 0x000fe20000300000 */
.L_x_1066:
[----:B------:R-:W2:Y:S01]  /*1c30*/  LDL.LU R2, [R1] ;  /* 0x0000000001027983 */ /* 0x000ea20000300800 */
[----:B------:R-:W3:Y:S02]  /*1c40*/  S2R R3, SR_TID.X ;  /* 0x0000000000037919 */ /* 0x000ee40000002100 */
[----:B---3--:R-:W-:Y:S02]  /*1c50*/  LOP3.LUT P2, RZ, R3, 0x7f, RZ, 0xc0, !PT ;  /* 0x0000007f03ff7812 */ /* 0x008fe4000784c0ff */
[----:B--2---:R-:W-:-:S11]  /*1c60*/  LOP3.LUT R2, R2, 0xfff7ffff, RZ, 0xc0, !PT ;  /* 0xfff7ffff02027812 */ /* 0x004fd600078ec0ff */
[----:B------:R-:W-:-:S05]  /*1c70*/  @P2 LOP3.LUT R2, R2, 0x80000, RZ, 0xfc, !PT ;  /* 0x0008000002022812 */ /* 0x000fca00078efcff */
[----:B------:R2:W-:Y:S01]  /*1c80*/  STL [R1], R2 ;  /* 0x0000000201007387 */ /* 0x0005e20000100800 */
[----:B-1----:R-:W-:Y:S05]  /*1c90*/  @P1 BRA `(.L_x_1067) ;  /* 0x0000000000081947 */ /* 0x002fea0003800000 */
[----:B------:R-:W1:Y:S02]  /*1ca0*/  SYNCS.PHASECHK.TRANS64.TRYWAIT P1, [R5+URZ+0x30830], R0 ;  /* 0x03083000050075a7 */ /* 0x000e64000802017f */
[----:B-1----:R-:W-:Y:S05]  /*1cb0*/  @!P1 BRA `(.L_x_1068) ;  /* 0x00000150004c9947 */ /* 0x002fea0003800000 */
.L_x_1067:
        /* <DEDUP_REMOVED lines=14> */
[----:B------:R-:W-:Y:S01]  /*1da0*/  IMAD.MOV.U32 R11, RZ, RZ, -0x60 ;  /* 0xffffffa0ff0b7424 */ /* 0x000fe200078e00ff */
[----:B------:R-:W-:-:S02]  /*1db0*/  ULOP3.LUT UR4, UR38, 0x10000, URZ, 0xfc, !UPT ;  /* 0x0001000026047892 */ /* 0x000fc4000f8efc3f */
[----:B------:R-:W-:Y:S01]  /*1dc0*/  UIMAD UR5, UR37, 0x900, UR60 ;  /* 0x00000900250578a4 */ /* 0x000fe2000f8e023c */
[----:B------:R-:W-:Y:S01]  /*1dd0*/  IMAD R11, R74, R11, 0x60 ;  /* 0x000000604a0b7424 */ /* 0x000fe200078e020b */
[----:B------:R-:W-:Y:S02]  /*1de0*/  UIADD3 UR56, UR4, 0x2, URZ ;  /* 0x0000000204387890 */ /* 0x000fe4000fffe03f */
[----:B------:R-:W-:Y:S01]  /*1df0*/  UIADD3 UR58, UR5, 0x2, URZ ;  /* 0x00000002053a7890 */ /* 0x000fe2000fffe03f */
[----:B------:R-:W-:Y:S01]  /*1e00*/  IMAD.IADD R9, R16, 0x1, R11 ;  /* 0x0000000110097824 */ /* 0x000fe200078e020b */
[----:B------:R-:W-:Y:S01]  /*1e10*/  UMOV UR8, UR4 ;  /* 0x0000000400087c82 */ /* 0x000fe20008000000 */
[----:B------:R-:W-:Y:S01]  /*1e20*/  UMOV UR10, UR5 ;  /* 0x00000005000a7c82 */ /* 0x000fe20008000000 */
[----:B------:R-:W-:Y:S01]  /*1e30*/  UIADD3 UR52, UR4, 0x4, URZ ;  /* 0x0000000404347890 */ /* 0x000fe2000fffe03f */
[----:B------:R-:W-:Y:S01]  /*1e40*/  HGMMA.64x96x16.F32.BF16 R24, gdesc[UR8], RZ, !UPT, gsb0 ;  /* 0x01600000081879f0 */ /* 0x000fe2000c0018ff */
[----:B------:R-:W-:Y:S01]  /*1e50*/  UIADD3 UR54, UR5, 0x4, URZ ;  /* 0x0000000405367890 */ /* 0x000fe2000fffe03f */
[----:B------:R-:W-:Y:S01]  /*1e60*/  IMAD.U32 R6, RZ, RZ, UR8 ;  /* 0x00000008ff067e24 */ /* 0x000fe2000f8e00ff */
        /* <DEDUP_REMOVED lines=9> */
[----:B------:R-:W-:Y:S01]  /*1f00*/  UIADD3 UR16, UR4, 0x402, URZ ;  /* 0x0000040204107890 */ /* 0x000fe2000fffe03f */
[----:B---3--:R-:W-:Y:S01]  /*1f10*/  LOP3.LUT P1, RZ, R4, 0x7f, RZ, 0xc0, !PT ;  /* 0x0000007f04ff7812 */ /* 0x008fe2000782c0ff */
[----:B------:R-:W-:Y:S01]  /*1f20*/  UIADD3 UR18, UR5, 0x302, URZ ;  /* 0x0000030205127890 */ /* 0x000fe2000fffe03f */
[----:B------:R-:W-:Y:S01]  /*1f30*/  UMOV UR17, 0x40000040 ;  /* 0x4000004000117882 */ /* 0x000fe20000000000 */
[----:B------:R-:W-:Y:S01]  /*1f40*/  UMOV UR19, 0x40000040 ;  /* 0x4000004000137882 */ /* 0x000fe20000000000 */
[----:B------:R-:W-:Y:S02]  /*1f50*/  UIADD3 UR20, UR4, 0x404, URZ ;  /* 0x0000040404147890 */ /* 0x000fe4000fffe03f */
[----:B------:R-:W-:Y:S01]  /*1f60*/  UIADD3 UR22, UR5, 0x304, URZ ;  /* 0x0000030405167890 */ /* 0x000fe2000fffe03f */
[----:B------:R-:W-:Y:S01]  /*1f70*/  UMOV UR21, 0x40000040 ;  /* 0x4000004000157882 */ /* 0x000fe20000000000 */
[----:B------:R-:W-:Y:S01]  /*1f80*/  UMOV UR23, 0x40000040 ;  /* 0x4000004000177882 */ /* 0x000fe20000000000 */
[----:B------:R-:W-:-:S02]  /*1f90*/  UIADD3 UR24, UR4, 0x406, URZ ;  /* 0x0000040604187890 */ /* 0x000fc4000fffe03f */
[----:B------:R-:W-:Y:S02]  /*1fa0*/  UIADD3 UR26, UR5, 0x306, URZ ;  /* 0x00000306051a7890 */ /* 0x000fe4000fffe03f */
[----:B------:R-:W-:Y:S01]  /*1fb0*/  @!P1 VIADD R4, R5, 0x30840 ;  /* 0x0003084005049836 */ /* 0x000fe20000000000 */
[----:B------:R-:W-:Y:S01]  /*1fc0*/  UMOV UR25, 0x40000040 ;  /* 0x4000004000197882 */ /* 0x000fe20000000000 */
[----:B------:R-:W-:Y:S01]  /*1fd0*/  UMOV UR27, 0x40000040 ;  /* 0x40000040001b7882 */ /* 0x000fe20000000000 */
[----:B------:R-:W-:Y:S01]  /*1fe0*/  UIADD3 UR28, UR4, 0x800, URZ ;  /* 0x00000800041c7890 */ /* 0x000fe2000fffe03f */
[----:B01----:R-:W-:Y:S01]  /*1ff0*/  IADD3 R5, -R17, 0x1, R9 ;  /* 0x0000000111057810 */ /* 0x003fe20007ffe109 */
[----:B------:R-:W-:Y:S01]  /*2000*/  UIADD3 UR30, UR5, 0x600, URZ ;  /* 0x00000600051e7890 */ /* 0x000fe2000fffe03f */
[----:B------:R-:W-:Y:S01]  /*2010*/  @!P1 PRMT R4, RZ, 0x654, R4 ;  /* 0x00000654ff049816 */ /* 0x000fe20000000004 */
        /* <DEDUP_REMOVED lines=10> */
[----:B------:R-:W-:Y:S02]  /*20c0*/  UIADD3 UR48, UR4, 0x806, URZ ;  /* 0x0000080604307890 */ /* 0x000fe4000fffe03f */
[----:B------:R-:W-:Y:S01]  /*20d0*/  UIADD3 UR50, UR5, 0x606, URZ ;  /* 0x0000060605327890 */ /* 0x000fe2000fffe03f */
[----:B------:R-:W-:Y:S01]  /*20e0*/  UMOV UR49, 0x40000040 ;  /* 0x4000004000317882 */ /* 0x000fe20000000000 */
[----:B------:R-:W-:Y:S01]  /*20f0*/  UMOV UR51, 0x40000040 ;  /* 0x4000004000337882 */ /* 0x000fe20000000000 */
[----:B------:R-:W-:-:S02]  /*2100*/  ULDC.64 UR4, c[0x0][0x9e0] ;  /* 0x0002780000047ab9 */ /* 0x000fc40000000a00 */
        /* <DEDUP_REMOVED lines=33> */
[----:B------:R-:W-:Y:S01]  /*2320*/  HGMMA.64x96x16.F32.BF16 R24, gdesc[UR48], R24, gsb0 ;  /* 0x01600000301879f0 */ /* 0x000fe20008001818 */
[----:B------:R-:W-:Y:S02]  /*2330*/  ULDC.64 UR50, c[0x0][0x9d8] ;  /* 0x0002760000327ab9 */ /* 0x000fe40000000a00 */
[----:B------:R-:W-:Y:S01]  /*2340*/  ULOP3.LUT UR51, URZ, UR51, URZ, 0x33, !UPT ;  /* 0x000000333f337292 */ /* 0x000fe2000f8e333f */
[----:B------:R-:W-:Y:S02]  /*2350*/  WARPGROUP.DEPBAR.LE gsb0, 0x0 ;  /* 0x00008000000079c5 */ /* 0x000fe40000010000 */
        /* <DEDUP_REMOVED lines=34> */
[----:B--2---:R-:W-:Y:S01]  /*2580*/  FMUL.FTZ R2, R63, UR50 ;  /* 0x000000323f027c20 */ /* 0x004fe20008410000 */
[----:B------:R-:W-:Y:S01]  /*2590*/  FMUL.FTZ R64, R64, UR50 ;  /* 0x0000003240407c20 */ /* 0x000fe20008410000 */
[----:B------:R-:W-:Y:S01]  /*25a0*/  FMUL.FTZ R65, R65, UR50 ;  /* 0x0000003241417c20 */ /* 0x000fe20008410000 */
[----:B------:R-:W-:Y:S01]  /*25b0*/  FMUL.FTZ R8, R66, UR50 ;  /* 0x0000003242087c20 */ /* 0x000fe20008410000 */
[----:B------:R-:W-:Y:S01]  /*25c0*/  FMUL.FTZ R3, R67, UR50 ;  /* 0x0000003243037c20 */ /* 0x000fe20008410000 */
[----:B------:R-:W-:Y:S01]  /*25d0*/  FMUL.FTZ R68, R68, UR50 ;  /* 0x0000003244447c20 */ /* 0x000fe20008410000 */
[----:B------:R-:W-:Y:S01]  /*25e0*/  FMUL.FTZ R69, R69, UR50 ;  /* 0x0000003245457c20 */ /* 0x000fe20008410000 */
[----:B------:R-:W-:Y:S01]  /*25f0*/  FMUL.FTZ R70, R70, UR50 ;  /* 0x0000003246467c20 */ /* 0x000fe20008410000 */
[----:B------:R-:W0:Y:S01]  /*2600*/  MUFU.TANH R12, R27 ;  /* 0x0000001b000c7308 */ /* 0x000e220000002400 */
[----:B------:R-:W-:Y:S01]  /*2610*/  FMUL.FTZ R30, R30, UR50 ;  /* 0x000000321e1e7c20 */ /* 0x000fe20008410000 */
[----:B------:R1:W-:Y:S01]  /*2620*/  @!P1 SYNCS.ARRIVE.TRANS64.RED.A1T0 RZ, [R4+URZ], RZ ;  /* 0x000000ff04ff99a7 */ /* 0x0003e2000810043f */
[----:B------:R-:W-:Y:S01]  /*2630*/  FMUL.FTZ R71, R71, UR50 ;  /* 0x0000003247477c20 */ /* 0x000fe20008410000 */
[----:B------:R-:W-:Y:S01]  /*2640*/  PLOP3.LUT P1, PT, PT, PT, UP0, 0x40, 0x0 ;  /* 0x000000000000781c */ /* 0x000fe20003f2e808 */
[----:B------:R-:W-:Y:S01]  /*2650*/  FMUL.FTZ R31, R31, UR50 ;  /* 0x000000321f1f7c20 */ /* 0x000fe20008410000 */
[----:B------:R-:W-:Y:S01]  /*2660*/  FMUL.FTZ R39, R39, UR50 ;  /* 0x0000003227277c20 */ /* 0x000fe20008410000 */
[----:B------:R-:W-:Y:S01]  /*2670*/  FMUL.FTZ R47, R47, UR50 ;  /* 0x000000322f2f7c20 */ /* 0x000fe20008410000 */
[----:B------:R-:W2:Y:S01]  /*2680*/  MUFU.TANH R27, R35 ;  /* 0x00000023001b7308 */ /* 0x000ea20000002400 */
[----:B------:R-:W-:Y:S01]  /*2690*/  FMUL.FTZ R55, R55, UR50 ;  /* 0x0000003237377c20 */ /* 0x000fe20008410000 */
[----:B-1----:R-:W-:-:S02]  /*26a0*/  IMAD R4, R18, -0x2, R5 ;  /* 0xfffffffe12047824 */ /* 0x002fc400078e0205 */
[----:B------:R-:W-:Y:S02]  /*26b0*/  IMAD R5, R193, 0x80, R201 ;  /* 0x00000080c1057824 */ /* 0x000fe400078e02c9 */
[C---:B------:R-:W-:Y:S02]  /*26c0*/  VIADD R14, R4.reuse, UR4 ;  /* 0x00000004040e7c36 */ /* 0x040fe40008000000 */
[----:B------:R-:W1:Y:S01]  /*26d0*/  MUFU.TANH R35, R43 ;  /* 0x0000002b00237308 */ /* 0x000e620000002400 */
[----:B------:R-:W-:Y:S02]  /*26e0*/  VIADD R20, R4, UR51 ;  /* 0x0000003304147c36 */ /* 0x000fe40008000000 */
[----:B------:R-:W-:Y:S02]  /*26f0*/  VIADDMNMX R4, R5, R14, R13, PT ;  /* 0x0000000e05047246 */ /* 0x000fe4000380010d */
[----:B------:R-:W-:-:S03]  /*2700*/  IMAD.IADD R9, R20, 0x1, R5 ;  /* 0x0000000114097824 */ /* 0x000fc600078e0205 */
[----:B------:R-:W3:Y:S08]  /*2710*/  MUFU.TANH R43, R51 ;  /* 0x00000033002b7308 */ /* 0x000ef00000002400 */
[----:B------:R-:W4:Y:S08]  /*2720*/  MUFU.TANH R51, R59 ;  /* 0x0000003b00337308 */ /* 0x000f300000002400 */
[----:B------:R-:W0:Y:S08]  /*2730*/  MUFU.TANH R24, R24 ;  /* 0x0000001800187308 */ /* 0x000e300000002400 */
        /* <DEDUP_REMOVED lines=41> */
[----:B------:R5:W0:Y:S02]  /*29d0*/  MUFU.TANH R47, R55 ;  /* 0x00000037002f7308 */ /* 0x000a240000002400 */
[----:B-----5:R-:W-:Y:S01]  /*29e0*/  IMAD R55, R18, -0x2, R11 ;  /* 0xfffffffe12377824 */ /* 0x020fe200078e020b */
[----:B-1234-:R-:W-:Y:S06]  /*29f0*/  @P1 BRA `(.L_x_1069) ;  /* 0x0000000000541947 */ /* 0x01efec0003800000 */
[----:B------:R-:W-:Y:S01]  /*2a00*/  IADD3 R10, -R17, R16, R5 ;  /* 0x00000010110a7210 */ /* 0x000fe20007ffe105 */
[----:B------:R-:W-:Y:S03]  /*2a10*/  BSSY B0, `(.L_x_1070) ;  /* 0x0000010000007945 */ /* 0x000fe60003800000 */
        /* <DEDUP_REMOVED lines=10> */
.L_x_1071:
[----:B------:R-:W-:-:S06]  /*2ac0*/  UISETP.NE.AND UP1, UPT, UR5, 0x1, UPT ;  /* 0x000000010500788c */ /* 0x000fcc000bf25270 */
[----:B------:R-:W-:-:S05]  /*2ad0*/  PLOP3.LUT P1, PT, PT, PT, UP1, 0x80, 0x0 ;  /* 0x000000000000781c */ /* 0x000fca0003f2f018 */
[----:B------:R-:W-:-:S08]  /*2ae0*/  @UP1 ULDC.64 UR6, c[0x0][0x9e8] ;  /* 0x00027a0000061ab9 */ /* 0x000fd00000000a00 */
[----:B------:R-:W-:-:S05]  /*2af0*/  @P1 IMAD.HI.U32 R26, R10, UR6, RZ ;  /* 0x000000060a1a1c27 */ /* 0x000fca000f8e00ff */
[----:B------:R-:W-:-:S07]  /*2b00*/  @P1 SHF.R.U32.HI R10, RZ, UR7, R26 ;  /* 0x00000007ff0a1c19 */ /* 0x000fce000801161a */
.L_x_1072:
[----:B------:R-:W-:Y:S05]  /*2b10*/  BSYNC B0 ;  /* 0x0000000000007941 */ /* 0x000fea0003800000 */
.L_x_1070:
[----:B------:R-:W-:-:S05]  /*2b20*/  IMAD R10, R10, UR5, R55 ;  /* 0x000000050a0a7c24 */ /* 0x000fca000f8e0237 */
[----:B------:R-:W-:Y:S02]  /*2b30*/  VIMNMX R9, R9, R10, !PT ;  /* 0x0000000a09097248 */ /* 0x000fe40007fe0100 */
[----:B------:R-:W-:-:S07]  /*2b40*/  VIADDMNMX R4, R10, UR5, R4, PT ;  /* 0x000000050a047c46 */ /* 0x000fce000b800104 */
.L_x_1069:
[C---:B------:R-:W-:Y:S02]  /*2b50*/  ISETP.GE.AND P1, PT, R11.reuse, 0x2, PT ;  /* 0x000000020b00780c */ /* 0x040fe40003f26270 */
[----:B------:R-:W-:Y:S02]  /*2b60*/  ISETP.GE.AND P5, PT, R11, 0xa, PT ;  /* 0x0000000a0b00780c */ /* 0x000fe40003fa6270 */
[----:B------:R-:W-:Y:S02]  /*2b70*/  ISETP.GT.AND P3, PT, R9, 0x1, !P1 ;  /* 0x000000010900780c */ /* 0x000fe40004f64270 */
[----:B------:R-:W-:Y:S02]  /*2b80*/  ISETP.GE.AND P2, PT, R11, 0x9, PT ;  /* 0x000000090b00780c */ /* 0x000fe40003f46270 */
[----:B------:R-:W-:Y:S02]  /*2b90*/  ISETP.LT.OR P3, PT, R4, 0x2, P3 ;  /* 0x000000020400780c */ /* 0x000fe40001f61670 */
[----:B------:R-:W-:-:S02]  /*2ba0*/  P2R R10, PR, RZ, 0x20 ;  /* 0x00000020ff0a7803 */ /* 0x000fc40000000000 */
[----:B0-----:R-:W-:Y:S02]  /*2bb0*/  FSEL R26, R25, -INF , !P3 ;  /* 0xff800000191a7808 */ /* 0x001fe40005800000 */
[C---:B------:R-:W-:Y:S02]  /*2bc0*/  ISETP.GT.AND P3, PT, R9.reuse, 0x9, !P5 ;  /* 0x000000090900780c */ /* 0x040fe40006f64270 */
[----:B------:R-:W-:Y:S02]  /*2bd0*/  ISETP.GT.AND P4, PT, R9, 0x8, !P2 ;  /* 0x000000080900780c */ /* 0x000fe40005784270 */
        /* <DEDUP_REMOVED lines=21> */
[C---:B------:R-:W-:Y:S02]  /*2d30*/  ISETP.LT.OR P3, PT, R4.reuse, 0x1a, P3 ;  /* 0x0000001a0400780c */ /* 0x040fe40001f61670 */
        /* <DEDUP_REMOVED lines=79> */
[----:B------:R-:W-:Y:S02]  /*3230*/  ISETP.GE.AND P5, PT, R11, 0x5a, PT ;  /* 0x0000005a0b00780c */ /* 0x000fe40003fa6270 */
[----:B------:R-:W-:Y:S02]  /*3240*/  IADD3 R11, R20, 0x8, R5 ;  /* 0x00000008140b7810 */ /* 0x000fe40007ffe005 */
[----:B------:R-:W-:Y:S02]  /*3250*/  P2R R65, PR, RZ, 0x20 ;  /* 0x00000020ff417803 */ /* 0x000fe40000000000 */
[----:B------:R-:W-:-:S04]  /*3260*/  ISETP.GT.AND P5, PT, R9, 0x59, !P5 ;  /* 0x000000590900780c */ /* 0x000fc80006fa4270 */
[----:B------:R-:W-:Y:S01]  /*3270*/  ISETP.LT.OR P5, PT, R4, 0x5a, P5 ;  /* 0x0000005a0400780c */ /* 0x000fe20002fa1670 */
[----:B------:R-:W-:-:S03]  /*3280*/  VIADD R4, R5, 0x8 ;  /* 0x0000000805047836 */ /* 0x000fc60000000000 */
[----:B------:R-:W-:Y:S02]  /*3290*/  FSEL R90, R69, -INF , !P5 ;  /* 0xff800000455a7808 */ /* 0x000fe40006800000 */
[----:B------:R-:W-:Y:S02]  /*32a0*/  PLOP3.LUT P5, PT, PT, PT, UP0, 0x40, 0x0 ;  /* 0x000000000000781c */ /* 0x000fe40003fae808 */
[----:B------:R-:W-:-:S11]  /*32b0*/  VIADDMNMX R9, R4, R14, R13, PT ;  /* 0x0000000e04097246 */ /* 0x000fd6000380010d */
[----:B------:R-:W-:Y:S05]  /*32c0*/  @P5 BRA `(.L_x_1073) ;  /* 0x0000000000605947 */ /* 0x000fea0003800000 */
[----:B------:R-:W-:Y:S01]  /*32d0*/  IADD3 R4, R16, 0x8, R5 ;  /* 0x0000000810047810 */ /* 0x000fe20007ffe005 */
[----:B------:R-:W-:Y:S04]  /*32e0*/  BSSY B0, `(.L_x_1074) ;  /* 0x0000013000007945 */ /* 0x000fe80003800000 */
        /* <DEDUP_REMOVED lines=12> */
.L_x_1075:
[----:B------:R-:W-:-:S06]  /*33b0*/  UISETP.NE.AND UP1, UPT, UR5, 0x1, UPT ;  /* 0x000000010500788c */ /* 0x000fcc000bf25270 */
[----:B------:R-:W-:-:S05]  /*33c0*/  PLOP3.LUT P5, PT, PT, PT, UP1, 0x80, 0x0 ;  /* 0x000000000000781c */ /* 0x000fca0003faf018 */
[----:B------:R-:W-:-:S08]  /*33d0*/  @UP1 ULDC.64 UR6, c[0x0][0x9e8] ;  /* 0x00027a0000061ab9 */ /* 0x000fd00000000a00 */
[----:B------:R-:W-:Y:S01]  /*33e0*/  @P5 IMAD.HI.U32 R13, R4, UR6, RZ ;  /* 0x00000006040d5c27 */ /* 0x000fe2000f8e00ff */
[----:B------:R-:W-:-:S13]  /*33f0*/  PLOP3.LUT P5, PT, PT, PT, UP1, 0x80, 0x0 ;  /* 0x000000000000781c */ /* 0x000fda0003faf018 */
[----:B------:R-:W-:-:S07]  /*3400*/  @P5 SHF.R.U32.HI R4, RZ, UR7, R13 ;  /* 0x00000007ff045c19 */ /* 0x000fce000801160d */
.L_x_1076:
[----:B------:R-:W-:Y:S05]  /*3410*/  BSYNC B0 ;  /* 0x0000000000007941 */ /* 0x000fea0003800000 */
.L_x_1074:
[----:B------:R-:W-:-:S05]  /*3420*/  IMAD R4, R4, UR5, R55 ;  /* 0x0000000504047c24 */ /* 0x000fca000f8e0237 */
[----:B------:R-:W-:Y:S02]  /*3430*/  VIMNMX R11, R11, R4, !PT ;  /* 0x000000040b0b7248 */ /* 0x000fe40007fe0100 */
[----:B------:R-:W-:-:S07]  /*3440*/  VIADDMNMX R9, R4, UR5, R9, PT ;  /* 0x0000000504097c46 */ /* 0x000fce000b800109 */
.L_x_1073:
[C---:B------:R-:W-:Y:S01]  /*3450*/  ISETP.GT.AND P1, PT, R11.reuse, 0x1, !P1 ;  /* 0x000000010b00780c */ /* 0x040fe20004f24270 */
[----:B------:R-:W-:Y:S01]  /*3460*/  ULDC UR6, c[0x0][0x988] ;  /* 0x0002620000067ab9 */ /* 0x000fe20000000800 */
[----:B------:R-:W-:Y:S02]  /*3470*/  ISETP.GT.AND P6, PT, R11, RZ, !P6 ;  /* 0x000000ff0b00720c */ /* 0x000fe400077c4270 */
[C---:B------:R-:W-:Y:S02]  /*3480*/  ISETP.LT.OR P1, PT, R9.reuse, 0x2, P1 ;  /* 0x000000020900780c */ /* 0x040fe40000f21670 */
[----:B------:R-:W-:Y:S02]  /*3490*/  ISETP.LT.OR P6, PT, R9, 0x1, P6 ;  /* 0x000000010900780c */ /* 0x000fe400037c1670 */
[----:B------:R-:W-:Y:S02]  /*34a0*/  FSEL R12, R12, -INF , !P1 ;  /* 0xff8000000c0c7808 */ /* 0x000fe40004800000 */
[----:B------:R-:W-:Y:S01]  /*34b0*/  ISETP.NE.AND P1, PT, R10, RZ, PT ;  /* 0x000000ff0a00720c */ /* 0x000fe20003f25270 */
[----:B------:R-:W-:Y:S01]  /*34c0*/  IMAD.U32 R10, RZ, RZ, UR6 ;  /* 0x00000006ff0a7e24 */ /* 0x000fe2000f8e00ff */
[----:B------:R-:W-:-:S02]  /*34d0*/  ISETP.GT.AND P2, PT, R11, 0x8, !P2 ;  /* 0x000000080b00780c */ /* 0x000fc40005744270 */
[----:B------:R-:W-:Y:S02]  /*34e0*/  ISETP.GT.AND P1, PT, R11, 0x9, !P1 ;  /* 0x000000090b00780c */ /* 0x000fe40004f24270 */
[----:B------:R-:W-:Y:S02]  /*34f0*/  FSEL R13, R0, -INF , !P6 ;  /* 0xff800000000d7808 */ /* 0x000fe40007000000 */
[----:B------:R-:W-:Y:S02]  /*3500*/  ISETP.LT.OR P1, PT, R9, 0xa, P1 ;  /* 0x0000000a0900780c */ /* 0x000fe40000f21670 */
[----:B------:R-:W-:Y:S02]  /*3510*/  FMNMX.FTZ R0, R24, R26, !PT ;  /* 0x0000001a18007209 */ /* 0x000fe40007810000 */
[----:B------:R-:W-:Y:S02]  /*3520*/  FSEL R21, R21, -INF , !P1 ;  /* 0xff80000015157808 */ /* 0x000fe40004800000 */
[----:B------:R-:W-:-:S02]  /*3530*/  ISETP.NE.AND P1, PT, R25, RZ, PT ;  /* 0x000000ff1900720c */ /* 0x000fc40003f25270 */
[----:B------:R-:W-:Y:S02]  /*3540*/  ISETP.LT.OR P2, PT, R9, 0x9, P2 ;  /* 0x000000090900780c */ /* 0x000fe40001741670 */
[----:B------:R-:W-:Y:S02]  /*3550*/  ISETP.GT.AND P1, PT, R11, 0x10, !P1 ;  /* 0x000000100b00780c */ /* 0x000fe40004f24270 */
[----:B------:R-:W-:Y:S02]  /*3560*/  FMNMX.FTZ R0, R28, R0, !PT ;  /* 0x000000001c007209 */ /* 0x000fe40007810000 */
[----:B------:R-:W-:Y:S02]  /*3570*/  FSEL R15, R15, -INF , !P2 ;  /* 0xff8000000f0f7808 */ /* 0x000fe40005000000 */
[----:B------:R-:W-:Y:S02]  /*3580*/  ISETP.LT.OR P1, PT, R9, 0x11, P1 ;  /* 0x000000110900780c */ /* 0x000fe40000f21670 */
[----:B------:R-:W-:-:S02]  /*3590*/  ISETP.NE.AND P2, PT, R29, RZ, PT ;  /* 0x000000ff1d00720c */ /* 0x000fc40003f45270 */
[----:B------:R-:W-:Y:S02]  /*35a0*/  FMNMX.FTZ R0, R30, R0, !PT ;  /* 0x000000001e007209 */ /* 0x000fe40007810000 */
[----:B------:R-:W-:Y:S02]  /*35b0*/  FSEL R25, R34, -INF , !P1 ;  /* 0xff80000022197808 */ /* 0x000fe40004800000 */
[----:B------:R-:W-:Y:S02]  /*35c0*/  ISETP.GT.AND P1, PT, R11, 0x11, !P2 ;  /* 0x000000110b00780c */ /* 0x000fe40005724270 */
[----:B------:R-:W-:Y:S02]  /*35d0*/  FMNMX.FTZ R0, R32, R0, !PT ;  /* 0x0000000020007209 */ /* 0x000fe40007810000 */
[----:B------:R-:W-:Y:S02]  /*35e0*/  ISETP.LT.OR P1, PT, R9, 0x12, P1 ;  /* 0x000000120900780c */ /* 0x000fe40000f21670 */
[----:B------:R-:W-:-:S02]  /*35f0*/  ISETP.NE.AND P5, PT, R33, RZ, PT ;  /* 0x000000ff2100720c */ /* 0x000fc40003fa5270 */
[----:B------:R-:W-:Y:S02]  /*3600*/  FMNMX.FTZ R0, R66, R0, !PT ;  /* 0x0000000042007209 */ /* 0x000fe40007810000 */
[----:B------:R-:W-:Y:S02]  /*3610*/  FSEL R27, R27, -INF , !P1 ;  /* 0xff8000001b1b7808 */ /* 0x000fe40004800000 */
        /* <DEDUP_REMOVED lines=29> */
[----:B------:R-:W-:Y:S02]  /*37f0*/  ISETP.GT.AND P1, PT, R11, 0x28, !P1 ;  /* 0x000000280b00780c */ /* 0x000fe40004f24270 */
[----:B------:R-:W-:Y:S02]  /*3800*/  FMNMX.FTZ R0, R86, R0, !PT ;  /* 0x0000000056007209 */ /* 0x000fe40007810000 */
[----:B------:R-:W-:Y:S02]  /*3810*/  ISETP.LT.OR P1, PT, R9, 0x29, P1 ;  /* 0x000000290900780c */ /* 0x000fe40000f21670 */
[----:B------:R-:W-:Y:S02]  /*3820*/  FMNMX.FTZ R0, R64, R0, !PT ;  /* 0x0000000040007209 */ /* 0x000fe40007810000 */
[----:B------:R-:W-:-:S02]  /*3830*/  FSEL R37, R46, -INF , !P1 ;  /* 0xff8000002e257808 */ /* 0x000fc40004800000 */
[----:B------:R-:W-:Y:S02]  /*3840*/  FMNMX.FTZ R0, R88, R0, !PT ;  /* 0x0000000058007209 */ /* 0x000fe40007810000 */
[----:B------:R-:W-:Y:S02]  /*3850*/  ISETP.NE.AND P1, PT, R71, RZ, PT ;  /* 0x000000ff4700720c */ /* 0x000fe40003f25270 */
[----:B------:R-:W-:Y:S02]  /*3860*/  FMNMX.FTZ R0, R68, R0, !PT ;  /* 0x0000000044007209 */ /* 0x000fe40007810000 */
[----:B------:R-:W-:Y:S02]  /*3870*/  ISETP.GT.AND P1, PT, R11, 0x29, !P1 ;  /* 0x000000290b00780c */ /* 0x000fe40004f24270 */
[----:B------:R-:W-:Y:S02]  /*3880*/  FMNMX.FTZ R0, R90, R0, !PT ;  /* 0x000000005a007209 */ /* 0x000fe40007810000 */
[----:B------:R-:W-:-:S02]  /*3890*/  ISETP.LT.OR P1, PT, R9, 0x2a, P1 ;  /* 0x0000002a0900780c */ /* 0x000fc40000f21670 */
[----:B------:R-:W-:Y:S02]  /*38a0*/  ISETP.NE.AND P2, PT, R53, RZ, PT ;  /* 0x000000ff3500720c */ /* 0x000fe40003f45270 */
[----:B------:R-:W-:Y:S01]  /*38b0*/  FSEL R39, R39, -INF , !P1 ;  /* 0xff80000027277808 */ /* 0x000fe20004800000 */
[----:B------:R-:W0:Y:S01]  /*38c0*/  SHFL.BFLY PT, R53, R0, 0x2, 0x1f ;  /* 0x0c401f0000357f89 */ /* 0x000e2200000e0000 */
[----:B------:R-:W-:Y:S02]  /*38d0*/  ISETP.NE.AND P1, PT, R45, RZ, PT ;  /* 0x000000ff2d00720c */ /* 0x000fe40003f25270 */
[----:B------:R-:W-:Y:S02]  /*38e0*/  ISETP.NE.AND P5, PT, R77, RZ, PT ;  /* 0x000000ff4d00720c */ /* 0x000fe40003fa5270 */
[----:B------:R-:W-:Y:S02]  /*38f0*/  ISETP.GT.AND P1, PT, R11, 0x30, !P1 ;  /* 0x000000300b00780c */ /* 0x000fe40004f24270 */
[----:B------:R-:W-:-:S02]  /*3900*/  ISETP.NE.AND P6, PT, R79, RZ, PT ;  /* 0x000000ff4f00720c */ /* 0x000fc40003fc5270 */
[----:B------:R-:W-:Y:S02]  /*3910*/  ISETP.LT.OR P1, PT, R9, 0x31, P1 ;  /* 0x000000310900780c */ /* 0x000fe40000f21670 */
[----:B------:R-:W-:Y:S02]  /*3920*/  ISETP.GT.AND P3, PT, R11, 0x51, !P3 ;  /* 0x000000510b00780c */ /* 0x000fe40005f64270 */
[----:B------:R-:W-:Y:S02]  /*3930*/  FSEL R41, R50, -INF , !P1 ;  /* 0xff80000032297808 */ /* 0x000fe40004800000 */
[----:B------:R-:W-:Y:S02]  /*3940*/  ISETP.NE.AND P1, PT, R73, RZ, PT ;  /* 0x000000ff4900720c */ /* 0x000fe40003f25270 */
[C---:B------:R-:W-:Y:S02]  /*3950*/  ISETP.GT.AND P4, PT, R11.reuse, 0x58, !P4 ;  /* 0x000000580b00780c */ /* 0x040fe40006784270 */
[----:B------:R-:W-:-:S02]  /*3960*/  ISETP.GT.AND P1, PT, R11, 0x31, !P1 ;  /* 0x000000310b00780c */ /* 0x000fc40004f24270 */
[C---:B------:R-:W-:Y:S02]  /*3970*/  ISETP.LT.OR P3, PT, R9.reuse, 0x52, P3 ;  /* 0x000000520900780c */ /* 0x040fe40001f61670 */
[----:B------:R-:W-:Y:S02]  /*3980*/  ISETP.LT.OR P1, PT, R9, 0x32, P1 ;  /* 0x000000320900780c */ /* 0x000fe40000f21670 */
[----:B0-----:R-:W-:Y:S02]  /*3990*/  FMNMX.FTZ R14, R0, R53, !PT ;  /* 0x00000035000e7209 */ /* 0x001fe40007810000 */
[----:B------:R-:W-:Y:S02]  /*39a0*/  FMNMX.FTZ R0, R13, R12, !PT ;  /* 0x0000000c0d007209 */ /* 0x000fe40007810000 */
[----:B------:R-:W-:Y:S01]  /*39b0*/  FSEL R43, R43, -INF , !P1 ;  /* 0xff8000002b2b7808 */ /* 0x000fe20004800000 */
[----:B------:R-:W0:Y:S01]  /*39c0*/  SHFL.BFLY PT, R53, R14, 0x1, 0x1f ;  /* 0x0c201f000e357f89 */ /* 0x000e2200000e0000 */
[----:B------:R-:W-:-:S02]  /*39d0*/  ISETP.NE.AND P1, PT, R49, RZ, PT ;  /* 0x000000ff3100720c */ /* 0x000fc40003f25270 */
[----:B------:R-:W-:Y:S02]  /*39e0*/  FMNMX.FTZ R0, R15, R0, !PT ;  /* 0x000000000f007209 */ /* 0x000fe40007810000 */
[----:B------:R-:W-:Y:S02]  /*39f0*/  ISETP.GT.AND P1, PT, R11, 0x38, !P1 ;  /* 0x000000380b00780c */ /* 0x000fe40004f24270 */
[----:B------:R-:W-:Y:S02]  /*3a00*/  FMNMX.FTZ R0, R21, R0, !PT ;  /* 0x0000000015007209 */ /* 0x000fe40007810000 */
[----:B------:R-:W-:Y:S02]  /*3a10*/  ISETP.LT.OR P1, PT, R9, 0x39, P1 ;  /* 0x000000390900780c */ /* 0x000fe40000f21670 */
[----:B------:R-:W-:Y:S02]  /*3a20*/  FMNMX.FTZ R0, R25, R0, !PT ;  /* 0x0000000019007209 */ /* 0x000fe40007810000 */
        /* <DEDUP_REMOVED lines=8> */
[----:B------:R-:W-:Y:S02]  /*3ab0*/  ISETP.GT.AND P1, PT, R11, 0x40, !P2 ;  /* 0x000000400b00780c */ /* 0x000fe40005724270 */
[----:B------:R-:W-:Y:S02]  /*3ac0*/  FMNMX.FTZ R0, R33, R0, !PT ;  /* 0x0000000021007209 */ /* 0x000fe40007810000 */
[----:B------:R-:W-:Y:S02]  /*3ad0*/  ISETP.LT.OR P1, PT, R9, 0x41, P1 ;  /* 0x000000410900780c */ /* 0x000fe40000f21670 */
[----:B------:R-:W-:Y:S02]  /*3ae0*/  FMNMX.FTZ R0, R35, R0, !PT ;  /* 0x0000000023007209 */ /* 0x000fe40007810000 */
[----:B------:R-:W-:-:S02]  /*3af0*/  FSEL R49, R58, -INF , !P1 ;  /* 0xff8000003a317808 */ /* 0x000fc40004800000 */
[----:B------:R-:W-:Y:S02]  /*3b00*/  FMNMX.FTZ R0, R37, R0, !PT ;  /* 0x0000000025007209 */ /* 0x000fe40007810000 */
[----:B------:R-:W-:Y:S02]  /*3b10*/  ISETP.GT.AND P1, PT, R11, 0x41, !P5 ;  /* 0x000000410b00780c */ /* 0x000fe40006f24270 */
[----:B0-----:R-:W-:Y:S02]  /*3b20*/  FMNMX.FTZ R4, R14, R53, !PT ;  /* 0x000000350e047209 */ /* 0x001fe40007810000 */
[----:B------:R-:W-:Y:S02]  /*3b30*/  FMNMX.FTZ R0, R39, R0, !PT ;  /* 0x0000000027007209 */ /* 0x000fe40007810000 */
[----:B------:R-:W-:Y:S01]  /*3b40*/  ISETP.LT.OR P1, PT, R9, 0x42, P1 ;  /* 0x000000420900780c */ /* 0x000fe20000f21670 */
[----:B------:R-:W-:Y:S01]  /*3b50*/  FMUL.FTZ R20, R4, R10 ;  /* 0x0000000a04147220 */ /* 0x000fe20000410000 */
[----:B------:R-:W-:-:S02]  /*3b60*/  FMNMX.FTZ R0, R41, R0, !PT ;  /* 0x0000000029007209 */ /* 0x000fc40007810000 */
[----:B------:R-:W-:Y:S02]  /*3b70*/  FSEL R51, R51, -INF , !P1 ;  /* 0xff80000033337808 */ /* 0x000fe40004800000 */
[----:B------:R-:W-:Y:S02]  /*3b80*/  FSETP.NEU.FTZ.AND P1, PT, R4, -INF , PT ;  /* 0xff8000000400780b */ /* 0x000fe40003f3d000 */
[----:B------:R-:W-:Y:S02]  /*3b90*/  ISETP.NE.AND P5, PT, R57, RZ, PT ;  /* 0x000000ff3900720c */ /* 0x000fe40003fa5270 */
[----:B------:R-:W-:Y:S02]  /*3ba0*/  FMNMX.FTZ R0, R43, R0, !PT ;  /* 0x000000002b007209 */ /* 0x000fe40007810000 */
[----:B------:R-:W-:Y:S02]  /*3bb0*/  FSEL R61, R20, RZ, P1 ;  /* 0x000000ff143d7208 */ /* 0x000fe40000800000 */
[----:B------:R-:W-:-:S02]  /*3bc0*/  ISETP.GT.AND P1, PT, R11, 0x48, !P5 ;  /* 0x000000480b00780c */ /* 0x000fc40006f24270 */
[----:B------:R-:W-:Y:S01]  /*3bd0*/  FMNMX.FTZ R0, R45, R0, !PT ;  /* 0x000000002d007209 */ /* 0x000fe20007810000 */
[-CC-:B------:R-:W-:Y:S01]  /*3be0*/  FFMA.FTZ R14, R24, R10.reuse, -R61.reuse ;  /* 0x0000000a180e7223 */ /* 0x180fe2000001083d */
[----:B------:R-:W-:Y:S01]  /*3bf0*/  ISETP.LT.OR P1, PT, R9, 0x49, P1 ;  /* 0x000000490900780c */ /* 0x000fe20000f21670 */
[--C-:B------:R-:W-:Y:S01]  /*3c00*/  FFMA.FTZ R20, R26, R10, -R61.reuse ;  /* 0x0000000a1a147223 */ /* 0x100fe2000001083d */
[----:B------:R-:W-:Y:S01]  /*3c10*/  FMNMX.FTZ R0, R47, R0, !PT ;  /* 0x000000002f007209 */ /* 0x000fe20007810000 */
[-CC-:B------:R-:W-:Y:S01]  /*3c20*/  FFMA.FTZ R24, R28, R10.reuse, -R61.reuse ;  /* 0x0000000a1c187223 */ /* 0x180fe2000001083d */
[----:B------:R-:W-:Y:S01]  /*3c30*/  FSEL R53, R62, -INF , !P1 ;  /* 0xff8000003e357808 */ /* 0x000fe20004800000 */
[----:B------:R-:W-:Y:S01]  /*3c40*/  MUFU.EX2 R14, R14 ;  /* 0x0000000e000e7308 */ /* 0x000fe20000000800 */
[----:B------:R-:W-:Y:S01]  /*3c50*/  ISETP.NE.AND P2, PT, R81, RZ, PT ;  /* 0x000000ff5100720c */ /* 0x000fe20003f45270 */
[-CC-:B------:R-:W-:Y:S01]  /*3c60*/  FFMA.FTZ R26, R30, R10.reuse, -R61.reuse ;  /* 0x0000000a1e1a7223 */ /* 0x180fe2000001083d */
[----:B------:R-:W-:Y:S01]  /*3c70*/  ISETP.GT.AND P1, PT, R11, 0x49, !P6 ;  /* 0x000000490b00780c */ /* 0x000fe20007724270 */
[--C-:B------:R-:W-:Y:S01]  /*3c80*/  FFMA.FTZ R28, R32, R10, -R61.reuse ;  /* 0x0000000a201c7223 */ /* 0x100fe2000001083d */
[----:B------:R-:W-:Y:S01]  /*3c90*/  FMNMX.FTZ R0, R49, R0, !PT ;  /* 0x0000000031007209 */ /* 0x000fe20007810000 */
[-CC-:B------:R-:W-:Y:S01]  /*3ca0*/  FFMA.FTZ R38, R88, R10.reuse, -R61.reuse ;  /* 0x0000000a58267223 */ /* 0x180fe2000001083d */
[----:B------:R-:W-:Y:S01]  /*3cb0*/  ISETP.NE.AND P5, PT, R65, RZ, PT ;  /* 0x000000ff4100720c */ /* 0x000fe20003fa5270 */
[----:B------:R0:W1:Y:S01]  /*3cc0*/  MUFU.EX2 R63, R20 ;  /* 0x00000014003f7308 */ /* 0x0000620000000800 */
[----:B------:R-:W-:Y:S01]  /*3cd0*/  ISETP.GT.AND P2, PT, R11, 0x50, !P2 ;  /* 0x000000500b00780c */ /* 0x000fe20005744270 */
[-CC-:B------:R-:W-:Y:S01]  /*3ce0*/  FFMA.FTZ R30, R36, R10.reuse, -R61.reuse ;  /* 0x0000000a241e7223 */ /* 0x180fe2000001083d */
[----:B------:R-:W-:Y:S01]  /*3cf0*/  ISETP.LT.OR P1, PT, R9, 0x4a, P1 ;  /* 0x0000004a0900780c */ /* 0x000fe20000f21670 */
[--C-:B------:R-:W-:Y:S01]  /*3d00*/  FFMA.FTZ R32, R52, R10, -R61.reuse ;  /* 0x0000000a34207223 */ /* 0x100fe2000001083d */
[----:B------:R-:W-:Y:S01]  /*3d10*/  FMNMX.FTZ R0, R51, R0, !PT ;  /* 0x0000000033007209 */ /* 0x000fe20007810000 */
[-CC-:B------:R-:W-:Y:S01]  /*3d20*/  FFMA.FTZ R34, R82, R10.reuse, -R61.reuse ;  /* 0x0000000a52227223 */ /* 0x180fe2000001083d */
[----:B------:R-:W-:Y:S01]  /*3d30*/  ISETP.GT.AND P5, PT, R11, 0x59, !P5 ;  /* 0x000000590b00780c */ /* 0x000fe20006fa4270 */
[----:B------:R-:W-:Y:S01]  /*3d40*/  MUFU.EX2 R24, R24 ;  /* 0x0000001800187308 */ /* 0x000fe20000000800 */
[----:B------:R-:W-:Y:S01]  /*3d50*/  ISETP.LT.OR P2, PT, R9, 0x51, P2 ;  /* 0x000000510900780c */ /* 0x000fe20001741670 */
[-CC-:B0-----:R-:W-:Y:S01]  /*3d60*/  FFMA.FTZ R20, R66, R10.reuse, -R61.reuse ;  /* 0x0000000a42147223 */ /* 0x181fe2000001083d */
[----:B------:R-:W-:Y:S01]  /*3d70*/  FSEL R11, R2, -INF , !P1 ;  /* 0xff800000020b7808 */ /* 0x000fe20004800000 */
[--C-:B------:R-:W-:Y:S01]  /*3d80*/  FFMA.FTZ R2, R40, R10, -R61.reuse ;  /* 0x0000000a28027223 */ /* 0x100fe2000001083d */
[----:B------:R-:W-:Y:S01]  /*3d90*/  FMNMX.FTZ R0, R53, R0, !PT ;  /* 0x0000000035007209 */ /* 0x000fe20007810000 */
[--C-:B------:R-:W-:Y:S01]  /*3da0*/  FFMA.FTZ R36, R56, R10, -R61.reuse ;  /* 0x0000000a38247223 */ /* 0x100fe2000001083d */
[----:B------:R-:W-:Y:S01]  /*3db0*/  FSEL R55, R8, -INF , !P2 ;  /* 0xff80000008377808 */ /* 0x000fe20005000000 */
[----:B------:R0:W-:Y:S01]  /*3dc0*/  MUFU.EX2 R180, R2 ;  /* 0x0000000200b47308 */ /* 0x0001e20000000800 */
[----:B------:R-:W-:Y:S01]  /*3dd0*/  FMNMX.FTZ R0, R11, R0, !PT ;  /* 0x000000000b007209 */ /* 0x000fe20007810000 */
[----:B------:R-:W-:Y:S01]  /*3de0*/  FFMA.FTZ R8, R76, R10, -R61 ;  /* 0x0000000a4c087223 */ /* 0x000fe2000001083d */
[----:B------:R-:W-:-:S02]  /*3df0*/  ISETP.LT.OR P4, PT, R9, 0x59, P4 ;  /* 0x000000590900780c */ /* 0x000fc40002781670 */
[----:B------:R-:W-:Y:S02]  /*3e00*/  FSEL R57, R3, -INF , !P3 ;  /* 0xff80000003397808 */ /* 0x000fe40005800000 */
[----:B------:R-:W-:Y:S01]  /*3e10*/  FMNMX.FTZ R0, R55, R0, !PT ;  /* 0x0000000037007209 */ /* 0x000fe20007810000 */
[----:B------:R2:W-:Y:S01]  /*3e20*/  MUFU.EX2 R67, R20 ;  /* 0x0000001400437308 */ /* 0x0005e20000000800 */
[----:B------:R-:W-:Y:S01]  /*3e30*/  ISETP.LT.OR P5, PT, R9, 0x5a, P5 ;  /* 0x0000005a0900780c */ /* 0x000fe20002fa1670 */
[--C-:B0-----:R-:W-:Y:S01]  /*3e40*/  FFMA.FTZ R2, R44, R10, -R61.reuse ;  /* 0x0000000a2c027223 */ /* 0x101fe2000001083d */
[----:B------:R-:W-:Y:S02]  /*3e50*/  FSEL R9, R70, -INF , !P4 ;  /* 0xff80000046097808 */ /* 0x000fe40006000000 */
[----:B------:R-:W-:Y:S02]  /*3e60*/  FMNMX.FTZ R0, R57, R0, !PT ;  /* 0x0000000039007209 */ /* 0x000fe40007810000 */
[----:B------:R-:W-:Y:S01]  /*3e70*/  FSEL R59, R59, -INF , !P5 ;  /* 0xff8000003b3b7808 */ /* 0x000fe20006800000 */
[----:B------:R-:W-:Y:S01]  /*3e80*/  MUFU.EX2 R182, R2 ;  /* 0x0000000200b67308 */ /* 0x000fe20000000800 */
[----:B------:R-:W-:Y:S01]  /*3e90*/  FMNMX.FTZ R0, R9, R0, !PT ;  /* 0x0000000009007209 */ /* 0x000fe20007810000 */
[----:B--2---:R-:W-:Y:S01]  /*3ea0*/  FFMA.FTZ R20, R78, R10, -R61 ;  /* 0x0000000a4e147223 */ /* 0x004fe2000001083d */
[----:B-1----:R-:W-:-:S02]  /*3eb0*/  F2FP.BF16.F32.PACK_AB R188, R63, R14 ;  /* 0x0000000e3fbc723e */ /* 0x002fc400000010ff */
[----:B------:R-:W-:-:S03]  /*3ec0*/  FMNMX.FTZ R0, R59, R0, !PT ;  /* 0x000000003b007209 */ /* 0x000fc60007810000 */
[----:B------:R0:W1:Y:S02]  /*3ed0*/  MUFU.EX2 R65, R26 ;  /* 0x0000001a00417308 */ /* 0x0000640000000800 */
[----:B------:R-:W2:Y:S06]  /*3ee0*/  SHFL.BFLY PT, R3, R0, 0x2, 0x1f ;  /* 0x0c401f0000037f89 */ /* 0x000eac00000e0000 */
[----:B------:R3:W-:Y:S01]  /*3ef0*/  MUFU.EX2 R73, R20 ;  /* 0x0000001400497308 */ /* 0x0007e20000000800 */
[----:B0-----:R-:W-:-:S07]  /*3f00*/  FFMA.FTZ R26, R72, R10, -R61 ;  /* 0x0000000a481a7223 */ /* 0x001fce000001083d */
[----:B------:R-:W0:Y:S01]  /*3f10*/  MUFU.EX2 R28, R28 ;  /* 0x0000001c001c7308 */ /* 0x000e220000000800 */
[----:B---3--:R-:W-:Y:S01]  /*3f20*/  FFMA.FTZ R20, R86, R10, -R61 ;  /* 0x0000000a56147223 */ /* 0x008fe2000001083d */
[----:B-1----:R-:W-:-:S06]  /*3f30*/  F2FP.BF16.F32.PACK_AB R190, R65, R24 ;  /* 0x0000001841be723e */ /* 0x002fcc00000010ff */
[----:B------:R-:W-:Y:S01]  /*3f40*/  MUFU.EX2 R83, R38 ;  /* 0x0000002600537308 */ /* 0x000fe20000000800 */
[----:B--2---:R-:W-:Y:S01]  /*3f50*/  FMNMX.FTZ R2, R0, R3, !PT ;  /* 0x0000000300027209 */ /* 0x004fe20007810000 */
[----:B------:R-:W-:-:S04]  /*3f60*/  FFMA.FTZ R0, R84, R10, -R61 ;  /* 0x0000000a54007223 */ /* 0x000fc8000001083d */
[----:B------:R-:W1:Y:S02]  /*3f70*/  SHFL.BFLY PT, R3, R2, 0x1, 0x1f ;  /* 0x0c201f0002037f89 */ /* 0x000e6400000e0000 */
[----:B------:R2:W-:Y:S01]  /*3f80*/  MUFU.EX2 R79, R0 ;  /* 0x00000000004f7308 */ /* 0x0005e20000000800 */
[----:B0-----:R-:W-:-:S07]  /*3f90*/  F2FP.BF16.F32.PACK_AB R184, R67, R28 ;  /* 0x0000001c43b8723e */ /* 0x001fce00000010ff */
[----:B------:R-:W-:Y:S08]  /*3fa0*/  MUFU.EX2 R81, R20 ;  /* 0x0000001400517308 */ /* 0x000ff00000000800 */
[----:B------:R-:W-:Y:S01]  /*3fb0*/  MUFU.EX2 R30, R30 ;  /* 0x0000001e001e7308 */ /* 0x000fe20000000800 */
[----:B-1----:R-:W-:-:S07]  /*3fc0*/  FMNMX.FTZ R3, R2, R3, !PT ;  /* 0x0000000302037209 */ /* 0x002fce0007810000 */
[----:B------:R0:W1:Y:S01]  /*3fd0*/  MUFU.EX2 R69, R26 ;  /* 0x0000001a00457308 */ /* 0x0000620000000800 */
[-C--:B------:R-:W-:Y:S01]  /*3fe0*/  FFMA.FTZ R2, R68, R10.reuse, -R61 ;  /* 0x0000000a44027223 */ /* 0x080fe2000001083d */
[C---:B------:R-:W-:Y:S01]  /*3ff0*/  FSETP.NEU.FTZ.AND P1, PT, R3.reuse, -INF , PT ;  /* 0xff8000000300780b */ /* 0x040fe20003f3d000 */
[----:B--2---:R-:W-:-:S05]  /*4000*/  FMUL.FTZ R0, R3, R10 ;  /* 0x0000000a03007220 */ /* 0x004fca0000410000 */
[----:B------:R2:W-:Y:S01]  /*4010*/  MUFU.EX2 R71, R8 ;  /* 0x0000000800477308 */ /* 0x0005e20000000800 */
[----:B------:R-:W-:Y:S01]  /*4020*/  FSEL R0, R0, RZ, P1 ;  /* 0x000000ff00007208 */ /* 0x000fe20000800000 */
[----:B0-----:R-:W-:Y:S01]  /*4030*/  FFMA.FTZ R26, R48, R10, -R61 ;  /* 0x0000000a301a7223 */ /* 0x001fe2000001083d */
        /* <DEDUP_REMOVED lines=11> */
[-C--:B--2---:R-:W-:Y:S01]  /*40f0*/  FFMA.FTZ R8, R80, R10.reuse, -R61 ;  /* 0x0000000a50087223 */ /* 0x084fe2000001083d */
[-CC-:B------:R-:W-:Y:S01]  /*4100*/  FFMA.FTZ R35, R35, R10.reuse, -R0.reuse ;  /* 0x0000000a23237223 */ /* 0x180fe20000010800 */
[-CC-:B------:R-:W-:Y:S01]  /*4110*/  FFMA.FTZ R37, R37, R10.reuse, -R0.reuse ;  /* 0x0000000a25257223 */ /* 0x180fe20000010800 */
[----:B------:R-:W-:Y:S01]  /*4120*/  MUFU.EX2 R13, R13 ;  /* 0x0000000d000d7308 */ /* 0x000fe20000000800 */
[----:B0-----:R-:W-:Y:S01]  /*4130*/  FADD.FTZ R21, R14, R63 ;  /* 0x0000003f0e157221 */ /* 0x001fe20000010000 */
[-CC-:B------:R-:W-:Y:S01]  /*4140*/  FFMA.FTZ R39, R39, R10.reuse, -R0.reuse ;  /* 0x0000000a27277223 */ /* 0x180fe20000010800 */
[-CC-:B------:R-:W-:Y:S01]  /*4150*/  FFMA.FTZ R41, R41, R10.reuse, -R0.reuse ;  /* 0x0000000a29297223 */ /* 0x180fe20000010800 */
[-CC-:B------:R-:W-:Y:S01]  /*4160*/  FFMA.FTZ R43, R43, R10.reuse, -R0.reuse ;  /* 0x0000000a2b2b7223 */ /* 0x180fe20000010800 */
[-CC-:B------:R-:W-:Y:S01]  /*4170*/  FFMA.FTZ R45, R45, R10.reuse, -R0.reuse ;  /* 0x0000000a2d2d7223 */ /* 0x180fe20000010800 */
[-CC-:B------:R-:W-:Y:S01]  /*4180*/  FFMA.FTZ R47, R47, R10.reuse, -R0.reuse ;  /* 0x0000000a2f2f7223 */ /* 0x180fe20000010800 */
[-CC-:B------:R-:W-:Y:S01]  /*4190*/  FFMA.FTZ R49, R49, R10.reuse, -R0.reuse ;  /* 0x0000000a31317223 */ /* 0x180fe20000010800 */
[----:B------:R0:W2:Y:S01]  /*41a0*/  MUFU.EX2 R20, R12 ;  /* 0x0000000c00147308 */ /* 0x0000a20000000800 */
[-CC-:B------:R-:W-:Y:S01]  /*41b0*/  FFMA.FTZ R51, R51, R10.reuse, -R0.reuse ;  /* 0x0000000a33337223 */ /* 0x180fe20000010800 */
[-CC-:B------:R-:W-:Y:S01]  /*41c0*/  FFMA.FTZ R53, R53, R10.reuse, -R0.reuse ;  /* 0x0000000a35357223 */ /* 0x180fe20000010800 */
[-CC-:B------:R-:W-:Y:S01]  /*41d0*/  FFMA.FTZ R11, R11, R10.reuse, -R0.reuse ;  /* 0x0000000a0b0b7223 */ /* 0x180fe20000010800 */
[-CC-:B------:R-:W-:Y:S01]  /*41e0*/  FFMA.FTZ R55, R55, R10.reuse, -R0.reuse ;  /* 0x0000000a37377223 */ /* 0x180fe20000010800 */
[-CC-:B------:R-:W-:Y:S01]  /*41f0*/  FFMA.FTZ R57, R57, R10.reuse, -R0.reuse ;  /* 0x0000000a39397223 */ /* 0x180fe20000010800 */
[----:B------:R-:W-:Y:S01]  /*4200*/  FFMA.FTZ R59, R59, R10, -R0 ;  /* 0x0000000a3b3b7223 */ /* 0x000fe20000010800 */
[----:B-1----:R-:W-:Y:S01]  /*4210*/  F2FP.BF16.F32.PACK_AB R186, R69, R30 ;  /* 0x0000001e45ba723e */ /* 0x002fe200000010ff */
[----:B------:R-:W1:Y:S01]  /*4220*/  MUFU.EX2 R15, R15 ;  /* 0x0000000f000f7308 */ /* 0x000e620000000800 */
[----:B0-----:R-:W-:-:S04]  /*4230*/  FADD.FTZ R12, R24, R21 ;  /* 0x00000015180c7221 */ /* 0x001fc80000010000 */
[----:B------:R-:W-:-:S03]  /*4240*/  FADD.FTZ R21, R65, R12 ;  /* 0x0000000c41157221 */ /* 0x000fc60000010000 */
[----:B------:R-:W0:Y:S01]  /*4250*/  MUFU.EX2 R25, R25 ;  /* 0x0000001900197308 */ /* 0x000e220000000800 */
[----:B------:R-:W-:Y:S01]  /*4260*/  FADD.FTZ R12, R28, R21 ;  /* 0x000000151c0c7221 */ /* 0x000fe20000010000 */
[----:B--2---:R-:W-:-:S03]  /*4270*/  F2FP.BF16.F32.PACK_AB R189, R20, R13 ;  /* 0x0000000d14bd723e */ /* 0x004fc600000010ff */
[----:B------:R-:W-:Y:S01]  /*4280*/  FADD.FTZ R21, R67, R12 ;  /* 0x0000000c43157221 */ /* 0x000fe20000010000 */
[----:B------:R-:W-:Y:S02]  /*4290*/  FADD.FTZ R12, R13, R20 ;  /* 0x000000140d0c7221 */ /* 0x000fe40000010000 */
[----:B------:R2:W3:Y:S01]  /*42a0*/  MUFU.EX2 R40, R27 ;  /* 0x0000001b00287308 */ /* 0x0004e20000000800 */
[----:B------:R-:W-:Y:S01]  /*42b0*/  FADD.FTZ R50, R30, R21 ;  /* 0x000000151e327221 */ /* 0x000fe20000010000 */
[----:B-1----:R-:W-:Y:S01]  /*42c0*/  FADD.FTZ R21, R15, R12 ;  /* 0x0000000c0f157221 */ /* 0x002fe20000010000 */
[----:B------:R-:W-:-:S03]  /*42d0*/  F2FP.BF16.F32.PACK_AB R191, R38, R15 ;  /* 0x0000000f26bf723e */ /* 0x000fc600000010ff */
[----:B------:R-:W-:Y:S02]  /*42e0*/  FADD.FTZ R12, R38, R21 ;  /* 0x00000015260c7221 */ /* 0x000fe40000010000 */
[----:B------:R-:W1:Y:S01]  /*42f0*/  MUFU.EX2 R29, R29 ;  /* 0x0000001d001d7308 */ /* 0x000e620000000800 */
[----:B--2---:R-:W-:Y:S01]  /*4300*/  FADD.FTZ R27, R69, R50 ;  /* 0x00000032451b7221 */ /* 0x004fe20000010000 */
[----:B0-----:R-:W-:-:S03]  /*4310*/  FADD.FTZ R21, R25, R12 ;  /* 0x0000000c19157221 */ /* 0x001fc60000010000 */
[----:B------:R-:W-:Y:S01]  /*4320*/  FADD.FTZ R52, R180, R27 ;  /* 0x0000001bb4347221 */ /* 0x000fe20000010000 */
[C---:B------:R-:W-:Y:S02]  /*4330*/  F2FP.BF16.F32.PACK_AB R180, R71.reuse, R180 ;  /* 0x000000b447b4723e */ /* 0x040fe400000010ff */
[----:B------:R-:W0:Y:S01]  /*4340*/  MUFU.EX2 R42, R31 ;  /* 0x0000001f002a7308 */ /* 0x000e220000000800 */
[----:B------:R-:W-:Y:S01]  /*4350*/  FADD.FTZ R27, R71, R52 ;  /* 0x00000034471b7221 */ /* 0x000fe20000010000 */
[C---:B---3--:R-:W-:Y:S01]  /*4360*/  FADD.FTZ R12, R40.reuse, R21 ;  /* 0x00000015280c7221 */ /* 0x048fe20000010000 */
[----:B------:R-:W-:Y:S02]  /*4370*/  F2FP.BF16.F32.PACK_AB R185, R40, R25 ;  /* 0x0000001928b9723e */ /* 0x000fe400000010ff */
[----:B------:R-:W-:Y:S01]  /*4380*/  FADD.FTZ R52, R182, R27 ;  /* 0x0000001bb6347221 */ /* 0x000fe20000010000 */
[----:B------:R-:W-:Y:S02]  /*4390*/  F2FP.BF16.F32.PACK_AB R182, R73, R182 ;  /* 0x000000b649b6723e */ /* 0x000fe400000010ff */
[----:B------:R-:W2:Y:S01]  /*43a0*/  MUFU.EX2 R26, R26 ;  /* 0x0000001a001a7308 */ /* 0x000ea20000000800 */
[----:B-1----:R-:W-:Y:S01]  /*43b0*/  FADD.FTZ R21, R29, R12 ;  /* 0x0000000c1d157221 */ /* 0x002fe20000010000 */
[----:B------:R-:W-:-:S06]  /*43c0*/  FADD.FTZ R27, R73, R52 ;  /* 0x00000034491b7221 */ /* 0x000fcc0000010000 */
[----:B------:R-:W1:Y:S01]  /*43d0*/  MUFU.EX2 R33, R33 ;  /* 0x0000002100217308 */ /* 0x000e620000000800 */
[C---:B0-----:R-:W-:Y:S01]  /*43e0*/  FADD.FTZ R12, R42.reuse, R21 ;  /* 0x000000152a0c7221 */ /* 0x041fe20000010000 */
[----:B------:R-:W-:Y:S01]  /*43f0*/  FFMA.FTZ R21, R9, R10, -R0 ;  /* 0x0000000a09157223 */ /* 0x000fe20000010800 */
[----:B------:R-:W-:-:S05]  /*4400*/  F2FP.BF16.F32.PACK_AB R187, R42, R29 ;  /* 0x0000001d2abb723e */ /* 0x000fca00000010ff */
[----:B------:R0:W3:Y:S01]  /*4410*/  MUFU.EX2 R75, R8 ;  /* 0x00000008004b7308 */ /* 0x0000e20000000800 */
[----:B--2---:R-:W-:-:S07]  /*4420*/  FADD.FTZ R54, R26, R27 ;  /* 0x0000001b1a367221 */ /* 0x004fce0000010000 */
[----:B------:R-:W2:Y:S01]  /*4430*/  MUFU.EX2 R44, R35 ;  /* 0x00000023002c7308 */ /* 0x000ea20000000800 */
[----:B0-----:R-:W-:Y:S01]  /*4440*/  FFMA.FTZ R8, R60, R10, -R61 ;  /* 0x0000000a3c087223 */ /* 0x001fe2000001083d */
[----:B-1----:R-:W-:-:S06]  /*4450*/  FADD.FTZ R9, R33, R12 ;  /* 0x0000000c21097221 */ /* 0x002fcc0000010000 */
[----:B------:R-:W0:Y:S01]  /*4460*/  MUFU.EX2 R32, R32 ;  /* 0x0000002000207308 */ /* 0x000e220000000800 */
[C---:B---3--:R-:W-:Y:S01]  /*4470*/  FADD.FTZ R27, R75.reuse, R54 ;  /* 0x000000364b1b7221 */ /* 0x048fe20000010000 */
[----:B------:R-:W-:-:S06]  /*4480*/  F2FP.BF16.F32.PACK_AB R176, R75, R26 ;  /* 0x0000001a4bb0723e */ /* 0x000fcc00000010ff */
[----:B------:R-:W1:Y:S01]  /*4490*/  MUFU.EX2 R37, R37 ;  /* 0x0000002500257308 */ /* 0x000e620000000800 */
[C---:B--2---:R-:W-:Y:S01]  /*44a0*/  FADD.FTZ R0, R44.reuse, R9 ;  /* 0x000000092c007221 */ /* 0x044fe20000010000 */
[----:B------:R-:W-:-:S06]  /*44b0*/  F2FP.BF16.F32.PACK_AB R181, R44, R33 ;  /* 0x000000212cb5723e */ /* 0x000fcc00000010ff */
[----:B------:R2:W3:Y:S01]  /*44c0*/  MUFU.EX2 R77, R34 ;  /* 0x00000022004d7308 */ /* 0x0004e20000000800 */
[----:B0-----:R-:W-:-:S07]  /*44d0*/  FADD.FTZ R12, R32, R27 ;  /* 0x0000001b200c7221 */ /* 0x001fce0000010000 */
[----:B------:R-:W0:Y:S01]  /*44e0*/  MUFU.EX2 R46, R39 ;  /* 0x00000027002e7308 */ /* 0x000e220000000800 */
[-CC-:B--2---:R-:W-:Y:S01]  /*44f0*/  FFMA.FTZ R34, R64, R10.reuse, -R61.reuse ;  /* 0x0000000a40227223 */ /* 0x184fe2000001083d */
[----:B-1----:R-:W-:Y:S01]  /*4500*/  FADD.FTZ R9, R37, R0 ;  /* 0x0000000025097221 */ /* 0x002fe20000010000 */
[----:B------:R-:W-:-:S05]  /*4510*/  FFMA.FTZ R61, R90, R10, -R61 ;  /* 0x0000000a5a3d7223 */ /* 0x000fca000001083d */
[----:B------:R-:W1:Y:S01]  /*4520*/  MUFU.EX2 R36, R36 ;  /* 0x0000002400247308 */ /* 0x000e620000000800 */
[C---:B---3--:R-:W-:Y:S01]  /*4530*/  FADD.FTZ R27, R77.reuse, R12 ;  /* 0x0000000c4d1b7221 */ /* 0x048fe20000010000 */
[----:B------:R-:W-:-:S06]  /*4540*/  F2FP.BF16.F32.PACK_AB R178, R77, R32 ;  /* 0x000000204db2723e */ /* 0x000fcc00000010ff */
[----:B------:R-:W2:Y:S01]  /*4550*/  MUFU.EX2 R41, R41 ;  /* 0x0000002900297308 */ /* 0x000ea20000000800 */
[C---:B0-----:R-:W-:Y:S01]  /*4560*/  FADD.FTZ R12, R46.reuse, R9 ;  /* 0x000000092e0c7221 */ /* 0x041fe20000010000 */
[----:B------:R-:W-:-:S06]  /*4570*/  F2FP.BF16.F32.PACK_AB R183, R46, R37 ;  /* 0x000000252eb7723e */ /* 0x000fcc00000010ff */
[----:B------:R-:W0:Y:S01]  /*4580*/  MUFU.EX2 R48, R43 ;  /* 0x0000002b00307308 */ /* 0x000e220000000800 */
[----:B-1----:R-:W-:Y:S01]  /*4590*/  FADD.FTZ R14, R36, R27 ;  /* 0x0000001b240e7221 */ /* 0x002fe20000010000 */
[----:B------:R-:W-:-:S03]  /*45a0*/  F2FP.BF16.F32.PACK_AB R172, R79, R36 ;  /* 0x000000244fac723e */ /* 0x000fc600000010ff */
[----:B------:R-:W-:-:S03]  /*45b0*/  FADD.FTZ R27, R79, R14 ;  /* 0x0000000e4f1b7221 */ /* 0x000fc60000010000 */
[----:B------:R-:W1:Y:S01]  /*45c0*/  MUFU.EX2 R8, R8 ;  /* 0x0000000800087308 */ /* 0x000e620000000800 */
[----:B--2---:R-:W-:-:S07]  /*45d0*/  FADD.FTZ R9, R41, R12 ;  /* 0x0000000c29097221 */ /* 0x004fce0000010000 */
[----:B------:R-:W2:Y:S01]  /*45e0*/  MUFU.EX2 R45, R45 ;  /* 0x0000002d002d7308 */ /* 0x000ea20000000800 */
[C---:B0-----:R-:W-:Y:S01]  /*45f0*/  FADD.FTZ R12, R48.reuse, R9 ;  /* 0x00000009300c7221 */ /* 0x041fe20000010000 */
[----:B------:R-:W-:-:S06]  /*4600*/  F2FP.BF16.F32.PACK_AB R177, R48, R41 ;  /* 0x0000002930b1723e */ /* 0x000fcc00000010ff */
[----:B------:R-:W0:Y:S01]  /*4610*/  MUFU.EX2 R50, R47 ;  /* 0x0000002f00327308 */ /* 0x000e220000000800 */
[----:B-1----:R-:W-:Y:S01]  /*4620*/  FADD.FTZ R14, R8, R27 ;  /* 0x0000001b080e7221 */ /* 0x002fe20000010000 */
[----:B------:R-:W-:-:S06]  /*4630*/  F2FP.BF16.F32.PACK_AB R174, R81, R8 ;  /* 0x0000000851ae723e */ /* 0x000fcc00000010ff */
[----:B------:R-:W1:Y:S01]  /*4640*/  MUFU.EX2 R34, R34 ;  /* 0x0000002200227308 */ /* 0x000e620000000800 */
[----:B--2---:R-:W-:-:S07]  /*4650*/  FADD.FTZ R9, R45, R12 ;  /* 0x0000000c2d097221 */ /* 0x004fce0000010000 */
[----:B------:R-:W2:Y:S01]  /*4660*/  MUFU.EX2 R49, R49 ;  /* 0x0000003100317308 */ /* 0x000ea20000000800 */
[C---:B0-----:R-:W-:Y:S01]  /*4670*/  FADD.FTZ R12, R50.reuse, R9 ;  /* 0x00000009320c7221 */ /* 0x041fe20000010000 */
[----:B------:R-:W-:-:S06]  /*4680*/  F2FP.BF16.F32.PACK_AB R179, R50, R45 ;  /* 0x0000002d32b3723e */ /* 0x000fcc00000010ff */
[----:B------:R-:W0:Y:S01]  /*4690*/  MUFU.EX2 R52, R51 ;  /* 0x0000003300347308 */ /* 0x000e220000000800 */
[----:B-1----:R-:W-:-:S07]  /*46a0*/  F2FP.BF16.F32.PACK_AB R168, R83, R34 ;  /* 0x0000002253a8723e */ /* 0x002fce00000010ff */
[----:B------:R-:W-:Y:S01]  /*46b0*/  MUFU.EX2 R2, R2 ;  /* 0x0000000200027308 */ /* 0x000fe20000000800 */
[----:B--2---:R-:W-:Y:S01]  /*46c0*/  FADD.FTZ R9, R49, R12 ;  /* 0x0000000c31097221 */ /* 0x004fe20000010000 */
[----:B------:R-:W-:-:S04]  /*46d0*/  IMAD.IADD R12, R16, 0x1, -R17 ;  /* 0x00000001100c7824 */ /* 0x000fc800078e0a11 */
[----:B------:R-:W-:Y:S02]  /*46e0*/  IMAD R26, R193, 0x80, R12 ;  /* 0x00000080c11a7824 */ /* 0x000fe400078e020c */
[----:B------:R-:W-:Y:S01]  /*46f0*/  MUFU.EX2 R53, R53 ;  /* 0x0000003500357308 */ /* 0x000fe20000000800 */
[C---:B0-----:R-:W-:Y:S01]  /*4700*/  FADD.FTZ R8, R52.reuse, R9 ;  /* 0x0000000934087221 */ /* 0x041fe20000010000 */
[----:B------:R-:W-:Y:S02]  /*4710*/  F2FP.BF16.F32.PACK_AB R173, R52, R49 ;  /* 0x0000003134ad723e */ /* 0x000fe400000010ff */
[----:B------:R-:W-:-:S04]  /*4720*/  R2UR UR6, R26 ;  /* 0x000000001a0672ca */ /* 0x000fc800000e0000 */
[----:B------:R-:W0:Y:S08]  /*4730*/  MUFU.EX2 R61, R61 ;  /* 0x0000003d003d7308 */ /* 0x000e300000000800 */
[----:B------:R1:W2:Y:S01]  /*4740*/  MUFU.EX2 R0, R11 ;  /* 0x0000000b00007308 */ /* 0x0002a20000000800 */
[----:B------:R-:W-:-:S07]  /*4750*/  UIADD3 UR4, UR6, UR4, URZ ;  /* 0x0000000406047290 */ /* 0x000fce000fffe03f */
[----:B------:R-:W3:Y:S01]  /*4760*/  MUFU.EX2 R55, R55 ;  /* 0x0000003700377308 */ /* 0x000ee20000000800 */
[----:B-1----:R-:W-:Y:S01]  /*4770*/  FADD.FTZ R11, R81, R14 ;  /* 0x0000000e510b7221 */ /* 0x002fe20000010000 */
[----:B0-----:R-:W-:-:S03]  /*4780*/  F2FP.BF16.F32.PACK_AB R170, R61, R2 ;  /* 0x000000023daa723e */ /* 0x001fc600000010ff */
[----:B------:R-:W-:-:S03]  /*4790*/  FADD.FTZ R24, R34, R11 ;  /* 0x0000000b22187221 */ /* 0x000fc60000010000 */
[----:B------:R-:W0:Y:S01]  /*47a0*/  MUFU.EX2 R14, R57 ;  /* 0x00000039000e7308 */ /* 0x000e220000000800 */
[----:B------:R-:W-:Y:S01]  /*47b0*/  FADD.FTZ R11, R83, R24 ;  /* 0x00000018530b7221 */ /* 0x000fe20000010000 */
[----:B--2---:R-:W-:-:S03]  /*47c0*/  F2FP.BF16.F32.PACK_AB R175, R0, R53 ;  /* 0x0000003500af723e */ /* 0x004fc600000010ff */
[----:B------:R-:W-:Y:S01]  /*47d0*/  FADD.FTZ R24, R2, R11 ;  /* 0x0000000b02187221 */ /* 0x000fe20000010000 */
[----:B------:R-:W-:Y:S02]  /*47e0*/  FADD.FTZ R11, R53, R8 ;  /* 0x00000008350b7221 */ /* 0x000fe40000010000 */
[----:B------:R-:W1:Y:S01]  /*47f0*/  MUFU.EX2 R21, R21 ;  /* 0x0000001500157308 */ /* 0x000e620000000800 */
[----:B------:R-:W-:Y:S01]  /*4800*/  FADD.FTZ R9, R61, R24 ;  /* 0x000000183d097221 */ /* 0x000fe20000010000 */
[----:B------:R-:W-:-:S04]  /*4810*/  FADD.FTZ R8, R0, R11 ;  /* 0x0000000b00087221 */ /* 0x000fc80000010000 */
[----:B---3--:R-:W-:Y:S02]  /*4820*/  FADD.FTZ R11, R55, R8 ;  /* 0x00000008370b7221 */ /* 0x008fe40000010000 */
[----:B------:R-:W2:Y:S01]  /*4830*/  MUFU.EX2 R2, R59 ;  /* 0x0000003b00027308 */ /* 0x000ea20000000800 */
[C---:B0-----:R-:W-:Y:S01]  /*4840*/  F2FP.BF16.F32.PACK_AB R169, R14.reuse, R55 ;  /* 0x000000370ea9723e */ /* 0x041fe200000010ff */
[----:B------:R-:W-:-:S04]  /*4850*/  FADD.FTZ R8, R14, R11 ;  /* 0x0000000b0e087221 */ /* 0x000fc80000010000 */
[----:B-1----:R-:W-:-:S04]  /*4860*/  FADD.FTZ R11, R21, R8 ;  /* 0x00000008150b7221 */ /* 0x002fc80000010000 */
[C---:B--2---:R-:W-:Y:S01]  /*4870*/  FADD.FTZ R8, R2.reuse, R11 ;  /* 0x0000000b02087221 */ /* 0x044fe20000010000 */
[----:B------:R-:W-:Y:S01]  /*4880*/  F2FP.BF16.F32.PACK_AB R171, R2, R21 ;  /* 0x0000001502ab723e */ /* 0x000fe200000010ff */
[----:B------:R-:W-:Y:S01]  /*4890*/  VIADD R11, R74, 0xfffffffe ;  /* 0xfffffffe4a0b7836 */ /* 0x000fe20000000000 */
        /* <DEDUP_REMOVED lines=12> */
.L_x_1078:
[----:B------:R-:W-:-:S11]  /*4960*/  UISETP.NE.AND UP1, UPT, UR5, 0x1, UPT ;  /* 0x000000010500788c */ /* 0x000fd6000bf25270 */
[----:B------:R-:W-:Y:S02]  /*4970*/  @UP1 ULDC.64 UR6, c[0x0][0x9e8] ;  /* 0x00027a0000061ab9 */ /* 0x000fe40000000a00 */
[----:B------:R-:W-:-:S04]  /*4980*/  UIMAD.WIDE.U32 UR10, UR14, UR6, URZ ;  /* 0x000000060e0a72a5 */ /* 0x000fc8000f8e003f */
[----:B------:R-:W-:-:S12]  /*4990*/  @UP1 USHF.R.U32.HI UR14, URZ, UR7, UR11 ;  /* 0x000000073f0e1299 */ /* 0x000fd8000801160b */
.L_x_1079:
[----:B------:R-:W-:-:S04]  /*49a0*/  UIMAD UR5, UR14, UR5, UR5 ;  /* 0x000000050e0572a4 */ /* 0x000fc8000f8e0205 */
[----:B------:R-:W-:-:S04]  /*49b0*/  UISETP.LT.AND UP1, UPT, UR4, UR5, UPT ;  /* 0x000000050400728c */ /* 0x000fc8000bf21270 */
[----:B------:R-:W-:-:S12]  /*49c0*/  USEL UR4, UR4, UR5, UP1 ;  /* 0x0000000504047287 */ /* 0x000fd80008800000 */
.L_x_1077:
        /* <DEDUP_REMOVED lines=61> */
[----:B------:R-:W-:Y:S01]  /*4da0*/  VIADD R15, R21, 0x8 ;  /* 0x00000008150f7836 */ /* 0x000fe20000000000 */
[----:B------:R-:W-:Y:S01]  /*4db0*/  ULDC UR55, c[0x0][0x9e0] ;  /* 0x0002780000377ab9 */ /* 0x000fe20000000800 */
[----:B------:R-:W-:-:S03]  /*4dc0*/  IMAD.MOV.U32 R119, RZ, RZ, RZ ;  /* 0x000000ffff777224 */ /* 0x000fc600078e00ff */
[----:B------:R-:W-:-:S07]  /*4dd0*/  LOP3.LUT R13, RZ, R15, RZ, 0x33, !PT ;  /* 0x0000000fff0d7212 */ /* 0x000fce00078e33ff */
.L_x_1097:
[----:B------:R-:W-:-:S04]  /*4de0*/  UIADD3 UR5, UR37, 0x1, URZ ;  /* 0x0000000125057890 */ /* 0x000fc8000fffe03f */
[----:B------:R-:W-:-:S04]  /*4df0*/  UISETP.NE.AND UP1, UPT, UR5, 0x2, UPT ;  /* 0x000000020500788c */ /* 0x000fc8000bf25270 */
[----:B------:R-:W-:Y:S02]  /*4e00*/  USEL UR38, URZ, 0x1, UP1 ;  /* 0x000000013f267887 */ /* 0x000fe40008800000 */
[----:B------:R-:W-:Y:S02]  /*4e10*/  USEL UR5, UR5, URZ, UP1 ;  /* 0x0000003f05057287 */ /* 0x000fe40008800000 */
[----:B------:R-:W-:Y:S01]  /*4e20*/  ULOP3.LUT UR38, UR36, UR38, URZ, 0x3c, !UPT ;  /* 0x0000002624267292 */ /* 0x000fe2000f8e3c3f */
[----:B------:R-:W-:Y:S11]  /*4e30*/  @!P0 BRA `(.L_x_1081) ;  /* 0x0000000000048947 */ /* 0x000ff60003800000 */
[----:B------:R-:W-:Y:S01]  /*4e40*/  BPT.TRAP 0x1 ;  /* 0x000000040000795c */ /* 0x000fe20000300000 */
.L_x_1081:
[----:B------:R-:W-:Y:S01]  /*4e50*/  ULEA UR6, UR5, UR39, 0x3 ;  /* 0x0000002705067291 */ /* 0x000fe2000f8e183f */
[----:B------:R-:W-:-:S05]  /*4e60*/  IMAD.U32 R10, RZ, RZ, UR38 ;  /* 0x00000026ff0a7e24 */ /* 0x000fca000f8e00ff */
[----:B------:R-:W-:-:S04]  /*4e70*/  SHF.L.U32 R10, R10, 0x1f, RZ ;  /* 0x0000001f0a0a7819 */ /* 0x000fc800000006ff */
[----:B------:R0:W1:Y:S01]  /*4e80*/  SYNCS.PHASECHK.TRANS64.TRYWAIT P1, [UR6+0x30830], R10 ;  /* 0x0308300aff0075a7 */ /* 0x0000620008020146 */
[----:B------:R-:W-:Y:S05]  /*4e90*/  @!P0 BRA `(.L_x_1082) ;  /* 0x0000000000048947 */ /* 0x000fea0003800000 */
[----:B------:R-:W-:Y:S01]  /*4ea0*/  BPT.TRAP 0x1 ;  /* 0x000000040000795c */ /* 0x000fe20000300000 */
.L_x_1082:
[----:B-1----:R-:W-:Y:S05]  /*4eb0*/  @P1 BRA `(.L_x_1083) ;  /* 0x0000000000081947 */ /* 0x002fea0003800000 */
[----:B------:R-:W1:Y:S02]  /*4ec0*/  SYNCS.PHASECHK.TRANS64.TRYWAIT P1, [UR6+0x30830], R10 ;  /* 0x0308300aff0075a7 */ /* 0x000e640008020146 */
[----:B-1----:R-:W-:Y:S05]  /*4ed0*/  @!P1 BRA `(.L_x_1084) ;  /* 0x0000011c00d89947 */ /* 0x002fea0003800000 */
.L_x_1083:
[----:B------:R-:W-:Y:S01]  /*4ee0*/  R2UR UR44, R6 ;  /* 0x00000000062c72ca */ /* 0x000fe200000e0000 */
[----:B------:R-:W-:Y:S01]  /*4ef0*/  UIMAD UR7, UR5, 0x900, UR60 ;  /* 0x00000900050778a4 */ /* 0x000fe2000f8e023c */
[----:B------:R-:W-:Y:S01]  /*4f00*/  R2UR UR45, R7 ;  /* 0x00000000072d72ca */ /* 0x000fe200000e0000 */
[----:B-1----:R-:W-:Y:S01]  /*4f10*/  WARPGROUP.ARRIVE ;  /* 0x00000000000079c5 */ /* 0x002fe20000000000 */
        /* <DEDUP_REMOVED lines=12> */
[----:B------:R-:W-:Y:S01]  /*4fe0*/  UIADD3 UR46, UR7, 0x2, URZ ;  /* 0x00000002072e7890 */ /* 0x000fe2000fffe03f */
[-C--:B------:R-:W-:Y:S01]  /*4ff0*/  FMUL.FTZ R29, R29, R0.reuse ;  /* 0x000000001d1d7220 */ /* 0x080fe20000410000 */
[----:B------:R-:W-:Y:S01]  /*5000*/  UMOV UR44, UR56 ;  /* 0x00000038002c7c82 */ /* 0x000fe20008000000 */
[----:B------:R-:W-:Y:S01]  /*5010*/  UMOV UR45, UR57 ;  /* 0x00000039002d7c82 */ /* 0x000fe20008000000 */
        /* <DEDUP_REMOVED lines=105> */
[----:B------:R-:W-:Y:S01]  /*56b0*/  UIADD3 UR46, UR7, 0x4, URZ ;  /* 0x00000004072e7890 */ /* 0x000fe2000fffe03f */
[----:B------:R-:W-:Y:S01]  /*56c0*/  FMUL.FTZ R119, R119, R2 ;  /* 0x0000000277777220 */ /* 0x000fe20000410000 */
[----:B------:R-:W-:Y:S01]  /*56d0*/  UMOV UR44, UR52 ;  /* 0x00000034002c7c82 */ /* 0x000fe20008000000 */
[----:B------:R-:W-:Y:S01]  /*56e0*/  UMOV UR45, UR53 ;  /* 0x00000035002d7c82 */ /* 0x000fe20008000000 */
[----:B------:R-:W-:Y:S01]  /*56f0*/  UMOV UR47, 0x40000040 ;  /* 0x40000040002f7882 */ /* 0x000fe20000000000 */
[----:B------:R-:W-:-:S02]  /*5700*/  WARPGROUP.DEPBAR.LE gsb0, 0x0 ;  /* 0x00008000000079c5 */ /* 0x000fc40000010000 */
[----:B------:R-:W-:-:S06]  /*5710*/  WARPGROUP.ARRIVE ;  /* 0x00000000000079c5 */ /* 0x000fcc0000000000 */
        /* <DEDUP_REMOVED lines=35> */
.L_x_1085:
[----:B------:R-:W-:Y:S01]  /*5950*/  ULEA UR14, UR37, UR39, 0x3 ;  /* 0x00000027250e7291 */ /* 0x000fe2000f8e183f */
[----:B------:R-:W-:-:S05]  /*5960*/  IMAD.U32 R0, RZ, RZ, UR36 ;  /* 0x00000024ff007e24 */ /* 0x000fca000f8e00ff */
[----:B------:R-:W-:-:S04]  /*5970*/  SHF.L.U32 R0, R0, 0x1f, RZ ;  /* 0x0000001f00007819 */ /* 0x000fc800000006ff */
[----:B------:R1:W2:Y:S01]  /*5980*/  SYNCS.PHASECHK.TRANS64.TRYWAIT P1, [UR14+0x30850], R0 ;  /* 0x03085000ff0075a7 */ /* 0x0002a2000802014e */
[----:B------:R-:W-:Y:S05]  /*5990*/  @!P0 BRA `(.L_x_1086) ;  /* 0x0000000000048947 */ /* 0x000fea0003800000 */
[----:B------:R-:W-:Y:S01]  /*59a0*/  BPT.TRAP 0x1 ;  /* 0x000000040000795c */ /* 0x000fe20000300000 */
.L_x_1086:
[----:B--2---:R-:W-:Y:S05]  /*59b0*/  @P1 BRA `(.L_x_1087) ;  /* 0x0000000000081947 */ /* 0x004fea0003800000 */
[----:B------:R-:W2:Y:S02]  /*59c0*/  SYNCS.PHASECHK.TRANS64.TRYWAIT P1, [UR14+0x30850], R0 ;  /* 0x03085000ff0075a7 */ /* 0x000ea4000802014e */
[----:B--2---:R-:W-:Y:S05]  /*59d0*/  @!P1 BRA `(.L_x_1088) ;  /* 0x0000011400309947 */ /* 0x004fea0003800000 */
.L_x_1087:
[----:B------:R-:W-:Y:S01]  /*59e0*/  UIADD3 UR7, UR39, 0x400, URZ ;  /* 0x0000040027077890 */ /* 0x000fe2000fffe03f */
[----:B------:R-:W-:Y:S01]  /*59f0*/  WARPGROUP.ARRIVE ;  /* 0x00000000000079c5 */ /* 0x000fe20000000000 */
[----:B------:R-:W-:-:S05]  /*5a00*/  UMOV UR11, 0x40000040 ;  /* 0x40000040000b7882 */ /* 0x000fca0000000000 */
[----:B------:R-:W3:Y:S01]  /*5a10*/  S2R R210, SR_TID.X ;  /* 0x0000000000d27919 */ /* 0x000ee20000002100 */
[----:B------:R-:W-:Y:S01]  /*5a20*/  USHF.R.U32.HI UR7, URZ, 0x4, UR7 ;  /* 0x000000043f077899 */ /* 0x000fe20008011607 */
[----:B------:R-:W-:Y:S01]  /*5a30*/  FMUL.FTZ R2, R120, UR4 ;  /* 0x0000000478027c20 */ /* 0x000fe20008410000 */
[----:B------:R-:W-:Y:S02]  /*5a40*/  IMAD.U32 R120, RZ, RZ, UR6 ;  /* 0x00000006ff787e24 */ /* 0x000fe4000f8e00ff */
[----:B-12---:R-:W-:Y:S01]  /*5a50*/  FMUL.FTZ R0, R122, UR4 ;  /* 0x000000047a007c20 */ /* 0x006fe20008410000 */
[----:B------:R-:W-:Y:S01]  /*5a60*/  ULOP3.LUT UR7, UR7, 0x3fff, URZ, 0xc0, !UPT ;  /* 0x00003fff07077892 */ /* 0x000fe2000f8ec03f */
[----:B------:R-:W-:Y:S01]  /*5a70*/  FMUL.FTZ R14, R126, UR4 ;  /* 0x000000047e0e7c20 */ /* 0x000fe20008410000 */
[----:B------:R-:W-:Y:S01]  /*5a80*/  FMUL.FTZ R122, R130, UR4 ;  /* 0x00000004827a7c20 */ /* 0x000fe20008410000 */
[----:B------:R-:W-:Y:S01]  /*5a90*/  FMUL.FTZ R126, R139, UR4 ;  /* 0x000000048b7e7c20 */ /* 0x000fe20008410000 */
[----:B------:R-:W-:Y:S01]  /*5aa0*/  ULOP3.LUT UR7, UR7, 0x3000000, URZ, 0xfc, !UPT ;  /* 0x0300000007077892 */ /* 0x000fe2000f8efc3f */
[----:B0-----:R-:W-:Y:S01]  /*5ab0*/  FMUL.FTZ R10, R123, UR4 ;  /* 0x000000047b0a7c20 */ /* 0x001fe20008410000 */
        /* <DEDUP_REMOVED lines=16> */
[----:B------:R-:W0:Y:S01]  /*5bc0*/  MUFU.TANH R2, R2 ;  /* 0x0000000200027308 */ /* 0x000e220000002400 */
[----:B---3--:R-:W-:-:S07]  /*5bd0*/  LOP3.LUT P1, RZ, R210, 0x7f, RZ, 0xc0, !PT ;  /* 0x0000007fd2ff7812 */ /* 0x008fce000782c0ff */
[----:B------:R-:W1:Y:S08]  /*5be0*/  MUFU.TANH R0, R0 ;  /* 0x0000000000007308 */ /* 0x000e700000002400 */
[----:B------:R-:W2:Y:S01]  /*5bf0*/  MUFU.TANH R10, R10 ;  /* 0x0000000a000a7308 */ /* 0x000ea20000002400 */
[----:B------:R-:W-:-:S05]  /*5c00*/  @!P1 VIADD R120, R120, 0x30840 ;  /* 0x0003084078789836 */ /* 0x000fca0000000000 */
[----:B------:R-:W-:Y:S02]  /*5c10*/  @!P1 PRMT R120, RZ, 0x654, R120 ;  /* 0x00000654ff789816 */ /* 0x000fe40000000078 */
        /* <DEDUP_REMOVED lines=13> */
[----:B------:R-:W0:Y:S01]  /*5cf0*/  MUFU.TANH R160, R160 ;  /* 0x000000a000a07308 */ /* 0x000e220000002400 */
[----:B------:R-:W-:-:S02]  /*5d00*/  WARPGROUP.DEPBAR.LE gsb0, 0x0 ;  /* 0x00008000000079c5 */ /* 0x000fc40000010000 */
[----:B------:R-:W-:Y:S01]  /*5d10*/  WARPGROUP.ARRIVE ;  /* 0x00000000000079c5 */ /* 0x000fe20000000000 */
[----:B------:R-:W-:-:S05]  /*5d20*/  IMAD R189, R11, -0x60, RZ ;  /* 0xffffffa00bbd7824 */ /* 0x000fca00078e02ff */
        /* <DEDUP_REMOVED lines=14> */
[----:B------:R-:W-:-:S10]  /*5e10*/  FMUL.FTZ R150, R156, UR4 ;  /* 0x000000049c967c20 */ /* 0x000fd40008410000 */
[----:B------:R-:W-:Y:S01]  /*5e20*/  HGMMA.64x192x16.F32.BF16 R24, R176, gdesc[UR8].tnspB, R24, gsb0 ;  /* 0x42e00008b0187df0 */ /* 0x000fe20008001818 */
[----:B------:R-:W-:Y:S01]  /*5e30*/  UIADD3 UR10, UR7, 0x200, URZ ;  /* 0x00000200070a7890 */ /* 0x000fe2000fffe03f */
[----:B------:R-:W-:Y:S01]  /*5e40*/  FMUL.FTZ R141, R158, UR4 ;  /* 0x000000049e8d7c20 */ /* 0x000fe20008410000 */
[----:B------:R-:W-:Y:S01]  /*5e50*/  UMOV UR11, 0x40000040 ;  /* 0x40000040000b7882 */ /* 0x000fe20000000000 */
[----:B------:R-:W-:Y:S01]  /*5e60*/  FMUL.FTZ R140, R159, UR4 ;  /* 0x000000049f8c7c20 */ /* 0x000fe20008410000 */
[----:B------:R-:W-:Y:S01]  /*5e70*/  FMUL.FTZ R156, R161, UR4 ;  /* 0x00000004a19c7c20 */ /* 0x000fe20008410000 */
[----:B------:R-:W-:Y:S01]  /*5e80*/  IADD3 R158, R189, 0x1, R16 ;  /* 0x00000001bd9e7810 */ /* 0x000fe20007ffe010 */
        /* <DEDUP_REMOVED lines=20> */
[----:B------:R-:W0:Y:S01]  /*5fd0*/  MUFU.TANH R176, R176 ;  /* 0x000000b000b07308 */ /* 0x000e220000002400 */
[----:B------:R-:W-:-:S02]  /*5fe0*/  IMAD.IADD R121, R158, 0x1, -R17 ;  /* 0x000000019e797824 */ /* 0x000fc400078e0a11 */
[C---:B------:R-:W-:Y:S02]  /*5ff0*/  IMAD R158, R18.reuse, -0x2, R189 ;  /* 0xfffffffe129e7824 */ /* 0x040fe400078e02bd */
[----:B------:R-:W-:-:S03]  /*6000*/  IMAD R121, R18, -0x2, R121 ;  /* 0xfffffffe12797824 */ /* 0x000fc600078e0279 */
[----:B------:R-:W0:Y:S01]  /*6010*/  MUFU.TANH R177, R177 ;  /* 0x000000b100b17308 */ /* 0x000e220000002400 */
[C---:B------:R-:W-:Y:S02]  /*6020*/  VIADD R164, R121.reuse, UR55 ;  /* 0x0000003779a47c36 */ /* 0x040fe40008000000 */
[----:B------:R-:W-:Y:S02]  /*6030*/  VIADD R162, R121, UR51 ;  /* 0x0000003379a27c36 */ /* 0x000fe40008000000 */
[----:B------:R-:W-:-:S03]  /*6040*/  IMAD.IADD R166, R5, 0x1, R164 ;  /* 0x0000000105a67824 */ /* 0x000fc600078e02a4 */
        /* <DEDUP_REMOVED lines=39> */
[----:B------:R-:W-:Y:S01]  /*62c0*/  FMUL.FTZ R169, R165, UR4 ;  /* 0x00000004a5a97c20 */ /* 0x000fe20008410000 */
[----:B------:R0:W-:Y:S01]  /*62d0*/  @!P1 SYNCS.ARRIVE.TRANS64.RED.A1T0 RZ, [R120+URZ], RZ ;  /* 0x000000ff78ff99a7 */ /* 0x0001e2000810043f */
[----:B------:R-:W-:Y:S01]  /*62e0*/  PLOP3.LUT P1, PT, PT, PT, UP0, 0x40, 0x0 ;  /* 0x000000000000781c */ /* 0x000fe20003f2e808 */
[----:B------:R-:W-:-:S03]  /*62f0*/  IMAD.IADD R168, R5, 0x1, R162 ;  /* 0x0000000105a87824 */ /* 0x000fc600078e02a2 */
[----:B------:R-:W0:Y:S09]  /*6300*/  MUFU.TANH R169, R169 ;  /* 0x000000a900a97308 */ /* 0x000e320000002400 */
[----:B-1234-:R-:W-:Y:S05]  /*6310*/  @P1 BRA `(.L_x_1089) ;  /* 0x0000000000581947 */ /* 0x01efea0003800000 */
[----:B------:R-:W-:Y:S01]  /*6320*/  ISETP.GT.AND P1, PT, R21, -0x1, PT ;  /* 0xffffffff1500780c */ /* 0x000fe20003f24270 */
[----:B------:R-:W-:-:S12]  /*6330*/  BSSY B0, `(.L_x_1090) ;  /* 0x0000011000007945 */ /* 0x000fd80003800000 */
[----:B------:R-:W-:Y:S05]  /*6340*/  @P1 BRA `(.L_x_1091) ;  /* 0x0000000000241947 */ /* 0x000fea0003800000 */
[----:B------:R-:W-:Y:S02]  /*6350*/  IMAD.U32 R149, RZ, RZ, UR54 ;  /* 0x00000036ff957e24 */ /* 0x000fe4000f8e00ff */
[----:B------:R-:W-:-:S03]  /*6360*/  IMAD.IADD R147, R5, 0x1, R12 ;  /* 0x0000000105937824 */ /* 0x000fc600078e020c */
[----:B------:R-:W-:Y:S02]  /*6370*/  ISETP.NE.AND P1, PT, R149, 0x1, PT ;  /* 0x000000019500780c */ /* 0x000fe40003f25270 */
[----:B------:R-:W-:-:S11]  /*6380*/  LOP3.LUT R147, RZ, R147, RZ, 0x33, !PT ;  /* 0x00000093ff937212 */ /* 0x000fd600078e33ff */
[----:B0-----:R-:W0:Y:S02]  /*6390*/  @P1 LDC.64 R120, c[0x0][0x9e8] ;  /* 0x00027a00ff781b82 */ /* 0x001e240000000a00 */
[----:B0-----:R-:W-:-:S05]  /*63a0*/  @P1 IMAD.HI.U32 R120, R147, R120, RZ ;  /* 0x0000007893781227 */ /* 0x001fca00078e00ff */
[----:B------:R-:W-:-:S04]  /*63b0*/  @P1 SHF.R.U32.HI R147, RZ, R121, R120 ;  /* 0x00000079ff931219 */ /* 0x000fc80000011678 */
[----:B------:R-:W-:Y:S01]  /*63c0*/  LOP3.LUT R147, RZ, R147, RZ, 0x33, !PT ;  /* 0x00000093ff937212 */ /* 0x000fe200078e33ff */
[----:B------:R-:W-:Y:S06]  /*63d0*/  BRA `(.L_x_1092) ;  /* 0x0000000000187947 */ /* 0x000fec0003800000 */
.L_x_1091:
[----:B------:R-:W-:Y:S02]  /*63e0*/  IMAD.U32 R149, RZ, RZ, UR54 ;  /* 0x00000036ff957e24 */ /* 0x000fe4000f8e00ff */
[----:B------:R-:W-:-:S03]  /*63f0*/  IMAD.MOV.U32 R147, RZ, RZ, R21 ;  /* 0x000000ffff937224 */ /* 0x000fc600078e0015 */
[----:B------:R-:W-:-:S13]  /*6400*/  ISETP.NE.AND P1, PT, R149, 0x1, PT ;  /* 0x000000019500780c */ /* 0x000fda0003f25270 */
[----:B0-----:R-:W0:Y:S02]  /*6410*/  @P1 LDC.64 R120, c[0x0][0x9e8] ;  /* 0x00027a00ff781b82 */ /* 0x001e240000000a00 */
[----:B0-----:R-:W-:-:S05]  /*6420*/  @P1 IMAD.HI.U32 R120, R21, R120, RZ ;  /* 0x0000007815781227 */ /* 0x001fca00078e00ff */
[----:B------:R-:W-:-:S07]  /*6430*/  @P1 SHF.R.U32.HI R147, RZ, R121, R120 ;  /* 0x00000079ff931219 */ /* 0x000fce0000011678 */
.L_x_1092:
[----:B------:R-:W-:Y:S05]  /*6440*/  BSYNC B0 ;  /* 0x0000000000007941 */ /* 0x000fea0003800000 */
.L_x_1090:
[----:B------:R-:W-:-:S05]  /*6450*/  IMAD R121, R147, R149, R158 ;  /* 0x0000009593797224 */ /* 0x000fca00078e029e */
[----:B------:R-:W-:Y:S02]  /*6460*/  VIADDMNMX R166, R121, R149, R166, PT ;  /* 0x0000009579a67246 */ /* 0x000fe400038001a6 */
[----:B------:R-:W-:-:S07]  /*6470*/  VIMNMX R168, R168, R121, !PT ;  /* 0x00000079a8a87248 */ /* 0x000fce0007fe0100 */
.L_x_1089:
[C---:B------:R-:W-:Y:S02]  /*6480*/  ISETP.GE.AND P1, PT, R189.reuse, 0x2, PT ;  /* 0x00000002bd00780c */ /* 0x040fe40003f26270 */
[C---:B------:R-:W-:Y:S02]  /*6490*/  ISETP.GE.AND P5, PT, R189.reuse, 0xa, PT ;  /* 0x0000000abd00780c */ /* 0x040fe40003fa6270 */
        /* <DEDUP_REMOVED lines=64> */
[C---:B------:R-:W-:Y:S02]  /*68a0*/  ISETP.GE.AND P4, PT, R189.reuse, 0x3a, PT ;  /* 0x0000003abd00780c */ /* 0x040fe40003f86270 */
        /* <DEDUP_REMOVED lines=26> */
[----:B------:R-:W-:Y:S02]  /*6a50*/  ISETP.GE.AND P3, PT, R189, 0x51, PT ;  /* 0x00000051bd00780c */ /* 0x000fe40003f66270 */
[----:B------:R-:W-:Y:S02]  /*6a60*/  IADD3 R142, R162, 0x8, R5 ;  /* 0x00000008a28e7810 */ /* 0x000fe40007ffe005 */
        /* <DEDUP_REMOVED lines=16> */
[----:B------:R-:W-:Y:S02]  /*6b70*/  ISETP.GE.AND P6, PT, R189, 0x5a, PT ;  /* 0x0000005abd00780c */ /* 0x000fe40003fc6270 */
[----:B------:R-:W-:Y:S02]  /*6b80*/  IADD3 R2, R164, 0x8, R5 ;  /* 0x00000008a4027810 */ /* 0x000fe40007ffe005 */
[----:B------:R-:W-:Y:S02]  /*6b90*/  P2R R146, PR, RZ, 0x40 ;  /* 0x00000040ff927803 */ /* 0x000fe40000000000 */
[----:B------:R-:W-:-:S04]  /*6ba0*/  ISETP.GT.AND P6, PT, R168, 0x59, !P6 ;  /* 0x00000059a800780c */ /* 0x000fc800077c4270 */
[----:B------:R-:W-:-:S04]  /*6bb0*/  ISETP.LT.OR P6, PT, R166, 0x5a, P6 ;  /* 0x0000005aa600780c */ /* 0x000fc800037c1670 */
[----:B------:R-:W-:Y:S02]  /*6bc0*/  FSEL R169, R169, -INF , !P6 ;  /* 0xff800000a9a97808 */ /* 0x000fe40007000000 */
[----:B------:R-:W-:-:S13]  /*6bd0*/  PLOP3.LUT P6, PT, PT, PT, UP0, 0x40, 0x0 ;  /* 0x000000000000781c */ /* 0x000fda0003fce808 */
[----:B------:R-:W-:Y:S05]  /*6be0*/  @P6 BRA `(.L_x_1093) ;  /* 0x0000000000546947 */ /* 0x000fea0003800000 */
[----:B------:R-:W-:Y:S01]  /*6bf0*/  ISETP.GT.AND P6, PT, R15, -0x1, PT ;  /* 0xffffffff0f00780c */ /* 0x000fe20003fc4270 */
[----:B------:R-:W-:-:S12]  /*6c00*/  BSSY B0, `(.L_x_1094) ;  /* 0x0000010000007945 */ /* 0x000fd80003800000 */
[----:B------:R-:W-:Y:S05]  /*6c10*/  @P6 BRA `(.L_x_1095) ;  /* 0x0000000000206947 */ /* 0x000fea0003800000 */
[----:B------:R-:W-:-:S05]  /*6c20*/  IMAD.U32 R148, RZ, RZ, UR54 ;  /* 0x00000036ff947e24 */ /* 0x000fca000f8e00ff */
[----:B------:R-:W-:-:S13]  /*6c30*/  ISETP.NE.AND P6, PT, R148, 0x1, PT ;  /* 0x000000019400780c */ /* 0x000fda0003fc5270 */
[----:B------:R-:W0:Y:S02]  /*6c40*/  @P6 LDC.64 R120, c[0x0][0x9e8] ;  /* 0x00027a00ff786b82 */ /* 0x000e240000000a00 */
[----:B0-----:R-:W-:-:S04]  /*6c50*/  @P6 IMAD.HI.U32 R144, R13, R120, RZ ;  /* 0x000000780d906227 */ /* 0x001fc800078e00ff */
[----:B------:R-:W-:Y:S01]  /*6c60*/  IMAD.MOV.U32 R120, RZ, RZ, R13 ;  /* 0x000000ffff787224 */ /* 0x000fe200078e000d */
[----:B------:R-:W-:-:S04]  /*6c70*/  @P6 SHF.R.U32.HI R120, RZ, R121, R144 ;  /* 0x00000079ff786219 */ /* 0x000fc80000011690 */
[----:B------:R-:W-:Y:S01]  /*6c80*/  LOP3.LUT R189, RZ, R120, RZ, 0x33, !PT ;  /* 0x00000078ffbd7212 */ /* 0x000fe200078e33ff */
[----:B------:R-:W-:Y:S06]  /*6c90*/  BRA `(.L_x_1096) ;  /* 0x0000000000187947 */ /* 0x000fec0003800000 */
.L_x_1095:
[----:B------:R-:W-:Y:S02]  /*6ca0*/  IMAD.U32 R148, RZ, RZ, UR54 ;  /* 0x00000036ff947e24 */ /* 0x000fe4000f8e00ff */
[----:B------:R-:W-:-:S03]  /*6cb0*/  IMAD.MOV.U32 R189, RZ, RZ, R15 ;  /* 0x000000ffffbd7224 */ /* 0x000fc600078e000f */
[----:B------:R-:W-:-:S13]  /*6cc0*/  ISETP.NE.AND P6, PT, R148, 0x1, PT ;  /* 0x000000019400780c */ /* 0x000fda0003fc5270 */
[----:B------:R-:W0:Y:S02]  /*6cd0*/  @P6 LDC.64 R120, c[0x0][0x9e8] ;  /* 0x00027a00ff786b82 */ /* 0x000e240000000a00 */
[----:B0-----:R-:W-:-:S05]  /*6ce0*/  @P6 IMAD.HI.U32 R120, R15, R120, RZ ;  /* 0x000000780f786227 */ /* 0x001fca00078e00ff */
[----:B------:R-:W-:-:S07]  /*6cf0*/  @P6 SHF.R.U32.HI R189, RZ, R121, R120 ;  /* 0x00000079ffbd6219 */ /* 0x000fce0000011678 */
.L_x_1096:
[----:B------:R-:W-:Y:S05]  /*6d00*/  BSYNC B0 ;  /* 0x0000000000007941 */ /* 0x000fea0003800000 */
.L_x_1094:
[----:B------:R-:W-:-:S05]  /*6d10*/  IMAD R121, R189, R148, R158 ;  /* 0x00000094bd797224 */ /* 0x000fca00078e029e */
[----:B------:R-:W-:Y:S02]  /*6d20*/  VIADDMNMX R2, R121, R148, R2, PT ;  /* 0x0000009479027246 */ /* 0x000fe40003800102 */
[----:B------:R-:W-:-:S07]  /*6d30*/  VIMNMX R142, R142, R121, !PT ;  /* 0x000000798e8e7248 */ /* 0x000fce0007fe0100 */
.L_x_1093:
        /* <DEDUP_REMOVED lines=76> */
[----:B------:R-:W0:Y:S01]  /*7200*/  LDC R10, c[0x0][0x988] ;  /* 0x00026200ff0a7b82 */ /* 0x000e220000000800 */
[----:B------:R-:W-:Y:S01]  /*7210*/  ISETP.GT.AND P3, PT, R142, 0x50, !P3 ;  /* 0x000000508e00780c */ /* 0x000fe20005f64270 */
[----:B------:R-:W1:Y:S01]  /*7220*/  SHFL.BFLY PT, R121, R20, 0x2, 0x1f ;  /* 0x0c401f0014797f89 */ /* 0x000e6200000e0000 */
        /* <DEDUP_REMOVED lines=13> */
[----:B-1----:R-:W-:Y:S02]  /*7300*/  FMNMX.FTZ R120, R20, R121, !PT ;  /* 0x0000007914787209 */ /* 0x002fe40007810000 */
[----:B------:R-:W-:-:S02]  /*7310*/  ISETP.LT.OR P1, PT, R2, 0x3a, P1 ;  /* 0x0000003a0200780c */ /* 0x000fc40000f21670 */
[----:B------:R-:W-:Y:S01]  /*7320*/  FSEL R133, R133, -INF , !P5 ;  /* 0xff80000085857808 */ /* 0x000fe20006800000 */
[----:B------:R-:W1:Y:S01]  /*7330*/  SHFL.BFLY PT, R121, R120, 0x1, 0x1f ;  /* 0x0c201f0078797f89 */ /* 0x000e6200000e0000 */
[----:B------:R-:W-:Y:S02]  /*7340*/  FSEL R125, R136, -INF , !P1 ;  /* 0xff800000887d7808 */ /* 0x000fe40004800000 */
[----:B------:R-:W-:-:S04]  /*7350*/  ISETP.NE.AND P1, PT, R206, RZ, PT ;  /* 0x000000ffce00720c */ /* 0x000fc80003f25270 */
[----:B------:R-:W-:-:S04]  /*7360*/  ISETP.GT.AND P1, PT, R142, 0x40, !P1 ;  /* 0x000000408e00780c */ /* 0x000fc80004f24270 */
[----:B------:R-:W-:-:S04]  /*7370*/  ISETP.LT.OR P1, PT, R2, 0x41, P1 ;  /* 0x000000410200780c */ /* 0x000fc80000f21670 */
[----:B------:R-:W-:Y:S02]  /*7380*/  FSEL R139, R139, -INF , !P1 ;  /* 0xff8000008b8b7808 */ /* 0x000fe40004800000 */
[----:B------:R-:W-:-:S04]  /*7390*/  ISETP.NE.AND P1, PT, R208, RZ, PT ;  /* 0x000000ffd000720c */ /* 0x000fc80003f25270 */
[----:B------:R-:W-:Y:S02]  /*73a0*/  ISETP.GT.AND P1, PT, R142, 0x41, !P1 ;  /* 0x000000418e00780c */ /* 0x000fe40004f24270 */
[----:B-1----:R-:W-:Y:S02]  /*73b0*/  FMNMX.FTZ R121, R120, R121, !PT ;  /* 0x0000007978797209 */ /* 0x002fe40007810000 */
        /* <DEDUP_REMOVED lines=14> */
[C---:B0-----:R-:W-:Y:S01]  /*74a0*/  FMUL.FTZ R0, R121.reuse, R10 ;  /* 0x0000000a79007220 */ /* 0x041fe20000410000 */
        /* <DEDUP_REMOVED lines=47> */
[----:B------:R-:W-:Y:S01]  /*77a0*/  IMAD.U32 R134, RZ, RZ, UR14 ;  /* 0x0000000eff867e24 */ /* 0x000fe2000f8e00ff */
[----:B------:R-:W-:-:S02]  /*77b0*/  LOP3.LUT P6, RZ, R210, 0x7f, RZ, 0xc0, !PT ;  /* 0x0000007fd2ff7812 */ /* 0x000fc400078cc0ff */
[----:B------:R-:W-:-:S03]  /*77c0*/  FMNMX.FTZ R20, R135, R20, !PT ;  /* 0x0000001487147209 */ /* 0x000fc60007810000 */
[----:B------:R-:W0:Y:S01]  /*77d0*/  MUFU.EX2 R0, R0 ;  /* 0x0000000000007308 */ /* 0x000e220000000800 */
[----:B------:R-:W-:-:S04]  /*77e0*/  FMNMX.FTZ R20, R137, R20, !PT ;  /* 0x0000001489147209 */ /* 0x000fc80007810000 */
[----:B------:R-:W-:-:S03]  /*77f0*/  FMNMX.FTZ R20, R125, R20, !PT ;  /* 0x000000147d147209 */ /* 0x000fc60007810000 */
[----:B------:R-:W1:Y:S01]  /*7800*/  MUFU.EX2 R188, R188 ;  /* 0x000000bc00bc7308 */ /* 0x000e620000000800 */
[----:B------:R-:W-:-:S04]  /*7810*/  FMNMX.FTZ R20, R139, R20, !PT ;  /* 0x000000148b147209 */ /* 0x000fc80007810000 */
[----:B------:R-:W-:-:S03]  /*7820*/  FMNMX.FTZ R20, R123, R20, !PT ;  /* 0x000000147b147209 */ /* 0x000fc60007810000 */
[----:B------:R-:W2:Y:S01]  /*7830*/  MUFU.EX2 R190, R190 ;  /* 0x000000be00be7308 */ /* 0x000ea20000000800 */
[----:B------:R-:W-:Y:S01]  /*7840*/  FMNMX.FTZ R20, R141, R20, !PT ;  /* 0x000000148d147209 */ /* 0x000fe20007810000 */
[----:B0-----:R-:W-:-:S03]  /*7850*/  FFMA.FTZ R9, R0, R9, R223 ;  /* 0x0000000900097223 */ /* 0x001fc600000100df */
[----:B------:R-:W-:-:S03]  /*7860*/  FMNMX.FTZ R20, R129, R20, !PT ;  /* 0x0000001481147209 */ /* 0x000fc60007810000 */
[----:B------:R-:W0:Y:S01]  /*7870*/  MUFU.EX2 R171, R171 ;  /* 0x000000ab00ab7308 */ /* 0x000e220000000800 */
[----:B------:R-:W-:Y:S01]  /*7880*/  FMNMX.FTZ R20, R177, R20, !PT ;  /* 0x00000014b1147209 */ /* 0x000fe20007810000 */
[C---:B-1----:R-:W-:Y:S01]  /*7890*/  FADD.FTZ R9, R188.reuse, R9 ;  /* 0x00000009bc097221 */ /* 0x042fe20000010000 */
[----:B------:R-:W-:Y:S02]  /*78a0*/  F2FP.BF16.F32.PACK_AB R188, R188, R223 ;  /* 0x000000dfbcbc723e */ /* 0x000fe400000010ff */
[----:B------:R-:W-:-:S03]  /*78b0*/  FMNMX.FTZ R20, R167, R20, !PT ;  /* 0x00000014a7147209 */ /* 0x000fc60007810000 */
[----:B------:R-:W1:Y:S01]  /*78c0*/  MUFU.EX2 R184, R184 ;  /* 0x000000b800b87308 */ /* 0x000e620000000800 */
[----:B------:R-:W-:Y:S01]  /*78d0*/  FMNMX.FTZ R20, R133, R20, !PT ;  /* 0x0000001485147209 */ /* 0x000fe20007810000 */
[----:B--2---:R-:W-:-:S03]  /*78e0*/  FADD.FTZ R130, R190, R9 ;  /* 0x00000009be827221 */ /* 0x004fc60000010000 */
[----:B------:R-:W-:-:S03]  /*78f0*/  FMNMX.FTZ R20, R179, R20, !PT ;  /* 0x00000014b3147209 */ /* 0x000fc60007810000 */
[----:B------:R-:W2:Y:S01]  /*7900*/  MUFU.EX2 R173, R173 ;  /* 0x000000ad00ad7308 */ /* 0x000ea20000000800 */
[C---:B0-----:R-:W-:Y:S01]  /*7910*/  FADD.FTZ R9, R171.reuse, R130 ;  /* 0x00000082ab097221 */ /* 0x041fe20000010000 */
[----:B------:R-:W0:Y:S01]  /*7920*/  SHFL.BFLY PT, R149, R20, 0x2, 0x1f ;  /* 0x0c401f0014957f89 */ /* 0x000e2200000e0000 */
[----:B------:R-:W-:-:S05]  /*7930*/  F2FP.BF16.F32.PACK_AB R190, R171, R190 ;  /* 0x000000beabbe723e */ /* 0x000fca00000010ff */
[----:B------:R-:W3:Y:S01]  /*7940*/  MUFU.EX2 R186, R186 ;  /* 0x000000ba00ba7308 */ /* 0x000ee20000000800 */
[----:B-1----:R-:W-:-:S07]  /*7950*/  FADD.FTZ R130, R184, R9 ;  /* 0x00000009b8827221 */ /* 0x002fce0000010000 */
[----:B------:R-:W1:Y:S01]  /*7960*/  MUFU.EX2 R175, R175 ;  /* 0x000000af00af7308 */ /* 0x000e620000000800 */
[----:B--2---:R-:W-:-:S07]  /*7970*/  F2FP.BF16.F32.PACK_AB R184, R173, R184 ;  /* 0x000000b8adb8723e */ /* 0x004fce00000010ff */
[----:B------:R-:W-:Y:S01]  /*7980*/  MUFU.EX2 R180, R180 ;  /* 0x000000b400b47308 */ /* 0x000fe20000000800 */
[----:B0-----:R-:W-:-:S05]  /*7990*/  FMNMX.FTZ R149, R20, R149, !PT ;  /* 0x0000009514957209 */ /* 0x001fca0007810000 */
[----:B------:R-:W0:Y:S02]  /*79a0*/  SHFL.BFLY PT, R2, R149, 0x1, 0x1f ;  /* 0x0c201f0095027f89 */ /* 0x000e2400000e0000 */
[----:B------:R-:W-:Y:S08]  /*79b0*/  MUFU.EX2 R131, R131 ;  /* 0x0000008300837308 */ /* 0x000ff00000000800 */
[----:B------:R-:W-:Y:S08]  /*79c0*/  MUFU.EX2 R182, R182 ;  /* 0x000000b600b67308 */ /* 0x000ff00000000800 */
[----:B------:R-:W-:Y:S01]  /*79d0*/  MUFU.EX2 R147, R147 ;  /* 0x0000009300937308 */ /* 0x000fe20000000800 */
[----:B0-----:R-:W-:-:S07]  /*79e0*/  FMNMX.FTZ R149, R149, R2, !PT ;  /* 0x0000000295957209 */ /* 0x001fce0007810000 */
        /* <DEDUP_REMOVED lines=12> */
[-CC-:B------:R-:W-:Y:S01]  /*7ab0*/  FFMA.FTZ R14, R189, R10.reuse, -R120.reuse ;  /* 0x0000000abd0e7223 */ /* 0x180fe20000010878 */
[-CC-:B------:R-:W-:Y:S01]  /*7ac0*/  FFMA.FTZ R161, R219, R10.reuse, -R120.reuse ;  /* 0x0000000adba17223 */ /* 0x180fe20000010878 */
[-CC-:B------:R-:W-:Y:S01]  /*7ad0*/  FFMA.FTZ R185, R207, R10.reuse, -R120.reuse ;  /* 0x0000000acfb97223 */ /* 0x180fe20000010878 */
[----:B------:R-:W-:Y:S01]  /*7ae0*/  MUFU.EX2 R159, R159 ;  /* 0x0000009f009f7308 */ /* 0x000fe20000000800 */
[-CC-:B------:R-:W-:Y:S01]  /*7af0*/  FFMA.FTZ R20, R217, R10.reuse, -R120.reuse ;  /* 0x0000000ad9147223 */ /* 0x180fe20000010878 */
[-CC-:B------:R-:W-:Y:S01]  /*7b00*/  FFMA.FTZ R187, R191, R10.reuse, -R120.reuse ;  /* 0x0000000abfbb7223 */ /* 0x180fe20000010878 */
[-C--:B------:R-:W-:Y:S01]  /*7b10*/  FFMA.FTZ R3, R127, R10.reuse, -R120 ;  /* 0x0000000a7f037223 */ /* 0x080fe20000010878 */
[----:B------:R-:W-:Y:S01]  /*7b20*/  FADD.FTZ R127, R173, R130 ;  /* 0x00000082ad7f7221 */ /* 0x000fe20000010000 */
[-CC-:B------:R-:W-:Y:S01]  /*7b30*/  FFMA.FTZ R122, R215, R10.reuse, -R120.reuse ;  /* 0x0000000ad77a7223 */ /* 0x180fe20000010878 */
[-CC-:B------:R-:W-:Y:S01]  /*7b40*/  FFMA.FTZ R181, R195, R10.reuse, -R120.reuse ;  /* 0x0000000ac3b57223 */ /* 0x180fe20000010878 */
[-CC-:B------:R-:W-:Y:S01]  /*7b50*/  FFMA.FTZ R124, R213, R10.reuse, -R120.reuse ;  /* 0x0000000ad57c7223 */ /* 0x180fe20000010878 */
[----:B------:R-:W0:Y:S01]  /*7b60*/  MUFU.EX2 R2, R2 ;  /* 0x0000000200027308 */ /* 0x000e220000000800 */
[----:B---3--:R-:W-:Y:S01]  /*7b70*/  FADD.FTZ R132, R186, R127 ;  /* 0x0000007fba847221 */ /* 0x008fe20000010000 */
        /* <DEDUP_REMOVED lines=10> */
[-CC-:B------:R-:W-:Y:S01]  /*7c20*/  FFMA.FTZ R167, R167, R10.reuse, -R120.reuse ;  /* 0x0000000aa7a77223 */ /* 0x180fe20000010878 */
[----:B------:R-:W-:Y:S01]  /*7c30*/  FFMA.FTZ R133, R133, R10, -R120 ;  /* 0x0000000a85857223 */ /* 0x000fe20000010878 */
[----:B-1----:R-:W-:-:S02]  /*7c40*/  F2FP.BF16.F32.PACK_AB R186, R175, R186 ;  /* 0x000000baafba723e */ /* 0x002fc400000010ff */
[----:B------:R-:W1:Y:S01]  /*7c50*/  MUFU.EX2 R14, R14 ;  /* 0x0000000e000e7308 */ /* 0x000e620000000800 */
[----:B0-----:R-:W-:-:S07]  /*7c60*/  FFMA.FTZ R9, R2, R8, R159 ;  /* 0x0000000802097223 */ /* 0x001fce000001009f */
[----:B------:R-:W0:Y:S01]  /*7c70*/  MUFU.EX2 R161, R161 ;  /* 0x000000a100a17308 */ /* 0x000e220000000800 */
[C---:B--2---:R-:W-:Y:S01]  /*7c80*/  FADD.FTZ R9, R4.reuse, R9 ;  /* 0x0000000904097221 */ /* 0x044fe20000010000 */
[----:B------:R-:W-:Y:S01]  /*7c90*/  F2FP.BF16.F32.PACK_AB R189, R4, R159 ;  /* 0x0000009f04bd723e */ /* 0x000fe200000010ff */
[----:B------:R-:W-:-:S05]  /*7ca0*/  IMAD.MOV.U32 R4, RZ, RZ, R121 ;  /* 0x000000ffff047224 */ /* 0x000fca00078e0079 */
[----:B------:R-:W2:Y:S01]  /*7cb0*/  MUFU.EX2 R185, R185 ;  /* 0x000000b900b97308 */ /* 0x000ea20000000800 */
[----:B-1----:R-:W-:Y:S01]  /*7cc0*/  FADD.FTZ R130, R14, R9 ;  /* 0x000000090e827221 */ /* 0x002fe20000010000 */
[----:B------:R-:W-:-:S04]  /*7cd0*/  FADD.FTZ R9, R175, R132 ;  /* 0x00000084af097221 */ /* 0x000fc80000010000 */
[----:B------:R-:W-:Y:S01]  /*7ce0*/  FADD.FTZ R132, R180, R9 ;  /* 0x00000009b4847221 */ /* 0x000fe20000010000 */
[----:B------:R-:W-:Y:S01]  /*7cf0*/  F2FP.BF16.F32.PACK_AB R180, R131, R180 ;  /* 0x000000b483b4723e */ /* 0x000fe200000010ff */
[----:B------:R-:W1:Y:S01]  /*7d00*/  MUFU.EX2 R20, R20 ;  /* 0x0000001400147308 */ /* 0x000e620000000800 */
[----:B0-----:R-:W-:Y:S01]  /*7d10*/  FADD.FTZ R130, R161, R130 ;  /* 0x00000082a1827221 */ /* 0x001fe20000010000 */
[----:B------:R-:W-:Y:S01]  /*7d20*/  FADD.FTZ R135, R131, R132 ;  /* 0x0000008483877221 */ /* 0x000fe20000010000 */
[----:B------:R-:W-:-:S05]  /*7d30*/  F2FP.BF16.F32.PACK_AB R191, R161, R14 ;  /* 0x0000000ea1bf723e */ /* 0x000fca00000010ff */
[----:B------:R-:W0:Y:S01]  /*7d40*/  MUFU.EX2 R187, R187 ;  /* 0x000000bb00bb7308 */ /* 0x000e220000000800 */
[----:B--2---:R-:W-:Y:S01]  /*7d50*/  FADD.FTZ R9, R185, R130 ;  /* 0x00000082b9097221 */ /* 0x004fe20000010000 */
[----:B------:R-:W-:Y:S02]  /*7d60*/  @!P6 VIADD R130, R134, 0x30860 ;  /* 0x000308608682e836 */ /* 0x000fe40000000000 */
[----:B------:R-:W-:Y:S01]  /*7d70*/  FADD.FTZ R134, R182, R135 ;  /* 0x00000087b6867221 */ /* 0x000fe20000010000 */
[----:B------:R-:W-:Y:S02]  /*7d80*/  F2FP.BF16.F32.PACK_AB R182, R147, R182 ;  /* 0x000000b693b6723e */ /* 0x000fe400000010ff */
[----:B------:R-:W-:Y:S01]  /*7d90*/  @!P6 PRMT R135, RZ, 0x654, R130 ;  /* 0x00000654ff87e816 */ /* 0x000fe20000000082 */
[----:B------:R-:W2:Y:S01]  /*7da0*/  MUFU.EX2 R122, R122 ;  /* 0x0000007a007a7308 */ /* 0x000ea20000000800 */
[C---:B-1----:R-:W-:Y:S01]  /*7db0*/  FADD.FTZ R132, R20.reuse, R9 ;  /* 0x0000000914847221 */ /* 0x042fe20000010000 */
[-C--:B------:R-:W-:Y:S01]  /*7dc0*/  FFMA.FTZ R130, R123, R10.reuse, -R120 ;  /* 0x0000000a7b827223 */ /* 0x080fe20000010878 */
[----:B------:R-:W-:Y:S01]  /*7dd0*/  FADD.FTZ R123, R147, R134 ;  /* 0x00000086937b7221 */ /* 0x000fe20000010000 */
[----:B------:R-:W-:Y:S01]  /*7de0*/  FFMA.FTZ R120, R179, R10, -R120 ;  /* 0x0000000ab3787223 */ /* 0x000fe20000010878 */
[----:B------:R1:W-:Y:S01]  /*7df0*/  @!P6 SYNCS.ARRIVE.TRANS64.RED.A1T0 RZ, [R135+URZ], RZ ;  /* 0x000000ff87ffe9a7 */ /* 0x0003e2000810043f */
[----:B------:R-:W-:Y:S01]  /*7e00*/  F2FP.BF16.F32.PACK_AB R185, R20, R185 ;  /* 0x000000b914b9723e */ /* 0x000fe200000010ff */
[----:B------:R-:W-:Y:S01]  /*7e10*/  FADD.FTZ R134, R176, R123 ;  /* 0x0000007bb0867221 */ /* 0x000fe20000010000 */
[----:B------:R-:W3:Y:S01]  /*7e20*/  MUFU.EX2 R181, R181 ;  /* 0x000000b500b57308 */ /* 0x000ee20000000800 */
[----:B0-----:R-:W-:Y:S01]  /*7e30*/  FADD.FTZ R9, R187, R132 ;  /* 0x00000084bb097221 */ /* 0x001fe20000010000 */
[C---:B------:R-:W-:Y:S01]  /*7e40*/  F2FP.BF16.F32.PACK_AB R176, R143.reuse, R176 ;  /* 0x000000b08fb0723e */ /* 0x040fe200000010ff */
[----:B------:R-:W-:-:S05]  /*7e50*/  FADD.FTZ R123, R143, R134 ;  /* 0x000000868f7b7221 */ /* 0x000fca0000010000 */
[----:B------:R-:W0:Y:S01]  /*7e60*/  MUFU.EX2 R124, R124 ;  /* 0x0000007c007c7308 */ /* 0x000e220000000800 */
[C---:B--2---:R-:W-:Y:S01]  /*7e70*/  FADD.FTZ R132, R122.reuse, R9 ;  /* 0x000000097a847221 */ /* 0x044fe20000010000 */
[----:B------:R-:W-:-:S06]  /*7e80*/  F2FP.BF16.F32.PACK_AB R187, R122, R187 ;  /* 0x000000bb7abb723e */ /* 0x000fcc00000010ff */
[----:B------:R-:W2:Y:S01]  /*7e90*/  MUFU.EX2 R178, R178 ;  /* 0x000000b200b27308 */ /* 0x000ea20000000800 */
[----:B---3--:R-:W-:-:S07]  /*7ea0*/  FADD.FTZ R9, R181, R132 ;  /* 0x00000084b5097221 */ /* 0x008fce0000010000 */
[----:B------:R-:W3:Y:S01]  /*7eb0*/  MUFU.EX2 R183, R183 ;  /* 0x000000b700b77308 */ /* 0x000ee20000000800 */
[C---:B0-----:R-:W-:Y:S01]  /*7ec0*/  FADD.FTZ R132, R124.reuse, R9 ;  /* 0x000000097c847221 */ /* 0x041fe20000010000 */
[----:B------:R-:W-:-:S06]  /*7ed0*/  F2FP.BF16.F32.PACK_AB R181, R124, R181 ;  /* 0x000000b57cb5723e */ /* 0x000fcc00000010ff */
[----:B------:R-:W0:Y:S01]  /*7ee0*/  MUFU.EX2 R145, R145 ;  /* 0x0000009100917308 */ /* 0x000e220000000800 */
[----:B--2---:R-:W-:-:S07]  /*7ef0*/  FADD.FTZ R134, R178, R123 ;  /* 0x0000007bb2867221 */ /* 0x004fce0000010000 */
[----:B------:R-:W2:Y:S01]  /*7f00*/  MUFU.EX2 R126, R126 ;  /* 0x0000007e007e7308 */ /* 0x000ea20000000800 */
[----:B---3--:R-:W-:-:S07]  /*7f10*/  FADD.FTZ R9, R183, R132 ;  /* 0x00000084b7097221 */ /* 0x008fce0000010000 */
[----:B------:R-:W3:Y:S01]  /*7f20*/  MUFU.EX2 R172, R172 ;  /* 0x000000ac00ac7308 */ /* 0x000ee20000000800 */
[C---:B0-----:R-:W-:Y:S01]  /*7f30*/  FADD.FTZ R123, R145.reuse, R134 ;  /* 0x00000086917b7221 */ /* 0x041fe20000010000 */
[----:B------:R-:W-:-:S06]  /*7f40*/  F2FP.BF16.F32.PACK_AB R178, R145, R178 ;  /* 0x000000b291b2723e */ /* 0x000fcc00000010ff */
[----:B------:R-:W0:Y:S01]  /*7f50*/  MUFU.EX2 R3, R3 ;  /* 0x0000000300037308 */ /* 0x000e220000000800 */
[C---:B--2---:R-:W-:Y:S01]  /*7f60*/  FADD.FTZ R132, R126.reuse, R9 ;  /* 0x000000097e847221 */ /* 0x044fe20000010000 */
[----:B------:R-:W-:-:S06]  /*7f70*/  F2FP.BF16.F32.PACK_AB R183, R126, R183 ;  /* 0x000000b77eb7723e */ /* 0x000fcc00000010ff */
[----:B------:R-:W2:Y:S01]  /*7f80*/  MUFU.EX2 R151, R151 ;  /* 0x0000009700977308 */ /* 0x000ea20000000800 */
[----:B---3--:R-:W-:-:S07]  /*7f90*/  FADD.FTZ R134, R172, R123 ;  /* 0x0000007bac867221 */ /* 0x008fce0000010000 */
[----:B------:R-:W3:Y:S01]  /*7fa0*/  MUFU.EX2 R128, R128 ;  /* 0x0000008000807308 */ /* 0x000ee20000000800 */
[----:B0-----:R-:W-:-:S07]  /*7fb0*/  FADD.FTZ R9, R3, R132 ;  /* 0x0000008403097221 */ /* 0x001fce0000010000 */
        /* <DEDUP_REMOVED lines=8> */
[----:B--2---:R-:W-:-:S07]  /*8040*/  FADD.FTZ R132, R8, R9 ;  /* 0x0000000908847221 */ /* 0x004fce0000010000 */
[----:B------:R-:W2:Y:S01]  /*8050*/  MUFU.EX2 R168, R168 ;  /* 0x000000a800a87308 */ /* 0x000ea20000000800 */
[C---:B---3--:R-:W-:Y:S01]  /*8060*/  FADD.FTZ R9, R153.reuse, R134 ;  /* 0x0000008699097221 */ /* 0x048fe20000010000 */
[----:B------:R-:W-:-:S06]  /*8070*/  F2FP.BF16.F32.PACK_AB R174, R153, R174 ;  /* 0x000000ae99ae723e */ /* 0x000fcc00000010ff */
        /* <DEDUP_REMOVED lines=15> */
[----:B------:R3:W4:Y:S01]  /*8170*/  MUFU.EX2 R138, R177 ;  /* 0x000000b1008a7308 */ /* 0x0007220000000800 */
[----:B0-----:R-:W-:-:S07]  /*8180*/  FADD.FTZ R123, R136, R9 ;  /* 0x00000009887b7221 */ /* 0x001fce0000010000 */
[----:B------:R-:W0:Y:S01]  /*8190*/  MUFU.EX2 R167, R167 ;  /* 0x000000a700a77308 */ /* 0x000e220000000800 */
[C---:B--2---:R-:W-:Y:S01]  /*81a0*/  FADD.FTZ R123, R129.reuse, R123 ;  /* 0x0000007b817b7221 */ /* 0x044fe20000010000 */
[----:B---3--:R-:W-:Y:S01]  /*81b0*/  F2FP.BF16.F32.PACK_AB R177, R128, R3 ;  /* 0x0000000380b1723e */ /* 0x008fe200000010ff */
[----:B------:R-:W-:Y:S01]  /*81c0*/  IMAD.MOV.U32 R3, RZ, RZ, R149 ;  /* 0x000000ffff037224 */ /* 0x000fe200078e0095 */
[----:B------:R-:W-:-:S04]  /*81d0*/  F2FP.BF16.F32.PACK_AB R175, R129, R136 ;  /* 0x0000008881af723e */ /* 0x000fc800000010ff */
[----:B------:R-:W2:Y:S01]  /*81e0*/  MUFU.EX2 R134, R133 ;  /* 0x0000008500867308 */ /* 0x000ea20000000800 */
[----:B----4-:R-:W-:-:S07]  /*81f0*/  FADD.FTZ R123, R138, R123 ;  /* 0x0000007b8a7b7221 */ /* 0x010fce0000010000 */
[----:B------:R-:W3:Y:S01]  /*8200*/  MUFU.EX2 R157, R157 ;  /* 0x0000009d009d7308 */ /* 0x000ee20000000800 */
[C---:B0-----:R-:W-:Y:S01]  /*8210*/  FADD.FTZ R123, R167.reuse, R123 ;  /* 0x0000007ba77b7221 */ /* 0x041fe20000010000 */
[----:B------:R-:W-:-:S06]  /*8220*/  F2FP.BF16.F32.PACK_AB R169, R167, R138 ;  /* 0x0000008aa7a9723e */ /* 0x000fcc00000010ff */
[----:B------:R-:W0:Y:S01]  /*8230*/  MUFU.EX2 R120, R120 ;  /* 0x0000007800787308 */ /* 0x000e220000000800 */
[----:B--2---:R-:W-:Y:S01]  /*8240*/  FADD.FTZ R123, R134, R123 ;  /* 0x0000007b867b7221 */ /* 0x004fe20000010000 */
[C---:B---3--:R-:W-:Y:S01]  /*8250*/  FADD.FTZ R9, R157.reuse, R132 ;  /* 0x000000849d097221 */ /* 0x048fe20000010000 */
[----:B------:R-:W-:Y:S02]  /*8260*/  F2FP.BF16.F32.PACK_AB R170, R157, R170 ;  /* 0x000000aa9daa723e */ /* 0x000fe400000010ff */
[C---:B0-----:R-:W-:Y:S01]  /*8270*/  FADD.FTZ R8, R120.reuse, R123 ;  /* 0x0000007b78087221 */ /* 0x041fe20000010000 */
[----:B------:R-:W-:Y:S01]  /*8280*/  F2FP.BF16.F32.PACK_AB R171, R120, R134 ;  /* 0x0000008678ab723e */ /* 0x000fe200000010ff */
[----:B-1----:R-:W-:Y:S06]  /*8290*/  @P1 BRA `(.L_x_1097) ;  /* 0xffffffc800d01947 */ /* 0x002fec000383ffff */
[----:B------:R-:W-:Y:S01]  /*82a0*/  IMAD.MOV.U32 R3, RZ, RZ, R149 ;  /* 0x000000ffff037224 */ /* 0x000fe200078e0095 */
[----:B------:R-:W-:Y:S01]  /*82b0*/  UMOV UR37, UR5 ;  /* 0x0000000500257c82 */ /* 0x000fe20008000000 */
[----:B------:R-:W-:Y:S01]  /*82c0*/  IMAD.MOV.U32 R4, RZ, RZ, R121 ;  /* 0x000000ffff047224 */ /* 0x000fe200078e0079 */
[----:B------:R-:W-:-:S06]  /*82d0*/  UMOV UR36, UR38 ;  /* 0x0000002600247c82 */ /* 0x000fcc0008000000 */
.L_x_1080:
[----:B------:R-:W-:Y:S01]  /*82e0*/  IADD3 R12, R16, 0x80, -R17 ;  /* 0x00000080100c7810 */ /* 0x000fe20007ffe811 */
[----:B------:R-:W-:Y:S01]  /*82f0*/  ULDC UR14, c[0x0][0x9e4] ;  /* 0x00027900000e7ab9 */ /* 0x000fe20000000800 */
[----:B------:R-:W-:Y:S01]  /*8300*/  ULDC UR11, c[0x0][0x9dc] ;  /* 0x00027700000b7ab9 */ /* 0x000fe20000000800 */
[----:B------:R-:W-:Y:S02]  /*8310*/  UISETP.GE.AND UP0, UPT, UR14, 0x1, UPT ;  /* 0x000000010e00788c */ /* 0x000fe4000bf06270 */
[----:B------:R-:W-:-:S04]  /*8320*/  IMAD R12, R193, 0x80, R12 ;  /* 0x00000080c10c7824 */ /* 0x000fc800078e020c */
[----:B------:R-:W-:Y:S02]  /*8330*/  PLOP3.LUT P1, PT, PT, PT, UP0, 0x40, 0x0 ;  /* 0x000000000000781c */ /* 0x000fe40003f2e808 */
[----:B------:R-:W-:-:S13]  /*8340*/  R2UR UR10, R12 ;  /* 0x000000000c0a72ca */ /* 0x000fda00000e0000 */
[----:B------:R-:W-:Y:S01]  /*8350*/  UIADD3 UR11, UR10, -UR11, URZ ;  /* 0x8000000b0a0b7290 */ /* 0x000fe2000fffe03f */
[----:B------:R-:W-:Y:S11]  /*8360*/  @P1 BRA `(.L_x_1098) ;  /* 0x0000000000441947 */ /* 0x000ff60003800000 */
        /* <DEDUP_REMOVED lines=10> */
.L_x_1099:
[----:B------:R-:W-:-:S11]  /*8410*/  UISETP.NE.AND UP1, UPT, UR14, 0x1, UPT ;  /* 0x000000010e00788c */ /* 0x000fd6000bf25270 */
[----:B------:R-:W-:Y:S02]  /*8420*/  @UP1 ULDC.64 UR4, c[0x0][0x9e8] ;  /* 0x00027a0000041ab9 */ /* 0x000fe40000000a00 */
[----:B------:R-:W-:-:S04]  /*8430*/  UIMAD.WIDE.U32 UR6, UR10, UR4, URZ ;  /* 0x000000040a0672a5 */ /* 0x000fc8000f8e003f */
[----:B------:R-:W-:-:S12]  /*8440*/  @UP1 USHF.R.U32.HI UR10, URZ, UR5, UR7 ;  /* 0x000000053f0a1299 */ /* 0x000fd80008011607 */
.L_x_1100:
[----:B------:R-:W-:-:S04]  /*8450*/  UIMAD UR10, UR10, UR14, URZ ;  /* 0x0000000e0a0a72a4 */ /* 0x000fc8000f8e023f */
[----:B------:R-:W-:-:S04]  /*8460*/  UISETP.LT.AND UP1, UPT, UR11, UR10, UPT ;  /* 0x0000000a0b00728c */ /* 0x000fc8000bf21270 */
[----:B------:R-:W-:-:S12]  /*8470*/  USEL UR11, UR11, UR10, !UP1 ;  /* 0x0000000a0b0b7287 */ /* 0x000fd8000c800000 */
.L_x_1098:
        /* <DEDUP_REMOVED lines=13> */
.L_x_1110:
[----:B------:R-:W-:-:S04]  /*8550*/  UIADD3 UR6, UR4, 0x1, URZ ;  /* 0x0000000104067890 */ /* 0x000fc8000fffe03f */
[----:B------:R-:W-:-:S04]  /*8560*/  UISETP.NE.AND UP1, UPT, UR6, 0x2, UPT ;  /* 0x000000020600788c */ /* 0x000fc8000bf25270 */
[----:B------:R-:W-:Y:S02]  /*8570*/  USEL UR36, URZ, 0x1, UP1 ;  /* 0x000000013f247887 */ /* 0x000fe40008800000 */
[----:B------:R-:W-:Y:S02]  /*8580*/  USEL UR37, UR6, URZ, UP1 ;  /* 0x0000003f06257287 */ /* 0x000fe40008800000 */
[----:B------:R-:W-:Y:S01]  /*8590*/  ULOP3.LUT UR36, UR38, UR36, URZ, 0x3c, !UPT ;  /* 0x0000002426247292 */ /* 0x000fe2000f8e3c3f */
[----:B------:R-:W-:Y:S11]  /*85a0*/  @!P0 BRA `(.L_x_1102) ;  /* 0x0000000000048947 */ /* 0x000ff60003800000 */
[----:B------:R-:W-:Y:S01]  /*85b0*/  BPT.TRAP 0x1 ;  /* 0x000000040000795c */ /* 0x000fe20000300000 */
.L_x_1102:
[----:B------:R-:W-:Y:S01]  /*85c0*/  ULEA UR6, UR37, UR39, 0x3 ;  /* 0x0000002725067291 */ /* 0x000fe2000f8e183f */
[----:B------:R-:W-:-:S05]  /*85d0*/  IMAD.U32 R3, RZ, RZ, UR36 ;  /* 0x00000024ff037e24 */ /* 0x000fca000f8e00ff */
[----:B------:R-:W-:-:S04]  /*85e0*/  SHF.L.U32 R3, R3, 0x1f, RZ ;  /* 0x0000001f03037819 */ /* 0x000fc800000006ff */
[----:B------:R0:W1:Y:S01]  /*85f0*/  SYNCS.PHASECHK.TRANS64.TRYWAIT P1, [UR6+0x30830], R3 ;  /* 0x03083003ff0075a7 */ /* 0x0000620008020146 */
[----:B------:R-:W-:Y:S05]  /*8600*/  @!P0 BRA `(.L_x_1103) ;  /* 0x0000000000048947 */ /* 0x000fea0003800000 */
[----:B------:R-:W-:Y:S01]  /*8610*/  BPT.TRAP 0x1 ;  /* 0x000000040000795c */ /* 0x000fe20000300000 */
.L_x_1103:
[----:B-1----:R-:W-:Y:S05]  /*8620*/  @P1 BRA `(.L_x_1104) ;  /* 0x0000000000081947 */ /* 0x002fea0003800000 */
[----:B------:R-:W1:Y:S02]  /*8630*/  SYNCS.PHASECHK.TRANS64.TRYWAIT P1, [UR6+0x30830], R3 ;  /* 0x03083003ff0075a7 */ /* 0x000e640008020146 */
[----:B-1----:R-:W-:Y:S05]  /*8640*/  @!P1 BRA `(.L_x_1105) ;  /* 0x000000e8002c9947 */ /* 0x002fea0003800000 */
.L_x_1104:
        /* <DEDUP_REMOVED lines=167> */
.L_x_1106:
[----:B------:R-:W-:Y:S01]  /*90c0*/  ULEA UR7, UR4, UR39, 0x3 ;  /* 0x0000002704077291 */ /* 0x000fe2000f8e183f */
[----:B------:R-:W-:-:S05]  /*90d0*/  IMAD.U32 R0, RZ, RZ, UR38 ;  /* 0x00000026ff007e24 */ /* 0x000fca000f8e00ff */
[----:B------:R-:W-:-:S04]  /*90e0*/  SHF.L.U32 R0, R0, 0x1f, RZ ;  /* 0x0000001f00007819 */ /* 0x000fc800000006ff */
[----:B------:R2:W3:Y:S01]  /*90f0*/  SYNCS.PHASECHK.TRANS64.TRYWAIT P1, [UR7+0x30850], R0 ;  /* 0x03085000ff0075a7 */ /* 0x0004e20008020147 */
[----:B------:R-:W-:Y:S05]  /*9100*/  @!P0 BRA `(.L_x_1107) ;  /* 0x0000000000048947 */ /* 0x000fea0003800000 */
[----:B------:R-:W-:Y:S01]  /*9110*/  BPT.TRAP 0x1 ;  /* 0x000000040000795c */ /* 0x000fe20000300000 */
.L_x_1107:
[----:B---3--:R-:W-:Y:S05]  /*9120*/  @P1 BRA `(.L_x_1108) ;  /* 0x0000000000081947 */ /* 0x008fea0003800000 */
[----:B------:R-:W3:Y:S02]  /*9130*/  SYNCS.PHASECHK.TRANS64.TRYWAIT P1, [UR7+0x30850], R0 ;  /* 0x03085000ff0075a7 */ /* 0x000ee40008020147 */
[----:B---3--:R-:W-:Y:S05]  /*9140*/  @!P1 BRA `(.L_x_1109) ;  /* 0x000000dc00849947 */ /* 0x008fea0003800000 */
.L_x_1108:
[----:B------:R-:W-:Y:S01]  /*9150*/  UIADD3 UR10, UR39, 0x400, URZ ;  /* 0x00000400270a7890 */ /* 0x000fe2000fffe03f */
[----:B------:R-:W-:Y:S01]  /*9160*/  WARPGROUP.ARRIVE ;  /* 0x00000000000079c5 */ /* 0x000fe20000000000 */
[----:B------:R-:W-:Y:S01]  /*9170*/  UMOV UR11, 0x40000040 ;  /* 0x40000040000b7882 */ /* 0x000fe20000000000 */
[----:B------:R-:W-:Y:S01]  /*9180*/  FMUL.FTZ R2, R120, UR5 ;  /* 0x0000000578027c20 */ /* 0x000fe20008410000 */
[----:B------:R-:W-:Y:S01]  /*9190*/  USHF.R.U32.HI UR10, URZ, 0x4, UR10 ;  /* 0x000000043f0a7899 */ /* 0x000fe2000801160a */
[----:B01----:R-:W-:Y:S01]  /*91a0*/  FMUL.FTZ R3, R121, UR5 ;  /* 0x0000000579037c20 */ /* 0x003fe20008410000 */
[----:B------:R-:W-:Y:S01]  /*91b0*/  FMUL.FTZ R193, R132, UR5 ;  /* 0x0000000584c17c20 */ /* 0x000fe20008410000 */
[----:B------:R-:W-:Y:S01]  /*91c0*/  FMUL.FTZ R195, R133, UR5 ;  /* 0x0000000585c37c20 */ /* 0x000fe20008410000 */
[----:B------:R-:W-:Y:S01]  /*91d0*/  ULOP3.LUT UR10, UR10, 0x3fff, URZ, 0xc0, !UPT ;  /* 0x00003fff0a0a7892 */ /* 0x000fe2000f8ec03f */
[----:B------:R-:W2:Y:S01]  /*91e0*/  MUFU.TANH R2, R2 ;  /* 0x0000000200027308 */ /* 0x000ea20000002400 */
[----:B------:R-:W-:Y:S01]  /*91f0*/  FMUL.FTZ R207, R136, UR5 ;  /* 0x0000000588cf7c20 */ /* 0x000fe20008410000 */
[----:B------:R-:W-:Y:S01]  /*9200*/  FMUL.FTZ R209, R137, UR5 ;  /* 0x0000000589d17c20 */ /* 0x000fe20008410000 */
[----:B------:R-:W-:Y:S01]  /*9210*/  ULOP3.LUT UR10, UR10, 0x3000000, URZ, 0xfc, !UPT ;  /* 0x030000000a0a7892 */ /* 0x000fe2000f8efc3f */
[----:B------:R-:W-:Y:S01]  /*9220*/  FMUL.FTZ R211, R140, UR5 ;  /* 0x000000058cd37c20 */ /* 0x000fe20008410000 */
[----:B------:R-:W-:Y:S01]  /*9230*/  FMUL.FTZ R213, R141, UR5 ;  /* 0x000000058dd57c20 */ /* 0x000fe20008410000 */
[----:B------:R-:W-:Y:S01]  /*9240*/  FMUL.FTZ R215, R144, UR5 ;  /* 0x0000000590d77c20 */ /* 0x000fe20008410000 */
[----:B------:R-:W-:Y:S01]  /*9250*/  UIMAD UR4, UR4, 0x900, UR10 ;  /* 0x00000900040478a4 */ /* 0x000fe2000f8e020a */
[----:B------:R-:W0:Y:S01]  /*9260*/  MUFU.TANH R3, R3 ;  /* 0x0000000300037308 */ /* 0x000e220000002400 */
        /* <DEDUP_REMOVED lines=9> */
[----:B--2---:R-:W-:Y:S01]  /*9300*/  FMNMX.FTZ R0, R2, R13, !PT ;  /* 0x0000000d02007209 */ /* 0x004fe20007810000 */
[----:B------:R-:W-:Y:S01]  /*9310*/  UMOV UR11, 0x40000040 ;  /* 0x40000040000b7882 */ /* 0x000fe20000000000 */
[----:B------:R-:W-:Y:S01]  /*9320*/  MUFU.TANH R193, R193 ;  /* 0x000000c100c17308 */ /* 0x000fe20000002400 */
[----:B------:R-:W-:Y:S01]  /*9330*/  FMUL.FTZ R223, R156, UR5 ;  /* 0x000000059cdf7c20 */ /* 0x000fe20008410000 */
[----:B------:R-:W-:Y:S01]  /*9340*/  FMUL.FTZ R123, R127, UR5 ;  /* 0x000000057f7b7c20 */ /* 0x000fe20008410000 */
[----:B------:R-:W-:Y:S01]  /*9350*/  FMUL.FTZ R157, R157, UR5 ;  /* 0x000000059d9d7c20 */ /* 0x000fe20008410000 */
[----:B------:R-:W-:Y:S01]  /*9360*/  FMUL.FTZ R225, R160, UR5 ;  /* 0x00000005a0e17c20 */ /* 0x000fe20008410000 */
[----:B0-----:R-:W-:Y:S01]  /*9370*/  FMNMX.FTZ R0, R3, R0, !PT ;  /* 0x0000000003007209 */ /* 0x001fe20007810000 */
        /* <DEDUP_REMOVED lines=21> */
[----:B------:R-:W0:Y:S01]  /*94d0*/  LDC R10, c[0x0][0x988] ;  /* 0x00026200ff0a7b82 */ /* 0x000e220000000800 */
[----:B------:R-:W-:Y:S01]  /*94e0*/  FMUL.FTZ R167, R167, UR5 ;  /* 0x00000005a7a77c20 */ /* 0x000fe20008410000 */
[----:B------:R-:W1:Y:S01]  /*94f0*/  S2R R192, SR_TID.X ;  /* 0x0000000000c07919 */ /* 0x000e620000002100 */
[----:B------:R-:W-:-:S02]  /*9500*/  UMOV UR38, UR36 ;  /* 0x0000002400267c82 */ /* 0x000fc40008000000 */
[----:B------:R-:W-:Y:S08]  /*9510*/  MUFU.TANH R211, R211 ;  /* 0x000000d300d37308 */ /* 0x000ff00000002400 */
[----:B------:R-:W-:Y:S08]  /*9520*/  MUFU.TANH R213, R213 ;  /* 0x000000d500d57308 */ /* 0x000ff00000002400 */
[----:B------:R-:W-:Y:S08]  /*9530*/  MUFU.TANH R215, R215 ;  /* 0x000000d700d77308 */ /* 0x000ff00000002400 */
[----:B------:R-:W-:Y:S01]  /*9540*/  MUFU.TANH R217, R217 ;  /* 0x000000d900d97308 */ /* 0x000fe20000002400 */
[----:B-1----:R-:W-:-:S07]  /*9550*/  LOP3.LUT P1, RZ, R192, 0x7f, RZ, 0xc0, !PT ;  /* 0x0000007fc0ff7812 */ /* 0x002fce000782c0ff */
[----:B------:R-:W1:Y:S08]  /*9560*/  MUFU.TANH R15, R15 ;  /* 0x0000000f000f7308 */ /* 0x000e700000002400 */
[----:B------:R-:W-:Y:S08]  /*9570*/  MUFU.TANH R219, R219 ;  /* 0x000000db00db7308 */ /* 0x000ff00000002400 */
[----:B------:R-:W2:Y:S01]  /*9580*/  MUFU.TANH R21, R21 ;  /* 0x0000001500157308 */ /* 0x000ea20000002400 */
[----:B-1----:R-:W-:-:S07]  /*9590*/  FMNMX.FTZ R20, R15, R12, !PT ;  /* 0x0000000c0f147209 */ /* 0x002fce0007810000 */
[----:B------:R-:W-:Y:S08]  /*95a0*/  MUFU.TANH R221, R221 ;  /* 0x000000dd00dd7308 */ /* 0x000ff00000002400 */
[----:B------:R-:W1:Y:S01]  /*95b0*/  MUFU.TANH R121, R121 ;  /* 0x0000007900797308 */ /* 0x000e620000002400 */
[----:B--2---:R-:W-:-:S07]  /*95c0*/  FMNMX.FTZ R20, R21, R20, !PT ;  /* 0x0000001415147209 */ /* 0x004fce0007810000 */
[----:B------:R-:W-:Y:S08]  /*95d0*/  MUFU.TANH R223, R223 ;  /* 0x000000df00df7308 */ /* 0x000ff00000002400 */
[----:B------:R-:W2:Y:S01]  /*95e0*/  MUFU.TANH R123, R123 ;  /* 0x0000007b007b7308 */ /* 0x000ea20000002400 */
[----:B-1----:R-:W-:-:S07]  /*95f0*/  FMNMX.FTZ R20, R121, R20, !PT ;  /* 0x0000001479147209 */ /* 0x002fce0007810000 */
[----:B------:R-:W-:Y:S08]  /*9600*/  MUFU.TANH R157, R157 ;  /* 0x0000009d009d7308 */ /* 0x000ff00000002400 */
[----:B------:R-:W-:Y:S01]  /*9610*/  MUFU.TANH R225, R225 ;  /* 0x000000e100e17308 */ /* 0x000fe20000002400 */
[----:B--2---:R-:W-:-:S07]  /*9620*/  FMNMX.FTZ R20, R123, R20, !PT ;  /* 0x000000147b147209 */ /* 0x004fce0007810000 */
        /* <DEDUP_REMOVED lines=40> */
[----:B------:R-:W3:Y:S01]  /*98b0*/  MUFU.TANH R125, R125 ;  /* 0x0000007d007d7308 */ /* 0x000ee20000002400 */
[----:B-1----:R-:W-:-:S04]  /*98c0*/  FMNMX.FTZ R0, R185, R0, !PT ;  /* 0x00000000b9007209 */ /* 0x002fc80007810000 */
[----:B--2---:R-:W-:-:S04]  /*98d0*/  FMNMX.FTZ R0, R187, R0, !PT ;  /* 0x00000000bb007209 */ /* 0x004fc80007810000 */
[----:B------:R-:W-:-:S04]  /*98e0*/  FMNMX.FTZ R0, R189, R0, !PT ;  /* 0x00000000bd007209 */ /* 0x000fc80007810000 */
[----:B------:R-:W-:Y:S02]  /*98f0*/  FMNMX.FTZ R0, R191, R0, !PT ;  /* 0x00000000bf007209 */ /* 0x000fe40007810000 */
[----:B---3--:R-:W-:Y:S02]  /*9900*/  FMNMX.FTZ R20, R125, R20, !PT ;  /* 0x000000147d147209 */ /* 0x008fe40007810000 */
        /* <DEDUP_REMOVED lines=45> */
[----:B------:R-:W-:-:S05]  /*9be0*/  FMNMX.FTZ R0, R165, R0, !PT ;  /* 0x00000000a5007209 */ /* 0x000fca0007810000 */
[----:B------:R-:W1:Y:S02]  /*9bf0*/  SHFL.BFLY PT, R229, R0, 0x2, 0x1f ;  /* 0x0c401f0000e57f89 */ /* 0x000e6400000e0000 */
[----:B-1----:R-:W-:-:S05]  /*9c00*/  FMNMX.FTZ R229, R0, R229, !PT ;  /* 0x000000e500e57209 */ /* 0x002fca0007810000 */
[----:B------:R-:W1:Y:S02]  /*9c10*/  SHFL.BFLY PT, R4, R229, 0x1, 0x1f ;  /* 0x0c201f00e5047f89 */ /* 0x000e6400000e0000 */
[----:B-1----:R-:W-:-:S05]  /*9c20*/  FMNMX.FTZ R4, R229, R4, !PT ;  /* 0x00000004e5047209 */ /* 0x002fca0007810000 */
[C---:B0-----:R-:W-:Y:S01]  /*9c30*/  FMUL.FTZ R14, R4.reuse, R10 ;  /* 0x0000000a040e7220 */ /* 0x041fe20000410000 */
[----:B------:R-:W-:-:S03]  /*9c40*/  FADD.FTZ R13, -R4, R13 ;  /* 0x0000000d040d7221 */ /* 0x000fc60000010100 */
[-CC-:B------:R-:W-:Y:S01]  /*9c50*/  FFMA.FTZ R188, R3, R10.reuse, -R14.reuse ;  /* 0x0000000a03bc7223 */ /* 0x180fe2000001080e */
[-C--:B------:R-:W-:Y:S01]  /*9c60*/  FMUL.FTZ R0, R13, R10.reuse ;  /* 0x0000000a0d007220 */ /* 0x080fe20000410000 */
        /* <DEDUP_REMOVED lines=13> */
[----:B------:R-:W0:Y:S01]  /*9d40*/  MUFU.EX2 R13, R13 ;  /* 0x0000000d000d7308 */ /* 0x000e220000000800 */
[----:B------:R-:W-:-:S07]  /*9d50*/  FFMA.FTZ R165, R165, R10, -R14 ;  /* 0x0000000aa5a57223 */ /* 0x000fce000001080e */
[----:B------:R-:W1:Y:S08]  /*9d60*/  MUFU.EX2 R188, R188 ;  /* 0x000000bc00bc7308 */ /* 0x000e700000000800 */
[----:B------:R-:W2:Y:S01]  /*9d70*/  MUFU.EX2 R190, R190 ;  /* 0x000000be00be7308 */ /* 0x000ea20000000800 */
[----:B0-----:R-:W-:-:S07]  /*9d80*/  FFMA.FTZ R9, R0, R9, R13 ;  /* 0x0000000900097223 */ /* 0x001fce000001000d */
[----:B------:R-:W-:Y:S01]  /*9d90*/  MUFU.EX2 R184, R184 ;  /* 0x000000b800b87308 */ /* 0x000fe20000000800 */
[C---:B-1----:R-:W-:Y:S01]  /*9da0*/  FADD.FTZ R9, R188.reuse, R9 ;  /* 0x00000009bc097221 */ /* 0x042fe20000010000 */
[----:B------:R-:W-:-:S06]  /*9db0*/  F2FP.BF16.F32.PACK_AB R188, R188, R13 ;  /* 0x0000000dbcbc723e */ /* 0x000fcc00000010ff */
[----:B------:R-:W-:Y:S01]  /*9dc0*/  MUFU.EX2 R185, R185 ;  /* 0x000000b900b97308 */ /* 0x000fe20000000800 */
[----:B--2---:R-:W-:-:S07]  /*9dd0*/  FADD.FTZ R136, R190, R9 ;  /* 0x00000009be887221 */ /* 0x004fce0000010000 */
[----:B------:R-:W-:Y:S08]  /*9de0*/  MUFU.EX2 R186, R186 ;  /* 0x000000ba00ba7308 */ /* 0x000ff00000000800 */
[----:B------:R-:W-:Y:S08]  /*9df0*/  MUFU.EX2 R180, R180 ;  /* 0x000000b400b47308 */ /* 0x000ff00000000800 */
[----:B------:R-:W-:Y:S01]  /*9e00*/  MUFU.EX2 R193, R193 ;  /* 0x000000c100c17308 */ /* 0x000fe20000000800 */
[----:B------:R-:W-:-:S02]  /*9e10*/  WARPGROUP.DEPBAR.LE gsb0, 0x0 ;  /* 0x00008000000079c5 */ /* 0x000fc40000010000 */
[----:B------:R-:W-:Y:S01]  /*9e20*/  WARPGROUP.ARRIVE ;  /* 0x00000000000079c5 */ /* 0x000fe20000000000 */
[----:B------:R-:W-:Y:S01]  /*9e30*/  FMUL.FTZ R177, R166, UR5 ;  /* 0x00000005a6b17c20 */ /* 0x000fe20008410000 */
[-CC-:B------:R-:W-:Y:S01]  /*9e40*/  FFMA.FTZ R179, R187, R10.reuse, -R14.reuse ;  /* 0x0000000abbb37223 */ /* 0x180fe2000001080e */
[-CC-:B------:R-:W-:Y:S01]  /*9e50*/  FFMA.FTZ R187, R195, R10.reuse, -R14.reuse ;  /* 0x0000000ac3bb7223 */ /* 0x180fe2000001080e */
[-CC-:B------:R-:W-:Y:S01]  /*9e60*/  FFMA.FTZ R176, R215, R10.reuse, -R14.reuse ;  /* 0x0000000ad7b07223 */ /* 0x180fe2000001080e */
[-CC-:B------:R-:W-:Y:S01]  /*9e70*/  FFMA.FTZ R178, R183, R10.reuse, -R14.reuse ;  /* 0x0000000ab7b27223 */ /* 0x180fe2000001080e */
[----:B------:R-:W-:Y:S01]  /*9e80*/  HGMMA.64x192x16.F32.BF16 R24, R172, gdesc[UR8].tnspB, R24, gsb0 ;  /* 0x42e00008ac187df0 */ /* 0x000fe20008001818 */
[----:B------:R-:W-:Y:S01]  /*9e90*/  UIADD3 UR10, UR4, 0x280, URZ ;  /* 0x00000280040a7890 */ /* 0x000fe2000fffe03f */
[----:B------:R-:W0:Y:S01]  /*9ea0*/  MUFU.TANH R177, R177 ;  /* 0x000000b100b17308 */ /* 0x000e220000002400 */
[----:B------:R-:W-:Y:S01]  /*9eb0*/  UMOV UR11, 0x40000040 ;  /* 0x40000040000b7882 */ /* 0x000fe20000000000 */
[----:B------:R-:W-:Y:S01]  /*9ec0*/  FFMA.FTZ R195, R217, R10, -R14 ;  /* 0x0000000ad9c37223 */ /* 0x000fe2000001080e */
[----:B------:R-:W-:-:S05]  /*9ed0*/  UMOV UR4, UR37 ;  /* 0x0000002500047c82 */ /* 0x000fca0008000000 */
[----:B------:R-:W1:Y:S08]  /*9ee0*/  MUFU.EX2 R179, R179 ;  /* 0x000000b300b37308 */ /* 0x000e700000000800 */
[----:B------:R-:W-:Y:S01]  /*9ef0*/  MUFU.EX2 R187, R187 ;  /* 0x000000bb00bb7308 */ /* 0x000fe20000000800 */
[----:B0-----:R-:W-:-:S04]  /*9f00*/  FMNMX.FTZ R20, R177, R20, !PT ;  /* 0x00000014b1147209 */ /* 0x001fc80007810000 */
[----:B------:R-:W-:-:S03]  /*9f10*/  FMNMX.FTZ R20, R167, R20, !PT ;  /* 0x00000014a7147209 */ /* 0x000fc60007810000 */
[----:B------:R-:W-:Y:S01]  /*9f20*/  MUFU.EX2 R182, R182 ;  /* 0x000000b600b67308 */ /* 0x000fe20000000800 */
[----:B-1----:R-:W-:Y:S01]  /*9f30*/  F2FP.BF16.F32.PACK_AB R190, R179, R190 ;  /* 0x000000beb3be723e */ /* 0x002fe200000010ff */
[----:B------:R-:W0:Y:S06]  /*9f40*/  SHFL.BFLY PT, R3, R20, 0x2, 0x1f ;  /* 0x0c401f0014037f89 */ /* 0x000e2c00000e0000 */
[----:B------:R-:W-:Y:S08]  /*9f50*/  MUFU.EX2 R176, R176 ;  /* 0x000000b000b07308 */ /* 0x000ff00000000800 */
[----:B------:R-:W-:Y:S08]  /*9f60*/  MUFU.EX2 R178, R178 ;  /* 0x000000b200b27308 */ /* 0x000ff00000000800 */
[----:B------:R-:W-:Y:S01]  /*9f70*/  MUFU.EX2 R195, R195 ;  /* 0x000000c300c37308 */ /* 0x000fe20000000800 */
[----:B0-----:R-:W-:Y:S01]  /*9f80*/  FMNMX.FTZ R2, R20, R3, !PT ;  /* 0x0000000314027209 */ /* 0x001fe20007810000 */
[----:B------:R-:W-:-:S04]  /*9f90*/  FFMA.FTZ R20, R225, R10, -R14 ;  /* 0x0000000ae1147223 */ /* 0x000fc8000001080e */
[----:B------:R-:W0:Y:S02]  /*9fa0*/  SHFL.BFLY PT, R3, R2, 0x1, 0x1f ;  /* 0x0c201f0002037f89 */ /* 0x000e2400000e0000 */
[----:B------:R-:W-:Y:S08]  /*9fb0*/  MUFU.EX2 R207, R207 ;  /* 0x000000cf00cf7308 */ /* 0x000ff00000000800 */
[----:B------:R-:W-:Y:S08]  /*9fc0*/  MUFU.EX2 R157, R157 ;  /* 0x0000009d009d7308 */ /* 0x000ff00000000800 */
[----:B------:R-:W-:Y:S01]  /*9fd0*/  MUFU.EX2 R20, R20 ;  /* 0x0000001400147308 */ /* 0x000fe20000000800 */
[----:B0-----:R-:W-:-:S07]  /*9fe0*/  FMNMX.FTZ R3, R2, R3, !PT ;  /* 0x0000000302037209 */ /* 0x001fce0007810000 */
[----:B------:R-:W0:Y:S01]  /*9ff0*/  MUFU.EX2 R161, R161 ;  /* 0x000000a100a17308 */ /* 0x000e220000000800 */
[----:B------:R-:W-:-:S04]  /*a000*/  FMUL.FTZ R128, R3, R10 ;  /* 0x0000000a03807220 */ /* 0x000fc80000410000 */
[-CC-:B------:R-:W-:Y:S01]  /*a010*/  FFMA.FTZ R189, R15, R10.reuse, -R128.reuse ;  /* 0x0000000a0fbd7223 */ /* 0x180fe20000010880 */
[-CC-:B------:R-:W-:Y:S01]  /*a020*/  FFMA.FTZ R191, R121, R10.reuse, -R128.reuse ;  /* 0x0000000a79bf7223 */ /* 0x180fe20000010880 */
[-CC-:B------:R-:W-:Y:S01]  /*a030*/  FFMA.FTZ R15, R125, R10.reuse, -R128.reuse ;  /* 0x0000000a7d0f7223 */ /* 0x180fe20000010880 */
[-CC-:B------:R-:W-:Y:S01]  /*a040*/  FFMA.FTZ R124, R127, R10.reuse, -R128.reuse ;  /* 0x0000000a7f7c7223 */ /* 0x180fe20000010880 */
[-CC-:B------:R-:W-:Y:S01]  /*a050*/  FFMA.FTZ R126, R131, R10.reuse, -R128.reuse ;  /* 0x0000000a837e7223 */ /* 0x180fe20000010880 */
[-CC-:B------:R-:W-:Y:S01]  /*a060*/  FFMA.FTZ R122, R135, R10.reuse, -R128.reuse ;  /* 0x0000000a877a7223 */ /* 0x180fe20000010880 */
[----:B------:R-:W-:Y:S01]  /*a070*/  MUFU.EX2 R189, R189 ;  /* 0x000000bd00bd7308 */ /* 0x000fe20000000800 */
[----:B------:R-:W-:Y:S02]  /*a080*/  IMAD.U32 R125, RZ, RZ, UR7 ;  /* 0x00000007ff7d7e24 */ /* 0x000fe4000f8e00ff */
[-CC-:B------:R-:W-:Y:S01]  /*a090*/  FFMA.FTZ R183, R137, R10.reuse, -R128.reuse ;  /* 0x0000000a89b77223 */ /* 0x180fe20000010880 */
[-CC-:B------:R-:W-:Y:S01]  /*a0a0*/  FFMA.FTZ R130, R149, R10.reuse, -R128.reuse ;  /* 0x0000000a95827223 */ /* 0x180fe20000010880 */
[----:B------:R-:W-:Y:S01]  /*a0b0*/  FFMA.FTZ R121, R153, R10, -R128 ;  /* 0x0000000a99797223 */ /* 0x000fe20000010880 */
[----:B------:R-:W-:-:S02]  /*a0c0*/  @!P1 VIADD R125, R125, 0x30860 ;  /* 0x000308607d7d9836 */ /* 0x000fc40000000000 */
[-CC-:B------:R-:W-:Y:S01]  /*a0d0*/  FFMA.FTZ R132, R143, R10.reuse, -R128.reuse ;  /* 0x0000000a8f847223 */ /* 0x180fe20000010880 */
[-CC-:B------:R-:W-:Y:S01]  /*a0e0*/  FFMA.FTZ R141, R141, R10.reuse, -R128.reuse ;  /* 0x0000000a8d8d7223 */ /* 0x180fe20000010880 */
[----:B------:R-:W-:Y:S01]  /*a0f0*/  MUFU.EX2 R191, R191 ;  /* 0x000000bf00bf7308 */ /* 0x000fe20000000800 */
[-CC-:B------:R-:W-:Y:S01]  /*a100*/  FFMA.FTZ R139, R139, R10.reuse, -R128.reuse ;  /* 0x0000000a8b8b7223 */ /* 0x180fe20000010880 */
[----:B------:R-:W-:Y:S01]  /*a110*/  @!P1 PRMT R125, RZ, 0x654, R125 ;  /* 0x00000654ff7d9816 */ /* 0x000fe2000000007d */
        /* <DEDUP_REMOVED lines=20> */
[-C--:B------:R-:W-:Y:S01]  /*a260*/  FFMA.FTZ R175, R181, R10.reuse, -R14 ;  /* 0x0000000ab5af7223 */ /* 0x080fe2000001080e */
[----:B------:R-:W-:Y:S01]  /*a270*/  FADD.FTZ R181, -R3, R12 ;  /* 0x0000000c03b57221 */ /* 0x000fe20000010100 */
[-C--:B------:R-:W-:Y:S01]  /*a280*/  FFMA.FTZ R12, R21, R10.reuse, -R128 ;  /* 0x0000000a150c7223 */ /* 0x080fe20000010880 */
[-CC-:B------:R-:W-:Y:S01]  /*a290*/  FFMA.FTZ R173, R213, R10.reuse, -R14.reuse ;  /* 0x0000000ad5ad7223 */ /* 0x180fe2000001080e */
[-CC-:B------:R-:W-:Y:S01]  /*a2a0*/  FFMA.FTZ R172, R219, R10.reuse, -R14.reuse ;  /* 0x0000000adbac7223 */ /* 0x180fe2000001080e */
[----:B------:R-:W-:Y:S01]  /*a2b0*/  HGMMA.64x192x16.F32.BF16 R24, R168, gdesc[UR8].tnspB, R24, gsb0 ;  /* 0x42e00008a8187df0 */ /* 0x000fe20008001818 */
[-C--:B------:R-:W-:Y:S01]  /*a2c0*/  FMUL.FTZ R181, R181, R10.reuse ;  /* 0x0000000ab5b57220 */ /* 0x080fe20000410000 */
[-C--:B------:R-:W-:Y:S01]  /*a2d0*/  FFMA.FTZ R174, R223, R10.reuse, -R14 ;  /* 0x0000000adfae7223 */ /* 0x080fe2000001080e */
[-CC-:B------:R-:W-:Y:S01]  /*a2e0*/  FFMA.FTZ R14, R123, R10.reuse, -R128.reuse ;  /* 0x0000000a7b0e7223 */ /* 0x180fe20000010880 */
[----:B------:R-:W-:Y:S01]  /*a2f0*/  IMAD.U32 R123, RZ, RZ, UR6 ;  /* 0x00000006ff7b7e24 */ /* 0x000fe2000f8e00ff */
[----:B------:R1:W-:Y:S01]  /*a300*/  MUFU.EX2 R2, R181 ;  /* 0x000000b500027308 */ /* 0x0003e20000000800 */
[----:B------:R-:W-:-:S02]  /*a310*/  FFMA.FTZ R21, R129, R10, -R128 ;  /* 0x0000000a81157223 */ /* 0x000fc40000010880 */
[----:B------:R-:W-:-:S05]  /*a320*/  @!P1 VIADD R123, R123, 0x30840 ;  /* 0x000308407b7b9836 */ /* 0x000fca0000000000 */
[----:B------:R-:W-:Y:S01]  /*a330*/  MUFU.EX2 R12, R12 ;  /* 0x0000000c000c7308 */ /* 0x000fe20000000800 */
[----:B------:R-:W-:Y:S01]  /*a340*/  @!P1 PRMT R123, RZ, 0x654, R123 ;  /* 0x00000654ff7b9816 */ /* 0x000fe2000000007b */
[----:B-1----:R-:W-:-:S06]  /*a350*/  FFMA.FTZ R181, R133, R10, -R128 ;  /* 0x0000000a85b57223 */ /* 0x002fcc0000010880 */
        /* <DEDUP_REMOVED lines=13> */
[----:B0-----:R-:W-:Y:S02]  /*a430*/  F2FP.BF16.F32.PACK_AB R168, R161, R20 ;  /* 0x00000014a1a8723e */ /* 0x001fe400000010ff */
[----:B-1----:R-:W-:Y:S01]  /*a440*/  F2FP.BF16.F32.PACK_AB R170, R165, R120 ;  /* 0x00000078a5aa723e */ /* 0x002fe200000010ff */
[----:B--2---:R-:W-:Y:S01]  /*a450*/  FFMA.FTZ R123, R2, R8, R189 ;  /* 0x00000008027b7223 */ /* 0x004fe200000100bd */
[----:B------:R0:W-:Y:S01]  /*a460*/  @!P1 SYNCS.ARRIVE.TRANS64.RED.A1T0 RZ, [R125+URZ], RZ ;  /* 0x000000ff7dff99a7 */ /* 0x0001e2000810043f */
[----:B------:R-:W1:Y:S01]  /*a470*/  MUFU.EX2 R8, R141 ;  /* 0x0000008d00087308 */ /* 0x000e620000000800 */
[C---:B------:R-:W-:Y:S01]  /*a480*/  F2FP.BF16.F32.PACK_AB R189, R12.reuse, R189 ;  /* 0x000000bd0cbd723e */ /* 0x040fe200000010ff */
[----:B------:R-:W-:Y:S01]  /*a490*/  FADD.FTZ R134, R12, R123 ;  /* 0x0000007b0c867221 */ /* 0x000fe20000010000 */
[----:B------:R-:W-:Y:S01]  /*a4a0*/  FADD.FTZ R123, R179, R136 ;  /* 0x00000088b37b7221 */ /* 0x000fe20000010000 */
[C---:B------:R-:W-:Y:S01]  /*a4b0*/  ISETP.GT.AND P1, PT, R11.reuse, UR50, PT ;  /* 0x000000320b007c0c */ /* 0x040fe2000bf24270 */
[----:B------:R-:W-:-:S02]  /*a4c0*/  VIADD R11, R11, 0xffffffff ;  /* 0xffffffff0b0b7836 */ /* 0x000fc40000000000 */
        /* <DEDUP_REMOVED lines=10> */
[----:B0-----:R-:W-:Y:S01]  /*a570*/  FADD.FTZ R125, R187, R136 ;  /* 0x00000088bb7d7221 */ /* 0x001fe20000010000 */
[-CC-:B------:R-:W-:Y:S01]  /*a580*/  FFMA.FTZ R9, R177, R10.reuse, -R128.reuse ;  /* 0x0000000ab1097223 */ /* 0x180fe20000010880 */
[----:B------:R-:W-:Y:S01]  /*a590*/  FFMA.FTZ R128, R167, R10, -R128 ;  /* 0x0000000aa7807223 */ /* 0x000fe20000010880 */
[----:B------:R-:W-:Y:S01]  /*a5a0*/  FADD.FTZ R123, R21, R134 ;  /* 0x00000086157b7221 */ /* 0x000fe20000010000 */
[----:B------:R-:W-:Y:S01]  /*a5b0*/  FADD.FTZ R136, R180, R125 ;  /* 0x0000007db4887221 */ /* 0x000fe20000010000 */
[----:B-1----:R-:W-:Y:S02]  /*a5c0*/  F2FP.BF16.F32.PACK_AB R179, R139, R8 ;  /* 0x000000088bb3723e */ /* 0x002fe400000010ff */
[----:B------:R-:W-:Y:S01]  /*a5d0*/  FADD.FTZ R134, R126, R123 ;  /* 0x0000007b7e867221 */ /* 0x000fe20000010000 */
[----:B------:R-:W-:Y:S01]  /*a5e0*/  FADD.FTZ R123, R193, R136 ;  /* 0x00000088c17b7221 */ /* 0x000fe20000010000 */
[----:B------:R-:W-:Y:S01]  /*a5f0*/  MUFU.EX2 R128, R128 ;  /* 0x0000008000807308 */ /* 0x000fe20000000800 */
[----:B------:R-:W-:Y:S01]  /*a600*/  F2FP.BF16.F32.PACK_AB R186, R187, R186 ;  /* 0x000000babbba723e */ /* 0x000fe200000010ff */
[----:B------:R-:W-:Y:S01]  /*a610*/  FADD.FTZ R13, R181, R134 ;  /* 0x00000086b50d7221 */ /* 0x000fe20000010000 */
[----:B------:R-:W-:Y:S01]  /*a620*/  FADD.FTZ R136, R182, R123 ;  /* 0x0000007bb6887221 */ /* 0x000fe20000010000 */
[----:B------:R-:W-:-:S02]  /*a630*/  F2FP.BF16.F32.PACK_AB R181, R122, R181 ;  /* 0x000000b57ab5723e */ /* 0x000fc400000010ff */
[----:B------:R-:W-:Y:S01]  /*a640*/  FADD.FTZ R134, R122, R13 ;  /* 0x0000000d7a867221 */ /* 0x000fe20000010000 */
[C---:B------:R-:W-:Y:S01]  /*a650*/  FADD.FTZ R123, R173.reuse, R136 ;  /* 0x00000088ad7b7221 */ /* 0x040fe20000010000 */
[----:B------:R0:W-:Y:S01]  /*a660*/  MUFU.EX2 R122, R9 ;  /* 0x00000009007a7308 */ /* 0x0001e20000000800 */
[----:B------:R-:W-:Y:S01]  /*a670*/  F2FP.BF16.F32.PACK_AB R182, R173, R182 ;  /* 0x000000b6adb6723e */ /* 0x000fe200000010ff */
[----:B------:R-:W-:Y:S01]  /*a680*/  FADD.FTZ R13, R183, R134 ;  /* 0x00000086b70d7221 */ /* 0x000fe20000010000 */
[----:B------:R-:W-:Y:S01]  /*a690*/  FADD.FTZ R14, R176, R123 ;  /* 0x0000007bb00e7221 */ /* 0x000fe20000010000 */
[C---:B------:R-:W-:Y:S02]  /*a6a0*/  F2FP.BF16.F32.PACK_AB R176, R175.reuse, R176 ;  /* 0x000000b0afb0723e */ /* 0x040fe400000010ff */
        /* <DEDUP_REMOVED lines=27> */
[----:B0-----:R-:W-:Y:S01]  /*a860*/  FADD.FTZ R9, R161, R8 ;  /* 0x00000008a1097221 */ /* 0x001fe20000010000 */
[----:B------:R-:W-:Y:S02]  /*a870*/  F2FP.BF16.F32.PACK_AB R175, R155, R140 ;  /* 0x0000008c9baf723e */ /* 0x000fe400000010ff */
[----:B-1----:R-:W-:Y:S01]  /*a880*/  FADD.FTZ R13, R14, R13 ;  /* 0x0000000d0e0d7221 */ /* 0x002fe20000010000 */
[----:B------:R-:W-:Y:S01]  /*a890*/  FADD.FTZ R8, R120, R9 ;  /* 0x0000000978087221 */ /* 0x000fe20000010000 */
[C---:B------:R-:W-:Y:S02]  /*a8a0*/  F2FP.BF16.F32.PACK_AB R169, R163.reuse, R14 ;  /* 0x0000000ea3a9723e */ /* 0x040fe400000010ff */
[----:B------:R-:W-:Y:S01]  /*a8b0*/  FADD.FTZ R13, R163, R13 ;  /* 0x0000000da30d7221 */ /* 0x000fe20000010000 */
[----:B------:R-:W-:Y:S01]  /*a8c0*/  FADD.FTZ R9, R165, R8 ;  /* 0x00000008a5097221 */ /* 0x000fe20000010000 */
[----:B------:R-:W-:-:S02]  /*a8d0*/  F2FP.BF16.F32.PACK_AB R171, R128, R122 ;  /* 0x0000007a80ab723e */ /* 0x000fc400000010ff */
[----:B------:R-:W-:-:S04]  /*a8e0*/  FADD.FTZ R13, R122, R13 ;  /* 0x0000000d7a0d7221 */ /* 0x000fc80000010000 */
[----:B------:R-:W-:Y:S01]  /*a8f0*/  FADD.FTZ R8, R128, R13 ;  /* 0x0000000d80087221 */ /* 0x000fe20000010000 */
[----:B------:R-:W-:Y:S01]  /*a900*/  IMAD.MOV.U32 R13, RZ, RZ, R4 ;  /* 0x000000ffff0d7224 */ /* 0x000fe200078e0004 */
[----:B------:R-:W-:Y:S06]  /*a910*/  @P1 BRA `(.L_x_1110) ;  /* 0xffffffdc000c1947 */ /* 0x000fec000383ffff */
.L_x_1101:
[----:B------:R-:W-:-:S13]  /*a920*/  ISETP.GE.AND P1, PT, R11, UR61, PT ;  /* 0x0000003d0b007c0c */ /* 0x000fda000bf26270 */
[----:B------:R-:W-:Y:S05]  /*a930*/  @!P1 BRA `(.L_x_1111) ;  /* 0x00000034005c9947 */ /* 0x000fea0003800000 */
[----:B------:R-:W-:Y:S01]  /*a940*/  IMAD.IADD R10, R16, 0x1, -R17 ;  /* 0x00000001100a7824 */ /* 0x000fe200078e0a11 */
[----:B------:R-:W-:Y:S01]  /*a950*/  UMOV UR38, UR36 ;  /* 0x0000002400267c82 */ /* 0x000fe20008000000 */
[----:B------:R-:W-:Y:S01]  /*a960*/  IMAD.MOV.U32 R14, RZ, RZ, R3 ;  /* 0x000000ffff0e7224 */ /* 0x000fe200078e0003 */
[----:B------:R-:W-:Y:S01]  /*a970*/  UMOV UR4, UR37 ;  /* 0x0000002500047c82 */ /* 0x000fe20008000000 */
[----:B------:R-:W-:Y:S01]  /*a980*/  IMAD.MOV.U32 R12, RZ, RZ, R4 ;  /* 0x000000ffff0c7224 */ /* 0x000fe200078e0004 */
[----:B------:R-:W-:Y:S01]  /*a990*/  IADD3 R21, R10, 0x8, R5 ;  /* 0x000000080a157810 */ /* 0x000fe20007ffe005 */
[----:B------:R-:W-:Y:S01]  /*a9a0*/  IMAD.IADD R15, R5, 0x1, R10 ;  /* 0x00000001050f7824 */ /* 0x000fe200078e020a */
[----:B------:R-:W-:Y:S01]  /*a9b0*/  ULDC UR50, c[0x0][0x9e4] ;  /* 0x0002790000327ab9 */ /* 0x000fe20000000800 */
[----:B------:R-:W-:Y:S01]  /*a9c0*/  ULDC UR5, c[0x0][0x9d8] ;  /* 0x0002760000057ab9 */ /* 0x000fe20000000800 */
[----:B------:R-:W-:Y:S01]  /*a9d0*/  LOP3.LUT R13, RZ, R21, RZ, 0x33, !PT ;  /* 0x00000015ff0d7212 */ /* 0x000fe200078e33ff */
[----:B------:R-:W-:-:S06]  /*a9e0*/  ULDC UR54, c[0x0][0x9e0] ;  /* 0x0002780000367ab9 */ /* 0x000fcc0000000800 */
.L_x_1128:
[----:B------:R-:W-:-:S04]  /*a9f0*/  UIADD3 UR6, UR4, 0x1, URZ ;  /* 0x0000000104067890 */ /* 0x000fc8000fffe03f */
[----:B------:R-:W-:-:S04]  /*aa00*/  UISETP.NE.AND UP1, UPT, UR6, 0x2, UPT ;  /* 0x000000020600788c */ /* 0x000fc8000bf25270 */
[----:B------:R-:W-:Y:S02]  /*aa10*/  USEL UR36, URZ, 0x1, UP1 ;  /* 0x000000013f247887 */ /* 0x000fe40008800000 */
[----:B------:R-:W-:Y:S02]  /*aa20*/  USEL UR37, UR6, URZ, UP1 ;  /* 0x0000003f06257287 */ /* 0x000fe40008800000 */
[----:B------:R-:W-:Y:S01]  /*aa30*/  ULOP3.LUT UR36, UR38, UR36, URZ, 0x3c, !UPT ;  /* 0x0000002426247292 */ /* 0x000fe2000f8e3c3f */
[----:B------:R-:W-:Y:S11]  /*aa40*/  @!P0 BRA `(.L_x_1112) ;  /* 0x0000000000048947 */ /* 0x000ff60003800000 */
[----:B------:R-:W-:Y:S01]  /*aa50*/  BPT.TRAP 0x1 ;  /* 0x000000040000795c */ /* 0x000fe20000300000 */
.L_x_1112:
[----:B------:R-:W-:Y:S01]  /*aa60*/  ULEA UR6, UR37, UR39, 0x3 ;  /* 0x0000002725067291 */ /* 0x000fe2000f8e183f */
[----:B------:R-:W-:-:S05]  /*aa70*/  IMAD.U32 R3, RZ, RZ, UR36 ;  /* 0x00000024ff037e24 */ /* 0x000fca000f8e00ff */
[----:B------:R-:W-:-:S04]  /*aa80*/  SHF.L.U32 R3, R3, 0x1f, RZ ;  /* 0x0000001f03037819 */ /* 0x000fc800000006ff */
[----:B------:R0:W1:Y:S01]  /*aa90*/  SYNCS.PHASECHK.TRANS64.TRYWAIT P1, [UR6+0x30830], R3 ;  /* 0x03083003ff0075a7 */ /* 0x0000620008020146 */
[----:B------:R-:W-:Y:S05]  /*aaa0*/  @!P0 BRA `(.L_x_1113) ;  /* 0x0000000000048947 */ /* 0x000fea0003800000 */
[----:B------:R-:W-:Y:S01]  /*aab0*/  BPT.TRAP 0x1 ;  /* 0x000000040000795c */ /* 0x000fe20000300000 */
.L_x_1113:
[----:B-1----:R-:W-:Y:S05]  /*aac0*/  @P1 BRA `(.L_x_1114) ;  /* 0x0000000000081947 */ /* 0x002fea0003800000 */
[----:B------:R-:W1:Y:S02]  /*aad0*/  SYNCS.PHASECHK.TRANS64.TRYWAIT P1, [UR6+0x30830], R3 ;  /* 0x03083003ff0075a7 */ /* 0x000e640008020146 */
[----:B-1----:R-:W-:Y:S05]  /*aae0*/  @!P1 BRA `(.L_x_1115) ;  /* 0x000000c400349947 */ /* 0x002fea0003800000 */
.L_x_1114:
        /* <DEDUP_REMOVED lines=167> */
.L_x_1116:
[----:B------:R-:W-:Y:S01]  /*b560*/  ULEA UR7, UR4, UR39, 0x3 ;  /* 0x0000002704077291 */ /* 0x000fe2000f8e183f */
[----:B------:R-:W-:-:S05]  /*b570*/  IMAD.U32 R0, RZ, RZ, UR38 ;  /* 0x00000026ff007e24 */ /* 0x000fca000f8e00ff */
[----:B------:R-:W-:-:S04]  /*b580*/  SHF.L.U32 R0, R0, 0x1f, RZ ;  /* 0x0000001f00007819 */ /* 0x000fc800000006ff */
[----:B------:R2:W3:Y:S01]  /*b590*/  SYNCS.PHASECHK.TRANS64.TRYWAIT P1, [UR7+0x30850], R0 ;  /* 0x03085000ff0075a7 */ /* 0x0004e20008020147 */
[----:B------:R-:W-:Y:S05]  /*b5a0*/  @!P0 BRA `(.L_x_1117) ;  /* 0x0000000000048947 */ /* 0x000fea0003800000 */
[----:B------:R-:W-:Y:S01]  /*b5b0*/  BPT.TRAP 0x1 ;  /* 0x000000040000795c */ /* 0x000fe20000300000 */
.L_x_1117:
[----:B---3--:R-:W-:Y:S05]  /*b5c0*/  @P1 BRA `(.L_x_1118) ;  /* 0x0000000000081947 */ /* 0x008fea0003800000 */
[----:B------:R-:W3:Y:S02]  /*b5d0*/  SYNCS.PHASECHK.TRANS64.TRYWAIT P1, [UR7+0x30850], R0 ;  /* 0x03085000ff0075a7 */ /* 0x000ee40008020147 */
[----:B---3--:R-:W-:Y:S05]  /*b5e0*/  @!P1 BRA `(.L_x_1119) ;  /* 0x000000b8008c9947 */ /* 0x008fea0003800000 */
.L_x_1118:
[----:B------:R-:W-:Y:S01]  /*b5f0*/  UIADD3 UR10, UR39, 0x400, URZ ;  /* 0x00000400270a7890 */ /* 0x000fe2000fffe03f */
[----:B------:R-:W-:Y:S01]  /*b600*/  WARPGROUP.ARRIVE ;  /* 0x00000000000079c5 */ /* 0x000fe20000000000 */
[----:B------:R-:W-:-:S05]  /*b610*/  UMOV UR11, 0x40000040 ;  /* 0x40000040000b7882 */ /* 0x000fca0000000000 */
[----:B------:R-:W3:Y:S01]  /*b620*/  S2R R194, SR_TID.X ;  /* 0x0000000000c27919 */ /* 0x000ee20000002100 */
[----:B------:R-:W-:Y:S01]  /*b630*/  USHF.R.U32.HI UR10, URZ, 0x4, UR10 ;  /* 0x000000043f0a7899 */ /* 0x000fe2000801160a */
[----:B------:R-:W-:Y:S02]  /*b640*/  IMAD.U32 R2, RZ, RZ, UR6 ;  /* 0x00000006ff027e24 */ /* 0x000fe4000f8e00ff */
[----:B-1----:R-:W-:Y:S01]  /*b650*/  FMUL.FTZ R4, R120, UR5 ;  /* 0x0000000578047c20 */ /* 0x002fe20008410000 */
[----:B0-2---:R-:W-:Y:S01]  /*b660*/  FMUL.FTZ R0, R122, UR5 ;  /* 0x000000057a007c20 */ /* 0x005fe20008410000 */
        /* <DEDUP_REMOVED lines=45> */
[----:B------:R-:W-:-:S06]  /*b940*/  WARPGROUP.ARRIVE ;  /* 0x00000000000079c5 */ /* 0x000fcc0000000000 */
[----:B------:R-:W-:Y:S01]  /*b950*/  HGMMA.64x192x16.F32.BF16 R24, R184, gdesc[UR8].tnspB, R24, gsb0 ;  /* 0x42e00008b8187df0 */ /* 0x000fe20008001818 */
[----:B------:R-:W-:Y:S01]  /*b960*/  UIADD3 UR10, UR4, 0x100, URZ ;  /* 0x00000100040a7890 */ /* 0x000fe2000fffe03f */
[----:B------:R-:W-:Y:S01]  /*b970*/  UMOV UR11, 0x40000040 ;  /* 0x40000040000b7882 */ /* 0x000fe20000000000 */
[----:B------:R-:W-:Y:S02]  /*b980*/  WARPGROUP.DEPBAR.LE gsb0, 0x0 ;  /* 0x00008000000079c5 */ /* 0x000fe40000010000 */
[----:B------:R-:W-:Y:S01]  /*b990*/  WARPGROUP.ARRIVE ;  /* 0x00000000000079c5 */ /* 0x000fe20000000000 */
[----:B------:R-:W-:-:S14]  /*b9a0*/  IMAD R187, R11, -0x60, RZ ;  /* 0xffffffa00bbb7824 */ /* 0x000fdc00078e02ff */
        /* <DEDUP_REMOVED lines=62> */
[----:B------:R-:W-:Y:S01]  /*bd90*/  IADD3 R148, R187, 0x1, R16 ;  /* 0x00000001bb947810 */ /* 0x000fe20007ffe010 */
[----:B------:R-:W0:Y:S04]  /*bda0*/  MUFU.TANH R172, R172 ;  /* 0x000000ac00ac7308 */ /* 0x000e280000002400 */
[----:B------:R-:W-:-:S02]  /*bdb0*/  IMAD.IADD R3, R148, 0x1, -R17 ;  /* 0x0000000194037824 */ /* 0x000fc400078e0a11 */
[C---:B------:R-:W-:Y:S02]  /*bdc0*/  IMAD R148, R18.reuse, -0x2, R187 ;  /* 0xfffffffe12947824 */ /* 0x040fe400078e02bb */
[----:B------:R-:W0:Y:S01]  /*bdd0*/  MUFU.TANH R173, R173 ;  /* 0x000000ad00ad7308 */ /* 0x000e220000002400 */
[----:B------:R-:W-:-:S04]  /*bde0*/  IMAD R3, R18, -0x2, R3 ;  /* 0xfffffffe12037824 */ /* 0x000fc800078e0203 */
[C---:B------:R-:W-:Y:S02]  /*bdf0*/  VIADD R156, R3.reuse, UR54 ;  /* 0x00000036039c7c36 */ /* 0x040fe40008000000 */
[----:B------:R-:W-:Y:S01]  /*be00*/  VIADD R158, R3, UR51 ;  /* 0x00000033039e7c36 */ /* 0x000fe20008000000 */
[----:B------:R-:W0:Y:S01]  /*be10*/  MUFU.TANH R174, R174 ;  /* 0x000000ae00ae7308 */ /* 0x000e220000002400 */
[C---:B------:R-:W-:Y:S02]  /*be20*/  IMAD.IADD R152, R5.reuse, 0x1, R156 ;  /* 0x0000000105987824 */ /* 0x040fe400078e029c */
[----:B------:R-:W-:-:S05]  /*be30*/  IMAD.IADD R154, R5, 0x1, R158 ;  /* 0x00000001059a7824 */ /* 0x000fca00078e029e */
        /* <DEDUP_REMOVED lines=12> */
[----:B------:R0:W-:Y:S01]  /*bf00*/  @!P1 SYNCS.ARRIVE.TRANS64.RED.A1T0 RZ, [R2+URZ], RZ ;  /* 0x000000ff02ff99a7 */ /* 0x0001e2000810043f */
[----:B------:R-:W-:-:S13]  /*bf10*/  PLOP3.LUT P1, PT, PT, PT, UP0, 0x40, 0x0 ;  /* 0x000000000000781c */ /* 0x000fda0003f2e808 */
[----:B01234-:R-:W-:Y:S05]  /*bf20*/  @P1 BRA `(.L_x_1120) ;  /* 0x0000000000581947 */ /* 0x01ffea0003800000 */
[----:B------:R-:W-:Y:S01]  /*bf30*/  ISETP.GT.AND P1, PT, R15, -0x1, PT ;  /* 0xffffffff0f00780c */ /* 0x000fe20003f24270 */
[----:B------:R-:W-:-:S12]  /*bf40*/  BSSY B0, `(.L_x_1121) ;  /* 0x0000011000007945 */ /* 0x000fd80003800000 */
[----:B------:R-:W-:Y:S05]  /*bf50*/  @P1 BRA `(.L_x_1122) ;  /* 0x0000000000241947 */ /* 0x000fea0003800000 */
[----:B------:R-:W-:Y:S01]  /*bf60*/  IMAD.U32 R151, RZ, RZ, UR50 ;  /* 0x00000032ff977e24 */ /* 0x000fe2000f8e00ff */
[----:B------:R-:W-:-:S04]  /*bf70*/  IADD3 R149, R5, R16, -R17 ;  /* 0x0000001005957210 */ /* 0x000fc80007ffe811 */
[----:B------:R-:W-:Y:S02]  /*bf80*/  ISETP.NE.AND P1, PT, R151, 0x1, PT ;  /* 0x000000019700780c */ /* 0x000fe40003f25270 */
[----:B------:R-:W-:-:S11]  /*bf90*/  LOP3.LUT R149, RZ, R149, RZ, 0x33, !PT ;  /* 0x00000095ff957212 */ /* 0x000fd600078e33ff */
[----:B------:R-:W0:Y:S02]  /*bfa0*/  @P1 LDC.64 R2, c[0x0][0x9e8] ;  /* 0x00027a00ff021b82 */ /* 0x000e240000000a00 */
[----:B0-----:R-:W-:-:S05]  /*bfb0*/  @P1 IMAD.HI.U32 R2, R149, R2, RZ ;  /* 0x0000000295021227 */ /* 0x001fca00078e00ff */
[----:B------:R-:W-:-:S04]  /*bfc0*/  @P1 SHF.R.U32.HI R149, RZ, R3, R2 ;  /* 0x00000003ff951219 */ /* 0x000fc80000011602 */
[----:B------:R-:W-:Y:S01]  /*bfd0*/  LOP3.LUT R149, RZ, R149, RZ, 0x33, !PT ;  /* 0x00000095ff957212 */ /* 0x000fe200078e33ff */
[----:B------:R-:W-:Y:S06]  /*bfe0*/  BRA `(.L_x_1123) ;  /* 0x0000000000187947 */ /* 0x000fec0003800000 */
.L_x_1122:
[----:B------:R-:W-:Y:S02]  /*bff0*/  IMAD.U32 R151, RZ, RZ, UR50 ;  /* 0x00000032ff977e24 */ /* 0x000fe4000f8e00ff */
[----:B------:R-:W-:-:S03]  /*c000*/  IMAD.MOV.U32 R149, RZ, RZ, R15 ;  /* 0x000000ffff957224 */ /* 0x000fc600078e000f */
[----:B------:R-:W-:-:S13]  /*c010*/  ISETP.NE.AND P1, PT, R151, 0x1, PT ;  /* 0x000000019700780c */ /* 0x000fda0003f25270 */
[----:B------:R-:W0:Y:S02]  /*c020*/  @P1 LDC.64 R2, c[0x0][0x9e8] ;  /* 0x00027a00ff021b82 */ /* 0x000e240000000a00 */
[----:B0-----:R-:W-:-:S05]  /*c030*/  @P1 IMAD.HI.U32 R2, R15, R2, RZ ;  /* 0x000000020f021227 */ /* 0x001fca00078e00ff */
[----:B------:R-:W-:-:S07]  /*c040*/  @P1 SHF.R.U32.HI R149, RZ, R3, R2 ;  /* 0x00000003ff951219 */ /* 0x000fce0000011602 */
.L_x_1123:
[----:B------:R-:W-:Y:S05]  /*c050*/  BSYNC B0 ;  /* 0x0000000000007941 */ /* 0x000fea0003800000 */
.L_x_1121:
[----:B------:R-:W-:-:S05]  /*c060*/  IMAD R3, R149, R151, R148 ;  /* 0x0000009795037224 */ /* 0x000fca00078e0294 */
[----:B------:R-:W-:Y:S02]  /*c070*/  VIADDMNMX R152, R3, R151, R152, PT ;  /* 0x0000009703987246 */ /* 0x000fe40003800198 */
[----:B------:R-:W-:-:S07]  /*c080*/  VIMNMX R154, R154, R3, !PT ;  /* 0x000000039a9a7248 */ /* 0x000fce0007fe0100 */
.L_x_1120:
        /* <DEDUP_REMOVED lines=95> */
[----:B------:R-:W-:-:S02]  /*c680*/  ISETP.GT.AND P4, PT, R154, 0x50, !P3 ;  /* 0x000000509a00780c */ /* 0x000fc40005f84270 */
[----:B------:R-:W-:Y:S02]  /*c690*/  IADD3 R144, R158, 0x8, R5 ;  /* 0x000000089e907810 */ /* 0x000fe40007ffe005 */
        /* <DEDUP_REMOVED lines=33> */
.L_x_1126:
[----:B------:R-:W-:Y:S02]  /*c8b0*/  IMAD.U32 R150, RZ, RZ, UR50 ;  /* 0x00000032ff967e24 */ /* 0x000fe4000f8e00ff */
[----:B------:R-:W-:-:S03]  /*c8c0*/  IMAD.MOV.U32 R187, RZ, RZ, R21 ;  /* 0x000000ffffbb7224 */ /* 0x000fc600078e0015 */
[----:B------:R-:W-:-:S13]  /*c8d0*/  ISETP.NE.AND P6, PT, R150, 0x1, PT ;  /* 0x000000019600780c */ /* 0x000fda0003fc5270 */
[----:B------:R-:W0:Y:S02]  /*c8e0*/  @P6 LDC.64 R2, c[0x0][0x9e8] ;  /* 0x00027a00ff026b82 */ /* 0x000e240000000a00 */
[----:B0-----:R-:W-:-:S05]  /*c8f0*/  @P6 IMAD.HI.U32 R2, R21, R2, RZ ;  /* 0x0000000215026227 */ /* 0x001fca00078e00ff */
[----:B------:R-:W-:-:S07]  /*c900*/  @P6 SHF.R.U32.HI R187, RZ, R3, R2 ;  /* 0x00000003ffbb6219 */ /* 0x000fce0000011602 */
.L_x_1127:
[----:B------:R-:W-:Y:S05]  /*c910*/  BSYNC B0 ;  /* 0x0000000000007941 */ /* 0x000fea0003800000 */
.L_x_1125:
[----:B------:R-:W-:-:S05]  /*c920*/  IMAD R3, R187, R150, R148 ;  /* 0x00000096bb037224 */ /* 0x000fca00078e0294 */
[----:B------:R-:W-:Y:S02]  /*c930*/  VIADDMNMX R142, R3, R150, R142, PT ;  /* 0x00000096038e7246 */ /* 0x000fe4000380018e */
[----:B------:R-:W-:-:S07]  /*c940*/  VIMNMX R144, R144, R3, !PT ;  /* 0x0000000390907248 */ /* 0x000fce0007fe0100 */
.L_x_1124:
[C---:B------:R-:W-:Y:S01]  /*c950*/  ISETP.GT.AND P1, PT, R144.reuse, 0x1, !P1 ;  /* 0x000000019000780c */ /* 0x040fe20004f24270 */
[----:B------:R-:W-:Y:S01]  /*c960*/  UMOV UR38, UR36 ;  /* 0x0000002400267c82 */ /* 0x000fe20008000000 */
[----:B------:R-:W-:Y:S01]  /*c970*/  ISETP.GT.AND P2, PT, R144, 0x8, !P2 ;  /* 0x000000089000780c */ /* 0x000fe20005744270 */
[----:B------:R-:W-:Y:S01]  /*c980*/  UMOV UR4, UR37 ;  /* 0x0000002500047c82 */ /* 0x000fe20008000000 */
[C---:B------:R-:W-:Y:S02]  /*c990*/  ISETP.LT.OR P1, PT, R142.reuse, 0x2, P1 ;  /* 0x000000028e00780c */ /* 0x040fe40000f21670 */
[----:B------:R-:W-:Y:S02]  /*c9a0*/  ISETP.LT.OR P2, PT, R142, 0x9, P2 ;  /* 0x000000098e00780c */ /* 0x000fe40001741670 */
[----:B------:R-:W-:Y:S02]  /*c9b0*/  FSEL R215, R10, -INF , !P1 ;  /* 0xff8000000ad77808 */ /* 0x000fe40004800000 */
[----:B------:R-:W-:Y:S01]  /*c9c0*/  ISETP.NE.AND P1, PT, R162, RZ, PT ;  /* 0x000000ffa200720c */ /* 0x000fe20003f25270 */
[----:B------:R-:W0:Y:S01]  /*c9d0*/  LDC R10, c[0x0][0x988] ;  /* 0x00026200ff0a7b82 */ /* 0x000e220000000800 */
[----:B------:R-:W-:-:S02]  /*c9e0*/  FSEL R187, R20, -INF , !P2 ;  /* 0xff80000014bb7808 */ /* 0x000fc40005000000 */
[----:B------:R-:W-:Y:S02]  /*c9f0*/  ISETP.GT.AND P1, PT, R144, 0x9, !P1 ;  /* 0x000000099000780c */ /* 0x000fe40004f24270 */
[----:B------:R-:W-:Y:S02]  /*ca00*/  ISETP.NE.AND P2, PT, R170, RZ, PT ;  /* 0x000000ffaa00720c */ /* 0x000fe40003f45270 */
[----:B------:R-:W-:Y:S02]  /*ca10*/  ISETP.LT.OR P1, PT, R142, 0xa, P1 ;  /* 0x0000000a8e00780c */ /* 0x000fe40000f21670 */
[----:B------:R-:W-:Y:S02]  /*ca20*/  ISETP.NE.AND P6, PT, R172, RZ, PT ;  /* 0x000000ffac00720c */ /* 0x000fe40003fc5270 */
        /* <DEDUP_REMOVED lines=60> */
[----:B------:R-:W-:Y:S01]  /*cdf0*/  ISETP.NE.AND P1, PT, R182, RZ, PT ;  /* 0x000000ffb600720c */ /* 0x000fe20003f25270 */
[----:B------:R-:W1:Y:S01]  /*ce00*/  SHFL.BFLY PT, R3, R2, 0x2, 0x1f ;  /* 0x0c401f0002037f89 */ /* 0x000e6200000e0000 */
[----:B------:R-:W-:-:S02]  /*ce10*/  ISETP.NE.AND P6, PT, R192, RZ, PT ;  /* 0x000000ffc000720c */ /* 0x000fc40003fc5270 */
[C---:B------:R-:W-:Y:S02]  /*ce20*/  ISETP.GT.AND P1, PT, R144.reuse, 0x31, !P1 ;  /* 0x000000319000780c */ /* 0x040fe40004f24270 */
[----:B------:R-:W-:Y:S02]  /*ce30*/  ISETP.GT.AND P3, PT, R144, 0x50, !P3 ;  /* 0x000000509000780c */ /* 0x000fe40005f64270 */
[----:B------:R-:W-:Y:S02]  /*ce40*/  ISETP.LT.OR P1, PT, R142, 0x32, P1 ;  /* 0x000000328e00780c */ /* 0x000fe40000f21670 */
[----:B------:R-:W-:Y:S02]  /*ce50*/  ISETP.GT.AND P4, PT, R144, 0x51, !P4 ;  /* 0x000000519000780c */ /* 0x000fe40006784270 */
[----:B------:R-:W-:Y:S02]  /*ce60*/  FSEL R121, R134, -INF , !P1 ;  /* 0xff80000086797808 */ /* 0x000fe40004800000 */
[----:B------:R-:W-:-:S02]  /*ce70*/  ISETP.NE.AND P1, PT, R184, RZ, PT ;  /* 0x000000ffb800720c */ /* 0x000fc40003f25270 */
[----:B------:R-:W-:Y:S02]  /*ce80*/  ISETP.LT.OR P3, PT, R142, 0x51, P3 ;  /* 0x000000518e00780c */ /* 0x000fe40001f61670 */
[C---:B------:R-:W-:Y:S02]  /*ce90*/  ISETP.GT.AND P1, PT, R144.reuse, 0x38, !P1 ;  /* 0x000000389000780c */ /* 0x040fe40004f24270 */
[----:B------:R-:W-:Y:S02]  /*cea0*/  ISETP.GT.AND P5, PT, R144, 0x58, !P5 ;  /* 0x000000589000780c */ /* 0x000fe40006fa4270 */
[C---:B------:R-:W-:Y:S02]  /*ceb0*/  ISETP.LT.OR P1, PT, R142.reuse, 0x39, P1 ;  /* 0x000000398e00780c */ /* 0x040fe40000f21670 */
[----:B------:R-:W-:Y:S02]  /*cec0*/  ISETP.LT.OR P4, PT, R142, 0x52, P4 ;  /* 0x000000528e00780c */ /* 0x000fe40002781670 */
[----:B------:R-:W-:-:S02]  /*ced0*/  FSEL R125, R136, -INF , !P1 ;  /* 0xff800000887d7808 */ /* 0x000fc40004800000 */
[----:B------:R-:W-:Y:S02]  /*cee0*/  ISETP.NE.AND P1, PT, R186, RZ, PT ;  /* 0x000000ffba00720c */ /* 0x000fe40003f25270 */
[----:B-1----:R-:W-:Y:S02]  /*cef0*/  FMNMX.FTZ R3, R2, R3, !PT ;  /* 0x0000000302037209 */ /* 0x002fe40007810000 */
[----:B------:R-:W-:Y:S02]  /*cf00*/  ISETP.GT.AND P1, PT, R144, 0x39, !P1 ;  /* 0x000000399000780c */ /* 0x000fe40004f24270 */
[C---:B------:R-:W-:Y:S01]  /*cf10*/  ISETP.LT.OR P5, PT, R142.reuse, 0x59, P5 ;  /* 0x000000598e00780c */ /* 0x040fe20002fa1670 */
[----:B------:R-:W1:Y:S01]  /*cf20*/  SHFL.BFLY PT, R4, R3, 0x1, 0x1f ;  /* 0x0c201f0003047f89 */ /* 0x000e6200000e0000 */
[----:B------:R-:W-:-:S04]  /*cf30*/  ISETP.LT.OR P1, PT, R142, 0x3a, P1 ;  /* 0x0000003a8e00780c */ /* 0x000fc80000f21670 */
[----:B------:R-:W-:Y:S02]  /*cf40*/  FSEL R135, R135, -INF , !P1 ;  /* 0xff80000087877808 */ /* 0x000fe40004800000 */
[----:B------:R-:W-:-:S04]  /*cf50*/  ISETP.NE.AND P1, PT, R188, RZ, PT ;  /* 0x000000ffbc00720c */ /* 0x000fc80003f25270 */
[----:B------:R-:W-:-:S04]  /*cf60*/  ISETP.GT.AND P1, PT, R144, 0x40, !P1 ;  /* 0x000000409000780c */ /* 0x000fc80004f24270 */
[----:B------:R-:W-:-:S04]  /*cf70*/  ISETP.LT.OR P1, PT, R142, 0x41, P1 ;  /* 0x000000418e00780c */ /* 0x000fc80000f21670 */
[----:B------:R-:W-:Y:S02]  /*cf80*/  FSEL R123, R138, -INF , !P1 ;  /* 0xff8000008a7b7808 */ /* 0x000fe40004800000 */
[----:B------:R-:W-:Y:S02]  /*cf90*/  ISETP.NE.AND P1, PT, R190, RZ, PT ;  /* 0x000000ffbe00720c */ /* 0x000fe40003f25270 */
[----:B-1----:R-:W-:Y:S02]  /*cfa0*/  FMNMX.FTZ R4, R3, R4, !PT ;  /* 0x0000000403047209 */ /* 0x002fe40007810000 */
        /* <DEDUP_REMOVED lines=32> */
[----:B------:R-:W-:Y:S01]  /*d1b0*/  MUFU.EX2 R131, R3 ;  /* 0x0000000300837308 */ /* 0x000fe20000000800 */
        /* <DEDUP_REMOVED lines=28> */
[-C--:B------:R-:W-:Y:S01]  /*d380*/  FFMA.FTZ R151, R167, R10.reuse, -R0 ;  /* 0x0000000aa7977223 */ /* 0x080fe20000010800 */
[----:B------:R-:W-:Y:S01]  /*d390*/  FMUL.FTZ R0, R153, R10 ;  /* 0x0000000a99007220 */ /* 0x000fe20000410000 */
[----:B------:R-:W-:Y:S01]  /*d3a0*/  FMNMX.FTZ R2, R129, R2, !PT ;  /* 0x0000000281027209 */ /* 0x000fe20007810000 */
[----:B------:R-:W-:Y:S01]  /*d3b0*/  MUFU.EX2 R219, R219 ;  /* 0x000000db00db7308 */ /* 0x000fe20000000800 */
[----:B------:R-:W-:-:S02]  /*d3c0*/  LOP3.LUT P6, RZ, R194, 0x7f, RZ, 0xc0, !PT ;  /* 0x0000007fc2ff7812 */ /* 0x000fc400078cc0ff */
[----:B------:R-:W-:-:S04]  /*d3d0*/  FMNMX.FTZ R2, R121, R2, !PT ;  /* 0x0000000279027209 */ /* 0x000fc80007810000 */
[----:B------:R-:W-:Y:S01]  /*d3e0*/  FMNMX.FTZ R2, R125, R2, !PT ;  /* 0x000000027d027209 */ /* 0x000fe20007810000 */
[----:B------:R-:W0:Y:S03]  /*d3f0*/  MUFU.EX2 R0, R0 ;  /* 0x0000000000007308 */ /* 0x000e260000000800 */
[----:B------:R-:W-:-:S04]  /*d400*/  FMNMX.FTZ R2, R135, R2, !PT ;  /* 0x0000000287027209 */ /* 0x000fc80007810000 */
[----:B------:R-:W-:Y:S01]  /*d410*/  FMNMX.FTZ R2, R123, R2, !PT ;  /* 0x000000027b027209 */ /* 0x000fe20007810000 */
[----:B------:R-:W1:Y:S03]  /*d420*/  MUFU.EX2 R188, R188 ;  /* 0x000000bc00bc7308 */ /* 0x000e660000000800 */
[----:B------:R-:W-:-:S04]  /*d430*/  FMNMX.FTZ R2, R137, R2, !PT ;  /* 0x0000000289027209 */ /* 0x000fc80007810000 */
[----:B------:R-:W-:Y:S01]  /*d440*/  FMNMX.FTZ R2, R139, R2, !PT ;  /* 0x000000028b027209 */ /* 0x000fe20007810000 */
[----:B------:R-:W2:Y:S01]  /*d450*/  MUFU.EX2 R190, R190 ;  /* 0x000000be00be7308 */ /* 0x000ea20000000800 */
[----:B0-----:R-:W-:Y:S02]  /*d460*/  FFMA.FTZ R9, R0, R9, R219 ;  /* 0x0000000900097223 */ /* 0x001fe400000100db */
[----:B------:R-:W-:-:S04]  /*d470*/  FMNMX.FTZ R2, R217, R2, !PT ;  /* 0x00000002d9027209 */ /* 0x000fc80007810000 */
[----:B------:R-:W-:Y:S01]  /*d480*/  FMNMX.FTZ R2, R175, R2, !PT ;  /* 0x00000002af027209 */ /* 0x000fe20007810000 */
[----:B------:R-:W0:Y:S01]  /*d490*/  MUFU.EX2 R171, R171 ;  /* 0x000000ab00ab7308 */ /* 0x000e220000000800 */
[C---:B-1----:R-:W-:Y:S01]  /*d4a0*/  FADD.FTZ R9, R188.reuse, R9 ;  /* 0x00000009bc097221 */ /* 0x042fe20000010000 */
[----:B------:R-:W-:Y:S02]  /*d4b0*/  F2FP.BF16.F32.PACK_AB R188, R188, R219 ;  /* 0x000000dbbcbc723e */ /* 0x000fe400000010ff */
[----:B------:R-:W-:-:S04]  /*d4c0*/  FMNMX.FTZ R2, R165, R2, !PT ;  /* 0x00000002a5027209 */ /* 0x000fc80007810000 */
[----:B------:R-:W-:Y:S01]  /*d4d0*/  FMNMX.FTZ R2, R177, R2, !PT ;  /* 0x00000002b1027209 */ /* 0x000fe20007810000 */
[----:B------:R-:W-:Y:S01]  /*d4e0*/  MUFU.EX2 R184, R184 ;  /* 0x000000b800b87308 */ /* 0x000fe20000000800 */
[----:B--2---:R-:W-:Y:S02]  /*d4f0*/  FADD.FTZ R132, R190, R9 ;  /* 0x00000009be847221 */ /* 0x004fe40000010000 */
[----:B------:R-:W-:-:S05]  /*d500*/  FMNMX.FTZ R2, R179, R2, !PT ;  /* 0x00000002b3027209 */ /* 0x000fca0007810000 */
[----:B------:R-:W1:Y:S01]  /*d510*/  SHFL.BFLY PT, R3, R2, 0x2, 0x1f ;  /* 0x0c401f0002037f89 */ /* 0x000e6200000e0000 */
[----:B------:R-:W-:Y:S01]  /*d520*/  MUFU.EX2 R173, R173 ;  /* 0x000000ad00ad7308 */ /* 0x000fe20000000800 */
[C---:B0-----:R-:W-:Y:S01]  /*d530*/  FADD.FTZ R9, R171.reuse, R132 ;  /* 0x00000084ab097221 */ /* 0x041fe20000010000 */
[----:B------:R-:W-:-:S06]  /*d540*/  F2FP.BF16.F32.PACK_AB R190, R171, R190 ;  /* 0x000000beabbe723e */ /* 0x000fcc00000010ff */
[----:B------:R-:W-:Y:S08]  /*d550*/  MUFU.EX2 R186, R186 ;  /* 0x000000ba00ba7308 */ /* 0x000ff00000000800 */
[----:B------:R-:W-:Y:S01]  /*d560*/  MUFU.EX2 R169, R169 ;  /* 0x000000a900a97308 */ /* 0x000fe20000000800 */
[----:B-1----:R-:W-:-:S07]  /*d570*/  FMNMX.FTZ R3, R2, R3, !PT ;  /* 0x0000000302037209 */ /* 0x002fce0007810000 */
[----:B------:R-:W-:Y:S01]  /*d580*/  MUFU.EX2 R180, R180 ;  /* 0x000000b400b47308 */ /* 0x000fe20000000800 */
[----:B------:R-:W0:Y:S07]  /*d590*/  SHFL.BFLY PT, R2, R3, 0x1, 0x1f ;  /* 0x0c201f0003027f89 */ /* 0x000e2e00000e0000 */
[----:B------:R-:W-:Y:S08]  /*d5a0*/  MUFU.EX2 R182, R182 ;  /* 0x000000b600b67308 */ /* 0x000ff00000000800 */
[----:B------:R-:W-:Y:S08]  /*d5b0*/  MUFU.EX2 R133, R133 ;  /* 0x0000008500857308 */ /* 0x000ff00000000800 */
[----:B------:R-:W-:Y:S01]  /*d5c0*/  MUFU.EX2 R176, R176 ;  /* 0x000000b000b07308 */ /* 0x000fe20000000800 */
[----:B0-----:R-:W-:-:S04]  /*d5d0*/  FMNMX.FTZ R3, R3, R2, !PT ;  /* 0x0000000203037209 */ /* 0x001fc80007810000 */
[C---:B------:R-:W-:Y:S01]  /*d5e0*/  FSETP.NEU.FTZ.AND P1, PT, R3.reuse, -INF , PT ;  /* 0xff8000000300780b */ /* 0x040fe20003f3d000 */
[CC--:B------:R-:W-:Y:S02]  /*d5f0*/  FMUL.FTZ R122, R3.reuse, R10.reuse ;  /* 0x0000000a037a7220 */ /* 0x0c0fe40000410000 */
[----:B------:R-:W-:Y:S01]  /*d600*/  MUFU.EX2 R141, R141 ;  /* 0x0000008d008d7308 */ /* 0x000fe20000000800 */
[----:B------:R-:W-:Y:S02]  /*d610*/  FSEL R157, R3, RZ, P1 ;  /* 0x000000ff039d7208 */ /* 0x000fe40000800000 */
[----:B------:R-:W-:Y:S02]  /*d620*/  FSEL R122, R122, RZ, P1 ;  /* 0x000000ff7a7a7208 */ /* 0x000fe40000800000 */
[----:B------:R-:W-:Y:S01]  /*d630*/  ISETP.GT.AND P1, PT, R11, UR61, PT ;  /* 0x0000003d0b007c0c */ /* 0x000fe2000bf24270 */
[----:B------:R-:W-:Y:S02]  /*d640*/  FADD.FTZ R157, -R157, R14 ;  /* 0x0000000e9d9d7221 */ /* 0x000fe40000010100 */
[----:B------:R-:W-:Y:S01]  /*d650*/  MUFU.EX2 R178, R178 ;  /* 0x000000b200b27308 */ /* 0x000fe20000000800 */
[-CC-:B------:R-:W-:Y:S01]  /*d660*/  FFMA.FTZ R153, R221, R10.reuse, -R122.reuse ;  /* 0x0000000add997223 */ /* 0x180fe2000001087a */
        /* <DEDUP_REMOVED lines=18> */
[----:B------:R-:W-:Y:S01]  /*d790*/  FFMA.FTZ R137, R137, R10, -R122 ;  /* 0x0000000a89897223 */ /* 0x000fe2000001087a */
[----:B------:R-:W-:-:S02]  /*d7a0*/  IMAD.U32 R129, RZ, RZ, UR7 ;  /* 0x00000007ff817e24 */ /* 0x000fc4000f8e00ff */
[-CC-:B------:R-:W-:Y:S01]  /*d7b0*/  FFMA.FTZ R139, R139, R10.reuse, -R122.reuse ;  /* 0x0000000a8b8b7223 */ /* 0x180fe2000001087a */
[-CC-:B------:R-:W-:Y:S01]  /*d7c0*/  FFMA.FTZ R217, R217, R10.reuse, -R122.reuse ;  /* 0x0000000ad9d97223 */ /* 0x180fe2000001087a */
[----:B------:R-:W0:Y:S01]  /*d7d0*/  MUFU.EX2 R12, R12 ;  /* 0x0000000c000c7308 */ /* 0x000e220000000800 */
[----:B------:R-:W-:Y:S02]  /*d7e0*/  @!P6 VIADD R129, R129, 0x30860 ;  /* 0x000308608181e836 */ /* 0x000fe40000000000 */
[-CC-:B------:R-:W-:Y:S01]  /*d7f0*/  FFMA.FTZ R175, R175, R10.reuse, -R122.reuse ;  /* 0x0000000aafaf7223 */ /* 0x180fe2000001087a */
[-CC-:B------:R-:W-:Y:S01]  /*d800*/  FFMA.FTZ R165, R165, R10.reuse, -R122.reuse ;  /* 0x0000000aa5a57223 */ /* 0x180fe2000001087a */
[----:B------:R-:W-:Y:S01]  /*d810*/  FFMA.FTZ R177, R177, R10, -R122 ;  /* 0x0000000ab1b17223 */ /* 0x000fe2000001087a */
[----:B------:R-:W-:Y:S01]  /*d820*/  VIADD R11, R11, 0xffffffff ;  /* 0xffffffff0b0b7836 */ /* 0x000fe20000000000 */
[----:B------:R-:W-:Y:S01]  /*d830*/  @!P6 PRMT R129, RZ, 0x654, R129 ;  /* 0x00000654ff81e816 */ /* 0x000fe20000000081 */
[----:B------:R-:W-:Y:S03]  /*d840*/  MUFU.EX2 R20, R20 ;  /* 0x0000001400147308 */ /* 0x000fe60000000800 */
[----:B------:R1:W-:Y:S05]  /*d850*/  @!P6 SYNCS.ARRIVE.TRANS64.RED.A1T0 RZ, [R129+URZ], RZ ;  /* 0x000000ff81ffe9a7 */ /* 0x0003ea000810043f */
[----:B------:R-:W2:Y:S01]  /*d860*/  MUFU.EX2 R155, R155 ;  /* 0x0000009b009b7308 */ /* 0x000ea20000000800 */
[----:B0-----:R-:W-:-:S07]  /*d870*/  F2FP.BF16.F32.PACK_AB R189, R12, R153 ;  /* 0x000000990cbd723e */ /* 0x001fce00000010ff */
[----:B------:R0:W-:Y:S08]  /*d880*/  MUFU.EX2 R14, R130 ;  /* 0x00000082000e7308 */ /* 0x0001f00000000800 */
[----:B------:R-:W3:Y:S01]  /*d890*/  MUFU.EX2 R185, R185 ;  /* 0x000000b900b97308 */ /* 0x000ee20000000800 */
[----:B0-----:R-:W-:Y:S01]  /*d8a0*/  FADD.FTZ R130, R184, R9 ;  /* 0x00000009b8827221 */ /* 0x001fe20000010000 */
[----:B------:R-:W-:Y:S01]  /*d8b0*/  FFMA.FTZ R9, R2, R8, R153 ;  /* 0x0000000802097223 */ /* 0x000fe20000010099 */
[----:B------:R-:W-:-:S02]  /*d8c0*/  F2FP.BF16.F32.PACK_AB R184, R173, R184 ;  /* 0x000000b8adb8723e */ /* 0x000fc400000010ff */
[----:B------:R-:W-:Y:S01]  /*d8d0*/  FADD.FTZ R121, R173, R130 ;  /* 0x00000082ad797221 */ /* 0x000fe20000010000 */
[----:B------:R-:W-:Y:S01]  /*d8e0*/  FADD.FTZ R9, R12, R9 ;  /* 0x000000090c097221 */ /* 0x000fe20000010000 */
[----:B--2---:R-:W-:Y:S01]  /*d8f0*/  F2FP.BF16.F32.PACK_AB R191, R155, R20 ;  /* 0x000000149bbf723e */ /* 0x004fe200000010ff */
[----:B------:R-:W0:Y:S01]  /*d900*/  MUFU.EX2 R120, R120 ;  /* 0x0000007800787308 */ /* 0x000e220000000800 */
[----:B------:R-:W-:Y:S01]  /*d910*/  FADD.FTZ R132, R186, R121 ;  /* 0x00000079ba847221 */ /* 0x000fe20000010000 */
[----:B------:R-:W-:Y:S01]  /*d920*/  FADD.FTZ R130, R20, R9 ;  /* 0x0000000914827221 */ /* 0x000fe20000010000 */
[-CC-:B------:R-:W-:Y:S01]  /*d930*/  FFMA.FTZ R121, R135, R10.reuse, -R122.reuse ;  /* 0x0000000a87797223 */ /* 0x180fe2000001087a */
[----:B------:R-:W-:Y:S01]  /*d940*/  FFMA.FTZ R122, R179, R10, -R122 ;  /* 0x0000000ab37a7223 */ /* 0x000fe2000001087a */
[----:B------:R-:W-:Y:S01]  /*d950*/  FADD.FTZ R9, R169, R132 ;  /* 0x00000084a9097221 */ /* 0x000fe20000010000 */
[----:B------:R-:W-:Y:S01]  /*d960*/  FADD.FTZ R130, R155, R130 ;  /* 0x000000829b827221 */ /* 0x000fe20000010000 */
[----:B------:R-:W-:Y:S01]  /*d970*/  F2FP.BF16.F32.PACK_AB R186, R169, R186 ;  /* 0x000000baa9ba723e */ /* 0x000fe200000010ff */
[----:B------:R-:W2:Y:S01]  /*d980*/  MUFU.EX2 R187, R187 ;  /* 0x000000bb00bb7308 */ /* 0x000ea20000000800 */
[----:B------:R-:W-:Y:S01]  /*d990*/  FADD.FTZ R132, R180, R9 ;  /* 0x00000009b4847221 */ /* 0x000fe20000010000 */
[----:B---3--:R-:W-:Y:S01]  /*d9a0*/  FADD.FTZ R9, R185, R130 ;  /* 0x00000082b9097221 */ /* 0x008fe20000010000 */
[----:B------:R-:W-:Y:S01]  /*d9b0*/  F2FP.BF16.F32.PACK_AB R180, R131, R180 ;  /* 0x000000b483b4723e */ /* 0x000fe200000010ff */
[----:B------:R-:W-:-:S04]  /*d9c0*/  IMAD.MOV.U32 R12, RZ, RZ, R4 ;  /* 0x000000ffff0c7224 */ /* 0x000fc800078e0004 */
[----:B------:R-:W3:Y:S01]  /*d9d0*/  MUFU.EX2 R124, R124 ;  /* 0x0000007c007c7308 */ /* 0x000ee20000000800 */
[C---:B0-----:R-:W-:Y:S01]  /*d9e0*/  FADD.FTZ R130, R120.reuse, R9 ;  /* 0x0000000978827221 */ /* 0x041fe20000010000 */
[----:B------:R-:W-:-:S06]  /*d9f0*/  F2FP.BF16.F32.PACK_AB R185, R120, R185 ;  /* 0x000000b978b9723e */ /* 0x000fcc00000010ff */
[----:B------:R-:W0:Y:S01]  /*da00*/  MUFU.EX2 R181, R181 ;  /* 0x000000b500b57308 */ /* 0x000e220000000800 */
[----:B--2---:R-:W-:-:S07]  /*da10*/  FADD.FTZ R9, R187, R130 ;  /* 0x00000082bb097221 */ /* 0x004fce0000010000 */
[----:B------:R-:W2:Y:S01]  /*da20*/  MUFU.EX2 R126, R126 ;  /* 0x0000007e007e7308 */ /* 0x000ea20000000800 */
[C---:B---3--:R-:W-:Y:S01]  /*da30*/  FADD.FTZ R130, R124.reuse, R9 ;  /* 0x000000097c827221 */ /* 0x048fe20000010000 */
[----:B------:R-:W-:-:S06]  /*da40*/  F2FP.BF16.F32.PACK_AB R187, R124, R187 ;  /* 0x000000bb7cbb723e */ /* 0x000fcc00000010ff */
[----:B------:R-:W3:Y:S01]  /*da50*/  MUFU.EX2 R183, R183 ;  /* 0x000000b700b77308 */ /* 0x000ee20000000800 */
[----:B0-----:R-:W-:-:S07]  /*da60*/  FADD.FTZ R9, R181, R130 ;  /* 0x00000082b5097221 */ /* 0x001fce0000010000 */
[----:B------:R-:W0:Y:S01]  /*da70*/  MUFU.EX2 R127, R127 ;  /* 0x0000007f007f7308 */ /* 0x000e220000000800 */
[C---:B--2---:R-:W-:Y:S01]  /*da80*/  FADD.FTZ R130, R126.reuse, R9 ;  /* 0x000000097e827221 */ /* 0x044fe20000010000 */
[----:B------:R-:W-:-:S06]  /*da90*/  F2FP.BF16.F32.PACK_AB R181, R126, R181 ;  /* 0x000000b57eb5723e */ /* 0x000fcc00000010ff */
[----:B------:R-:W2:Y:S01]  /*daa0*/  MUFU.EX2 R128, R128 ;  /* 0x0000008000807308 */ /* 0x000ea20000000800 */
[----:B---3--:R-:W-:Y:S01]  /*dab0*/  FADD.FTZ R9, R183, R130 ;  /* 0x00000082b7097221 */ /* 0x008fe20000010000 */
[----:B------:R-:W-:-:S03]  /*dac0*/  F2FP.BF16.F32.PACK_AB R183, R14, R183 ;  /* 0x000000b70eb7723e */ /* 0x000fc600000010ff */
[----:B------:R-:W-:Y:S01]  /*dad0*/  FADD.FTZ R130, R14, R9 ;  /* 0x000000090e827221 */ /* 0x000fe20000010000 */
[----:B------:R-:W-:Y:S02]  /*dae0*/  IMAD.MOV.U32 R14, RZ, RZ, R3 ;  /* 0x000000ffff0e7224 */ /* 0x000fe400078e0003 */
[----:B------:R3:W4:Y:S01]  /*daf0*/  MUFU.EX2 R8, R125 ;  /* 0x0000007d00087308 */ /* 0x0007220000000800 */
[----:B0-----:R-:W-:-:S07]  /*db00*/  FADD.FTZ R9, R127, R130 ;  /* 0x000000827f097221 */ /* 0x001fce0000010000 */
[----:B------:R-:W0:Y:S01]  /*db10*/  MUFU.EX2 R143, R143 ;  /* 0x0000008f008f7308 */ /* 0x000e220000000800 */
[----:B---3--:R-:W-:Y:S01]  /*db20*/  FADD.FTZ R125, R131, R132 ;  /* 0x00000084837d7221 */ /* 0x008fe20000010000 */
[----:B--2---:R-:W-:-:S03]  /*db30*/  FADD.FTZ R9, R128, R9 ;  /* 0x0000000980097221 */ /* 0x004fc60000010000 */
[----:B------:R-:W-:Y:S01]  /*db40*/  FADD.FTZ R132, R182, R125 ;  /* 0x0000007db6847221 */ /* 0x000fe20000010000 */
[C---:B------:R-:W-:Y:S02]  /*db50*/  F2FP.BF16.F32.PACK_AB R182, R133.reuse, R182 ;  /* 0x000000b685b6723e */ /* 0x040fe400000010ff */
[----:B------:R-:W2:Y:S01]  /*db60*/  MUFU.EX2 R121, R121 ;  /* 0x0000007900797308 */ /* 0x000ea20000000800 */
[----:B------:R-:W-:Y:S01]  /*db70*/  FADD.FTZ R125, R133, R132 ;  /* 0x00000084857d7221 */ /* 0x000fe20000010000 */
[----:B----4-:R-:W-:-:S03]  /*db80*/  FADD.FTZ R130, R8, R9 ;  /* 0x0000000908827221 */ /* 0x010fc60000010000 */
[----:B------:R-:W-:Y:S01]  /*db90*/  FADD.FTZ R132, R176, R125 ;  /* 0x0000007db0847221 */ /* 0x000fe20000010000 */
[C---:B------:R-:W-:Y:S02]  /*dba0*/  F2FP.BF16.F32.PACK_AB R176, R141.reuse, R176 ;  /* 0x000000b08db0723e */ /* 0x040fe400000010ff */
[----:B------:R-:W3:Y:S01]  /*dbb0*/  MUFU.EX2 R172, R172 ;  /* 0x000000ac00ac7308 */ /* 0x000ee20000000800 */
[----:B------:R-:W-:-:S04]  /*dbc0*/  FADD.FTZ R125, R141, R132 ;  /* 0x000000848d7d7221 */ /* 0x000fc80000010000 */
[----:B------:R-:W-:Y:S01]  /*dbd0*/  FADD.FTZ R132, R178, R125 ;  /* 0x0000007db2847221 */ /* 0x000fe20000010000 */
[C---:B0-----:R-:W-:Y:S02]  /*dbe0*/  F2FP.BF16.F32.PACK_AB R178, R143.reuse, R178 ;  /* 0x000000b28fb2723e */ /* 0x041fe400000010ff */
[----:B------:R-:W0:Y:S01]  /*dbf0*/  MUFU.EX2 R123, R123 ;  /* 0x0000007b007b7308 */ /* 0x000e220000000800 */
[----:B------:R-:W-:Y:S01]  /*dc00*/  FADD.FTZ R125, R143, R132 ;  /* 0x000000848f7d7221 */ /* 0x000fe20000010000 */
[C---:B--2---:R-:W-:Y:S01]  /*dc10*/  FADD.FTZ R130, R121.reuse, R130 ;  /* 0x0000008279827221 */ /* 0x044fe20000010000 */
[----:B------:R-:W-:-:S05]  /*dc20*/  F2FP.BF16.F32.PACK_AB R179, R121, R8 ;  /* 0x0000000879b3723e */ /* 0x000fca00000010ff */
        /* <DEDUP_REMOVED lines=8> */
[C---:B---3--:R-:W-:Y:S01]  /*dcb0*/  FADD.FTZ R130, R137.reuse, R130 ;  /* 0x0000008289827221 */ /* 0x048fe20000010000 */
[----:B------:R-:W-:-:S06]  /*dcc0*/  F2FP.BF16.F32.PACK_AB R173, R137, R123 ;  /* 0x0000007b89ad723e */ /* 0x000fcc00000010ff */
[----:B------:R-:W3:Y:S01]  /*dcd0*/  MUFU.EX2 R147, R147 ;  /* 0x0000009300937308 */ /* 0x000ee20000000800 */
[----:B0-----:R-:W-:-:S07]  /*dce0*/  FADD.FTZ R132, R174, R125 ;  /* 0x0000007dae847221 */ /* 0x001fce0000010000 */
[----:B------:R-:W0:Y:S01]  /*dcf0*/  MUFU.EX2 R217, R217 ;  /* 0x000000d900d97308 */ /* 0x000e220000000800 */
[----:B--2---:R-:W-:-:S07]  /*dd00*/  FADD.FTZ R130, R139, R130 ;  /* 0x000000828b827221 */ /* 0x004fce0000010000 */
[----:B------:R-:W2:Y:S01]  /*dd10*/  MUFU.EX2 R168, R168 ;  /* 0x000000a800a87308 */ /* 0x000ea20000000800 */
[C---:B---3--:R-:W-:Y:S01]  /*dd20*/  FADD.FTZ R9, R147.reuse, R132 ;  /* 0x0000008493097221 */ /* 0x048fe20000010000 */
[----:B------:R-:W-:-:S06]  /*dd30*/  F2FP.BF16.F32.PACK_AB R174, R147, R174 ;  /* 0x000000ae93ae723e */ /* 0x000fcc00000010ff */
[----:B-1----:R1:W3:Y:S01]  /*dd40*/  MUFU.EX2 R129, R175 ;  /* 0x000000af00817308 */ /* 0x0022e20000000800 */
[----:B0-----:R-:W-:-:S07]  /*dd50*/  FADD.FTZ R130, R217, R130 ;  /* 0x00000082d9827221 */ /* 0x001fce0000010000 */
[----:B------:R-:W0:Y:S01]  /*dd60*/  MUFU.EX2 R149, R149 ;  /* 0x0000009500957308 */ /* 0x000e220000000800 */
[----:B--2---:R-:W-:Y:S01]  /*dd70*/  FADD.FTZ R132, R168, R9 ;  /* 0x00000009a8847221 */ /* 0x004fe20000010000 */
[----:B-1----:R-:W-:-:S06]  /*dd80*/  F2FP.BF16.F32.PACK_AB R175, R217, R139 ;  /* 0x0000008bd9af723e */ /* 0x002fcc00000010ff */
[----:B------:R-:W1:Y:S01]  /*dd90*/  MUFU.EX2 R165, R165 ;  /* 0x000000a500a57308 */ /* 0x000e620000000800 */
[----:B---3--:R-:W-:-:S07]  /*dda0*/  FADD.FTZ R130, R129, R130 ;  /* 0x0000008281827221 */ /* 0x008fce0000010000 */
[----:B------:R-:W2:Y:S01]  /*ddb0*/  MUFU.EX2 R170, R170 ;  /* 0x000000aa00aa7308 */ /* 0x000ea20000000800 */
[C---:B0-----:R-:W-:Y:S01]  /*ddc0*/  FADD.FTZ R9, R149.reuse, R132 ;  /* 0x0000008495097221 */ /* 0x041fe20000010000 */
[----:B------:R-:W-:-:S06]  /*ddd0*/  F2FP.BF16.F32.PACK_AB R168, R149, R168 ;  /* 0x000000a895a8723e */ /* 0x000fcc00000010ff */
[----:B------:R0:W3:Y:S01]  /*dde0*/  MUFU.EX2 R171, R177 ;  /* 0x000000b100ab7308 */ /* 0x0000e20000000800 */
[C---:B-1----:R-:W-:Y:S01]  /*ddf0*/  FADD.FTZ R130, R165.reuse, R130 ;  /* 0x00000082a5827221 */ /* 0x042fe20000010000 */
[----:B------:R-:W-:-:S06]  /*de00*/  F2FP.BF16.F32.PACK_AB R169, R165, R129 ;  /* 0x00000081a5a9723e */ /* 0x000fcc00000010ff */
[----:B------:R-:W1:Y:S01]  /*de10*/  MUFU.EX2 R151, R151 ;  /* 0x0000009700977308 */ /* 0x000e620000000800 */
[----:B--2---:R-:W-:Y:S01]  /*de20*/  FADD.FTZ R132, R170, R9 ;  /* 0x00000009aa847221 */ /* 0x004fe20000010000 */
[----:B0-----:R-:W-:-:S06]  /*de30*/  F2FP.BF16.F32.PACK_AB R177, R128, R127 ;  /* 0x0000007f80b1723e */ /* 0x001fcc00000010ff */
[----:B------:R-:W0:Y:S01]  /*de40*/  MUFU.EX2 R122, R122 ;  /* 0x0000007a007a7308 */ /* 0x000e220000000800 */
[----:B---3--:R-:W-:Y:S01]  /*de50*/  FADD.FTZ R130, R171, R130 ;  /* 0x00000082ab827221 */ /* 0x008fe20000010000 */
[C---:B-1----:R-:W-:Y:S01]  /*de60*/  FADD.FTZ R9, R151.reuse, R132 ;  /* 0x0000008497097221 */ /* 0x042fe20000010000 */
[----:B------:R-:W-:Y:S02]  /*de70*/  F2FP.BF16.F32.PACK_AB R170, R151, R170 ;  /* 0x000000aa97aa723e */ /* 0x000fe400000010ff */
[C---:B0-----:R-:W-:Y:S01]  /*de80*/  FADD.FTZ R8, R122.reuse, R130 ;  /* 0x000000827a087221 */ /* 0x041fe20000010000 */
[----:B------:R-:W-:Y:S01]  /*de90*/  F2FP.BF16.F32.PACK_AB R171, R122, R171 ;  /* 0x000000ab7aab723e */ /* 0x000fe200000010ff */
[----:B------:R-:W-:Y:S06]  /*dea0*/  @P1 BRA `(.L_x_1128) ;  /* 0xffffffc800d01947 */ /* 0x000fec000383ffff */
.L_x_1111:
        /* <DEDUP_REMOVED lines=99> */
.L_x_1129:
[----:B------:R-:W-:Y:S01]  /*e4e0*/  ULEA UR5, UR37, UR39, 0x3 ;  /* 0x0000002725057291 */ /* 0x000fe2000f8e183f */
[----:B------:R-:W-:-:S05]  /*e4f0*/  IMAD.U32 R0, RZ, RZ, UR36 ;  /* 0x00000024ff007e24 */ /* 0x000fca000f8e00ff */
[----:B------:R-:W-:-:S04]  /*e500*/  SHF.L.U32 R0, R0, 0x1f, RZ ;  /* 0x0000001f00007819 */ /* 0x000fc800000006ff */
[----:B------:R0:W1:Y:S01]  /*e510*/  SYNCS.PHASECHK.TRANS64.TRYWAIT P1, [UR5+0x30850], R0 ;  /* 0x03085000ff0075a7 */ /* 0x0000620008020145 */
[----:B------:R-:W-:Y:S05]  /*e520*/  @!P0 BRA `(.L_x_1130) ;  /* 0x0000000000048947 */ /* 0x000fea0003800000 */
[----:B------:R-:W-:Y:S01]  /*e530*/  BPT.TRAP 0x1 ;  /* 0x000000040000795c */ /* 0x000fe20000300000 */
.L_x_1130:
[----:B-1----:R-:W-:Y:S05]  /*e540*/  @P1 BRA `(.L_x_1131) ;  /* 0x0000000000081947 */ /* 0x002fea0003800000 */
[----:B------:R-:W1:Y:S02]  /*e550*/  SYNCS.PHASECHK.TRANS64.TRYWAIT P0, [UR5+0x30850], R0 ;  /* 0x03085000ff0075a7 */ /* 0x000e640008000145 */
[----:B-1----:R-:W-:Y:S05]  /*e560*/  @!P0 BRA `(.L_x_1132) ;  /* 0x0000008800c48947 */ /* 0x002fea0003800000 */
.L_x_1131:
[----:B------:R-:W-:Y:S01]  /*e570*/  UIADD3 UR39, UR39, 0x400, URZ ;  /* 0x0000040027277890 */ /* 0x000fe2000fffe03f */
[----:B------:R-:W-:Y:S01]  /*e580*/  WARPGROUP.ARRIVE ;  /* 0x00000000000079c5 */ /* 0x000fe20000000000 */
[----:B------:R-:W-:Y:S01]  /*e590*/  UMOV UR7, 0x40000040 ;  /* 0x4000004000077882 */ /* 0x000fe20000000000 */
[----:B-1----:R-:W1:Y:S01]  /*e5a0*/  SHFL.BFLY PT, R5, R8, 0x2, 0x1f ;  /* 0x0c401f0008057f89 */ /* 0x002e6200000e0000 */
[----:B------:R-:W-:Y:S01]  /*e5b0*/  USHF.R.U32.HI UR39, URZ, 0x4, UR39 ;  /* 0x000000043f277899 */ /* 0x000fe20008011627 */
[----:B------:R-:W-:Y:S01]  /*e5c0*/  IMAD.U32 R14, RZ, RZ, UR5 ;  /* 0x00000005ff0e7e24 */ /* 0x000fe2000f8e00ff */
[----:B------:R-:W-:Y:S01]  /*e5d0*/  R2UR UR8, R199 ;  /* 0x00000000c70872ca */ /* 0x000fe200000e0000 */
[----:B0-----:R-:W0:Y:S01]  /*e5e0*/  SHFL.BFLY PT, R0, R9, 0x2, 0x1f ;  /* 0x0c401f0009007f89 */ /* 0x001e2200000e0000 */
[----:B------:R-:W-:Y:S01]  /*e5f0*/  ULOP3.LUT UR39, UR39, 0x3fff, URZ, 0xc0, !UPT ;  /* 0x00003fff27277892 */ /* 0x000fe2000f8ec03f */
[----:B------:R-:W2:Y:S03]  /*e600*/  S2R R13, SR_TID.X ;  /* 0x00000000000d7919 */ /* 0x000ea60000002100 */
        /* <DEDUP_REMOVED lines=8> */
[----:B-1----:R-:W-:Y:S01]  /*e690*/  FADD.FTZ R2, R5, R8 ;  /* 0x0000000805027221 */ /* 0x002fe20000010000 */
[----:B------:R-:W-:Y:S01]  /*e6a0*/  UMOV UR7, 0x40000040 ;  /* 0x4000004000077882 */ /* 0x000fe20000000000 */
[----:B------:R-:W-:-:S02]  /*e6b0*/  IMAD.MOV.U32 R8, RZ, RZ, RZ ;  /* 0x000000ffff087224 */ /* 0x000fc400078e00ff */
[----:B0-----:R-:W-:Y:S01]  /*e6c0*/  FADD.FTZ R0, R0, R9 ;  /* 0x0000000900007221 */ /* 0x001fe20000010000 */
[----:B------:R-:W-:Y:S01]  /*e6d0*/  IMAD.U32 R199, RZ, RZ, UR8 ;  /* 0x00000008ffc77e24 */ /* 0x000fe2000f8e00ff */
[----:B------:R-:W0:Y:S01]  /*e6e0*/  SHFL.BFLY PT, R7, R2, 0x1, 0x1f ;  /* 0x0c201f0002077f89 */ /* 0x000e2200000e0000 */
[----:B------:R-:W-:-:S03]  /*e6f0*/  USEL UR37, UR37, URZ, UP0 ;  /* 0x0000003f25257287 */ /* 0x000fc60008000000 */
[----:B------:R-:W1:Y:S01]  /*e700*/  SHFL.BFLY PT, R5, R0, 0x1, 0x1f ;  /* 0x0c201f0000057f89 */ /* 0x000e6200000e0000 */
[----:B--2---:R-:W-:Y:S01]  /*e710*/  LOP3.LUT P2, RZ, R13, 0x7f, RZ, 0xc0, !PT ;  /* 0x0000007f0dff7812 */ /* 0x004fe2000784c0ff */
[----:B0-----:R-:W-:Y:S01]  /*e720*/  FADD.FTZ R12, R2, R7 ;  /* 0x00000007020c7221 */ /* 0x001fe20000010000 */
[----:B------:R-:W-:Y:S02]  /*e730*/  IMAD.MOV.U32 R2, RZ, RZ, -0x800000 ;  /* 0xff800000ff027424 */ /* 0x000fe400078e00ff */
[----:B-1----:R-:W-:Y:S02]  /*e740*/  FADD.FTZ R11, R0, R5 ;  /* 0x00000005000b7221 */ /* 0x002fe40000010000 */
[----:B------:R-:W-:Y:S01]  /*e750*/  FSETP.NE.FTZ.AND P1, PT, R12, RZ, PT ;  /* 0x000000ff0c00720b */ /* 0x000fe20003f35000 */
[----:B------:R-:W-:Y:S02]  /*e760*/  IMAD.MOV.U32 R5, RZ, RZ, RZ ;  /* 0x000000ffff057224 */ /* 0x000fe400078e00ff */
[----:B------:R-:W-:Y:S01]  /*e770*/  IMAD.MOV.U32 R0, RZ, RZ, -0x800000 ;  /* 0xff800000ff007424 */ /* 0x000fe200078e00ff */
[----:B------:R-:W-:-:S09]  /*e780*/  FSETP.NE.FTZ.AND P0, PT, R11, RZ, PT ;  /* 0x000000ff0b00720b */ /* 0x000fd20003f15000 */
[----:B------:R-:W0:Y:S01]  /*e790*/  @P1 MUFU.LG2 R9, R12 ;  /* 0x0000000c00091308 */ /* 0x000e220000000c00 */
[----:B------:R-:W-:-:S03]  /*e7a0*/  @P1 FMUL.FTZ R13, R10, 0.69314718246459960938 ;  /* 0x3f3172180a0d1820 */ /* 0x000fc60000410000 */
[----:B------:R-:W-:-:S04]  /*e7b0*/  @P0 FMUL.FTZ R7, R10, 0.69314718246459960938 ;  /* 0x3f3172180a070820 */ /* 0x000fc80000410000 */
[----:B------:R-:W1:Y:S08]  /*e7c0*/  @P0 MUFU.LG2 R6, R11 ;  /* 0x0000000b00060308 */ /* 0x000e700000000c00 */
[----:B------:R-:W2:Y:S01]  /*e7d0*/  @P1 MUFU.RCP R8, R12 ;  /* 0x0000000c00081308 */ /* 0x000ea20000001000 */
[----:B0-----:R-:W-:Y:S01]  /*e7e0*/  @P1 FMUL.FTZ R10, R9, 0.69314718246459960938 ;  /* 0x3f317218090a1820 */ /* 0x001fe20000410000 */
[----:B------:R-:W-:-:S03]  /*e7f0*/  @!P2 VIADD R9, R14, 0x30860 ;  /* 0x000308600e09a836 */ /* 0x000fc60000000000 */
[----:B------:R-:W-:Y:S02]  /*e800*/  @P1 FFMA.FTZ R0, R13, R3, R10 ;  /* 0x000000030d001223 */ /* 0x000fe4000001000a */
[----:B------:R-:W-:Y:S01]  /*e810*/  @!P2 PRMT R9, RZ, 0x654, R9 ;  /* 0x00000654ff09a816 */ /* 0x000fe20000000009 */
[----:B------:R-:W0:Y:S01]  /*e820*/  @P0 MUFU.RCP R5, R11 ;  /* 0x0000000b00050308 */ /* 0x000e220000001000 */
[----:B-1----:R-:W-:-:S04]  /*e830*/  @P0 FMUL.FTZ R6, R6, 0.69314718246459960938 ;  /* 0x3f31721806060820 */ /* 0x002fc80000410000 */
[----:B------:R-:W-:Y:S01]  /*e840*/  @P0 FFMA.FTZ R2, R7, R4, R6 ;  /* 0x0000000407020223 */ /* 0x000fe20000010006 */
[----:B------:R-:W-:Y:S01]  /*e850*/  PLOP3.LUT P0, PT, PT, PT, PT, 0x8, 0x0 ;  /* 0x000000000000781c */ /* 0x000fe20003f0e170 */
        /* <DEDUP_REMOVED lines=28> */
[-C--:B--2---:R-:W-:Y:S01]  /*ea20*/  FMUL.FTZ R126, R43, R8.reuse ;  /* 0x000000082b7e7220 */ /* 0x084fe20000410000 */
[-C--:B0-----:R-:W-:Y:S01]  /*ea30*/  FMUL.FTZ R3, R32, R5.reuse ;  /* 0x0000000520037220 */ /* 0x081fe20000410000 */
        /* <DEDUP_REMOVED lines=93> */
[----:B-1----:R-:W-:-:S07]  /*f010*/  FMUL.FTZ R119, R119, R8 ;  /* 0x0000000877777220 */ /* 0x002fce0000410000 */
.L_x_1062:
[----:B------:R-:W0:Y:S01]  /*f020*/  S2R R5, SR_CgaCtaId ;  /* 0x0000000000057919 */ /* 0x000e220000008800 */
[----:B------:R-:W-:Y:S01]  /*f030*/  MOV R38, 0x400 ;  /* 0x0000040000267802 */ /* 0x000fe20000000f00 */
[----:B------:R-:W-:Y:S01]  /*f040*/  BSSY B0, `(.L_x_1133) ;  /* 0x0000260000007945 */ /* 0x000fe20003800000 */
[----:B------:R-:W-:Y:S02]  /*f050*/  BAR.SYNC.DEFER_BLOCKING 0x5, 0x120 ;  /* 0x0144800000007b1d */ /* 0x000fe40000010000 */
[----:B0-----:R-:W-:-:S05]  /*f060*/  LEA R38, R5, R38, 0x18 ;  /* 0x0000002605267211 */ /* 0x001fca00078ec0ff */
[----:B------:R-:W0:Y:S02]  /*f070*/  LDS.128 R192, [R38+0x308d0] ;  /* 0x0308d00026c07984 */ /* 0x000e240000000c00 */
[----:B0-----:R-:W-:Y:S02]  /*f080*/  R2UR UR6, R194 ;  /* 0x00000000c20672ca */ /* 0x001fe400000e0000 */
[----:B------:R-:W-:Y:S01]  /*f090*/  R2UR UR5, R195 ;  /* 0x00000000c30572ca */ /* 0x000fe200000e0000 */
[----:B------:R-:W-:Y:S06]  /*f0a0*/  BAR.ARV 0x4, 0x120 ;  /* 0x0104800000007b1d */ /* 0x000fec0000002000 */
[----:B------:R-:W-:Y:S08]  /*f0b0*/  @P0 BRA `(.L_x_1134) ;  /* 0x00000018005c0947 */ /* 0x000ff00003800000 */
[----:B------:R-:W0:Y:S01]  /*f0c0*/  S2R R5, SR_SWINHI ;  /* 0x0000000000057919 */ /* 0x000e220000002f00 */
[----:B------:R-:W-:Y:S01]  /*f0d0*/  F2FP.BF16.F32.PACK_AB R6, R121, R6 ;  /* 0x000000067906723e */ /* 0x000fe200000010ff */
[----:B------:R-:W-:Y:S01]  /*f0e0*/  ULDC.64 UR8, c[0x0][0xbd8] ;  /* 0x0002f60000087ab9 */ /* 0x000fe20000000a00 */
[----:B------:R-:W-:Y:S01]  /*f0f0*/  F2FP.BF16.F32.PACK_AB R88, R89, R88 ;  /* 0x000000585958723e */ /* 0x000fe200000010ff */
[----:B------:R-:W-:Y:S01]  /*f100*/  UISETP.NE.U32.AND UP0, UPT, UR8, URZ, UPT ;  /* 0x0000003f0800728c */ /* 0x000fe2000bf05070 */
[----:B------:R-:W-:Y:S01]  /*f110*/  F2FP.BF16.F32.PACK_AB R89, R43, R90 ;  /* 0x0000005a2b59723e */ /* 0x000fe200000010ff */
[----:B------:R-:W-:Y:S01]  /*f120*/  ULDC.64 UR10, c[0x0][0x208] ;  /* 0x00008200000a7ab9 */ /* 0x000fe20000000a00 */
[----:B------:R-:W-:Y:S01]  /*f130*/  F2FP.BF16.F32.PACK_AB R96, R97, R96 ;  /* 0x000000606160723e */ /* 0x000fe200000010ff */
[----:B------:R-:W-:Y:S01]  /*f140*/  UISETP.NE.AND.EX UP0, UPT, UR9, URZ, UPT, UP0 ;  /* 0x0000003f0900728c */ /* 0x000fe2000bf05300 */
[----:B------:R-:W-:Y:S02]  /*f150*/  F2FP.BF16.F32.PACK_AB R90, R93, R92 ;  /* 0x0000005c5d5a723e */ /* 0x000fe400000010ff */
[----:B------:R-:W-:Y:S01]  /*f160*/  F2FP.BF16.F32.PACK_AB R91, R42, R91 ;  /* 0x0000005b2a5b723e */ /* 0x000fe200000010ff */
[----:B------:R-:W-:Y:S01]  /*f170*/  ULDC.64 UR8, c[0x0][0xbd8] ;  /* 0x0002f60000087ab9 */ /* 0x000fe20000000a00 */
        /* <DEDUP_REMOVED lines=10> */
[----:B------:R-:W-:Y:S02]  /*f220*/  MOV R16, R38 ;  /* 0x0000002600107202 */ /* 0x000fe40000000f00 */
[----:B0-----:R-:W-:Y:S02]  /*f230*/  MOV R17, R5 ;  /* 0x0000000500117202 */ /* 0x001fe40000000f00 */
[----:B------:R-:W-:-:S02]  /*f240*/  F2FP.BF16.F32.PACK_AB R115, R119, R118 ;  /* 0x000000767773723e */ /* 0x000fc400000010ff */
[----:B------:R-:W-:Y:S01]  /*f250*/  R2UR UR4, R198 ;  /* 0x00000000c60472ca */ /* 0x000fe200000e0000 */
[----:B------:R-:W-:-:S03]  /*f260*/  IMAD.WIDE R4, R203, 0x2, R16 ;  /* 0x00000002cb047825 */ /* 0x000fc600078e0210 */
        /* <DEDUP_REMOVED lines=10> */
[--C-:B------:R-:W-:Y:S01]  /*f310*/  IMAD.X R15, RZ, RZ, R5.reuse, P5 ;  /* 0x000000ffff0f7224 */ /* 0x100fe200028e0605 */
[C---:B------:R-:W-:Y:S01]  /*f320*/  IADD3 R139, P4, R4.reuse, 0x4040, RZ ;  /* 0x00004040048b7810 */ /* 0x040fe20007f9e0ff */
[----:B------:R-:W-:Y:S01]  /*f330*/  UIMAD.WIDE UR8, UR4, 0x4, UR8 ;  /* 0x00000004040878a5 */ /* 0x000fe2000f8e0208 */
        /* <DEDUP_REMOVED lines=16> */
[----:B------:R-:W-:Y:S02]  /*f440*/  LOP3.LUT R14, R135, 0x380, RZ, 0xc0, !PT ;  /* 0x00000380870e7812 */ /* 0x000fe400078ec0ff */
[----:B------:R-:W-:Y:S02]  /*f450*/  LOP3.LUT R24, R137, 0x380, RZ, 0xc0, !PT ;  /* 0x0000038089187812 */ /* 0x000fe400078ec0ff */
[----:B------:R-:W-:Y:S02]  /*f460*/  LOP3.LUT R26, R139, 0x380, RZ, 0xc0, !PT ;  /* 0x000003808b1a7812 */ /* 0x000fe400078ec0ff */
[----:B------:R-:W-:Y:S02]  /*f470*/  SHF.R.U64 R8, R8, 0x3, RZ ;  /* 0x0000000308087819 */ /* 0x000fe400000012ff */
[----:B------:R-:W-:-:S02]  /*f480*/  SHF.R.U64 R10, R10, 0x3, RZ ;  /* 0x000000030a0a7819 */ /* 0x000fc400000012ff */
[----:B------:R-:W-:Y:S02]  /*f490*/  LOP3.LUT R28, R141, 0x380, RZ, 0xc0, !PT ;  /* 0x000003808d1c7812 */ /* 0x000fe400078ec0ff */
[----:B------:R-:W-:Y:S02]  /*f4a0*/  LOP3.LUT R30, R143, 0x380, RZ, 0xc0, !PT ;  /* 0x000003808f1e7812 */ /* 0x000fe400078ec0ff */
[----:B------:R-:W-:Y:S02]  /*f4b0*/  MOV R132, R4 ;  /* 0x0000000400847202 */ /* 0x000fe40000000f00 */
[----:B------:R-:W-:Y:S02]  /*f4c0*/  F2FP.BF16.F32.PACK_AB R4, R20, R7 ;  /* 0x000000071404723e */ /* 0x000fe400000010ff */
[----:B------:R-:W-:Y:S02]  /*f4d0*/  SHF.R.U64 R12, R12, 0x3, RZ ;  /* 0x000000030c0c7819 */ /* 0x000fe400000012ff */
[----:B------:R-:W-:-:S02]  /*f4e0*/  SHF.R.U64 R14, R14, 0x3, RZ ;  /* 0x000000030e0e7819 */ /* 0x000fc400000012ff */
[----:B------:R-:W-:Y:S02]  /*f4f0*/  F2FP.BF16.F32.PACK_AB R5, R130, R131 ;  /* 0x000000838205723e */ /* 0x000fe400000010ff */
[----:B------:R-:W-:Y:S02]  /*f500*/  LOP3.LUT R20, R145, 0x380, RZ, 0xc0, !PT ;  /* 0x0000038091147812 */ /* 0x000fe400078ec0ff */
[----:B------:R-:W-:Y:S01]  /*f510*/  F2FP.BF16.F32.PACK_AB R7, R129, R32 ;  /* 0x000000208107723e */ /* 0x000fe200000010ff */
[----:B------:R-:W-:Y:S01]  /*f520*/  BAR.SYNC.DEFER_BLOCKING 0x1, 0x100 ;  /* 0x0044000000007b1d */ /* 0x000fe20000010000 */
[----:B------:R-:W-:Y:S02]  /*f530*/  SHF.R.U64 R24, R24, 0x3, RZ ;  /* 0x0000000318187819 */ /* 0x000fe400000012ff */
[----:B------:R-:W-:Y:S02]  /*f540*/  SHF.R.U64 R26, R26, 0x3, RZ ;  /* 0x000000031a1a7819 */ /* 0x000fe400000012ff */
[----:B------:R-:W-:-:S02]  /*f550*/  LOP3.LUT R74, R149, 0x380, RZ, 0xc0, !PT ;  /* 0x00000380954a7812 */ /* 0x000fc400078ec0ff */
[----:B------:R-:W-:Y:S02]  /*f560*/  LOP3.LUT R8, R8, R75, RZ, 0x3c, !PT ;  /* 0x0000004b08087212 */ /* 0x000fe400078e3cff */
[----:B------:R-:W-:Y:S02]  /*f570*/  LOP3.LUT R10, R10, R95, RZ, 0x3c, !PT ;  /* 0x0000005f0a0a7212 */ /* 0x000fe400078e3cff */
[----:B------:R-:W-:Y:S02]  /*f580*/  SHF.R.U64 R28, R28, 0x3, RZ ;  /* 0x000000031c1c7819 */ /* 0x000fe400000012ff */
[----:B------:R-:W-:Y:S02]  /*f590*/  SHF.R.U64 R30, R30, 0x3, RZ ;  /* 0x000000031e1e7819 */ /* 0x000fe400000012ff */
[----:B------:R-:W-:Y:S02]  /*f5a0*/  LOP3.LUT R12, R12, R133, RZ, 0x3c, !PT ;  /* 0x000000850c0c7212 */ /* 0x000fe400078e3cff */
[----:B------:R-:W-:-:S02]  /*f5b0*/  LOP3.LUT R14, R14, R135, RZ, 0x3c, !PT ;  /* 0x000000870e0e7212 */ /* 0x000fc400078e3cff */
[----:B------:R-:W-:Y:S02]  /*f5c0*/  LOP3.LUT R34, R147, 0x380, RZ, 0xc0, !PT ;  /* 0x0000038093227812 */ /* 0x000fe400078ec0ff */
[----:B------:R-:W-:Y:S02]  /*f5d0*/  SHF.R.U64 R20, R20, 0x3, RZ ;  /* 0x0000000314147819 */ /* 0x000fe400000012ff */
[----:B------:R-:W-:Y:S01]  /*f5e0*/  LOP3.LUT R24, R24, R137, RZ, 0x3c, !PT ;  /* 0x0000008918187212 */ /* 0x000fe200078e3cff */
[----:B------:R0:W-:Y:S01]  /*f5f0*/  STSM.16.M88.4 [R132], R4 ;  /* 0x0000000484007844 */ /* 0x0001e20000000200 */
[----:B------:R-:W-:Y:S02]  /*f600*/  LOP3.LUT R26, R26, R139, RZ, 0x3c, !PT ;  /* 0x0000008b1a1a7212 */ /* 0x000fe400078e3cff */
[----:B------:R-:W-:Y:S02]  /*f610*/  SHF.R.U64 R74, R74, 0x3, RZ ;  /* 0x000000034a4a7819 */ /* 0x000fe400000012ff */
[----:B------:R-:W-:-:S02]  /*f620*/  LOP3.LUT R28, R28, R141, RZ, 0x3c, !PT ;  /* 0x0000008d1c1c7212 */ /* 0x000fc400078e3cff */
[----:B------:R-:W-:Y:S02]  /*f630*/  LOP3.LUT R30, R30, R143, RZ, 0x3c, !PT ;  /* 0x0000008f1e1e7212 */ /* 0x000fe400078e3cff */
[----:B------:R-:W-:Y:S02]  /*f640*/  MOV R131, R8 ;  /* 0x0000000800837202 */ /* 0x000fe40000000f00 */
[----:B------:R-:W-:Y:S02]  /*f650*/  MOV R130, R10 ;  /* 0x0000000a00827202 */ /* 0x000fe40000000f00 */
[----:B------:R-:W-:Y:S02]  /*f660*/  F2FP.BF16.F32.PACK_AB R8, R41, R40 ;  /* 0x000000282908723e */ /* 0x000fe400000010ff */
[----:B------:R-:W-:Y:S02]  /*f670*/  F2FP.BF16.F32.PACK_AB R9, R126, R123 ;  /* 0x0000007b7e09723e */ /* 0x000fe400000010ff */
[----:B0-----:R-:W-:-:S02]  /*f680*/  F2FP.BF16.F32.PACK_AB R4, R120, R3 ;  /* 0x000000037804723e */ /* 0x001fc400000010ff */
[----:B------:R-:W-:Y:S02]  /*f690*/  F2FP.BF16.F32.PACK_AB R5, R128, R125 ;  /* 0x0000007d8005723e */ /* 0x000fe400000010ff */
[----:B------:R-:W-:Y:S02]  /*f6a0*/  F2FP.BF16.F32.PACK_AB R6, R37, R36 ;  /* 0x000000242506723e */ /* 0x000fe400000010ff */
[----:B------:R-:W-:Y:S02]  /*f6b0*/  F2FP.BF16.F32.PACK_AB R7, R127, R124 ;  /* 0x0000007c7f07723e */ /* 0x000fe400000010ff */
[----:B------:R-:W-:Y:S02]  /*f6c0*/  F2FP.BF16.F32.PACK_AB R10, R45, R44 ;  /* 0x0000002c2d0a723e */ /* 0x000fe400000010ff */
[----:B------:R-:W-:Y:S01]  /*f6d0*/  F2FP.BF16.F32.PACK_AB R11, R47, R122 ;  /* 0x0000007a2f0b723e */ /* 0x000fe200000010ff */
[----:B------:R0:W-:Y:S01]  /*f6e0*/  STSM.16.M88.4 [R131], R4 ;  /* 0x0000000483007844 */ /* 0x0001e20000000200 */
[----:B------:R-:W-:-:S02]  /*f6f0*/  SHF.R.U64 R34, R34, 0x3, RZ ;  /* 0x0000000322227819 */ /* 0x000fc400000012ff */
[----:B------:R-:W-:Y:S01]  /*f700*/  LOP3.LUT R32, R20, R145, RZ, 0x3c, !PT ;  /* 0x0000009114207212 */ /* 0x000fe200078e3cff */
[----:B------:R1:W-:Y:S01]  /*f710*/  STSM.16.M88.4 [R130], R8 ;  /* 0x0000000882007844 */ /* 0x0003e20000000200 */
[----:B------:R-:W-:Y:S02]  /*f720*/  MOV R129, R12 ;  /* 0x0000000c00817202 */ /* 0x000fe40000000f00 */
[----:B------:R-:W-:Y:S02]  /*f730*/  MOV R121, R14 ;  /* 0x0000000e00797202 */ /* 0x000fe40000000f00 */
[----:B------:R-:W-:Y:S02]  /*f740*/  LOP3.LUT R20, R74, R149, RZ, 0x3c, !PT ;  /* 0x000000954a147212 */ /* 0x000fe400078e3cff */
[----:B------:R-:W-:Y:S02]  /*f750*/  MOV R95, R24 ;  /* 0x00000018005f7202 */ /* 0x000fe40000000f00 */
[----:B------:R-:W-:-:S02]  /*f760*/  MOV R94, R26 ;  /* 0x0000001a005e7202 */ /* 0x000fc40000000f00 */
[----:B------:R-:W-:Y:S02]  /*f770*/  F2FP.BF16.F32.PACK_AB R12, R49, R48 ;  /* 0x00000030310c723e */ /* 0x000fe400000010ff */
[----:B------:R-:W-:Y:S02]  /*f780*/  F2FP.BF16.F32.PACK_AB R13, R51, R50 ;  /* 0x00000032330d723e */ /* 0x000fe400000010ff */
[----:B------:R-:W-:Y:S02]  /*f790*/  F2FP.BF16.F32.PACK_AB R14, R53, R52 ;  /* 0x00000034350e723e */ /* 0x000fe400000010ff */
[----:B------:R-:W-:Y:S02]  /*f7a0*/  F2FP.BF16.F32.PACK_AB R15, R55, R54 ;  /* 0x00000036370f723e */ /* 0x000fe400000010ff */
[----:B------:R-:W-:Y:S02]  /*f7b0*/  MOV R75, R28 ;  /* 0x0000001c004b7202 */ /* 0x000fe40000000f00 */
[----:B------:R-:W-:Y:S01]  /*f7c0*/  MOV R74, R30 ;  /* 0x0000001e004a7202 */ /* 0x000fe20000000f00 */
[----:B------:R-:W-:Y:S01]  /*f7d0*/  STSM.16.M88.4 [R129], R12 ;  /* 0x0000000c81007844 */ /* 0x000fe20000000200 */
[----:B------:R-:W-:-:S02]  /*f7e0*/  F2FP.BF16.F32.PACK_AB R24, R57, R56 ;  /* 0x000000383918723e */ /* 0x000fc400000010ff */
[----:B------:R-:W-:Y:S02]  /*f7f0*/  F2FP.BF16.F32.PACK_AB R25, R59, R58 ;  /* 0x0000003a3b19723e */ /* 0x000fe400000010ff */
[----:B------:R-:W-:Y:S02]  /*f800*/  F2FP.BF16.F32.PACK_AB R26, R61, R60 ;  /* 0x0000003c3d1a723e */ /* 0x000fe400000010ff */
[----:B------:R-:W-:Y:S02]  /*f810*/  F2FP.BF16.F32.PACK_AB R27, R63, R62 ;  /* 0x0000003e3f1b723e */ /* 0x000fe400000010ff */
[----:B------:R-:W-:Y:S02]  /*f820*/  F2FP.BF16.F32.PACK_AB R28, R65, R64 ;  /* 0x00000040411c723e */ /* 0x000fe400000010ff */
[----:B------:R-:W-:Y:S01]  /*f830*/  F2FP.BF16.F32.PACK_AB R29, R67, R66 ;  /* 0x00000042431d723e */ /* 0x000fe200000010ff */
[----:B------:R-:W-:Y:S01]  /*f840*/  STSM.16.M88.4 [R121], R24 ;  /* 0x0000001879007844 */ /* 0x000fe20000000200 */
[----:B------:R-:W-:-:S02]  /*f850*/  F2FP.BF16.F32.PACK_AB R30, R69, R68 ;  /* 0x00000044451e723e */ /* 0x000fc400000010ff */
[----:B------:R-:W-:Y:S02]  /*f860*/  F2FP.BF16.F32.PACK_AB R31, R71, R70 ;  /* 0x00000046471f723e */ /* 0x000fe400000010ff */
[----:B------:R-:W-:Y:S02]  /*f870*/  LOP3.LUT R34, R34, R147, RZ, 0x3c, !PT ;  /* 0x0000009322227212 */ /* 0x000fe400078e3cff */
[----:B0-----:R-:W-:Y:S01]  /*f880*/  F2FP.BF16.F32.PACK_AB R4, R73, R72 ;  /* 0x000000484904723e */ /* 0x001fe200000010ff */
[----:B------:R-:W-:Y:S01]  /*f890*/  STSM.16.M88.4 [R95], R28 ;  /* 0x0000001c5f007844 */ /* 0x000fe20000000200 */
[----:B------:R-:W-:Y:S02]  /*f8a0*/  F2FP.BF16.F32.PACK_AB R5, R46, R39 ;  /* 0x000000272e05723e */ /* 0x000fe400000010ff */
[----:B------:R-:W-:Y:S02]  /*f8b0*/  F2FP.BF16.F32.PACK_AB R6, R77, R76 ;  /* 0x0000004c4d06723e */ /* 0x000fe400000010ff */
[----:B------:R-:W-:-:S02]  /*f8c0*/  F2FP.BF16.F32.PACK_AB R7, R79, R78 ;  /* 0x0000004e4f07723e */ /* 0x000fc400000010ff */
[----:B-1----:R-:W-:Y:S02]  /*f8d0*/  F2FP.BF16.F32.PACK_AB R8, R81, R80 ;  /* 0x000000505108723e */ /* 0x002fe400000010ff */
[----:B------:R-:W-:Y:S01]  /*f8e0*/  F2FP.BF16.F32.PACK_AB R9, R83, R82 ;  /* 0x000000525309723e */ /* 0x000fe200000010ff */
[----:B------:R0:W-:Y:S01]  /*f8f0*/  STSM.16.M88.4 [R94], R4 ;  /* 0x000000045e007844 */ /* 0x0001e20000000200 */
[----:B------:R-:W-:Y:S02]  /*f900*/  F2FP.BF16.F32.PACK_AB R10, R85, R84 ;  /* 0x00000054550a723e */ /* 0x000fe400000010ff */
[----:B------:R-:W-:Y:S02]  /*f910*/  F2FP.BF16.F32.PACK_AB R11, R87, R86 ;  /* 0x00000056570b723e */ /* 0x000fe400000010ff */
[----:B------:R-:W-:Y:S02]  /*f920*/  MOV R32, R32 ;  /* 0x0000002000207202 */ /* 0x000fe40000000f00 */
[----:B------:R-:W-:Y:S01]  /*f930*/  MOV R34, R34 ;  /* 0x0000002200227202 */ /* 0x000fe20000000f00 */
[----:B------:R1:W-:Y:S01]  /*f940*/  STSM.16.M88.4 [R75], R8 ;  /* 0x000000084b007844 */ /* 0x0003e20000000200 */
[----:B------:R-:W-:-:S02]  /*f950*/  MOV R20, R20 ;  /* 0x0000001400147202 */ /* 0x000fc40000000f00 */
[----:B------:R-:W-:Y:S01]  /*f960*/  PLOP3.LUT P0, PT, PT, PT, UP0, 0x80, 0x0 ;  /* 0x000000000000781c */ /* 0x000fe20003f0f008 */
[----:B------:R1:W-:Y:S04]  /*f970*/  STSM.16.M88.4 [R74], R88 ;  /* 0x000000584a007844 */ /* 0x0003e80000000200 */
[----:B------:R1:W-:Y:S01]  /*f980*/  STSM.16.M88.4 [R32], R96 ;  /* 0x0000006020007844 */ /* 0x0003e20000000200 */
[----:B0-----:R-:W-:Y:S02]  /*f990*/  IMAD.U32 R4, RZ, RZ, UR8 ;  /* 0x00000008ff047e24 */ /* 0x001fe4000f8e00ff */
[----:B------:R-:W-:Y:S01]  /*f9a0*/  IMAD.U32 R5, RZ, RZ, UR9 ;  /* 0x00000009ff057e24 */ /* 0x000fe2000f8e00ff */
[----:B------:R1:W-:Y:S01]  /*f9b0*/  STSM.16.M88.4 [R34], R104 ;  /* 0x0000006822007844 */ /* 0x0003e20000000200 */
[----:B------:R-:W-:-:S03]  /*f9c0*/  ULDC.64 UR8, c[0x0][0xbe0] ;  /* 0x0002f80000087ab9 */ /* 0x000fc60000000a00 */
[----:B------:R1:W-:Y:S01]  /*f9d0*/  STSM.16.M88.4 [R20], R112 ;  /* 0x0000007014007844 */ /* 0x0003e20000000200 */
[----:B------:R-:W-:Y:S06]  /*f9e0*/  BAR.SYNC.DEFER_BLOCKING 0x1, 0x100 ;  /* 0x0044000000007b1d */ /* 0x000fec0000010000 */
[----:B------:R-:W2:Y:S01]  /*f9f0*/  @P0 LDG.E R3, desc[UR10][R4.64] ;  /* 0x0000000a04030981 */ /* 0x000ea2000c1e1900 */
[----:B------:R-:W-:Y:S01]  /*fa00*/  UISETP.NE.U32.AND UP1, UPT, UR8, URZ, UPT ;  /* 0x0000003f0800728c */ /* 0x000fe2000bf25070 */
[----:B------:R-:W0:Y:S01]  /*fa10*/  LDC R37, c[0x0][0xa88] ;  /* 0x0002a200ff257b82 */ /* 0x000e220000000800 */
[----:B------:R-:W-:-:S02]  /*fa20*/  IMAD R7, R22, 0x40, R19 ;  /* 0x0000004016077824 */ /* 0x000fc400078e0213 */
[----:B------:R-:W-:Y:S02]  /*fa30*/  UISETP.NE.AND.EX UP1, UPT, UR9, URZ, UPT, UP1 ;  /* 0x0000003f0900728c */ /* 0x000fe4000bf25310 */
[----:B------:R-:W-:-:S04]  /*fa40*/  IMAD.WIDE R16, R7, 0x2, R16 ;  /* 0x0000000207107825 */ /* 0x000fc800078e0210 */
[----:B------:R-:W-:Y:S02]  /*fa50*/  PLOP3.LUT P1, PT, PT, PT, UP1, 0x80, 0x0 ;  /* 0x000000000000781c */ /* 0x000fe40003f2f018 */
[----:B------:R-:W-:-:S03]  /*fa60*/  IADD3 R33, P5, R16, 0x1000, RZ ;  /* 0x0000100010217810 */ /* 0x000fc60007fbe0ff */
[----:B------:R-:W-:Y:S02]  /*fa70*/  @UP1 ULDC.64 UR8, c[0x0][0xbe0] ;  /* 0x0002f80000081ab9 */ /* 0x000fe40000000a00 */
[----:B------:R-:W-:-:S03]  /*fa80*/  @UP1 UIMAD.WIDE UR8, UR4, 0x4, UR8 ;  /* 0x00000004040818a5 */ /* 0x000fc6000f8e0208 */
[----:B------:R-:W-:-:S03]  /*fa90*/  UMOV UR4, URZ ;  /* 0x0000003f00047c82 */ /* 0x000fc60008000000 */
[----:B------:R-:W-:Y:S02]  /*faa0*/  IMAD.U32 R6, RZ, RZ, UR8 ;  /* 0x00000008ff067e24 */ /* 0x000fe4000f8e00ff */
[----:B------:R-:W-:-:S05]  /*fab0*/  IMAD.U32 R7, RZ, RZ, UR9 ;  /* 0x00000009ff077e24 */ /* 0x000fca000f8e00ff */
[----:B0-----:R1:W5:Y:S01]  /*fac0*/  @P1 LDG.E R37, desc[UR10][R6.64] ;  /* 0x0000000a06251981 */ /* 0x001362000c1e1900 */
[----:B--2---:R-:W-:Y:S01]  /*fad0*/  @P0 R2UR UR4, R3 ;  /* 0x00000000030402ca */ /* 0x004fe200000e0000 */
[----:B-1----:R-:W-:-:S14]  /*fae0*/  @P1 BRA `(.L_x_1135) ;  /* 0x0000000000141947 */ /* 0x002fdc0003800000 */
[----:B------:R-:W-:Y:S05]  /*faf0*/  @!P0 BRA `(.L_x_1135) ;  /* 0x0000000000108947 */ /* 0x000fea0003800000 */
[----:B------:R-:W-:Y:S02]  /*fb00*/  ULDC.64 UR8, c[0x0][0x208] ;  /* 0x0000820000087ab9 */ /* 0x000fe40000000a00 */
[----:B------:R-:W2:Y:S04]  /*fb10*/  LDG.E R6, desc[UR8][R4.64] ;  /* 0x0000000804067981 */ /* 0x000ea8000c1e1900 */
[----:B-----5:R-:W2:Y:S02]  /*fb20*/  LDG.E R37, desc[UR8][R4.64+0x4] ;  /* 0x0000040804257981 */ /* 0x020ea4000c1e1900 */
[----:B--2---:R-:W-:-:S07]  /*fb30*/  IMAD.IADD R37, R37, 0x1, -R6 ;  /* 0x0000000125257824 */ /* 0x004fce00078e0a06 */
.L_x_1135:
[----:B------:R-:W-:Y:S01]  /*fb40*/  R2UR UR17, R197 ;  /* 0x00000000c51172ca */ /* 0x000fe200000e0000 */
[----:B------:R-:W-:Y:S01]  /*fb50*/  ULDC.64 UR12, c[0x0][0xb70] ;  /* 0x0002dc00000c7ab9 */ /* 0x000fe20000000a00 */
[----:B------:R-:W-:Y:S01]  /*fb60*/  R2UR UR15, R198 ;  /* 0x00000000c60f72ca */ /* 0x000fe200000e0000 */
[----:B------:R-:W-:Y:S01]  /*fb70*/  USHF.R.S32.HI UR11, URZ, 0x1f, UR4 ;  /* 0x0000001f3f0b7899 */ /* 0x000fe20008011404 */
[----:B------:R-:W-:Y:S01]  /*fb80*/  IADD3 R5, P3, R16, 0x3000, RZ ;  /* 0x0000300010057810 */ /* 0x000fe20007f7e0ff */
[----:B------:R-:W-:Y:S01]  /*fb90*/  UMOV UR10, UR4 ;  /* 0x00000004000a7c82 */ /* 0x000fe20008000000 */
[----:B------:R-:W-:Y:S01]  /*fba0*/  IMAD R10, R196, 0x80, R201 ;  /* 0x00000080c40a7824 */ /* 0x000fe200078e02c9 */
[----:B------:R-:W-:Y:S01]  /*fbb0*/  IADD3 R57, P0, R16, 0x4000, RZ ;  /* 0x0000400010397810 */ /* 0x000fe20007f1e0ff */
[----:B------:R-:W-:Y:S01]  /*fbc0*/  ULDC.64 UR18, c[0x0][0x208] ;  /* 0x0000820000127ab9 */ /* 0x000fe20000000a00 */
[----:B------:R-:W-:Y:S02]  /*fbd0*/  LOP3.LUT R4, R5, 0x380, RZ, 0xc0, !PT ;  /* 0x0000038005047812 */ /* 0x000fe400078ec0ff */
[----:B------:R-:W-:-:S02]  /*fbe0*/  SHF.R.S32.HI R3, RZ, 0x1f, R10 ;  /* 0x0000001fff037819 */ /* 0x000fc4000001140a */
[----:B------:R-:W-:Y:S01]  /*fbf0*/  USHF.R.S32.HI UR14, URZ, 0x1f, UR17 ;  /* 0x0000001f3f0e7899 */ /* 0x000fe20008011411 */
[----:B------:R-:W-:Y:S01]  /*fc00*/  SHF.R.U64 R4, R4, 0x3, RZ ;  /* 0x0000000304047819 */ /* 0x000fe200000012ff */
[----:B------:R-:W-:Y:S01]  /*fc10*/  UIMAD.WIDE.U32 UR8, UR17, UR12, UR10 ;  /* 0x0000000c110872a5 */ /* 0x000fe2000f8e000a */
[----:B------:R-:W-:Y:S01]  /*fc20*/  IADD3 R9, P4, R16, 0x2000, RZ ;  /* 0x0000200010097810 */ /* 0x000fe20007f9e0ff */
[----:B------:R-:W-:Y:S01]  /*fc30*/  UIMAD UR7, UR14, UR12, URZ ;  /* 0x0000000c0e0772a4 */ /* 0x000fe2000f8e023f */
[----:B------:R-:W-:Y:S02]  /*fc40*/  LOP3.LUT R4, R4, R5, RZ, 0x3c, !PT ;  /* 0x0000000504047212 */ /* 0x000fe400078e3cff */
[C---:B------:R-:W-:Y:S01]  /*fc50*/  IADD3 R45, P1, R16.reuse, 0x5000, RZ ;  /* 0x00005000102d7810 */ /* 0x040fe20007f3e0ff */
[----:B------:R-:W-:Y:S01]  /*fc60*/  UIMAD UR10, UR17, UR13, UR7 ;  /* 0x0000000d110a72a4 */ /* 0x000fe2000f8e0207 */
[----:B------:R-:W-:Y:S01]  /*fc70*/  LOP3.LUT R56, R57, 0x380, RZ, 0xc0, !PT ;  /* 0x0000038039387812 */ /* 0x000fe200078ec0ff */
[----:B------:R-:W-:Y:S01]  /*fc80*/  USHF.R.S32.HI UR7, URZ, 0x1f, UR15 ;  /* 0x0000001f3f077899 */ /* 0x000fe2000801140f */
[----:B------:R-:W-:Y:S01]  /*fc90*/  IADD3 R29, P2, R16, 0x6000, RZ ;  /* 0x00006000101d7810 */ /* 0x000fe20007f5e0ff */
[----:B------:R-:W-:Y:S01]  /*fca0*/  ULDC.64 UR12, c[0x0][0xb78] ;  /* 0x0002de00000c7ab9 */ /* 0x000fe20000000a00 */
[----:B------:R-:W-:Y:S01]  /*fcb0*/  USEL UR15, UR15, URZ, !UP0 ;  /* 0x0000003f0f0f7287 */ /* 0x000fe2000c000000 */
[----:B------:R-:W-:Y:S01]  /*fcc0*/  LOP3.LUT R32, R33, 0x380, RZ, 0xc0, !PT ;  /* 0x0000038021207812 */ /* 0x000fe200078ec0ff */
[----:B------:R-:W-:Y:S01]  /*fcd0*/  USEL UR16, UR7, URZ, !UP0 ;  /* 0x0000003f07107287 */ /* 0x000fe2000c000000 */
[----:B------:R-:W-:Y:S01]  /*fce0*/  LOP3.LUT R8, R9, 0x380, RZ, 0xc0, !PT ;  /* 0x0000038009087812 */ /* 0x000fe200078ec0ff */
[----:B------:R-:W-:Y:S01]  /*fcf0*/  UIADD3 UR9, UR9, UR10, URZ ;  /* 0x0000000a09097290 */ /* 0x000fe2000fffe03f */
[----:B------:R-:W-:Y:S01]  /*fd00*/  LOP3.LUT R44, R45, 0x380, RZ, 0xc0, !PT ;  /* 0x000003802d2c7812 */ /* 0x000fe200078ec0ff */
[----:B------:R-:W-:Y:S01]  /*fd10*/  UIMAD UR7, UR16, UR12, URZ ;  /* 0x0000000c100772a4 */ /* 0x000fe2000f8e023f */
[----:B------:R-:W-:Y:S01]  /*fd20*/  SHF.R.U64 R56, R56, 0x3, RZ ;  /* 0x0000000338387819 */ /* 0x000fe200000012ff */
[----:B------:R-:W-:Y:S01]  /*fd30*/  UIMAD.WIDE.U32 UR8, UR15, UR12, UR8 ;  /* 0x0000000c0f0872a5 */ /* 0x000fe2000f8e0008 */
[----:B------:R-:W-:Y:S01]  /*fd40*/  LOP3.LUT R28, R29, 0x380, RZ, 0xc0, !PT ;  /* 0x000003801d1c7812 */ /* 0x000fe200078ec0ff */
[----:B------:R-:W-:Y:S01]  /*fd50*/  UIMAD UR7, UR15, UR13, UR7 ;  /* 0x0000000d0f0772a4 */ /* 0x000fe2000f8e0207 */
[----:B------:R-:W-:-:S02]  /*fd60*/  SHF.R.U64 R32, R32, 0x3, RZ ;  /* 0x0000000320207819 */ /* 0x000fc400000012ff */
[----:B------:R-:W-:Y:S02]  /*fd70*/  SHF.R.U64 R8, R8, 0x3, RZ ;  /* 0x0000000308087819 */ /* 0x000fe400000012ff */
[----:B------:R-:W-:Y:S01]  /*fd80*/  IADD3 R5, P6, R10, UR8, RZ ;  /* 0x000000080a057c10 */ /* 0x000fe2000ffde0ff */
[----:B------:R-:W-:Y:S01]  /*fd90*/  IMAD.U32 R6, RZ, RZ, UR7 ;  /* 0x00000007ff067e24 */ /* 0x000fe2000f8e00ff */
[----:B------:R-:W-:Y:S02]  /*fda0*/  SHF.R.U64 R44, R44, 0x3, RZ ;  /* 0x000000032c2c7819 */ /* 0x000fe400000012ff */
[----:B------:R-:W-:Y:S01]  /*fdb0*/  LOP3.LUT R56, R56, R57, RZ, 0x3c, !PT ;  /* 0x0000003938387212 */ /* 0x000fe200078e3cff */
[----:B------:R-:W-:Y:S01]  /*fdc0*/  IMAD.X R57, RZ, RZ, R17, P0 ;  /* 0x000000ffff397224 */ /* 0x000fe200000e0611 */
[----:B------:R-:W-:Y:S01]  /*fdd0*/  IADD3.X R6, R3, UR9, R6, P6, !PT ;  /* 0x0000000903067c10 */ /* 0x000fe2000b7fe406 */
[----:B------:R-:W-:Y:S01]  /*fde0*/  ULDC.64 UR8, c[0x0][0xb40] ;  /* 0x0002d00000087ab9 */ /* 0x000fe20000000a00 */
[----:B------:R-:W-:-:S02]  /*fdf0*/  SHF.R.U64 R28, R28, 0x3, RZ ;  /* 0x000000031c1c7819 */ /* 0x000fc400000012ff */
[C---:B------:R-:W-:Y:S02]  /*fe00*/  LEA R20, P6, R5.reuse, UR8, 0x2 ;  /* 0x0000000805147c11 */ /* 0x040fe4000f8c10ff */
[----:B------:R-:W-:Y:S02]  /*fe10*/  LOP3.LUT P0, RZ, R200, 0x3, RZ, 0xc0, !PT ;  /* 0x00000003c8ff7812 */ /* 0x000fe4000780c0ff */
[----:B------:R-:W-:Y:S01]  /*fe20*/  LEA.HI.X R21, R5, UR9, R6, 0x2, P6 ;  /* 0x0000000905157c11 */ /* 0x000fe2000b0f1406 */
[----:B------:R-:W-:Y:S01]  /*fe30*/  VIADD R6, R10, 0x8 ;  /* 0x000000080a067836 */ /* 0x000fe20000000000 */
[----:B------:R-:W-:Y:S01]  /*fe40*/  LOP3.LUT R32, R32, R33, RZ, 0x3c, !PT ;  /* 0x0000002120207212 */ /* 0x000fe200078e3cff */
[--C-:B------:R-:W-:Y:S01]  /*fe50*/  IMAD.X R33, RZ, RZ, R17.reuse, P5 ;  /* 0x000000ffff217224 */ /* 0x100fe200028e0611 */
[----:B------:R-:W-:Y:S01]  /*fe60*/  LOP3.LUT R8, R8, R9, RZ, 0x3c, !PT ;  /* 0x0000000908087212 */ /* 0x000fe200078e3cff */
[--C-:B------:R-:W-:Y:S01]  /*fe70*/  IMAD.X R9, RZ, RZ, R17.reuse, P4 ;  /* 0x000000ffff097224 */ /* 0x100fe200020e0611 */
[----:B------:R-:W-:Y:S01]  /*fe80*/  LOP3.LUT R44, R44, R45, RZ, 0x3c, !PT ;  /* 0x0000002d2c2c7212 */ /* 0x000fe200078e3cff */
[--C-:B------:R-:W-:Y:S01]  /*fe90*/  IMAD.X R5, RZ, RZ, R17.reuse, P3 ;  /* 0x000000ffff057224 */ /* 0x100fe200018e0611 */
[----:B------:R-:W-:Y:S01]  /*fea0*/  LOP3.LUT R28, R28, R29, RZ, 0x3c, !PT ;  /* 0x0000001d1c1c7212 */ /* 0x000fe200078e3cff */
[--C-:B------:R-:W-:Y:S01]  /*feb0*/  IMAD.X R45, RZ, RZ, R17.reuse, P1 ;  /* 0x000000ffff2d7224 */ /* 0x100fe200008e0611 */
[C---:B------:R-:W-:Y:S01]  /*fec0*/  IADD3 R13, P6, R16.reuse, 0x7000, RZ ;  /* 0x00007000100d7810 */ /* 0x040fe20007fde0ff */
[----:B------:R-:W-:Y:S01]  /*fed0*/  IMAD.X R29, RZ, RZ, R17, P2 ;  /* 0x000000ffff1d7224 */ /* 0x000fe200010e0611 */
[C---:B------:R-:W-:Y:S01]  /*fee0*/  IADD3 R61, P5, R16.reuse, 0x8000, RZ ;  /* 0x00008000103d7810 */ /* 0x040fe20007fbe0ff */
[----:B------:R-:W-:Y:S01]  /*fef0*/  ULDC.64 UR8, c[0x0][0xaa0] ;  /* 0x0002a80000087ab9 */ /* 0x000fe20000000a00 */
[----:B------:R-:W-:-:S02]  /*ff00*/  IADD3 R53, P4, R16, 0x9000, RZ ;  /* 0x0000900010357810 */ /* 0x000fc40007f9e0ff */
[----:B------:R-:W-:Y:S02]  /*ff10*/  IADD3 R41, P3, R16, 0xa000, RZ ;  /* 0x0000a00010297810 */ /* 0x000fe40007f7e0ff */
[-C--:B-----5:R-:W-:Y:S02]  /*ff20*/  ISETP.GE.OR P1, PT, R10, R37.reuse, P0 ;  /* 0x000000250a00720c */ /* 0x0a0fe40000726670 */
[----:B------:R-:W-:Y:S02]  /*ff30*/  IADD3 R10, P2, R16, 0xb000, RZ ;  /* 0x0000b000100a7810 */ /* 0x000fe40007f5e0ff */
[----:B------:R-:W-:Y:S02]  /*ff40*/  ISETP.GE.OR P0, PT, R6, R37, P0 ;  /* 0x000000250600720c */ /* 0x000fe40000706670 */
[----:B------:R-:W-:Y:S01]  /*ff50*/  LOP3.LUT R7, R16, 0x380, RZ, 0xc0, !PT ;  /* 0x0000038010077812 */ /* 0x000fe200078ec0ff */
[----:B------:R-:W-:Y:S01]  /*ff60*/  IMAD.X R25, RZ, RZ, R17, P2 ;  /* 0x000000ffff197224 */ /* 0x000fe200010e0611 */
[----:B------:R-:W-:-:S02]  /*ff70*/  LOP3.LUT R12, R13, 0x380, RZ, 0xc0, !PT ;  /* 0x000003800d0c7812 */ /* 0x000fc400078ec0ff */
[----:B------:R-:W-:Y:S02]  /*ff80*/  LOP3.LUT R60, R61, 0x380, RZ, 0xc0, !PT ;  /* 0x000003803d3c7812 */ /* 0x000fe400078ec0ff */
[----:B------:R-:W-:Y:S01]  /*ff90*/  LOP3.LUT R52, R53, 0x380, RZ, 0xc0, !PT ;  /* 0x0000038035347812 */ /* 0x000fe200078ec0ff */
[----:B------:R0:W-:Y:S01]  /*ffa0*/  @!P1 STG.E desc[UR18][R20.64], R2 ;  /* 0x0000000214009986 */ /* 0x0001e2000c101912 */
[----:B------:R-:W-:Y:S02]  /*ffb0*/  LOP3.LUT R40, R41, 0x380, RZ, 0xc0, !PT ;  /* 0x0000038029287812 */ /* 0x000fe400078ec0ff */
[----:B------:R-:W-:Y:S01]  /*ffc0*/  LOP3.LUT R3, R10, 0x380, RZ, 0xc0, !PT ;  /* 0x000003800a037812 */ /* 0x000fe200078ec0ff */
[----:B------:R1:W-:Y:S01]  /*ffd0*/  @!P0 STG.E desc[UR18][R20.64+0x20], R0 ;  /* 0x0000200014008986 */ /* 0x0003e2000c101912 */
[----:B------:R-:W-:Y:S02]  /*ffe0*/  SHF.R.U64 R7, R7, 0x3, RZ ;  /* 0x0000000307077819 */ /* 0x000fe400000012ff */
[----:B------:R-:W-:Y:S01]  /*fff0*/  SHF.R.U64 R12, R12, 0x3, RZ ;  /* 0x000000030c0c7819 */ /* 0x000fe200000012ff */
[----:B------:R-:W-:Y:S01]  /*10000*/  UIMAD UR7, UR11, UR8, URZ ;  /* 0x000000080b0772a4 */ /* 0x000fe2000f8e023f */
[----:B------:R-:W-:Y:S01]  /*10010*/  SHF.R.U64 R60, R60, 0x3, RZ ;  /* 0x000000033c3c7819 */ /* 0x000fe200000012ff */
[----:B------:R-:W5:Y:S01]  /*10020*/  LD.E.128 R32, desc[UR18][R32.64] ;  /* 0x0000001220207980 */ /* 0x000f62000c101d00 */
[----:B------:R-:W-:-:S02]  /*10030*/  SHF.R.U64 R52, R52, 0x3, RZ ;  /* 0x0000000334347819 */ /* 0x000fc400000012ff */
[----:B------:R-:W-:Y:S01]  /*10040*/  SHF.R.U64 R40, R40, 0x3, RZ ;  /* 0x0000000328287819 */ /* 0x000fe200000012ff */
[----:B0-----:R-:W-:Y:S01]  /*10050*/  IMAD.MOV.U32 R2, RZ, RZ, R19 ;  /* 0x000000ffff027224 */ /* 0x001fe200078e0013 */
[----:B------:R-:W-:Y:S01]  /*10060*/  SHF.R.U64 R3, R3, 0x3, RZ ;  /* 0x0000000303037819 */ /* 0x000fe200000012ff */
[----:B------:R-:W5:Y:S01]  /*10070*/  LD.E.128 R56, desc[UR18][R56.64] ;  /* 0x0000001238387980 */ /* 0x000f62000c101d00 */
[----:B------:R-:W-:Y:S02]  /*10080*/  LOP3.LUT R16, R7, R16, RZ, 0x3c, !PT ;  /* 0x0000001007107212 */ /* 0x000fe400078e3cff */
        /* <DEDUP_REMOVED lines=8> */
[----:B------:R-:W-:Y:S01]  /*10110*/  LOP3.LUT R24, R3, R10, RZ, 0x3c, !PT ;  /* 0x0000000a03187212 */ /* 0x000fe200078e3cff */
[----:B------:R0:W5:Y:S01]  /*10120*/  LD.E.128 R48, desc[UR18][R16.64] ;  /* 0x0000001210307980 */ /* 0x000162000c101d00 */
[----:B------:R-:W-:Y:S01]  /*10130*/  SHF.R.S32.HI R3, RZ, 0x1f, R19 ;  /* 0x0000001fff037819 */ /* 0x000fe20000011413 */
[----:B------:R-:W-:-:S02]  /*10140*/  UIMAD UR7, UR4, UR9, UR7 ;  /* 0x00000009040772a4 */ /* 0x000fc4000f8e0207 */
[----:B------:R-:W5:Y:S04]  /*10150*/  LD.E.128 R8, desc[UR18][R8.64] ;  /* 0x0000001208087980 */ /* 0x000f68000c101d00 */
[----:B------:R-:W5:Y:S01]  /*10160*/  LD.E.128 R4, desc[UR18][R4.64] ;  /* 0x0000001204047980 */ /* 0x000f62000c101d00 */
[----:B0-----:R-:W-:Y:S01]  /*10170*/  IMAD.U32 R17, RZ, RZ, UR8 ;  /* 0x00000008ff117e24 */ /* 0x001fe2000f8e00ff */
[----:B------:R-:W-:Y:S02]  /*10180*/  ULDC.64 UR8, c[0x0][0xae0] ;  /* 0x0002b80000087ab9 */ /* 0x000fe40000000a00 */
[----:B------:R-:W5:Y:S01]  /*10190*/  LD.E.128 R44, desc[UR18][R44.64] ;  /* 0x000000122c2c7980 */ /* 0x000f62000c101d00 */
[----:B------:R-:W-:-:S03]  /*101a0*/  IMAD.WIDE.U32 R2, R17, UR4, R2 ;  /* 0x0000000411027c25 */ /* 0x000fc6000f8e0002 */
[----:B------:R-:W5:Y:S04]  /*101b0*/  LD.E.128 R28, desc[UR18][R28.64] ;  /* 0x000000121c1c7980 */ /* 0x000f68000c101d00 */
[----:B------:R-:W5:Y:S04]  /*101c0*/  LD.E.128 R12, desc[UR18][R12.64] ;  /* 0x000000120c0c7980 */ /* 0x000f68000c101d00 */
[----:B------:R-:W5:Y:S04]  /*101d0*/  LD.E.128 R60, desc[UR18][R60.64] ;  /* 0x000000123c3c7980 */ /* 0x000f68000c101d00 */
[----:B------:R-:W5:Y:S04]  /*101e0*/  LD.E.128 R52, desc[UR18][R52.64] ;  /* 0x0000001234347980 */ /* 0x000f68000c101d00 */
[----:B------:R-:W5:Y:S04]  /*101f0*/  LD.E.128 R40, desc[UR18][R40.64] ;  /* 0x0000001228287980 */ /* 0x000f68000c101d00 */
[----:B------:R-:W5:Y:S01]  /*10200*/  LD.E.128 R24, desc[UR18][R24.64] ;  /* 0x0000001218187980 */ /* 0x000f62000c101d00 */
[----:B------:R-:W-:Y:S01]  /*10210*/  UIMAD UR4, UR14, UR8, URZ ;  /* 0x000000080e0472a4 */ /* 0x000fe2000f8e023f */
[----:B------:R-:W-:Y:S01]  /*10220*/  @!PT LDS RZ, [RZ] ;  /* 0x00000000fffff984 */ /* 0x000fe20000000800 */
[----:B------:R-:W-:Y:S01]  /*10230*/  @!PT LDS RZ, [RZ] ;  /* 0x00000000fffff984 */ /* 0x000fe20000000800 */
[----:B------:R-:W-:Y:S01]  /*10240*/  @!PT LDS RZ, [RZ] ;  /* 0x00000000fffff984 */ /* 0x000fe20000000800 */
[----:B------:R-:W-:Y:S01]  /*10250*/  @!PT LDS RZ, [RZ] ;  /* 0x00000000fffff984 */ /* 0x000fe20000000800 */
[----:B------:R0:W-:Y:S06]  /*10260*/  MEMBAR.ALL.CTA ;  /* 0x0000000000007992 */ /* 0x0001ec0000008000 */
[----:B0-----:R-:W0:Y:S01]  /*10270*/  FENCE.VIEW.ASYNC.S ;  /* 0x00000000000073c6 */ /* 0x001e220000000000 */
[----:B------:R-:W-:-:S02]  /*10280*/  VIADD R3, R3, UR7 ;  /* 0x0000000703037c36 */ /* 0x000fc40008000000 */
[----:B------:R-:W-:Y:S01]  /*10290*/  IMAD.U32 R17, RZ, RZ, UR8 ;  /* 0x00000008ff117e24 */ /* 0x000fe2000f8e00ff */
[----:B------:R-:W-:Y:S01]  /*102a0*/  UIMAD UR4, UR17, UR9, UR4 ;  /* 0x00000009110472a4 */ /* 0x000fe2000f8e0204 */
[----:B------:R-:W-:Y:S02]  /*102b0*/  IMAD R37, R196, -0x80, R37 ;  /* 0xffffff80c4257824 */ /* 0x000fe400078e0225 */
[----:B------:R-:W-:Y:S01]  /*102c0*/  IMAD.WIDE.U32 R2, R17, UR17, R2 ;  /* 0x0000001111027c25 */ /* 0x000fe2000f8e0002 */
[----:B------:R-:W-:Y:S02]  /*102d0*/  ULDC.64 UR8, c[0x0][0xae8] ;  /* 0x0002ba0000087ab9 */ /* 0x000fe40000000a00 */
[----:B------:R-:W-:Y:S01]  /*102e0*/  ISETP.GE.AND P3, PT, R22, R37, PT ;  /* 0x000000251600720c */ /* 0x000fe20003f66270 */
[----:B------:R-:W-:Y:S01]  /*102f0*/  VIADD R3, R3, UR4 ;  /* 0x0000000403037c36 */ /* 0x000fe20008000000 */
[----:B------:R-:W-:Y:S01]  /*10300*/  UIMAD UR4, UR16, UR8, URZ ;  /* 0x00000008100472a4 */ /* 0x000fe2000f8e023f */
[----:B------:R-:W-:-:S02]  /*10310*/  VIADD R38, R38, 0x30820 ;  /* 0x0003082026267836 */ /* 0x000fc40000000000 */
[C---:B-1----:R-:W-:Y:S02]  /*10320*/  VIADD R0, R22.reuse, 0x20 ;  /* 0x0000002016007836 */ /* 0x042fe40000000000 */
[----:B------:R-:W-:Y:S01]  /*10330*/  IMAD.U32 R21, RZ, RZ, UR8 ;  /* 0x00000008ff157e24 */ /* 0x000fe2000f8e00ff */
[----:B------:R-:W-:Y:S01]  /*10340*/  UIMAD UR4, UR15, UR9, UR4 ;  /* 0x000000090f0472a4 */ /* 0x000fe2000f8e0204 */
[----:B------:R-:W-:Y:S01]  /*10350*/  PRMT R38, RZ, 0x654, R38 ;  /* 0x00000654ff267816 */ /* 0x000fe20000000026 */
[----:B------:R-:W-:Y:S01]  /*10360*/  VIADD R16, R22, 0x60 ;  /* 0x0000006016107836 */ /* 0x000fe20000000000 */
[-C--:B------:R-:W-:Y:S01]  /*10370*/  ISETP.GE.AND P0, PT, R0, R37.reuse, PT ;  /* 0x000000250000720c */ /* 0x080fe20003f06270 */
[----:B------:R-:W-:Y:S01]  /*10380*/  IMAD.WIDE.U32 R20, R21, UR15, R2 ;  /* 0x0000000f15147c25 */ /* 0x000fe2000f8e0002 */
[--C-:B------:R-:W-:Y:S01]  /*10390*/  SHF.R.S32.HI R23, RZ, 0x1f, R22.reuse ;  /* 0x0000001fff177819 */ /* 0x100fe20000011416 */
[----:B0-----:R0:W-:Y:S02]  /*103a0*/  SYNCS.ARRIVE.TRANS64.RED.A1T0 RZ, [R38+URZ], RZ ;  /* 0x000000ff26ff79a7 */ /* 0x0011e4000810043f */
[----:B------:R-:W-:Y:S01]  /*103b0*/  VIADD R0, R22, 0x40 ;  /* 0x0000004016007836 */ /* 0x000fe20000000000 */
[----:B------:R-:W-:Y:S01]  /*103c0*/  BSSY B1, `(.L_x_1136) ;  /* 0x000001a000017945 */ /* 0x000fe20003800000 */
[----:B------:R-:W-:Y:S01]  /*103d0*/  VIADD R39, R21, UR4 ;  /* 0x0000000415277c36 */ /* 0x000fe20008000000 */
[-C--:B------:R-:W-:Y:S01]  /*103e0*/  ISETP.GE.AND P2, PT, R16, R37.reuse, PT ;  /* 0x000000251000720c */ /* 0x080fe20003f46270 */
[----:B------:R-:W-:Y:S01]  /*103f0*/  IMAD.WIDE R16, R196, 0x80, R22 ;  /* 0x00000080c4107825 */ /* 0x000fe200078e0216 */
[----:B------:R-:W-:Y:S01]  /*10400*/  ISETP.GE.AND P1, PT, R0, R37, PT ;  /* 0x000000250000720c */ /* 0x000fe20003f26270 */
[----:B0-----:R-:W-:-:S12]  /*10410*/  @P3 BRA `(.L_x_1137) ;  /* 0x0000000000503947 */ /* 0x001fd80003800000 */
        /* <DEDUP_REMOVED lines=9> */
[----:B------:R-:W-:Y:S01]  /*104b0*/  IMAD.MOV.U32 R3, RZ, RZ, R39 ;  /* 0x000000ffff037224 */ /* 0x000fe200078e0027 */
[----:B------:R-:W-:Y:S01]  /*104c0*/  ULDC.64 UR10, c[0x0][0x208] ;  /* 0x00008200000a7ab9 */ /* 0x000fe20000000a00 */
        /* <DEDUP_REMOVED lines=9> */
.L_x_1137:
[----:B------:R-:W-:Y:S05]  /*10560*/  BSYNC B1 ;  /* 0x0000000000017941 */ /* 0x000fea0003800000 */
.L_x_1136:
[----:B------:R-:W-:Y:S04]  /*10570*/  BSSY B1, `(.L_x_1138) ;  /* 0x0000018000017945 */ /* 0x000fe80003800000 */
[----:B------:R-:W-:Y:S05]  /*10580*/  @P0 BRA `(.L_x_1139) ;  /* 0x0000000000580947 */ /* 0x000fea0003800000 */
[----:B0-----:R-:W-:Y:S01]  /*10590*/  IADD3 R37, P0, R16, 0x20, RZ ;  /* 0x0000002010257810 */ /* 0x001fe20007f1e0ff */
[C---:B------:R-:W-:Y:S01]  /*105a0*/  VIADD R2, R19.reuse, 0x40 ;  /* 0x0000004013027836 */ /* 0x040fe20000000000 */
[----:B------:R-:W-:Y:S01]  /*105b0*/  ULDC UR4, c[0x0][0xa8c] ;  /* 0x0002a30000047ab9 */ /* 0x000fe20000000800 */
[----:B------:R-:W-:Y:S01]  /*105c0*/  ULDC.64 UR8, c[0x0][0xad8] ;  /* 0x0002b60000087ab9 */ /* 0x000fe20000000a00 */
[----:B------:R-:W-:Y:S01]  /*105d0*/  IMAD.MOV.U32 R3, RZ, RZ, R39 ;  /* 0x000000ffff037224 */ /* 0x000fe200078e0027 */
[C---:B------:R-:W-:Y:S01]  /*105e0*/  ISETP.GE.AND P3, PT, R19.reuse, UR4, PT ;  /* 0x0000000413007c0c */ /* 0x040fe2000bf66270 */
[----:B------:R-:W-:Y:S01]  /*105f0*/  IMAD.X R0, RZ, RZ, R17, P0 ;  /* 0x000000ffff007224 */ /* 0x000fe200000e0611 */
[----:B------:R-:W-:Y:S01]  /*10600*/  ISETP.GE.AND P4, PT, R2, UR4, PT ;  /* 0x0000000402007c0c */ /* 0x000fe2000bf86270 */
[----:B------:R-:W-:Y:S01]  /*10610*/  IMAD.MOV.U32 R2, RZ, RZ, R20 ;  /* 0x000000ffff027224 */ /* 0x000fe200078e0014 */
[----:B------:R-:W-:Y:S01]  /*10620*/  ULDC.64 UR10, c[0x0][0x208] ;  /* 0x00008200000a7ab9 */ /* 0x000fe20000000a00 */
        /* <DEDUP_REMOVED lines=12> */
.L_x_1139:
[----:B------:R-:W-:Y:S05]  /*106f0*/  BSYNC B1 ;  /* 0x0000000000017941 */ /* 0x000fea0003800000 */
.L_x_1138:
[----:B------:R-:W-:Y:S04]  /*10700*/  BSSY B1, `(.L_x_1140) ;  /* 0x0000018000017945 */ /* 0x000fe80003800000 */
[----:B------:R-:W-:Y:S05]  /*10710*/  @P1 BRA `(.L_x_1141) ;  /* 0x0000000000581947 */ /* 0x000fea0003800000 */
[----:B-1---5:R-:W-:Y:S01]  /*10720*/  IADD3 R33, P0, R16, 0x40, RZ ;  /* 0x0000004010217810 */ /* 0x022fe20007f1e0ff */
        /* <DEDUP_REMOVED lines=21> */
.L_x_1141:
[----:B------:R-:W-:Y:S05]  /*10880*/  BSYNC B1 ;  /* 0x0000000000017941 */ /* 0x000fea0003800000 */
.L_x_1140:
[----:B------:R-:W-:Y:S05]  /*10890*/  @P2 BRA `(.L_x_1142) ;  /* 0x0000000c00682947 */ /* 0x000fea0003800000 */
[----:B--2--5:R-:W-:Y:S01]  /*108a0*/  IADD3 R9, P0, R16, 0x60, RZ ;  /* 0x0000006010097810 */ /* 0x024fe20007f1e0ff */
[----:B------:R-:W-:Y:S01]  /*108b0*/  ULDC.64 UR8, c[0x0][0xad8] ;  /* 0x0002b60000087ab9 */ /* 0x000fe20000000a00 */
[----:B------:R-:W-:Y:S01]  /*108c0*/  IMAD.MOV.U32 R2, RZ, RZ, R20 ;  /* 0x000000ffff027224 */ /* 0x000fe200078e0014 */
[----:B------:R-:W-:Y:S01]  /*108d0*/  ULDC UR4, c[0x0][0xa8c] ;  /* 0x0002a30000047ab9 */ /* 0x000fe20000000800 */
[----:B------:R-:W-:Y:S01]  /*108e0*/  IMAD.MOV.U32 R3, RZ, RZ, R39 ;  /* 0x000000ffff037224 */ /* 0x000fe200078e0027 */
[C---:B------:R-:W-:Y:S01]  /*108f0*/  ISETP.GE.AND P1, PT, R19.reuse, UR4, PT ;  /* 0x0000000413007c0c */ /* 0x040fe2000bf26270 */
[----:B------:R-:W-:Y:S01]  /*10900*/  IMAD.X R16, RZ, RZ, R17, P0 ;  /* 0x000000ffff107224 */ /* 0x000fe200000e0611 */
[----:B------:R-:W-:Y:S01]  /*10910*/  ULDC.64 UR10, c[0x0][0x208] ;  /* 0x00008200000a7ab9 */ /* 0x000fe20000000a00 */
[----:B------:R-:W-:Y:S02]  /*10920*/  VIADD R0, R19, 0x40 ;  /* 0x0000004013007836 */ /* 0x000fe40000000000 */
[----:B------:R-:W-:-:S02]  /*10930*/  IMAD R16, R16, UR8, RZ ;  /* 0x0000000810107c24 */ /* 0x000fc4000f8e02ff */
[----:B------:R-:W-:Y:S01]  /*10940*/  IMAD.WIDE.U32 R2, R9, UR8, R2 ;  /* 0x0000000809027c25 */ /* 0x000fe2000f8e0002 */
[----:B------:R-:W-:-:S03]  /*10950*/  ISETP.GE.AND P2, PT, R0, UR4, PT ;  /* 0x0000000400007c0c */ /* 0x000fc6000bf46270 */
[----:B------:R-:W-:Y:S01]  /*10960*/  IMAD R9, R9, UR9, R16 ;  /* 0x0000000909097c24 */ /* 0x000fe2000f8e0210 */
[----:B------:R-:W-:Y:S01]  /*10970*/  ULDC.64 UR8, c[0x0][0xa80] ;  /* 0x0002a00000087ab9 */ /* 0x000fe20000000a00 */
        /* <DEDUP_REMOVED lines=8> */
[----:B------:R-:W-:Y:S02]  /*10a00*/  ULDC.64 UR8, c[0x0][0x208] ;  /* 0x0000820000087ab9 */ /* 0x000fe40000000a00 */
[----:B------:R4:W-:Y:S01]  /*10a10*/  STG.E.128 desc[UR8][R8.64+0x100], R24 ;  /* 0x0001001808007986 */ /* 0x0009e2000c101d08 */
[----:B------:R-:W-:Y:S05]  /*10a20*/  BRA `(.L_x_1142) ;  /* 0x0000000c00047947 */ /* 0x000fea0003800000 */
.L_x_1134:
[----:B------:R-:W-:Y:S01]  /*10a30*/  R2UR UR7, R198 ;  /* 0x00000000c60772ca */ /* 0x000fe200000e0000 */
[----:B------:R-:W-:Y:S01]  /*10a40*/  ULDC.64 UR8, c[0x0][0xbd8] ;  /* 0x0002f60000087ab9 */ /* 0x000fe20000000a00 */
[----:B------:R-:W-:Y:S01]  /*10a50*/  R2UR UR4, R197 ;  /* 0x00000000c50472ca */ /* 0x000fe200000e0000 */
[----:B------:R-:W-:Y:S01]  /*10a60*/  UISETP.NE.U32.AND UP0, UPT, UR8, URZ, UPT ;  /* 0x0000003f0800728c */ /* 0x000fe2000bf05070 */
[----:B------:R-:W-:Y:S01]  /*10a70*/  IMAD.MOV.U32 R9, RZ, RZ, RZ ;  /* 0x000000ffff097224 */ /* 0x000fe200078e00ff */
[----:B------:R-:W-:Y:S02]  /*10a80*/  ULDC.64 UR10, c[0x0][0x208] ;  /* 0x00008200000a7ab9 */ /* 0x000fe40000000a00 */
[----:B------:R-:W-:-:S03]  /*10a90*/  UISETP.NE.AND.EX UP0, UPT, UR9, URZ, UPT, UP0 ;  /* 0x0000003f0900728c */ /* 0x000fc6000bf05300 */
[----:B------:R-:W-:-:S03]  /*10aa0*/  ULDC.64 UR8, c[0x0][0xbd8] ;  /* 0x0002f60000087ab9 */ /* 0x000fc60000000a00 */
[----:B------:R-:W-:Y:S01]  /*10ab0*/  UIMAD.WIDE UR8, UR7, 0x4, UR8 ;  /* 0x00000004070878a5 */ /* 0x000fe2000f8e0208 */
[----:B------:R-:W0:Y:S01]  /*10ac0*/  LDC R7, c[0x0][0xa88] ;  /* 0x0002a200ff077b82 */ /* 0x000e220000000800 */
[----:B------:R-:W-:-:S04]  /*10ad0*/  PLOP3.LUT P1, PT, PT, PT, UP0, 0x80, 0x0 ;  /* 0x000000000000781c */ /* 0x000fc80003f2f008 */
[----:B------:R-:W-:Y:S02]  /*10ae0*/  IMAD.U32 R2, RZ, RZ, UR8 ;  /* 0x00000008ff027e24 */ /* 0x000fe4000f8e00ff */
[----:B------:R-:W-:Y:S01]  /*10af0*/  IMAD.U32 R3, RZ, RZ, UR9 ;  /* 0x00000009ff037e24 */ /* 0x000fe2000f8e00ff */
[----:B------:R-:W-:Y:S02]  /*10b00*/  ULDC.64 UR8, c[0x0][0xbe0] ;  /* 0x0002f80000087ab9 */ /* 0x000fe40000000a00 */
[----:B------:R-:W-:-:S04]  /*10b10*/  UISETP.NE.U32.AND UP1, UPT, UR8, URZ, UPT ;  /* 0x0000003f0800728c */ /* 0x000fc8000bf25070 */
[----:B------:R-:W-:Y:S01]  /*10b20*/  UISETP.NE.AND.EX UP1, UPT, UR9, URZ, UPT, UP1 ;  /* 0x0000003f0900728c */ /* 0x000fe2000bf25310 */
[----:B------:R1:W5:Y:S05]  /*10b30*/  @P1 LDG.E R9, desc[UR10][R2.64] ;  /* 0x0000000a02091981 */ /* 0x00036a000c1e1900 */
[----:B------:R-:W-:-:S05]  /*10b40*/  PLOP3.LUT P2, PT, PT, PT, UP1, 0x80, 0x0 ;  /* 0x000000000000781c */ /* 0x000fca0003f4f018 */
[----:B------:R-:W-:Y:S02]  /*10b50*/  @UP1 ULDC.64 UR8, c[0x0][0xbe0] ;  /* 0x0002f80000081ab9 */ /* 0x000fe40000000a00 */
[----:B------:R-:W-:-:S06]  /*10b60*/  @UP1 UIMAD.WIDE UR8, UR7, 0x4, UR8 ;  /* 0x00000004070818a5 */ /* 0x000fcc000f8e0208 */
[----:B------:R-:W-:Y:S02]  /*10b70*/  IMAD.U32 R4, RZ, RZ, UR8 ;  /* 0x00000008ff047e24 */ /* 0x000fe4000f8e00ff */
[----:B------:R-:W-:Y:S01]  /*10b80*/  IMAD.U32 R5, RZ, RZ, UR9 ;  /* 0x00000009ff057e24 */ /* 0x000fe2000f8e00ff */
[----:B------:R-:W-:Y:S01]  /*10b90*/  USHF.R.S32.HI UR8, URZ, 0x1f, UR4 ;  /* 0x0000001f3f087899 */ /* 0x000fe20008011404 */
[----:B------:R-:W-:-:S03]  /*10ba0*/  ISETP.GT.AND P0, PT, R205, 0x7f, PT ;  /* 0x0000007fcd00780c */ /* 0x000fc60003f04270 */
[----:B0-----:R1:W5:Y:S01]  /*10bb0*/  @P2 LDG.E R7, desc[UR10][R4.64] ;  /* 0x0000000a04072981 */ /* 0x001362000c1e1900 */
[----:B------:R-:W-:Y:S09]  /*10bc0*/  @P2 BRA `(.L_x_1143) ;  /* 0x0000000000142947 */ /* 0x000ff20003800000 */
[----:B------:R-:W-:Y:S05]  /*10bd0*/  @!P1 BRA `(.L_x_1143) ;  /* 0x0000000000109947 */ /* 0x000fea0003800000 */
[----:B------:R-:W-:Y:S02]  /*10be0*/  ULDC.64 UR10, c[0x0][0x208] ;  /* 0x00008200000a7ab9 */ /* 0x000fe40000000a00 */
[----:B------:R-:W2:Y:S04]  /*10bf0*/  LDG.E R0, desc[UR10][R2.64] ;  /* 0x0000000a02007981 */ /* 0x000ea8000c1e1900 */
[----:B-----5:R-:W2:Y:S02]  /*10c00*/  LDG.E R7, desc[UR10][R2.64+0x4] ;  /* 0x0000040a02077981 */ /* 0x020ea4000c1e1900 */
[----:B--2---:R-:W-:-:S07]  /*10c10*/  IMAD.IADD R7, R7, 0x1, -R0 ;  /* 0x0000000107077824 */ /* 0x004fce00078e0a00 */
.L_x_1143:
[----:B------:R-:W-:Y:S01]  /*10c20*/  R2UR UR7, R198 ;  /* 0x00000000c60772ca */ /* 0x000fe200000e0000 */
[----:B------:R-:W-:Y:S01]  /*10c30*/  BSSY B1, `(.L_x_1144) ;  /* 0x0000021000017945 */ /* 0x000fe20003800000 */
[----:B------:R-:W-:Y:S02]  /*10c40*/  SHF.R.S32.HI R8, RZ, 0x1f, R19 ;  /* 0x0000001fff087819 */ /* 0x000fe40000011413 */
[----:B-----5:R-:W-:-:S09]  /*10c50*/  SHF.R.S32.HI R6, RZ, 0x1f, R9 ;  /* 0x0000001fff067819 */ /* 0x020fd20000011409 */
[----:B------:R-:W-:Y:S02]  /*10c60*/  USHF.R.S32.HI UR4, URZ, 0x1f, UR7 ;  /* 0x0000001f3f047899 */ /* 0x000fe40008011407 */
[----:B------:R-:W-:Y:S02]  /*10c70*/  USEL UR10, UR7, URZ, !UP0 ;  /* 0x0000003f070a7287 */ /* 0x000fe4000c000000 */
[----:B------:R-:W-:Y:S01]  /*10c80*/  USEL UR9, UR4, URZ, !UP0 ;  /* 0x0000003f04097287 */ /* 0x000fe2000c000000 */
[----:B------:R-:W-:Y:S11]  /*10c90*/  @P0 BRA `(.L_x_1145) ;  /* 0x0000000000680947 */ /* 0x000ff60003800000 */
[----:B------:R-:W0:Y:S02]  /*10ca0*/  S2R R0, SR_TID.X ;  /* 0x0000000000007919 */ /* 0x000e240000002100 */
[----:B0-----:R-:W-:-:S04]  /*10cb0*/  IMAD R0, R196, 0x80, R0 ;  /* 0x00000080c4007824 */ /* 0x001fc800078e0200 */
[----:B------:R-:W-:-:S05]  /*10cc0*/  VIADD R0, R0, 0xffffff80 ;  /* 0xffffff8000007836 */ /* 0x000fca0000000000 */
[----:B------:R-:W-:-:S13]  /*10cd0*/  ISETP.GE.AND P0, PT, R0, R7, PT ;  /* 0x000000070000720c */ /* 0x000fda0003f06270 */
[----:B------:R-:W-:Y:S05]  /*10ce0*/  @P0 BRA `(.L_x_1145) ;  /* 0x0000000000540947 */ /* 0x000fea0003800000 */
[----:B------:R-:W-:Y:S01]  /*10cf0*/  R2UR UR7, R197 ;  /* 0x00000000c50772ca */ /* 0x000fe200000e0000 */
[----:B------:R-:W-:Y:S01]  /*10d00*/  ULDC.64 UR12, c[0x0][0xb70] ;  /* 0x0002dc00000c7ab9 */ /* 0x000fe20000000a00 */
[C---:B-1----:R-:W-:Y:S01]  /*10d10*/  IADD3 R2, P0, R0.reuse, R9, RZ ;  /* 0x0000000900027210 */ /* 0x042fe20007f1e0ff */
[----:B------:R-:W-:Y:S02]  /*10d20*/  UIMAD UR4, UR8, UR12, URZ ;  /* 0x0000000c080472a4 */ /* 0x000fe4000f8e023f */
[----:B------:R-:W-:Y:S01]  /*10d30*/  IMAD.U32 R5, RZ, RZ, UR12 ;  /* 0x0000000cff057e24 */ /* 0x000fe2000f8e00ff */
[----:B------:R-:W-:Y:S01]  /*10d40*/  ULDC.64 UR14, c[0x0][0x208] ;  /* 0x00008200000e7ab9 */ /* 0x000fe20000000a00 */
[----:B------:R-:W-:-:S06]  /*10d50*/  LEA.HI.X.SX32 R3, R0, R6, 0x1, P0 ;  /* 0x0000000600037211 */ /* 0x000fcc00000f0eff */
[----:B------:R-:W-:Y:S02]  /*10d60*/  UIMAD UR4, UR7, UR13, UR4 ;  /* 0x0000000d070472a4 */ /* 0x000fe4000f8e0204 */
[----:B------:R-:W-:Y:S01]  /*10d70*/  IMAD.WIDE.U32 R2, R5, UR7, R2 ;  /* 0x0000000705027c25 */ /* 0x000fe2000f8e0002 */
[----:B------:R-:W-:Y:S02]  /*10d80*/  ULDC.64 UR12, c[0x0][0xb78] ;  /* 0x0002de00000c7ab9 */ /* 0x000fe40000000a00 */
[----:B------:R-:W-:Y:S01]  /*10d90*/  UIMAD UR7, UR9, UR12, URZ ;  /* 0x0000000c090772a4 */ /* 0x000fe2000f8e023f */
[----:B------:R-:W-:Y:S02]  /*10da0*/  VIADD R3, R3, UR4 ;  /* 0x0000000403037c36 */ /* 0x000fe40008000000 */
[----:B------:R-:W-:Y:S01]  /*10db0*/  IMAD.U32 R5, RZ, RZ, UR12 ;  /* 0x0000000cff057e24 */ /* 0x000fe2000f8e00ff */
[----:B------:R-:W-:-:S03]  /*10dc0*/  UIMAD UR7, UR10, UR13, UR7 ;  /* 0x0000000d0a0772a4 */ /* 0x000fc6000f8e0207 */
[----:B------:R-:W-:Y:S01]  /*10dd0*/  IMAD.WIDE.U32 R2, R5, UR10, R2 ;  /* 0x0000000a05027c25 */ /* 0x000fe2000f8e0002 */
[----:B------:R-:W-:-:S03]  /*10de0*/  ULDC.64 UR12, c[0x0][0xb40] ;  /* 0x0002d000000c7ab9 */ /* 0x000fc60000000a00 */
[----:B------:R-:W-:Y:S01]  /*10df0*/  VIADD R3, R3, UR7 ;  /* 0x0000000703037c36 */ /* 0x000fe20008000000 */
[----:B------:R-:W-:-:S04]  /*10e00*/  LEA R4, P0, R2, UR12, 0x2 ;  /* 0x0000000c02047c11 */ /* 0x000fc8000f8010ff */
[----:B------:R-:W-:Y:S01]  /*10e10*/  LEA.HI.X R5, R2, UR13, R3, 0x2, P0 ;  /* 0x0000000d02057c11 */ /* 0x000fe200080f1403 */
[----:B------:R-:W-:-:S05]  /*10e20*/  IMAD.MOV.U32 R3, RZ, RZ, -0x800000 ;  /* 0xff800000ff037424 */ /* 0x000fca00078e00ff */
[----:B------:R0:W-:Y:S03]  /*10e30*/  STG.E desc[UR14][R4.64], R3 ;  /* 0x0000000304007986 */ /* 0x0001e6000c10190e */
.L_x_1145:
[----:B------:R-:W-:Y:S05]  /*10e40*/  BSYNC B1 ;  /* 0x0000000000017941 */ /* 0x000fea0003800000 */
.L_x_1144:
[----:B------:R-:W-:Y:S01]  /*10e50*/  R2UR UR7, R197 ;  /* 0x00000000c50772ca */ /* 0x000fe200000e0000 */
[----:B------:R-:W-:Y:S01]  /*10e60*/  ULDC.64 UR12, c[0x0][0xaa0] ;  /* 0x0002a800000c7ab9 */ /* 0x000fe20000000a00 */
[----:B-1----:R-:W-:Y:S01]  /*10e70*/  IMAD.MOV.U32 R2, RZ, RZ, R19 ;  /* 0x000000ffff027224 */ /* 0x002fe200078e0013 */
[----:B------:R-:W-:Y:S01]  /*10e80*/  BSSY B1, `(.L_x_1146) ;  /* 0x0000032000017945 */ /* 0x000fe20003800000 */
[----:B0-----:R-:W-:Y:S02]  /*10e90*/  IMAD.MOV.U32 R3, RZ, RZ, R8 ;  /* 0x000000ffff037224 */ /* 0x001fe400078e0008 */
[----:B------:R-:W-:Y:S02]  /*10ea0*/  IMAD R0, R6, UR12, RZ ;  /* 0x0000000c06007c24 */ /* 0x000fe4000f8e02ff */
[----:B------:R-:W-:-:S04]  /*10eb0*/  IMAD.WIDE.U32 R2, R9, UR12, R2 ;  /* 0x0000000c09027c25 */ /* 0x000fc8000f8e0002 */
[----:B------:R-:W-:Y:S01]  /*10ec0*/  IMAD R9, R9, UR13, R0 ;  /* 0x0000000d09097c24 */ /* 0x000fe2000f8e0200 */
[----:B------:R-:W-:Y:S01]  /*10ed0*/  ULDC.64 UR12, c[0x0][0xae0] ;  /* 0x0002b800000c7ab9 */ /* 0x000fe20000000a00 */
[----:B------:R-:W-:Y:S01]  /*10ee0*/  IMAD R7, R196, -0x80, R7 ;  /* 0xffffff80c4077824 */ /* 0x000fe200078e0207 */
[----:B------:R-:W-:Y:S01]  /*10ef0*/  UIMAD UR4, UR8, UR12, URZ ;  /* 0x0000000c080472a4 */ /* 0x000fe2000f8e023f */
[----:B------:R-:W-:Y:S02]  /*10f00*/  IMAD.IADD R3, R3, 0x1, R9 ;  /* 0x0000000103037824 */ /* 0x000fe400078e0209 */
[----:B------:R-:W-:Y:S01]  /*10f10*/  IMAD.U32 R5, RZ, RZ, UR12 ;  /* 0x0000000cff057e24 */ /* 0x000fe2000f8e00ff */
[----:B------:R-:W-:Y:S01]  /*10f20*/  UIMAD UR4, UR7, UR13, UR4 ;  /* 0x0000000d070472a4 */ /* 0x000fe2000f8e0204 */
[C---:B------:R-:W-:Y:S01]  /*10f30*/  VIADD R0, R22.reuse, 0x20 ;  /* 0x0000002016007836 */ /* 0x040fe20000000000 */
[----:B------:R-:W-:Y:S01]  /*10f40*/  ISETP.GE.AND P3, PT, R22, R7, PT ;  /* 0x000000071600720c */ /* 0x000fe20003f66270 */
[----:B------:R-:W-:Y:S01]  /*10f50*/  IMAD.WIDE.U32 R2, R5, UR7, R2 ;  /* 0x0000000705027c25 */ /* 0x000fe2000f8e0002 */
[----:B------:R-:W-:-:S02]  /*10f60*/  ULDC.64 UR12, c[0x0][0xae8] ;  /* 0x0002ba00000c7ab9 */ /* 0x000fc40000000a00 */
[-C--:B------:R-:W-:Y:S01]  /*10f70*/  ISETP.GE.AND P2, PT, R0, R7.reuse, PT ;  /* 0x000000070000720c */ /* 0x080fe20003f46270 */
[----:B------:R-:W-:Y:S01]  /*10f80*/  VIADD R3, R3, UR4 ;  /* 0x0000000403037c36 */ /* 0x000fe20008000000 */
[----:B------:R-:W-:Y:S01]  /*10f90*/  UIMAD UR4, UR9, UR12, URZ ;  /* 0x0000000c090472a4 */ /* 0x000fe2000f8e023f */
[C---:B------:R-:W-:Y:S02]  /*10fa0*/  VIADD R4, R22.reuse, 0x40 ;  /* 0x0000004016047836 */ /* 0x040fe40000000000 */
[----:B------:R-:W-:Y:S01]  /*10fb0*/  VIADD R0, R22, 0x60 ;  /* 0x0000006016007836 */ /* 0x000fe20000000000 */
[----:B------:R-:W-:Y:S01]  /*10fc0*/  UIMAD UR4, UR10, UR13, UR4 ;  /* 0x0000000d0a0472a4 */ /* 0x000fe2000f8e0204 */
[----:B------:R-:W-:Y:S01]  /*10fd0*/  IMAD.U32 R5, RZ, RZ, UR12 ;  /* 0x0000000cff057e24 */ /* 0x000fe2000f8e00ff */
[-C--:B------:R-:W-:Y:S01]  /*10fe0*/  ISETP.GE.AND P1, PT, R4, R7.reuse, PT ;  /* 0x000000070400720c */ /* 0x080fe20003f26270 */
[----:B------:R-:W-:Y:S01]  /*10ff0*/  IMAD.MOV.U32 R6, RZ, RZ, R22 ;  /* 0x000000ffff067224 */ /* 0x000fe200078e0016 */
[----:B------:R-:W-:Y:S01]  /*11000*/  ISETP.GE.AND P0, PT, R0, R7, PT ;  /* 0x000000070000720c */ /* 0x000fe20003f06270 */
[----:B------:R-:W-:Y:S01]  /*11010*/  IMAD.WIDE.U32 R4, R5, UR10, R2 ;  /* 0x0000000a05047c25 */ /* 0x000fe2000f8e0002 */
[----:B------:R-:W-:-:S03]  /*11020*/  SHF.R.S32.HI R7, RZ, 0x1f, R22 ;  /* 0x0000001fff077819 */ /* 0x000fc60000011416 */
[----:B------:R-:W-:Y:S02]  /*11030*/  VIADD R11, R5, UR4 ;  /* 0x00000004050b7c36 */ /* 0x000fe40008000000 */
        /* <DEDUP_REMOVED lines=22> */
.L_x_1147:
[----:B------:R-:W-:Y:S05]  /*111a0*/  BSYNC B1 ;  /* 0x0000000000017941 */ /* 0x000fea0003800000 */
.L_x_1146:
        /* <DEDUP_REMOVED lines=24> */
.L_x_1149:
[----:B------:R-:W-:Y:S05]  /*11330*/  BSYNC B1 ;  /* 0x0000000000017941 */ /* 0x000fea0003800000 */
.L_x_1148:
[----:B------:R-:W-:Y:S04]  /*11340*/  BSSY B1, `(.L_x_1150) ;  /* 0x0000018000017945 */ /* 0x000fe80003800000 */
[----:B------:R-:W-:Y:S05]  /*11350*/  @P1 BRA `(.L_x_1151) ;  /* 0x0000000000581947 */ /* 0x000fea0003800000 */
[----:B01----:R-:W-:Y:S01]  /*11360*/  IADD3 R9, P1, R6, 0x40, RZ ;  /* 0x0000004006097810 */ /* 0x003fe20007f3e0ff */
        /* <DEDUP_REMOVED lines=21> */
.L_x_1151:
[----:B------:R-:W-:Y:S05]  /*114c0*/  BSYNC B1 ;  /* 0x0000000000017941 */ /* 0x000fea0003800000 */
.L_x_1150:
        /* <DEDUP_REMOVED lines=9> */
[----:B------:R-:W-:Y:S01]  /*11560*/  IMAD.MOV.U32 R3, RZ, RZ, R11 ;  /* 0x000000ffff037224 */ /* 0x000fe200078e000b */
[----:B------:R-:W-:Y:S01]  /*11570*/  ULDC.64 UR10, c[0x0][0x208] ;  /* 0x00008200000a7ab9 */ /* 0x000fe20000000a00 */
        /* <DEDUP_REMOVED lines=12> */
.L_x_1142:
[----:B------:R-:W-:Y:S05]  /*11640*/  BSYNC B0 ;  /* 0x0000000000007941 */ /* 0x000fea0003800000 */
.L_x_1133:
[----:B------:R-:W-:Y:S02]  /*11650*/  ULDC UR4, c[0x0][0xc14] ;  /* 0x0003050000047ab9 */ /* 0x000fe40000000800 */
[----:B------:R-:W-:-:S06]  /*11660*/  UISETP.GE.AND UP0, UPT, UR5, UR4, UPT ;  /* 0x000000040500728c */ /* 0x000fcc000bf06270 */
[----:B------:R-:W-:-:S13]  /*11670*/  PLOP3.LUT P0, PT, PT, PT, UP0, 0x80, 0x0 ;  /* 0x000000000000781c */ /* 0x000fda0003f0f008 */
[----:B------:R-:W-:Y:S05]  /*11680*/  @!P0 BRA `(.L_x_1152) ;  /* 0xfffffef400c88947 */ /* 0x000fea000383ffff */
[----:B------:R-:W-:Y:S05]  /*11690*/  EXIT ;  /* 0x000000000000794d */ /* 0x000fea0003800000 */
.L_x_1051:
[----:B------:R-:W-:-:S08]  /*116a0*/  NOP ;  /* 0x0000000000007918 */ /* 0x000fd00000000000 */
[----:B0-----:R-:W0:-:S00]  /*116b0*/  USETMAXREG.DEALLOC.CTAPOOL 0x18 ;  /* 0x00000018000079c8 */ /* 0x001e0000080e0500 */
[----:B0-----:R-:W-:-:S06]  /*116c0*/  LOP3.LUT R0, R0, 0x3, RZ, 0xc0, !PT ;  /* 0x0000000300007812 */ /* 0x001fcc00078ec0ff */
[----:B------:R-:W0:Y:S02]  /*116d0*/  SHFL.IDX PT, R0, R0, RZ, 0x1f ;  /* 0x00001fff00007589 */ /* 0x000e2400000e0000 */
[----:B0-----:R-:W-:-:S13]  /*116e0*/  ISETP.NE.AND P0, PT, R0, RZ, PT ;  /* 0x000000ff0000720c */ /* 0x001fda0003f05270 */
[----:B------:R-:W-:Y:S05]  /*116f0*/  @P0 EXIT ;  /* 0x000000000000094d */ /* 0x000fea0003800000 */
[----:B------:R-:W2:Y:S01]  /*11700*/  LDL.LU R6, [R1] ;  /* 0x0000000001067983 */ /* 0x000ea20000300800 */
[----:B------:R-:W-:Y:S01]  /*11710*/  ULDC UR5, c[0x0][0xc14] ;  /* 0x0003050000057ab9 */ /* 0x000fe20000000800 */
[----:B------:R-:W0:Y:S01]  /*11720*/  S2R R2, SR_TID.X ;  /* 0x0000000000027919 */ /* 0x000e220000002100 */
[----:B------:R-:W-:Y:S01]  /*11730*/  CS2R R16, SRZ ;  /* 0x0000000000107805 */ /* 0x000fe2000001ff00 */
[----:B------:R-:W-:Y:S01]  /*11740*/  ULDC.64 UR6, c[0x0][0x208] ;  /* 0x0000820000067ab9 */ /* 0x000fe20000000a00 */
[----:B------:R-:W-:Y:S01]  /*11750*/  ULDC UR4, c[0x0][0xc10] ;  /* 0x0003040000047ab9 */ /* 0x000fe20000000800 */
[----:B0-----:R-:W-:-:S04]  /*11760*/  LOP3.LUT R7, R2, 0x1f, RZ, 0xc0, !PT ;  /* 0x0000001f02077812 */ /* 0x001fc800078ec0ff */
[----:B------:R-:W-:Y:S02]  /*11770*/  ISETP.NE.AND P0, PT, R7, 0x1f, PT ;  /* 0x0000001f0700780c */ /* 0x000fe40003f05270 */
[----:B--2---:R-:W-:-:S11]  /*11780*/  LOP3.LUT R6, R6, 0xffffffdf, RZ, 0xc0, !PT ;  /* 0xffffffdf06067812 */ /* 0x004fd600078ec0ff */
[----:B------:R-:W-:Y:S02]  /*11790*/  @P0 LOP3.LUT R6, R6, 0x20, RZ, 0xfc, !PT ;  /* 0x0000002006060812 */ /* 0x000fe400078efcff */
[----:B------:R-:W-:-:S13]  /*117a0*/  ISETP.GE.OR P0, PT, R7, UR5, !P0 ;  /* 0x0000000507007c0c */ /* 0x000fda000c706670 */
[----:B------:R-:W0:Y:S02]  /*117b0*/  @!P0 LDC.64 R2, c[0x0][0xc58] ;  /* 0x00031600ff028b82 */ /* 0x000e240000000a00 */
[----:B0-----:R-:W-:-:S05]  /*117c0*/  @!P0 IMAD.WIDE.U32 R2, R7, 0x4, R2 ;  /* 0x0000000407028825 */ /* 0x001fca00078e0002 */
[----:B------:R-:W2:Y:S01]  /*117d0*/  @!P0 LDG.E R17, desc[UR6][R2.64] ;  /* 0x0000000602118981 */ /* 0x000ea2000c1e1900 */
[C---:B------:R-:W-:Y:S02]  /*117e0*/  ISETP.NE.AND P1, PT, R7.reuse, RZ, PT ;  /* 0x000000ff0700720c */ /* 0x040fe40003f25270 */
[----:B------:R-:W-:Y:S02]  /*117f0*/  ISETP.GE.U32.AND P0, PT, R7, 0x2, PT ;  /* 0x000000020700780c */ /* 0x000fe40003f06070 */
[----:B------:R-:W-:-:S09]  /*11800*/  LOP3.LUT R6, R6, 0xfffffffe, RZ, 0xc0, !PT ;  /* 0xfffffffe06067812 */ /* 0x000fd200078ec0ff */
[----:B------:R-:W-:-:S04]  /*11810*/  @P1 LOP3.LUT R6, R6, 0x1, RZ, 0xfc, !PT ;  /* 0x0000000106061812 */ /* 0x000fc800078efcff */
[----:B------:R-:W-:-:S04]  /*11820*/  LOP3.LUT R6, R6, 0xffffffef, RZ, 0xc0, !PT ;  /* 0xffffffef06067812 */ /* 0x000fc800078ec0ff */
[----:B------:R-:W-:-:S04]  /*11830*/  @P0 LOP3.LUT R6, R6, 0x10, RZ, 0xfc, !PT ;  /* 0x0000001006060812 */ /* 0x000fc800078efcff */
[----:B------:R-:W-:Y:S01]  /*11840*/  LOP3.LUT R6, R6, 0xfffffff7, RZ, 0xc0, !PT ;  /* 0xfffffff706067812 */ /* 0x000fe200078ec0ff */
[----:B------:R-:W0:Y:S01]  /*11850*/  S2UR UR6, SR_CTAID.X ;  /* 0x00000000000679c3 */ /* 0x000e220000002500 */
[----:B------:R-:W-:Y:S01]  /*11860*/  IMAD.MOV.U32 R19, RZ, RZ, RZ ;  /* 0x000000ffff137224 */ /* 0x000fe200078e00ff */
[----:B--2---:R-:W1:Y:S02]  /*11870*/  SHFL.UP PT, R0, R17, 0x1, RZ ;  /* 0x0420000011007989 */ /* 0x004e6400000e00ff */
[----:B-1----:R-:W-:-:S05]  /*11880*/  SEL R0, R0, RZ, P1 ;  /* 0x000000ff00007207 */ /* 0x002fca0000800000 */
[----:B------:R-:W-:-:S05]  /*11890*/  IMAD.IADD R0, R17, 0x1, R0 ;  /* 0x0000000111007824 */ /* 0x000fca00078e0200 */
[----:B------:R-:W1:Y:S02]  /*118a0*/  SHFL.UP PT, R4, R0, 0x2, RZ ;  /* 0x0440000000047989 */ /* 0x000e6400000e00ff */
[----:B-1----:R-:W-:-:S05]  /*118b0*/  SEL R5, R4, RZ, P0 ;  /* 0x000000ff04057207 */ /* 0x002fca0000000000 */
[----:B------:R-:W-:-:S05]  /*118c0*/  IMAD.IADD R5, R0, 0x1, R5 ;  /* 0x0000000100057824 */ /* 0x000fca00078e0205 */
[----:B------:R-:W1:Y:S01]  /*118d0*/  SHFL.UP PT, R4, R5, 0x4, RZ ;  /* 0x0480000005047989 */ /* 0x000e6200000e00ff */
[----:B------:R-:W-:-:S04]  /*118e0*/  ISETP.GE.U32.AND P0, PT, R7, 0x4, PT ;  /* 0x000000040700780c */ /* 0x000fc80003f06070 */
[----:B-1----:R-:W-:-:S05]  /*118f0*/  SEL R4, R4, RZ, P0 ;  /* 0x000000ff04047207 */ /* 0x002fca0000000000 */
[----:B------:R-:W-:-:S05]  /*11900*/  IMAD.IADD R4, R5, 0x1, R4 ;  /* 0x0000000105047824 */ /* 0x000fca00078e0204 */
[----:B------:R-:W1:Y:S01]  /*11910*/  SHFL.UP PT, R2, R4, 0x8, RZ ;  /* 0x0500000004027989 */ /* 0x000e6200000e00ff */
[----:B------:R-:W-:Y:S02]  /*11920*/  @P0 LOP3.LUT R6, R6, 0x8, RZ, 0xfc, !PT ;  /* 0x0000000806060812 */ /* 0x000fe400078efcff */
[----:B------:R-:W-:-:S04]  /*11930*/  ISETP.GE.U32.AND P0, PT, R7, 0x8, PT ;  /* 0x000000080700780c */ /* 0x000fc80003f06070 */
[----:B-1----:R-:W-:-:S05]  /*11940*/  SEL R3, R2, RZ, P0 ;  /* 0x000000ff02037207 */ /* 0x002fca0000000000 */
[----:B------:R-:W-:-:S05]  /*11950*/  IMAD.IADD R3, R4, 0x1, R3 ;  /* 0x0000000104037824 */ /* 0x000fca00078e0203 */
[----:B------:R-:W1:Y:S01]  /*11960*/  SHFL.UP PT, R0, R3, 0x10, RZ ;  /* 0x0600000003007989 */ /* 0x000e6200000e00ff */
[----:B------:R-:W-:-:S04]  /*11970*/  LOP3.LUT R6, R6, 0xfffffffb, RZ, 0xc0, !PT ;  /* 0xfffffffb06067812 */ /* 0x000fc800078ec0ff */
[----:B------:R-:W-:Y:S02]  /*11980*/  @P0 LOP3.LUT R6, R6, 0x4, RZ, 0xfc, !PT ;  /* 0x0000000406060812 */ /* 0x000fe400078efcff */
[----:B------:R-:W-:-:S04]  /*11990*/  ISETP.GE.U32.AND P0, PT, R7, 0x10, PT ;  /* 0x000000100700780c */ /* 0x000fc80003f06070 */
[----:B-1----:R-:W-:-:S05]  /*119a0*/  SEL R0, R0, RZ, P0 ;  /* 0x000000ff00007207 */ /* 0x002fca0000000000 */
[----:B------:R-:W-:-:S05]  /*119b0*/  IMAD.IADD R0, R3, 0x1, R0 ;  /* 0x0000000103007824 */ /* 0x000fca00078e0200 */
[----:B------:R-:W1:Y:S01]  /*119c0*/  SHFL.IDX PT, R2, R0, 0x1f, 0x1f ;  /* 0x03e01f0000027f89 */ /* 0x000e6200000e0000 */
[----:B------:R-:W-:-:S04]  /*119d0*/  LOP3.LUT R6, R6, 0xfffffffd, RZ, 0xc0, !PT ;  /* 0xfffffffd06067812 */ /* 0x000fc800078ec0ff */
[----:B------:R-:W-:-:S05]  /*119e0*/  @P0 LOP3.LUT R6, R6, 0x2, RZ, 0xfc, !PT ;  /* 0x0000000206060812 */ /* 0x000fca00078efcff */
[----:B------:R2:W-:Y:S01]  /*119f0*/  STL [R1], R6 ;  /* 0x0000000601007387 */ /* 0x0005e20000100800 */
[----:B-1----:R-:W-:-:S05]  /*11a00*/  IMAD R4, R2, UR4, RZ ;  /* 0x0000000402047c24 */ /* 0x002fca000f8e02ff */
[----:B0-----:R-:W-:Y:S01]  /*11a10*/  ISETP.GT.AND P0, PT, R4, UR6, PT ;  /* 0x0000000604007c0c */ /* 0x001fe2000bf04270 */
[----:B------:R-:W-:-:S12]  /*11a20*/  IMAD.MOV.U32 R5, RZ, RZ, R4 ;  /* 0x000000ffff057224 */ /* 0x000fd800078e0004 */
[----:B--2---:R-:W-:Y:S05]  /*11a30*/  @P0 BRA `(.L_x_1153) ;  /* 0x0000000000c00947 */ /* 0x004fea0003800000 */
[----:B------:R-:W-:Y:S01]  /*11a40*/  IMAD.MOV.U32 R4, RZ, RZ, R5 ;  /* 0x000000ffff047224 */ /* 0x000fe200078e0005 */
[----:B------:R-:W-:Y:S01]  /*11a50*/  ULDC UR5, c[0x0][0xc14] ;  /* 0x0003050000057ab9 */ /* 0x000fe20000000800 */
[----:B------:R-:W-:Y:S01]  /*11a60*/  IMAD.MOV.U32 R19, RZ, RZ, RZ ;  /* 0x000000ffff137224 */ /* 0x000fe200078e00ff */
[----:B------:R-:W-:Y:S01]  /*11a70*/  ULDC UR7, c[0x0][0xc14] ;  /* 0x0003050000077ab9 */ /* 0x000fe20000000800 */
[----:B------:R-:W-:-:S05]  /*11a80*/  ULDC UR4, c[0x0][0xc10] ;  /* 0x0003040000047ab9 */ /* 0x000fca0000000800 */
.L_x_1157:
        /* <DEDUP_REMOVED lines=13> */
[----:B------:R-:W0:Y:S01]  /*11b60*/  LDC.64 R2, c[0x0][0xc58] ;  /* 0x00031600ff027b82 */ /* 0x000e220000000a00 */
[----:B------:R-:W-:Y:S01]  /*11b70*/  ULDC.64 UR8, c[0x0][0x208] ;  /* 0x0000820000087ab9 */ /* 0x000fe20000000a00 */
[----:B0-----:R-:W-:-:S05]  /*11b80*/  IMAD.WIDE R2, R5, 0x4, R2 ;  /* 0x0000000405027825 */ /* 0x001fca00078e0202 */
[----:B------:R0:W5:Y:S02]  /*11b90*/  LDG.E R17, desc[UR8][R2.64] ;  /* 0x0000000802117981 */ /* 0x000164000c1e1900 */
.L_x_1156:
[----:B------:R-:W-:Y:S05]  /*11ba0*/  BSYNC B0 ;  /* 0x0000000000007941 */ /* 0x000fea0003800000 */
.L_x_1155:
[----:B-----5:R-:W1:Y:S01]  /*11bb0*/  SHFL.UP PT, R0, R17, 0x1, RZ ;  /* 0x0420000011007989 */ /* 0x020e6200000e00ff */
[C---:B------:R-:W-:Y:S02]  /*11bc0*/  ISETP.NE.AND P0, PT, R6.reuse, RZ, PT ;  /* 0x000000ff0600720c */ /* 0x040fe40003f05270 */
[----:B------:R-:W-:Y:S02]  /*11bd0*/  ISETP.GE.U32.AND P1, PT, R6, 0x2, PT ;  /* 0x000000020600780c */ /* 0x000fe40003f26070 */
[----:B-1----:R-:W-:Y:S02]  /*11be0*/  SEL R0, R0, RZ, P0 ;  /* 0x000000ff00007207 */ /* 0x002fe40000000000 */
[----:B------:R-:W-:-:S03]  /*11bf0*/  ISETP.GE.U32.AND P0, PT, R6, 0x4, PT ;  /* 0x000000040600780c */ /* 0x000fc60003f06070 */
[----:B------:R-:W-:-:S05]  /*11c00*/  IMAD.IADD R0, R17, 0x1, R0 ;  /* 0x0000000111007824 */ /* 0x000fca00078e0200 */
[----:B0-----:R-:W0:Y:S02]  /*11c10*/  SHFL.UP PT, R2, R0, 0x2, RZ ;  /* 0x0440000000027989 */ /* 0x001e2400000e00ff */
        /* <DEDUP_REMOVED lines=14> */
[----:B0-----:R-:W-:-:S04]  /*11d00*/  IMAD R5, R6, UR4, RZ ;  /* 0x0000000406057c24 */ /* 0x001fc8000f8e02ff */
[----:B------:R-:W-:-:S05]  /*11d10*/  IMAD.IADD R4, R5, 0x1, R4 ;  /* 0x0000000105047824 */ /* 0x000fca00078e0204 */
[----:B------:R-:W-:-:S13]  /*11d20*/  ISETP.GT.AND P0, PT, R4, UR6, PT ;  /* 0x0000000604007c0c */ /* 0x000fda000bf04270 */
[----:B------:R-:W-:Y:S05]  /*11d30*/  @!P0 BRA `(.L_x_1157) ;  /* 0xfffffffc00548947 */ /* 0x000fea000383ffff */
.L_x_1153:
[----:B------:R-:W-:Y:S01]  /*11d40*/  IMAD.IADD R5, R4, 0x1, -R5 ;  /* 0x0000000104057824 */ /* 0x000fe200078e0a05 */
[----:B------:R-:W-:-:S03]  /*11d50*/  ULDC.64 UR8, c[0x0][0x208] ;  /* 0x0000820000087ab9 */ /* 0x000fc60000000a00 */
[----:B------:R-:W-:-:S05]  /*11d60*/  IMAD R2, R0, UR4, R5 ;  /* 0x0000000400027c24 */ /* 0x000fca000f8e0205 */
[----:B------:R-:W-:Y:S02]  /*11d70*/  ISETP.GT.AND P0, PT, R2, UR6, PT ;  /* 0x0000000602007c0c */ /* 0x000fe4000bf04270 */
[----:B------:R-:W0:Y:S11]  /*11d80*/  LDC.64 R2, c[0x0][0xc68] ;  /* 0x00031a00ff027b82 */ /* 0x000e360000000a00 */
[----:B------:R-:W-:-:S04]  /*11d90*/  VOTE.ANY R7, PT, !P0 ;  /* 0x0000000000077806 */ /* 0x000fc800040e0100 */
[----:B------:R-:W1:Y:S02]  /*11da0*/  POPC R4, R7 ;  /* 0x0000000700047309 */ /* 0x000e640000000000 */
[----:B-1----:R-:W-:-:S04]  /*11db0*/  IMAD.IADD R19, R4, 0x1, R19 ;  /* 0x0000000104137824 */ /* 0x002fc800078e0213 */
[----:B0-----:R-:W-:-:S05]  /*11dc0*/  IMAD.WIDE R2, R19, 0x4, R2 ;  /* 0x0000000413027825 */ /* 0x001fca00078e0202 */
[----:B------:R-:W2:Y:S01]  /*11dd0*/  LDG.E R8, desc[UR8][R2.64] ;  /* 0x0000000802087981 */ /* 0x000ea2000c1e1900 */
[----:B------:R-:W-:-:S03]  /*11de0*/  ISETP.NE.AND P0, PT, R7, RZ, PT ;  /* 0x000000ff0700720c */ /* 0x000fc60003f05270 */
[----:B------:R-:W2:Y:S02]  /*11df0*/  SHFL.IDX PT, R17, R17, R4, 0x1f ;  /* 0x00001f0411117589 */ /* 0x000ea400000e0000 */
[----:B--2---:R-:W-:-:S05]  /*11e00*/  IMAD R6, R17, R8, RZ ;  /* 0x0000000811067224 */ /* 0x004fca00078e02ff */
[----:B------:R-:W-:-:S04]  /*11e10*/  IABS R9, R6 ;  /* 0x0000000600097213 */ /* 0x000fc80000000000 */
[----:B------:R-:W0:Y:S08]  /*11e20*/  I2F.RP R10, R9 ;  /* 0x00000009000a7306 */ /* 0x000e300000209400 */
[----:B0-----:R-:W0:Y:S02]  /*11e30*/  MUFU.RCP R10, R10 ;  /* 0x0000000a000a7308 */ /* 0x001e240000001000 */
[----:B0-----:R-:W-:-:S06]  /*11e40*/  VIADD R11, R10, 0xffffffe ;  /* 0x0ffffffe0a0b7836 */ /* 0x001fcc0000000000 */
[----:B------:R0:W1:Y:S01]  /*11e50*/  F2I.FTZ.U32.TRUNC.NTZ R3, R11 ;  /* 0x0000000b00037305 */ /* 0x000062000021f000 */
[----:B------:R-:W-:Y:S05]  /*11e60*/  @!P0 BRA `(.L_x_1158) ;  /* 0x0000000000088947 */ /* 0x000fea0003800000 */
[----:B------:R-:W-:-:S05]  /*11e70*/  VIADD R7, R4, 0xffffffff ;  /* 0xffffffff04077836 */ /* 0x000fca0000000000 */
[----:B------:R2:W3:Y:S02]  /*11e80*/  SHFL.IDX PT, R16, R0, R7, 0x1f ;  /* 0x00001f0700107589 */ /* 0x0004e400000e0000 */
.L_x_1158:
[----:B-12---:R-:W-:Y:S02]  /*11e90*/  IMAD.MOV R0, RZ, RZ, -R3 ;  /* 0x000000ffff007224 */ /* 0x006fe400078e0a03 */
[----:B---3--:R-:W-:Y:S02]  /*11ea0*/  IMAD R16, R16, UR4, R5 ;  /* 0x0000000410107c24 */ /* 0x008fe4000f8e0205 */
[----:B------:R-:W-:Y:S02]  /*11eb0*/  IMAD R5, R0, R9, RZ ;  /* 0x0000000900057224 */ /* 0x000fe400078e02ff */
[----:B------:R-:W-:-:S04]  /*11ec0*/  IMAD.MOV.U32 R2, RZ, RZ, RZ ;  /* 0x000000ffff027224 */ /* 0x000fc800078e00ff */
[----:B------:R-:W-:Y:S01]  /*11ed0*/  IMAD.HI.U32 R2, R3, R5, R2 ;  /* 0x0000000503027227 */ /* 0x000fe200078e0002 */
[----:B------:R-:W-:Y:S02]  /*11ee0*/  IADD3 R5, -R16, UR6, RZ ;  /* 0x0000000610057c10 */ /* 0x000fe4000fffe1ff */
        /* <DEDUP_REMOVED lines=14> */
[----:B------:R-:W-:-:S05]  /*11fd0*/  @!P0 LOP3.LUT R7, RZ, R6, RZ, 0x33, !PT ;  /* 0x00000006ff078212 */ /* 0x000fca00078e33ff */
[----:B------:R-:W-:Y:S02]  /*11fe0*/  IMAD R0, R8, R7, RZ ;  /* 0x0000000708007224 */ /* 0x000fe400078e02ff */
[----:B------:R-:W-:Y:S02]  /*11ff0*/  IMAD.MOV R7, RZ, RZ, -R7 ;  /* 0x000000ffff077224 */ /* 0x000fe400078e0a07 */
[----:B------:R-:W-:Y:S02]  /*12000*/  IMAD.MOV R3, RZ, RZ, -R0 ;  /* 0x000000ffff037224 */ /* 0x000fe400078e0a00 */
[----:B------:R-:W-:-:S03]  /*12010*/  IMAD R5, R6, R7, R5 ;  /* 0x0000000706057224 */ /* 0x000fc600078e0205 */
[----:B------:R-:W-:Y:S01]  /*12020*/  VIADDMNMX R8, R3, UR4, R8, PT ;  /* 0x0000000403087c46 */ /* 0x000fe2000b800108 */
[----:B------:R-:W-:Y:S01]  /*12030*/  IMAD.IADD R0, R5, 0x1, R0 ;  /* 0x0000000105007824 */ /* 0x000fe200078e0200 */
[----:B------:R-:W-:Y:S02]  /*12040*/  IABS R6, R5 ;  /* 0x0000000500067213 */ /* 0x000fe40000000000 */
[----:B------:R-:W-:-:S04]  /*12050*/  IABS R4, R8 ;  /* 0x0000000800047213 */ /* 0x000fc80000000000 */
[----:B------:R-:W1:Y:S08]  /*12060*/  I2F.RP R9, R4 ;  /* 0x0000000400097306 */ /* 0x000e700000209400 */
[----:B-1----:R-:W1:Y:S02]  /*12070*/  MUFU.RCP R9, R9 ;  /* 0x0000000900097308 */ /* 0x002e640000001000 */
[----:B-1----:R-:W-:-:S06]  /*12080*/  VIADD R2, R9, 0xffffffe ;  /* 0x0ffffffe09027836 */ /* 0x002fcc0000000000 */
[----:B------:R1:W2:Y:S02]  /*12090*/  F2I.FTZ.U32.TRUNC.NTZ R3, R2 ;  /* 0x0000000200037305 */ /* 0x0002a4000021f000 */
[----:B-1----:R-:W-:Y:S02]  /*120a0*/  IMAD.MOV.U32 R2, RZ, RZ, RZ ;  /* 0x000000ffff027224 */ /* 0x002fe400078e00ff */
[----:B--2---:R-:W-:-:S04]  /*120b0*/  IMAD.MOV R7, RZ, RZ, -R3 ;  /* 0x000000ffff077224 */ /* 0x004fc800078e0a03 */
[----:B------:R-:W-:-:S04]  /*120c0*/  IMAD R7, R7, R4, RZ ;  /* 0x0000000407077224 */ /* 0x000fc800078e02ff */
[----:B------:R-:W-:Y:S01]  /*120d0*/  IMAD.HI.U32 R3, R3, R7, R2 ;  /* 0x0000000703037227 */ /* 0x000fe200078e0002 */
[-C--:B------:R-:W-:Y:S02]  /*120e0*/  IABS R7, R8.reuse ;  /* 0x0000000800077213 */ /* 0x080fe40000000000 */
[----:B------:R-:W-:-:S03]  /*120f0*/  LOP3.LUT R2, R5, R8, RZ, 0x3c, !PT ;  /* 0x0000000805027212 */ /* 0x000fc600078e3cff */
[----:B------:R-:W-:Y:S02]  /*12100*/  IMAD.MOV R7, RZ, RZ, -R7 ;  /* 0x000000ffff077224 */ /* 0x000fe400078e0a07 */
[----:B------:R-:W-:-:S04]  /*12110*/  IMAD.HI.U32 R3, R3, R6, RZ ;  /* 0x0000000603037227 */ /* 0x000fc800078e00ff */
[----:B------:R-:W-:-:S05]  /*12120*/  IMAD R7, R3, R7, R6 ;  /* 0x0000000703077224 */ /* 0x000fca00078e0206 */
        /* <DEDUP_REMOVED lines=8> */
[----:B------:R-:W-:Y:S01]  /*121b0*/  @!P0 LOP3.LUT R3, RZ, R8, RZ, 0x33, !PT ;  /* 0x00000008ff038212 */ /* 0x000fe200078e33ff */
[----:B------:R-:W-:-:S04]  /*121c0*/  IMAD.MOV R8, RZ, RZ, -R8 ;  /* 0x000000ffff087224 */ /* 0x000fc800078e0a08 */
[----:B------:R-:W-:Y:S01]  /*121d0*/  IMAD R18, R3, R8, R0 ;  /* 0x0000000803127224 */ /* 0x000fe200078e0200 */
[----:B------:R-:W-:-:S05]  /*121e0*/  LOP3.LUT R0, RZ, R3, RZ, 0x33, !PT ;  /* 0x00000003ff007212 */ /* 0x000fca00078e33ff */
[----:B------:R-:W-:Y:S01]  /*121f0*/  IMAD.IADD R17, R17, 0x1, R0 ;  /* 0x0000000111117824 */ /* 0x000fe200078e0200 */
[----:B------:R-:W-:Y:S06]  /*12200*/  BRA `(.L_x_1159) ;  /* 0x00000000000c7947 */ /* 0x000fec0003800000 */
.L_x_1154:
[----:B------:R-:W-:Y:S02]  /*12210*/  IMAD.MOV.U32 R17, RZ, RZ, RZ ;  /* 0x000000ffff117224 */ /* 0x000fe400078e00ff */
[----:B------:R-:W-:Y:S02]  /*12220*/  IMAD.U32 R16, RZ, RZ, UR6 ;  /* 0x00000006ff107e24 */ /* 0x000fe4000f8e00ff */
[----:B------:R-:W-:-:S07]  /*12230*/  IMAD.MOV.U32 R18, RZ, RZ, RZ ;  /* 0x000000ffff127224 */ /* 0x000fce00078e00ff */
.L_x_1159:
[----:B------:R-:W1:Y:S01]  /*12240*/  S2R R0, SR_TID.X ;  /* 0x0000000000007919 */ /* 0x000e620000002100 */
[----:B------:R-:W-:Y:S01]  /*12250*/  STL [R1], RZ ;  /* 0x000000ff01007387 */ /* 0x000fe20000100800 */
[----:B-1----:R-:W-:-:S04]  /*12260*/  LOP3.LUT R0, R0, 0x1f, RZ, 0xc0, !PT ;  /* 0x0000001f00007812 */ /* 0x002fc800078ec0ff */
[----:B------:R-:W-:-:S13]  /*12270*/  ISETP.NE.AND P0, PT, R0, RZ, PT ;  /* 0x000000ff0000720c */ /* 0x000fda0003f05270 */
[----:B------:R-:W1:Y:S01]  /*12280*/  @!P0 S2R R3, SR_CgaCtaId ;  /* 0x0000000000038919 */ /* 0x000e620000008800 */
[----:B------:R-:W-:-:S04]  /*12290*/  @!P0 MOV R0, 0x400 ;  /* 0x0000040000008802 */ /* 0x000fc80000000f00 */
[----:B-1----:R-:W-:-:S05]  /*122a0*/  @!P0 LEA R0, R3, R0, 0x18 ;  /* 0x0000000003008211 */ /* 0x002fca00078ec0ff */
[----:B------:R1:W-:Y:S01]  /*122b0*/  @!P0 STS.128 [R0+0x308d0], R16 ;  /* 0x0308d01000008388 */ /* 0x0003e20000000c00 */
[----:B------:R-:W-:Y:S06]  /*122c0*/  BAR.ARV 0x5, 0x120 ;  /* 0x0144800000007b1d */ /* 0x000fec0000002000 */
[----:B------:R-:W-:Y:S01]  /*122d0*/  ISETP.GE.AND P0, PT, R19, UR5, PT ;  /* 0x0000000513007c0c */ /* 0x000fe2000bf06270 */
[----:B-1----:R-:W-:-:S05]  /*122e0*/  IMAD.MOV.U32 R0, RZ, RZ, 0x1 ;  /* 0x00000001ff007424 */ /* 0x002fca00078e00ff */
[----:B------:R1:W-:Y:S04]  /*122f0*/  STL [R1+0x8], R0 ;  /* 0x0000080001007387 */ /* 0x0003e80000100800 */
[----:B------:R1:W-:Y:S03]  /*12300*/  STL [R1+0x18], RZ ;  /* 0x000018ff01007387 */ /* 0x0003e60000100800 */
[----:B------:R-:W-:Y:S05]  /*12310*/  @P0 BRA `(.L_x_1160) ;  /* 0x0000004400a00947 */ /* 0x000fea0003800000 */
[----:B-1----:R-:W-:Y:S01]  /*12320*/  IMAD.MOV.U32 R0, RZ, RZ, 0x1 ;  /* 0x00000001ff007424 */ /* 0x002fe200078e00ff */
[----:B------:R1:W-:Y:S01]  /*12330*/  STL [R1+0x18], RZ ;  /* 0x000018ff01007387 */ /* 0x0003e20000100800 */
[----:B------:R-:W-:Y:S01]  /*12340*/  ULDC UR38, c[0x0][0xc] ;  /* 0x0000030000267ab9 */ /* 0x000fe20000000800 */
[----:B------:R-:W-:Y:S02]  /*12350*/  ULDC.64 UR36, c[0x0][0x198] ;  /* 0x0000660000247ab9 */ /* 0x000fe40000000a00 */
[----:B------:R1:W-:Y:S04]  /*12360*/  STL [R1+0x8], R0 ;  /* 0x0000080001007387 */ /* 0x0003e80000100800 */
[----:B------:R1:W-:Y:S02]  /*12370*/  STL [R1], RZ ;  /* 0x000000ff01007387 */ /* 0x0003e40000100800 */
.L_x_1235:
[----:B------:R-:W-:Y:S05]  /*12380*/  YIELD ;  /* 0x0000000000007946 */ /* 0x000fea0003800000 */
[----:B------:R-:W-:Y:S01]  /*12390*/  ULDC.64 UR4, c[0x0][0xa28] ;  /* 0x00028a0000047ab9 */ /* 0x000fe20000000a00 */
[----:B------:R-:W-:Y:S01]  /*123a0*/  IMAD.MOV.U32 R4, RZ, RZ, RZ ;  /* 0x000000ffff047224 */ /* 0x000fe200078e00ff */
[----:B------:R-:W-:Y:S01]  /*123b0*/  ISETP.NE.U32.AND P0, PT, RZ, UR4, PT ;  /* 0x00000004ff007c0c */ /* 0x000fe2000bf05070 */
[----:B------:R-:W-:-:S03]  /*123c0*/  ULDC.64 UR6, c[0x0][0x208] ;  /* 0x0000820000067ab9 */ /* 0x000fc60000000a00 */
[----:B------:R-:W-:Y:S01]  /*123d0*/  ISETP.NE.AND.EX P0, PT, RZ, UR5, PT, P0 ;  /* 0x00000005ff007c0c */ /* 0x000fe2000bf05300 */
[----:B------:R-:W-:-:S12]  /*123e0*/  ULDC.64 UR4, c[0x0][0xa00] ;  /* 0x0002800000047ab9 */ /* 0x000fd80000000a00 */
[----:B--2---:R-:W2:Y:S01]  /*123f0*/  @P0 LDC.64 R2, c[0x0][0xa28] ;  /* 0x00028a00ff020b82 */ /* 0x004ea20000000a00 */
[----:B------:R-:W-:Y:S01]  /*12400*/  ISETP.NE.U32.AND P2, PT, RZ, UR4, PT ;  /* 0x00000004ff007c0c */ /* 0x000fe2000bf45070 */
[----:B--2---:R-:W-:-:S05]  /*12410*/  @P0 IMAD.WIDE R2, R19, 0x4, R2 ;  /* 0x0000000413020825 */ /* 0x004fca00078e0202 */
[----:B------:R2:W5:Y:S01]  /*12420*/  @P0 LDG.E R4, desc[UR6][R2.64] ;  /* 0x0000000602040981 */ /* 0x000562000c1e1900 */
[----:B------:R-:W-:Y:S01]  /*12430*/  ISETP.NE.AND.EX P2, PT, RZ, UR5, PT, P2 ;  /* 0x00000005ff007c0c */ /* 0x000fe2000bf45320 */
[----:B-1----:R-:W-:Y:S01]  /*12440*/  IMAD.MOV.U32 R0, RZ, RZ, RZ ;  /* 0x000000ffff007224 */ /* 0x002fe200078e00ff */
[----:B------:R-:W-:Y:S01]  /*12450*/  ULDC.64 UR4, c[0x0][0xa18] ;  /* 0x0002860000047ab9 */ /* 0x000fe20000000a00 */
[----:B--2---:R-:W1:Y:S02]  /*12460*/  LDC.64 R2, c[0x0][0xa00] ;  /* 0x00028000ff027b82 */ /* 0x004e640000000a00 */
[----:B-1----:R-:W-:-:S08]  /*12470*/  IMAD.WIDE R2, R19, 0x4, R2 ;  /* 0x0000000413027825 */ /* 0x002fd000078e0202 */
[----:B------:R-:W2:Y:S01]  /*12480*/  @P2 LDG.E R0, desc[UR6][R2.64] ;  /* 0x0000000602002981 */ /* 0x000ea2000c1e1900 */
[----:B------:R-:W-:Y:S01]  /*12490*/  ISETP.NE.U32.AND P1, PT, RZ, UR4, PT ;  /* 0x00000004ff007c0c */ /* 0x000fe2000bf25070 */
[----:B------:R-:W-:-:S03]  /*124a0*/  ULDC UR4, c[0x0][0x288] ;  /* 0x0000a20000047ab9 */ /* 0x000fc60000000800 */
[----:B------:R-:W-:-:S13]  /*124b0*/  ISETP.NE.AND.EX P1, PT, RZ, UR5, PT, P1 ;  /* 0x00000005ff007c0c */ /* 0x000fda000bf25310 */
[----:B------:R-:W1:Y:S02]  /*124c0*/  @P1 LDC.64 R6, c[0x0][0xa18] ;  /* 0x00028600ff061b82 */ /* 0x000e640000000a00 */
[----:B-1----:R-:W-:Y:S01]  /*124d0*/  @P1 IMAD.WIDE R6, R19, 0x4, R6 ;  /* 0x0000000413061825 */ /* 0x002fe200078e0206 */
[----:B--2---:R1:W-:Y:S03]  /*124e0*/  STL [R1+0x1c], R0 ;  /* 0x00001c0001007387 */ /* 0x0043e60000100800 */
[----:B-1----:R-:W-:Y:S01]  /*124f0*/  IMAD.U32 R0, RZ, RZ, UR4 ;  /* 0x00000004ff007e24 */ /* 0x002fe2000f8e00ff */
[----:B------:R-:W-:Y:S02]  /*12500*/  ULDC.64 UR4, c[0x0][0x3f8] ;  /* 0x0000fe0000047ab9 */ /* 0x000fe40000000a00 */
[----:B------:R-:W-:-:S03]  /*12510*/  UISETP.NE.U32.AND UP0, UPT, UR4, URZ, UPT ;  /* 0x0000003f0400728c */ /* 0x000fc6000bf05070 */
[----:B------:R-:W-:Y:S01]  /*12520*/  ULDC UR4, c[0x0][0x404] ;  /* 0x0001010000047ab9 */ /* 0x000fe20000000800 */
[----:B------:R-:W-:Y:S01]  /*12530*/  UISETP.NE.AND.EX UP0, UPT, UR5, URZ, UPT, UP0 ;  /* 0x0000003f0500728c */ /* 0x000fe2000bf05300 */
[----:B------:R1:W5:Y:S01]  /*12540*/  @P1 LDG.E R0, desc[UR6][R6.64] ;  /* 0x0000000606001981 */ /* 0x000362000c1e1900 */
[----:B------:R-:W-:Y:S01]  /*12550*/  ULDC.64 UR6, c[0x0][0xa08] ;  /* 0x0002820000067ab9 */ /* 0x000fe20000000a00 */
[----:B------:R-:W-:Y:S01]  /*12560*/  ULDC UR5, c[0x0][0x2e0] ;  /* 0x0000b80000057ab9 */ /* 0x000fe20000000800 */
[----:B------:R-:W-:Y:S01]  /*12570*/  USEL UR4, UR4, 0x1, UP0 ;  /* 0x0000000104047887 */ /* 0x000fe20008000000 */
[----:B------:R-:W-:-:S03]  /*12580*/  ISETP.NE.U32.AND P0, PT, RZ, UR6, PT ;  /* 0x00000006ff007c0c */ /* 0x000fc6000bf05070 */
[----:B------:R-:W-:Y:S01]  /*12590*/  UIMAD UR4, UR4, UR5, URZ ;  /* 0x00000005040472a4 */ /* 0x000fe2000f8e023f */
[----:B------:R-:W-:-:S05]  /*125a0*/  ISETP.NE.AND.EX P0, PT, RZ, UR7, PT, P0 ;  /* 0x00000007ff007c0c */ /* 0x000fca000bf05300 */
[----:B------:R-:W-:Y:S01]  /*125b0*/  IMAD.U32 R5, RZ, RZ, UR4 ;  /* 0x00000004ff057e24 */ /* 0x000fe2000f8e00ff */
[----:B-1----:R-:W-:Y:S07]  /*125c0*/  @P1 BRA `(.L_x_1161) ;  /* 0x0000000000141947 */ /* 0x002fee0003800000 */
[----:B------:R-:W-:Y:S05]  /*125d0*/  @!P2 BRA `(.L_x_1161) ;  /* 0x000000000010a947 */ /* 0x000fea0003800000 */
[----:B------:R-:W-:Y:S02]  /*125e0*/  ULDC.64 UR4, c[0x0][0x208] ;  /* 0x0000820000047ab9 */ /* 0x000fe40000000a00 */
[----:B------:R-:W2:Y:S04]  /*125f0*/  LDG.E R7, desc[UR4][R2.64] ;  /* 0x0000000402077981 */ /* 0x000ea8000c1e1900 */
[----:B-----5:R-:W2:Y:S02]  /*12600*/  LDG.E R0, desc[UR4][R2.64+0x4] ;  /* 0x0000040402007981 */ /* 0x020ea4000c1e1900 */
[----:B--2---:R-:W-:-:S07]  /*12610*/  IMAD.IADD R0, R0, 0x1, -R7 ;  /* 0x0000000100007824 */ /* 0x004fce00078e0a07 */
.L_x_1161:
[----:B------:R-:W1:Y:S01]  /*12620*/  LDC.64 R2, c[0x0][0xa08] ;  /* 0x00028200ff027b82 */ /* 0x000e620000000a00 */
[----:B------:R-:W-:Y:S01]  /*12630*/  IMAD.MOV.U32 R7, RZ, RZ, RZ ;  /* 0x000000ffff077224 */ /* 0x000fe200078e00ff */
[----:B------:R-:W-:Y:S01]  /*12640*/  ULDC.64 UR4, c[0x0][0x208] ;  /* 0x0000820000047ab9 */ /* 0x000fe20000000a00 */
[----:B-1----:R-:W-:-:S05]  /*12650*/  IMAD.WIDE R2, R19, 0x4, R2 ;  /* 0x0000000413027825 */ /* 0x002fca00078e0202 */
[----:B------:R-:W2:Y:S01]  /*12660*/  @P0 LDG.E R7, desc[UR4][R2.64] ;  /* 0x0000000402070981 */ /* 0x000ea2000c1e1900 */
[----:B------:R-:W-:Y:S02]  /*12670*/  ULDC.64 UR4, c[0x0][0xa20] ;  /* 0x0002880000047ab9 */ /* 0x000fe40000000a00 */
[----:B------:R-:W-:-:S04]  /*12680*/  ISETP.NE.U32.AND P1, PT, RZ, UR4, PT ;  /* 0x00000004ff007c0c */ /* 0x000fc8000bf25070 */
[----:B------:R-:W-:Y:S01]  /*12690*/  ISETP.NE.AND.EX P1, PT, RZ, UR5, PT, P1 ;  /* 0x00000005ff007c0c */ /* 0x000fe2000bf25310 */
[----:B--2--5:R-:W-:-:S05]  /*126a0*/  IMAD.IADD R6, R7, 0x1, R4 ;  /* 0x0000000107067824 */ /* 0x024fca00078e0204 */
[----:B------:R1:W-:Y:S07]  /*126b0*/  STL [R1+0x4], R6 ;  /* 0x0000040601007387 */ /* 0x0003ee0000100800 */
[----:B------:R-:W-:Y:S05]  /*126c0*/  @!P1 BRA `(.L_x_1162) ;  /* 0x0000000000149947 */ /* 0x000fea0003800000 */
[----:B------:R-:W2:Y:S01]  /*126d0*/  LDC.64 R2, c[0x0][0xa20] ;  /* 0x00028800ff027b82 */ /* 0x000ea20000000a00 */
[----:B------:R-:W-:Y:S01]  /*126e0*/  ULDC.64 UR4, c[0x0][0x208] ;  /* 0x0000820000047ab9 */ /* 0x000fe20000000a00 */
[----:B--2---:R-:W-:-:S05]  /*126f0*/  IMAD.WIDE R2, R19, 0x4, R2 ;  /* 0x0000000413027825 */ /* 0x004fca00078e0202 */
[----:B------:R2:W5:Y:S01]  /*12700*/  LDG.E R5, desc[UR4][R2.64] ;  /* 0x0000000402057981 */ /* 0x000562000c1e1900 */
[----:B------:R-:W-:Y:S05]  /*12710*/  BRA `(.L_x_1163) ;  /* 0x0000000000147947 */ /* 0x000fea0003800000 */
.L_x_1162:
[----:B------:R-:W-:Y:S05]  /*12720*/  @!P0 BRA `(.L_x_1163) ;  /* 0x0000000000108947 */ /* 0x000fea0003800000 */
[----:B------:R-:W-:Y:S02]  /*12730*/  ULDC.64 UR4, c[0x0][0x208] ;  /* 0x0000820000047ab9 */ /* 0x000fe40000000a00 */
[----:B-1----:R-:W2:Y:S04]  /*12740*/  LDG.E R6, desc[UR4][R2.64] ;  /* 0x0000000402067981 */ /* 0x002ea8000c1e1900 */
[----:B------:R-:W2:Y:S02]  /*12750*/  LDG.E R5, desc[UR4][R2.64+0x4] ;  /* 0x0000040402057981 */ /* 0x000ea4000c1e1900 */
[----:B--2---:R-:W-:-:S07]  /*12760*/  IMAD.IADD R5, R5, 0x1, -R6 ;  /* 0x0000000105057824 */ /* 0x004fce00078e0a06 */
.L_x_1163:
[----:B--2---:R-:W2:Y:S01]  /*12770*/  LDC.64 R2, c[0x0][0x9e0] ;  /* 0x00027800ff027b82 */ /* 0x004ea20000000a00 */
[----:B-----5:R-:W-:Y:S01]  /*12780*/  IMAD.IADD R7, R5, 0x1, -R4 ;  /* 0x0000000105077824 */ /* 0x020fe200078e0a04 */
[----:B------:R-:W-:-:S04]  /*12790*/  LEA R9, R17, 0x80, 0x7 ;  /* 0x0000008011097811 */ /* 0x000fc800078e38ff */
[----:B------:R-:W-:Y:S02]  /*127a0*/  IADD3 R9, R7, R9, -R0 ;  /* 0x0000000907097210 */ /* 0x000fe40007ffe800 */
[----:B--2---:R-:W-:-:S03]  /*127b0*/  ISETP.GE.AND P0, PT, R3, 0x1, PT ;  /* 0x000000010300780c */ /* 0x004fc60003f06270 */
[----:B------:R-:W-:-:S10]  /*127c0*/  IMAD.IADD R2, R9, 0x1, R2 ;  /* 0x0000000109027824 */ /* 0x000fd400078e0202 */
[----:B------:R-:W-:Y:S05]  /*127d0*/  @!P0 BRA `(.L_x_1164) ;  /* 0x0000000000488947 */ /* 0x000fea0003800000 */
[C---:B------:R-:W-:Y:S01]  /*127e0*/  ISETP.GT.AND P1, PT, R9.reuse, RZ, PT ;  /* 0x000000ff0900720c */ /* 0x040fe20003f24270 */
[----:B------:R-:W-:Y:S01]  /*127f0*/  BSSY B0, `(.L_x_1165) ;  /* 0x000000e000007945 */ /* 0x000fe20003800000 */
[----:B-1----:R-:W-:-:S11]  /*12800*/  VIADD R6, R9, 0xffffffff ;  /* 0xffffffff09067836 */ /* 0x002fd60000000000 */
        /* <DEDUP_REMOVED lines=8> */
.L_x_1166:
[----:B------:R-:W-:-:S13]  /*12890*/  ISETP.NE.AND P1, PT, R3, 0x1, PT ;  /* 0x000000010300780c */ /* 0x000fda0003f25270 */
[----:B------:R-:W1:Y:S02]  /*128a0*/  @P1 LDC.64 R4, c[0x0][0x9e8] ;  /* 0x00027a00ff041b82 */ /* 0x000e640000000a00 */
[----:B-1----:R-:W-:-:S05]  /*128b0*/  @P1 IMAD.HI.U32 R4, R6, R4, RZ ;  /* 0x0000000406041227 */ /* 0x002fca00078e00ff */
[----:B------:R-:W-:-:S07]  /*128c0*/  @P1 SHF.R.U32.HI R6, RZ, R5, R4 ;  /* 0x00000005ff061219 */ /* 0x000fce0000011604 */
.L_x_1167:
[----:B------:R-:W-:Y:S05]  /*128d0*/  BSYNC B0 ;  /* 0x0000000000007941 */ /* 0x000fea0003800000 */
.L_x_1165:
[----:B------:R-:W-:-:S05]  /*128e0*/  IMAD R5, R6, R3, R3 ;  /* 0x0000000306057224 */ /* 0x000fca00078e0203 */
[----:B------:R-:W-:-:S07]  /*128f0*/  VIMNMX R2, R2, R5, PT ;  /* 0x0000000502027248 */ /* 0x000fce0003fe0100 */
.L_x_1164:
[----:B------:R-:W-:Y:S01]  /*12900*/  VIADD R2, R2, 0x5f ;  /* 0x0000005f02027836 */ /* 0x000fe20000000000 */
[----:B------:R-:W-:Y:S01]  /*12910*/  ULDC UR4, c[0x0][0x9dc] ;  /* 0x0002770000047ab9 */ /* 0x000fe20000000800 */
[----:B------:R-:W-:Y:S02]  /*12920*/  IMAD R0, R17, 0x80, -R0 ;  /* 0x0000008011007824 */ /* 0x000fe400078e0a00 */
[----:B------:R-:W-:-:S04]  /*12930*/  IMAD.HI R5, R2, 0x2aaaaaab, RZ ;  /* 0x2aaaaaab02057827 */ /* 0x000fc800078e02ff */
[C---:B------:R-:W-:Y:S02]  /*12940*/  VIADD R2, R7.reuse, 0x5f ;  /* 0x0000005f07027836 */ /* 0x040fe40000000000 */
[----:B------:R-:W-:Y:S02]  /*12950*/  IMAD.IADD R7, R7, 0x1, R0 ;  /* 0x0000000107077824 */ /* 0x000fe400078e0200 */
[----:B------:R-:W-:Y:S01]  /*12960*/  IMAD.HI R4, R2, 0x2aaaaaab, RZ ;  /* 0x2aaaaaab02047827 */ /* 0x000fe200078e02ff */
[----:B------:R-:W-:-:S03]  /*12970*/  SHF.R.U32.HI R2, RZ, 0x1f, R5 ;  /* 0x0000001fff027819 */ /* 0x000fc60000011605 */
[----:B------:R-:W-:Y:S01]  /*12980*/  VIADD R0, R7, -UR4 ;  /* 0x8000000407007c36 */ /* 0x000fe20008000000 */
[----:B------:R-:W-:Y:S02]  /*12990*/  LEA.HI.SX32 R2, R5, R2, 0x1c ;  /* 0x0000000205027211 */ /* 0x000fe400078fe2ff */
[----:B------:R-:W-:-:S04]  /*129a0*/  SHF.R.U32.HI R5, RZ, 0x1f, R4 ;  /* 0x0000001fff057819 */ /* 0x000fc80000011604 */
[----:B------:R-:W-:-:S04]  /*129b0*/  LEA.HI.SX32 R5, R4, R5, 0x1c ;  /* 0x0000000504057211 */ /* 0x000fc800078fe2ff */
[----:B-1----:R-:W-:-:S05]  /*129c0*/  VIMNMX R6, R5, R2, PT ;  /* 0x0000000205067248 */ /* 0x002fca0003fe0100 */
[----:B------:R1:W-:Y:S01]  /*129d0*/  STL [R1+0x14], R6 ;  /* 0x0000140601007387 */ /* 0x0003e20000100800 */
[----:B------:R-:W-:Y:S05]  /*129e0*/  @!P0 BRA `(.L_x_1168) ;  /* 0x0000000000488947 */ /* 0x000fea0003800000 */
[----:B------:R-:W-:Y:S01]  /*129f0*/  IMAD.MOV.U32 R2, RZ, RZ, R7 ;  /* 0x000000ffff027224 */ /* 0x000fe200078e0007 */
[----:B------:R-:W-:Y:S04]  /*12a00*/  BSSY B0, `(.L_x_1169) ;  /* 0x000000e000007945 */ /* 0x000fe80003800000 */
[----:B------:R-:W-:-:S13]  /*12a10*/  ISETP.GT.AND P0, PT, R2, -0x1, PT ;  /* 0xffffffff0200780c */ /* 0x000fda0003f04270 */
[----:B------:R-:W-:Y:S05]  /*12a20*/  @P0 BRA `(.L_x_1170) ;  /* 0x00000000001c0947 */ /* 0x000fea0003800000 */
[----:B------:R-:W-:Y:S02]  /*12a30*/  ISETP.NE.AND P0, PT, R3, 0x1, PT ;  /* 0x000000010300780c */ /* 0x000fe40003f05270 */
[----:B------:R-:W-:-:S11]  /*12a40*/  LOP3.LUT R7, RZ, R2, RZ, 0x33, !PT ;  /* 0x00000002ff077212 */ /* 0x000fd600078e33ff */
[----:B------:R-:W2:Y:S02]  /*12a50*/  @P0 LDC.64 R4, c[0x0][0x9e8] ;  /* 0x00027a00ff040b82 */ /* 0x000ea40000000a00 */
[----:B--2---:R-:W-:-:S05]  /*12a60*/  @P0 IMAD.HI.U32 R4, R7, R4, RZ ;  /* 0x0000000407040227 */ /* 0x004fca00078e00ff */
[----:B------:R-:W-:-:S04]  /*12a70*/  @P0 SHF.R.U32.HI R7, RZ, R5, R4 ;  /* 0x00000005ff070219 */ /* 0x000fc80000011604 */
[----:B------:R-:W-:Y:S01]  /*12a80*/  LOP3.LUT R2, RZ, R7, RZ, 0x33, !PT ;  /* 0x00000007ff027212 */ /* 0x000fe200078e33ff */
[----:B------:R-:W-:Y:S06]  /*12a90*/  BRA `(.L_x_1171) ;  /* 0x0000000000107947 */ /* 0x000fec0003800000 */
.L_x_1170:
[----:B------:R-:W-:-:S13]  /*12aa0*/  ISETP.NE.AND P0, PT, R3, 0x1, PT ;  /* 0x000000010300780c */ /* 0x000fda0003f05270 */
[----:B------:R-:W2:Y:S02]  /*12ab0*/  @P0 LDC.64 R4, c[0x0][0x9e8] ;  /* 0x00027a00ff040b82 */ /* 0x000ea40000000a00 */
[----:B--2---:R-:W-:-:S05]  /*12ac0*/  @P0 IMAD.HI.U32 R4, R2, R4, RZ ;  /* 0x0000000402040227 */ /* 0x004fca00078e00ff */
[----:B------:R-:W-:-:S07]  /*12ad0*/  @P0 SHF.R.U32.HI R2, RZ, R5, R4 ;  /* 0x00000005ff020219 */ /* 0x000fce0000011604 */
.L_x_1171:
[----:B------:R-:W-:Y:S05]  /*12ae0*/  BSYNC B0 ;  /* 0x0000000000007941 */ /* 0x000fea0003800000 */
.L_x_1169:
[----:B------:R-:W-:-:S05]  /*12af0*/  IMAD R3, R2, R3, RZ ;  /* 0x0000000302037224 */ /* 0x000fca00078e02ff */
[----:B------:R-:W-:-:S07]  /*12b00*/  VIMNMX R0, R0, R3, !PT ;  /* 0x0000000300007248 */ /* 0x000fce0007fe0100 */
.L_x_1168:
[----:B------:R-:W-:Y:S01]  /*12b10*/  IMAD.HI R0, R0, 0x2aaaaaab, RZ ;  /* 0x2aaaaaab00007827 */ /* 0x000fe200078e02ff */
[----:B------:R-:W-:Y:S04]  /*12b20*/  BSSY B6, `(.L_x_1172) ;  /* 0x0000323000067945 */ /* 0x000fe80003800000 */
[----:B------:R-:W-:-:S04]  /*12b30*/  SHF.R.U32.HI R3, RZ, 0x1f, R0 ;  /* 0x0000001fff037819 */ /* 0x000fc80000011600 */
[----:B------:R-:W-:-:S04]  /*12b40*/  LEA.HI.SX32 R3, R0, R3, 0x1c ;  /* 0x0000000300037211 */ /* 0x000fc800078fe2ff */
[----:B------:R-:W-:-:S04]  /*12b50*/  VIMNMX R2, RZ, R3, !PT ;  /* 0x00000003ff027248 */ /* 0x000fc80007fe0100 */
[----:B------:R-:W-:Y:S01]  /*12b60*/  ISETP.GT.AND P0, PT, R6, R2, PT ;  /* 0x000000020600720c */ /* 0x000fe20003f04270 */
[----:B------:R2:W-:-:S12]  /*12b70*/  STL [R1+0x10], R2 ;  /* 0x0000100201007387 */ /* 0x0005d80000100800 */
[----:B--2---:R-:W-:Y:S05]  /*12b80*/  @P0 BRA `(.L_x_1173) ;  /* 0x0000000000480947 */ /* 0x004fea0003800000 */
[----:B------:R-:W2:Y:S02]  /*12b90*/  S2R R2, SR_TID.X ;  /* 0x0000000000027919 */ /* 0x000ea40000002100 */
[----:B--2---:R-:W-:-:S04]  /*12ba0*/  LOP3.LUT R2, R2, 0x1f, RZ, 0xc0, !PT ;  /* 0x0000001f02027812 */ /* 0x004fc800078ec0ff */
[----:B------:R-:W-:-:S13]  /*12bb0*/  ISETP.NE.AND P1, PT, R2, RZ, PT ;  /* 0x000000ff0200720c */ /* 0x000fda0003f25270 */
[----:B------:R-:W-:Y:S05]  /*12bc0*/  @P1 BRA `(.L_x_1174) ;  /* 0x0000003000601947 */ /* 0x000fea0003800000 */
[----:B------:R-:W2:Y:S01]  /*12bd0*/  S2R R7, SR_LANEID ;  /* 0x0000000000077919 */ /* 0x000ea20000000000 */
[----:B------:R-:W-:Y:S01]  /*12be0*/  VOTEU.ANY UR4, UPT, PT ;  /* 0x0000000000047886 */ /* 0x000fe200038e0100 */
[----:B------:R-:W3:Y:S01]  /*12bf0*/  LDC.64 R2, c[0x0][0xc38] ;  /* 0x00030e00ff027b82 */ /* 0x000ee20000000a00 */
[----:B------:R-:W2:Y:S01]  /*12c00*/  FLO.U32 R0, UR4 ;  /* 0x0000000400007d00 */ /* 0x000ea200080e0000 */
[----:B------:R-:W-:-:S07]  /*12c10*/  ULDC.64 UR6, c[0x0][0x208] ;  /* 0x0000820000067ab9 */ /* 0x000fce0000000a00 */
[----:B------:R-:W3:Y:S01]  /*12c20*/  POPC R5, UR4 ;  /* 0x0000000400057d09 */ /* 0x000ee20008000000 */
[----:B--2---:R-:W-:-:S13]  /*12c30*/  ISETP.EQ.U32.AND P0, PT, R0, R7, PT ;  /* 0x000000070000720c */ /* 0x004fda0003f02070 */
[----:B---3--:R-:W2:Y:S01]  /*12c40*/  @P0 ATOMG.E.ADD.STRONG.GPU PT, R3, desc[UR6][R2.64], R5 ;  /* 0x00000005020309a8 */ /* 0x008ea200081ee1c6 */
[----:B------:R-:W3:Y:S02]  /*12c50*/  S2R R4, SR_LTMASK ;  /* 0x0000000000047919 */ /* 0x000ee40000003900 */
[----:B---3--:R-:W-:-:S04]  /*12c60*/  LOP3.LUT R4, R4, UR4, RZ, 0xc0, !PT ;  /* 0x0000000404047c12 */ /* 0x008fc8000f8ec0ff */
[----:B------:R-:W3:Y:S01]  /*12c70*/  POPC R7, R4 ;  /* 0x0000000400077309 */ /* 0x000ee20000000000 */
[----:B--2---:R-:W3:Y:S02]  /*12c80*/  SHFL.IDX PT, R0, R3, R0, 0x1f ;  /* 0x00001f0003007589 */ /* 0x004ee400000e0000 */
[----:B---3--:R-:W-:Y:S01]  /*12c90*/  IADD3 R16, R0, UR38, R7 ;  /* 0x0000002600107c10 */ /* 0x008fe2000fffe007 */
[----:B------:R-:W-:Y:S06]  /*12ca0*/  BRA `(.L_x_1174) ;  /* 0x0000003000287947 */ /* 0x000fec0003800000 */
.L_x_1173:
[----:B------:R-:W2:Y:S01]  /*12cb0*/  S2R R3, SR_CgaCtaId ;  /* 0x0000000000037919 */ /* 0x000ea20000008800 */
[----:B------:R-:W-:-:S04]  /*12cc0*/  MOV R0, 0x400 ;  /* 0x0000040000007802 */ /* 0x000fc80000000f00 */
[----:B--2---:R-:W-:-:S05]  /*12cd0*/  LEA R2, R3, R0, 0x18 ;  /* 0x0000000003027211 */ /* 0x004fca00078ec0ff */
[----:B------:R2:W-:Y:S01]  /*12ce0*/  STL [R1+0xc], R2 ;  /* 0x00000c0201007387 */ /* 0x0005e20000100800 */
[----:B------:R-:W-:-:S05]  /*12cf0*/  VIADD R0, R2, 0x1e400 ;  /* 0x0001e40002007836 */ /* 0x000fca0000000000 */
[----:B------:R-:W-:-:S13]  /*12d00*/  LOP3.LUT P0, RZ, R0, 0x3ff, RZ, 0xc0, !PT ;  /* 0x000003ff00ff7812 */ /* 0x000fda000780c0ff */
[----:B--2---:R-:W-:Y:S05]  /*12d10*/  @!P0 BRA `(.L_x_1175) ;  /* 0x0000000000408947 */ /* 0x004fea0003800000 */
[----:B------:R-:W-:Y:S01]  /*12d20*/  MOV R2, 0x0 ;  /* 0x0000000000027802 */ /* 0x000fe20000000f00 */
[----:B------:R-:W-:Y:S01]  /*12d30*/  ULDC.64 UR6, c[0x4][0xa8] ;  /* 0x01002a0000067ab9 */ /* 0x000fe20000000a00 */
[----:B------:R-:W-:Y:S01]  /*12d40*/  ULDC.64 UR8, c[0x4][0xb0] ;  /* 0x01002c0000087ab9 */ /* 0x000fe20000000a00 */
[----:B------:R-:W-:Y:S01]  /*12d50*/  ULDC.64 UR4, c[0x4][0x30] ;  /* 0x01000c0000047ab9 */ /* 0x000fe20000000a00 */
[----:B------:R-:W-:Y:S02]  /*12d60*/  IMAD.U32 R4, RZ, RZ, UR6 ;  /* 0x00000006ff047e24 */ /* 0x000fe4000f8e00ff */
[----:B------:R-:W2:Y:S01]  /*12d70*/  LDC.64 R2, c[0x4][R2] ;  /* 0x0100000002027b82 */ /* 0x000ea20000000a00 */
[----:B------:R-:W-:Y:S02]  /*12d80*/  IMAD.U32 R5, RZ, RZ, UR7 ;  /* 0x00000007ff057e24 */ /* 0x000fe4000f8e00ff */
[----:B-1----:R-:W-:Y:S02]  /*12d90*/  IMAD.U32 R6, RZ, RZ, UR8 ;  /* 0x00000008ff067e24 */ /* 0x002fe4000f8e00ff */
[----:B------:R-:W-:-:S02]  /*12da0*/  IMAD.U32 R7, RZ, RZ, UR9 ;  /* 0x00000009ff077e24 */ /* 0x000fc4000f8e00ff */
[----:B------:R-:W-:Y:S02]  /*12db0*/  IMAD.U32 R10, RZ, RZ, UR4 ;  /* 0x00000004ff0a7e24 */ /* 0x000fe4000f8e00ff */
[----:B0-----:R-:W-:Y:S02]  /*12dc0*/  IMAD.U32 R11, RZ, RZ, UR5 ;  /* 0x00000005ff0b7e24 */ /* 0x001fe4000f8e00ff */
[----:B------:R-:W-:Y:S02]  /*12dd0*/  IMAD.MOV.U32 R8, RZ, RZ, 0x70 ;  /* 0x00000070ff087424 */ /* 0x000fe400078e00ff */
[----:B------:R-:W-:Y:S02]  /*12de0*/  IMAD.MOV.U32 R12, RZ, RZ, 0x1 ;  /* 0x00000001ff0c7424 */ /* 0x000fe400078e00ff */
[----:B------:R-:W-:-:S07]  /*12df0*/  IMAD.MOV.U32 R13, RZ, RZ, RZ ;  /* 0x000000ffff0d7224 */ /* 0x000fce00078e00ff */
[----:B------:R-:W-:-:S07]  /*12e00*/  LEPC R20, `(.L_x_1175) ;  /* 0x000000001014794e */ /* 0x000fce0000000000 */
[----:B--2---:R-:W-:Y:S05]  /*12e10*/  CALL.ABS.NOINC R2 ;  /* 0x0000000002007343 */ /* 0x004fea0003c00000 */
.L_x_1175:
        /* <DEDUP_REMOVED lines=8> */
[----:B------:R2:W3:Y:S01]  /*12ea0*/  LDC.64 R2, c[0x4][R0] ;  /* 0x0100000000027b82 */ /* 0x0004e20000000a00 */
[----:B------:R-:W-:Y:S02]  /*12eb0*/  IMAD.U32 R4, RZ, RZ, UR6 ;  /* 0x00000006ff047e24 */ /* 0x000fe4000f8e00ff */
[----:B------:R-:W-:Y:S02]  /*12ec0*/  IMAD.U32 R5, RZ, RZ, UR7 ;  /* 0x00000007ff057e24 */ /* 0x000fe4000f8e00ff */
[----:B-1----:R-:W-:Y:S02]  /*12ed0*/  IMAD.U32 R6, RZ, RZ, UR8 ;  /* 0x00000008ff067e24 */ /* 0x002fe4000f8e00ff */
[----:B------:R-:W-:-:S02]  /*12ee0*/  IMAD.U32 R7, RZ, RZ, UR9 ;  /* 0x00000009ff077e24 */ /* 0x000fc4000f8e00ff */
[----:B------:R-:W-:Y:S02]  /*12ef0*/  IMAD.U32 R10, RZ, RZ, UR4 ;  /* 0x00000004ff0a7e24 */ /* 0x000fe4000f8e00ff */
[----:B0-----:R-:W-:Y:S02]  /*12f00*/  IMAD.U32 R11, RZ, RZ, UR5 ;  /* 0x00000005ff0b7e24 */ /* 0x001fe4000f8e00ff */
[----:B------:R-:W-:Y:S02]  /*12f10*/  IMAD.MOV.U32 R8, RZ, RZ, 0x70 ;  /* 0x00000070ff087424 */ /* 0x000fe400078e00ff */
[----:B------:R-:W-:Y:S02]  /*12f20*/  IMAD.MOV.U32 R12, RZ, RZ, 0x1 ;  /* 0x00000001ff0c7424 */ /* 0x000fe400078e00ff */
[----:B--2---:R-:W-:-:S07]  /*12f30*/  IMAD.MOV.U32 R13, RZ, RZ, RZ ;  /* 0x000000ffff0d7224 */ /* 0x004fce00078e00ff */
[----:B------:R-:W-:-:S07]  /*12f40*/  LEPC R20, `(.L_x_1177) ;  /* 0x000000001014794e */ /* 0x000fce0000000000 */
[----:B---3--:R-:W-:Y:S05]  /*12f50*/  CALL.ABS.NOINC R2 ;  /* 0x0000000002007343 */ /* 0x008fea0003c00000 */
.L_x_1177:
        /* <DEDUP_REMOVED lines=16> */
.L_x_1176:
[----:B-1----:R-:W2:Y:S01]  /*13060*/  LDL.LU R6, [R1+0x1c] ;  /* 0x00001c0001067983 */ /* 0x002ea20000300800 */
[----:B------:R-:W1:Y:S01]  /*13070*/  LDC R0, c[0x0][0x428] ;  /* 0x00010a00ff007b82 */ /* 0x000e620000000800 */
[----:B------:R-:W-:Y:S01]  /*13080*/  IMAD.MOV.U32 R4, RZ, RZ, R18 ;  /* 0x000000ffff047224 */ /* 0x000fe200078e0012 */
[----:B------:R-:W-:Y:S01]  /*13090*/  ULDC.64 UR4, c[0x0][0x9f8] ;  /* 0x00027e0000047ab9 */ /* 0x000fe20000000a00 */
[----:B------:R-:W3:Y:S01]  /*130a0*/  S2R R7, SR_TID.X ;  /* 0x0000000000077919 */ /* 0x000ee20000002100 */
[----:B------:R-:W-:Y:S01]  /*130b0*/  ULDC.64 UR6, c[0x0][0x208] ;  /* 0x0000820000067ab9 */ /* 0x000fe20000000a00 */
[----:B-1----:R-:W-:Y:S02]  /*130c0*/  ISETP.NE.AND P0, PT, R0, 0x1, PT ;  /* 0x000000010000780c */ /* 0x002fe40003f05270 */
[----:B---3--:R-:W-:-:S11]  /*130d0*/  LOP3.LUT R7, R7, 0x1f, RZ, 0xc0, !PT ;  /* 0x0000001f07077812 */ /* 0x008fd600078ec0ff */
[----:B------:R-:W1:Y:S08]  /*130e0*/  @P0 LDC R3, c[0x0][0x42c] ;  /* 0x00010b00ff030b82 */ /* 0x000e700000000800 */
[----:B------:R-:W3:Y:S01]  /*130f0*/  @P0 LDC R5, c[0x0][0x430] ;  /* 0x00010c00ff050b82 */ /* 0x000ee20000000800 */
[----:B-1----:R-:W-:-:S05]  /*13100*/  @P0 IMAD.HI.U32 R0, R18, R3, RZ ;  /* 0x0000000312000227 */ /* 0x002fca00078e00ff */
[----:B---3--:R-:W-:Y:S01]  /*13110*/  @P0 SHF.R.U32.HI R4, RZ, R5, R0 ;  /* 0x00000005ff040219 */ /* 0x008fe20000011600 */
[----:B------:R-:W-:Y:S01]  /*13120*/  IMAD.MOV.U32 R0, RZ, RZ, R19 ;  /* 0x000000ffff007224 */ /* 0x000fe200078e0013 */
[----:B------:R-:W-:-:S04]  /*13130*/  ISETP.NE.U32.AND P0, PT, RZ, UR4, PT ;  /* 0x00000004ff007c0c */ /* 0x000fc8000bf05070 */
[----:B------:R-:W-:Y:S01]  /*13140*/  ISETP.NE.AND.EX P0, PT, RZ, UR5, PT, P0 ;  /* 0x00000005ff007c0c */ /* 0x000fe2000bf05300 */
[----:B------:R-:W-:-:S12]  /*13150*/  ULDC.64 UR4, c[0x0][0xa00] ;  /* 0x0002800000047ab9 */ /* 0x000fd80000000a00 */
[----:B------:R-:W1:Y:S01]  /*13160*/  @P0 LDC.64 R2, c[0x0][0x9f8] ;  /* 0x00027e00ff020b82 */ /* 0x000e620000000a00 */
[----:B------:R-:W-:-:S04]  /*13170*/  ISETP.NE.AND P6, PT, R7, RZ, PT ;  /* 0x000000ff0700720c */ /* 0x000fc80003fc5270 */
[----:B------:R-:W-:-:S09]  /*13180*/  PLOP3.LUT P1, PT, P6, PT, PT, 0x8, 0x0 ;  /* 0x000000000000781c */ /* 0x000fd2000372e170 */
[----:B------:R-:W-:Y:S01]  /*13190*/  VOTEU.ALL UP1, P6 ;  /* 0x00000000003f7886 */ /* 0x000fe20003020000 */
[----:B-1----:R-:W-:-:S05]  /*131a0*/  @P0 IMAD.WIDE R2, R19, 0x4, R2 ;  /* 0x0000000413020825 */ /* 0x002fca00078e0202 */
[----:B------:R1:W5:Y:S01]  /*131b0*/  @P0 LDG.E R0, desc[UR6][R2.64] ;  /* 0x0000000602000981 */ /* 0x000362000c1e1900 */
[----:B------:R-:W-:Y:S01]  /*131c0*/  ISETP.NE.U32.AND P0, PT, RZ, UR4, PT ;  /* 0x00000004ff007c0c */ /* 0x000fe2000bf05070 */
[----:B------:R-:W-:-:S03]  /*131d0*/  @!UP1 UIADD3 UR8, UP0, UR36, 0x270, URZ ;  /* 0x0000027024089890 */ /* 0x000fc6000ff1e03f */
[----:B------:R-:W-:Y:S01]  /*131e0*/  ISETP.NE.AND.EX P0, PT, RZ, UR5, PT, P0 ;  /* 0x00000005ff007c0c */ /* 0x000fe2000bf05300 */
[----:B------:R-:W-:-:S03]  /*131f0*/  @!UP1 UIADD3.X UR9, URZ, UR37, URZ, UP0, !UPT ;  /* 0x000000253f099290 */ /* 0x000fc600087fe43f */
[----:B------:R-:W-:Y:S01]  /*13200*/  SEL R7, R19, RZ, !P0 ;  /* 0x000000ff13077207 */ /* 0x000fe20004000000 */
[----:B------:R-:W-:Y:S01]  /*13210*/  VOTEU.ALL UP0, P6 ;  /* 0x00000000003f7886 */ /* 0x000fe20003000000 */
[----:B-12---:R-:W-:-:S07]  /*13220*/  IMAD R8, R17, 0x80, R6 ;  /* 0x0000008011087824 */ /* 0x006fce00078e0206 */
.L_x_1178:
        /* <DEDUP_REMOVED lines=9> */
[----:B-1----:R-:W-:Y:S05]  /*132c0*/  @P1 BRA.U.ANY `(.L_x_1178) ;  /* 0xfffffffd00d81947 */ /* 0x002fea000393ffff */
[----:B------:R-:W1:Y:S01]  /*132d0*/  S2R R2, SR_TID.X ;  /* 0x0000000000027919 */ /* 0x000e620000002100 */
[----:B------:R-:W-:Y:S01]  /*132e0*/  UMOV UR4, 0x40 ;  /* 0x0000004000047882 */ /* 0x000fe20000000000 */
[----:B-1----:R-:W-:-:S04]  /*132f0*/  LOP3.LUT R2, R2, 0x1f, RZ, 0xc0, !PT ;  /* 0x0000001f02027812 */ /* 0x002fc800078ec0ff */
[----:B------:R-:W-:-:S04]  /*13300*/  ISETP.NE.AND P2, PT, R2, RZ, PT ;  /* 0x000000ff0200720c */ /* 0x000fc80003f45270 */
[----:B------:R-:W-:-:S09]  /*13310*/  PLOP3.LUT P1, PT, P2, PT, PT, 0x8, 0x0 ;  /* 0x000000000000781c */ /* 0x000fd2000172e170 */
[----:B------:R-:W-:-:S05]  /*13320*/  VOTEU.ALL UP0, P2 ;  /* 0x00000000003f7886 */ /* 0x000fca0001000000 */
.L_x_1179:
        /* <DEDUP_REMOVED lines=15> */
.L_x_1180:
        /* <DEDUP_REMOVED lines=9> */
[----:B------:R-:W2:Y:S01]  /*134b0*/  LDL R5, [R1+0x14] ;  /* 0x0000140001057983 */ /* 0x000ea20000100800 */
[----:B------:R-:W1:Y:S01]  /*134c0*/  LDC.64 R2, c[0x0][0x3f8] ;  /* 0x0000fe00ff027b82 */ /* 0x000e620000000a00 */
[----:B------:R-:W-:Y:S02]  /*134d0*/  ULDC.64 UR4, c[0x0][0xa08] ;  /* 0x0002820000047ab9 */ /* 0x000fe40000000a00 */
[----:B-1----:R-:W-:Y:S01]  /*134e0*/  LOP3.LUT P0, RZ, R2, UR4, RZ, 0xfc, !PT ;  /* 0x0000000402ff7c12 */ /* 0x002fe2000f80fcff */
[----:B------:R-:W-:-:S03]  /*134f0*/  UMOV UR4, 0xffffffff ;  /* 0xffffffff00047882 */ /* 0x000fc60000000000 */
[----:B------:R-:W-:-:S04]  /*13500*/  LOP3.LUT P0, RZ, R3, UR5, RZ, 0xfc, P0 ;  /* 0x0000000503ff7c12 */ /* 0x000fc8000800fcff */
[----:B-----5:R-:W-:Y:S01]  /*13510*/  SEL R6, R0, RZ, !P0 ;  /* 0x000000ff00067207 */ /* 0x020fe20004000000 */
[----:B--2---:R-:W-:Y:S01]  /*13520*/  VIADD R5, R5, 0xffffffff ;  /* 0xffffffff05057836 */ /* 0x004fe20000000000 */
[----:B------:R-:W-:Y:S07]  /*13530*/  BRA.DIV UR4, `(.L_x_1181) ;  /* 0x0000003a04e87947 */ /* 0x000fee000b800000 */
.L_x_1251:
[----:B------:R-:W-:Y:S01]  /*13540*/  UMOV UR4, 0xffffffff ;  /* 0xffffffff00047882 */ /* 0x000fe20000000000 */
[----:B------:R-:W-:Y:S02]  /*13550*/  SHF.R.S32.HI R17, RZ, 0x1f, R0 ;  /* 0x0000001fff117819 */ /* 0x000fe40000011400 */
[----:B------:R-:W-:Y:S05]  /*13560*/  BRA.DIV UR4, `(.L_x_1182) ;  /* 0x0000003e04107947 */ /* 0x000fea000b800000 */
[----:B------:R-:W-:-:S13]  /*13570*/  ELECT P6, URZ, PT ;  /* 0x00000000003f782f */ /* 0x000fda00038c0000 */
.L_x_1254:
[----:B------:R-:W-:Y:S05]  /*13580*/  @!P6 BRA `(.L_x_1183) ;  /* 0x00000004002ce947 */ /* 0x000fea0003800000 */
[----:B------:R-:W-:-:S04]  /*13590*/  ISETP.NE.U32.AND P0, PT, R2, RZ, PT ;  /* 0x000000ff0200720c */ /* 0x000fc80003f05070 */
[----:B------:R-:W-:-:S13]  /*135a0*/  ISETP.NE.AND.EX P0, PT, R3, RZ, PT, P0 ;  /* 0x000000ff0300720c */ /* 0x000fda0003f05300 */
[----:B------:R-:W-:Y:S05]  /*135b0*/  @!P0 BRA `(.L_x_1184) ;  /* 0x00000000004c8947 */ /* 0x000fea0003800000 */
[----:B------:R-:W1:Y:S01]  /*135c0*/  LDC R12, c[0x0][0x41c] ;  /* 0x00010700ff0c7b82 */ /* 0x000e620000000800 */
[----:B------:R-:W-:Y:S01]  /*135d0*/  IMAD.MOV.U32 R6, RZ, RZ, R5 ;  /* 0x000000ffff067224 */ /* 0x000fe200078e0005 */
[----:B------:R-:W-:Y:S01]  /*135e0*/  ULDC.64 UR4, c[0x0][0x408] ;  /* 0x0001020000047ab9 */ /* 0x000fe20000000a00 */
[----:B------:R-:W-:Y:S01]  /*135f0*/  ULDC.64 UR6, c[0x0][0x208] ;  /* 0x0000820000067ab9 */ /* 0x000fe20000000a00 */
[----:B-1----:R-:W-:-:S13]  /*13600*/  ISETP.NE.AND P0, PT, R12, 0x1, PT ;  /* 0x000000010c00780c */ /* 0x002fda0003f05270 */
[----:B0-----:R-:W0:Y:S02]  /*13610*/  @P0 LDC.64 R10, c[0x0][0x420] ;  /* 0x00010800ff0a0b82 */ /* 0x001e240000000a00 */
[----:B0-----:R-:W-:-:S05]  /*13620*/  @P0 IMAD.HI.U32 R10, R5, R10, RZ ;  /* 0x0000000a050a0227 */ /* 0x001fca00078e00ff */
        /* <DEDUP_REMOVED lines=12> */
.L_x_1184:
[----:B------:R-:W2:Y:S01]  /*136f0*/  LDL R9, [R1] ;  /* 0x0000000001097983 */ /* 0x000ea20000100800 */
[----:B0-----:R-:W-:-:S03]  /*13700*/  MOV R11, 0x400 ;  /* 0x00000400000b7802 */ /* 0x001fc60000000f00 */
[----:B------:R-:W3:Y:S01]  /*13710*/  LDL R10, [R1+0x8] ;  /* 0x00000800010a7983 */ /* 0x000ee20000100800 */
[----:B-1----:R-:W0:Y:S02]  /*13720*/  S2R R12, SR_CgaCtaId ;  /* 0x00000000000c7919 */ /* 0x002e240000008800 */
[----:B0-----:R-:W-:-:S05]  /*13730*/  LEA R11, R12, R11, 0x18 ;  /* 0x0000000b0c0b7211 */ /* 0x001fca00078ec0ff */
[----:B--2---:R-:W-:Y:S01]  /*13740*/  IMAD R9, R9, 0x8, R11 ;  /* 0x0000000809097824 */ /* 0x004fe200078e020b */
[----:B---3--:R-:W-:-:S04]  /*13750*/  SHF.L.U32 R10, R10, 0x1f, RZ ;  /* 0x0000001f0a0a7819 */ /* 0x008fc800000006ff */
[----:B------:R-:W0:Y:S02]  /*13760*/  SYNCS.PHASECHK.TRANS64.TRYWAIT P0, [R9+URZ+0x30840], R10 ;  /* 0x0308400a090075a7 */ /* 0x000e24000800017f */
[----:B0-----:R-:W-:Y:S05]  /*13770*/  @!P0 BRA `(.L_x_1185) ;  /* 0x0000003800ac8947 */ /* 0x001fea0003800000 */
.L_x_1255:
        /* <DEDUP_REMOVED lines=11> */
.L_x_1186:
[----:B------:R-:W2:Y:S01]  /*13830*/  LDL R11, [R1] ;  /* 0x00000000010b7983 */ /* 0x000ea20000100800 */
[----:B------:R-:W-:-:S03]  /*13840*/  MOV R12, 0x400 ;  /* 0x00000400000c7802 */ /* 0x000fc60000000f00 */
[----:B0-----:R-:W3:Y:S01]  /*13850*/  LDL R10, [R1+0x4] ;  /* 0x00000400010a7983 */ /* 0x001ee20000100800 */
[----:B------:R-:W0:Y:S01]  /*13860*/  S2R R13, SR_CgaCtaId ;  /* 0x00000000000d7919 */ /* 0x000e220000008800 */
[----:B------:R-:W-:Y:S02]  /*13870*/  R2UR UR9, R9 ;  /* 0x00000000090972ca */ /* 0x000fe400000e0000 */
[----:B------:R-:W-:Y:S01]  /*13880*/  R2UR UR11, R5 ;  /* 0x00000000050b72ca */ /* 0x000fe200000e0000 */
[----:B------:R-:W-:Y:S01]  /*13890*/  UIADD3 UR4, UP0, UR36, 0x370, URZ ;  /* 0x0000037024047890 */ /* 0x000fe2000ff1e03f */
[----:B------:R-:W-:Y:S02]  /*138a0*/  R2UR UR12, R4 ;  /* 0x00000000040c72ca */ /* 0x000fe400000e0000 */
[----:B-----5:R-:W-:Y:S02]  /*138b0*/  R2UR UR13, R6 ;  /* 0x00000000060d72ca */ /* 0x020fe400000e0000 */
[----:B0-----:R-:W-:-:S05]  /*138c0*/  LEA R12, R13, R12, 0x18 ;  /* 0x0000000c0d0c7211 */ /* 0x001fca00078ec0ff */
[----:B------:R-:W-:Y:S01]  /*138d0*/  UIADD3 UR9, UR9, 0x30830, URZ ;  /* 0x0003083009097890 */ /* 0x000fe2000fffe03f */
[----:B------:R-:W-:Y:S01]  /*138e0*/  UMOV UR10, URZ ;  /* 0x0000003f000a7c82 */ /* 0x000fe20008000000 */
[----:B------:R-:W-:Y:S01]  /*138f0*/  UMOV UR6, 0x0 ;  /* 0x0000000000067882 */ /* 0x000fe20000000000 */
[----:B------:R-:W-:Y:S01]  /*13900*/  UMOV UR7, 0x14f00000 ;  /* 0x14f0000000077882 */ /* 0x000fe20000000000 */
[----:B------:R-:W-:Y:S01]  /*13910*/  UMOV UR16, 0x40 ;  /* 0x0000004000107882 */ /* 0x000fe20000000000 */
[----:B--2---:R-:W-:Y:S01]  /*13920*/  IMAD R9, R11, 0x9000, R12 ;  /* 0x000090000b097824 */ /* 0x004fe200078e020c */
[----:B---3--:R-:W-:-:S04]  /*13930*/  R2UR UR5, R10 ;  /* 0x000000000a0572ca */ /* 0x008fc800000e0000 */
        /* <DEDUP_REMOVED lines=15> */
[----:B-1----:R-:W-:Y:S01]  /*13a30*/  NOP ;  /* 0x0000000000007918 */ /* 0x002fe20000000000 */
.L_x_1183:
[----:B------:R-:W2:Y:S01]  /*13a40*/  LDL.LU R12, [R1+0x18] ;  /* 0x00001800010c7983 */ /* 0x000ea20000300800 */
[----:B------:R-:W-:Y:S01]  /*13a50*/  MOV R10, 0x400 ;  /* 0x00000400000a7802 */ /* 0x000fe20000000f00 */
[----:B------:R-:W-:Y:S05]  /*13a60*/  WARPSYNC.ALL ;  /* 0x0000000000007948 */ /* 0x000fea0003800000 */
[----:B0-----:R-:W0:Y:S01]  /*13a70*/  S2R R11, SR_CgaCtaId ;  /* 0x00000000000b7919 */ /* 0x001e220000008800 */
[----:B------:R-:W-:-:S13]  /*13a80*/  ELECT P0, URZ, PT ;  /* 0x00000000003f782f */ /* 0x000fda0003800000 */
[C---:B------:R-:W-:Y:S01]  /*13a90*/  @P0 R2UR UR13, R7.reuse ;  /* 0x00000000070d02ca */ /* 0x040fe200000e0000 */
[----:B------:R-:W-:Y:S01]  /*13aa0*/  UIADD3 UR4, UP0, UR36, 0x270, URZ ;  /* 0x0000027024047890 */ /* 0x000fe2000ff1e03f */
[----:B------:R-:W-:Y:S01]  /*13ab0*/  @P0 R2UR UR12, R18 ;  /* 0x00000000120c02ca */ /* 0x000fe200000e0000 */
[----:B------:R-:W-:Y:S01]  /*13ac0*/  UMOV UR6, 0x0 ;  /* 0x0000000000067882 */ /* 0x000fe20000000000 */
[----:B------:R-:W-:Y:S01]  /*13ad0*/  @P0 R2UR UR11, R8 ;  /* 0x00000000080b02ca */ /* 0x000fe200000e0000 */
        /* <DEDUP_REMOVED lines=37> */
.L_x_1256:
[----:B------:R-:W-:Y:S05]  /*13d30*/  BSYNC B0 ;  /* 0x0000000000007941 */ /* 0x000fea0003800000 */
.L_x_1187:
[----:B------:R-:W2:Y:S04]  /*13d40*/  LDL R9, [R1+0x14] ;  /* 0x0000140001097983 */ /* 0x000ea80000100800 */
[----:B0-----:R-:W3:Y:S01]  /*13d50*/  LDL R8, [R1+0x10] ;  /* 0x0000100001087983 */ /* 0x001ee20000100800 */
[----:B------:R-:W-:Y:S01]  /*13d60*/  BSSY B0, `(.L_x_1189) ;  /* 0x00001aa000007945 */ /* 0x000fe20003800000 */
[----:B--2---:R-:W-:-:S05]  /*13d70*/  VIADD R7, R9, 0xfffffffe ;  /* 0xfffffffe09077836 */ /* 0x004fca0000000000 */
[----:B---3--:R-:W-:-:S13]  /*13d80*/  ISETP.GE.AND P0, PT, R7, R8, PT ;  /* 0x000000080700720c */ /* 0x008fda0003f06270 */
[----:B------:R-:W-:Y:S05]  /*13d90*/  @!P0 BRA `(.L_x_1190) ;  /* 0x0000001800988947 */ /* 0x000fea0003800000 */
[----:B------:R-:W-:Y:S01]  /*13da0*/  LOP3.LUT R13, RZ, R8, RZ, 0x33, !PT ;  /* 0x00000008ff0d7212 */ /* 0x000fe200078e33ff */
[----:B------:R-:W-:Y:S01]  /*13db0*/  IMAD.MOV R8, RZ, RZ, -R9 ;  /* 0x000000ffff087224 */ /* 0x000fe200078e0a09 */
[----:B------:R-:W-:Y:S04]  /*13dc0*/  BSSY B1, `(.L_x_1191) ;  /* 0x0000092000017945 */ /* 0x000fe80003800000 */
[----:B------:R-:W-:-:S05]  /*13dd0*/  VIADDMNMX R13, R8, 0x1, R13, !PT ;  /* 0x00000001080d7846 */ /* 0x000fca000780010d */
[----:B------:R-:W-:-:S05]  /*13de0*/  IMAD.IADD R8, R9, 0x1, R13 ;  /* 0x0000000109087824 */ /* 0x000fca00078e020d */
        /* <DEDUP_REMOVED lines=18> */
[----:B------:R-:W-:Y:S01]  /*13f10*/  ULDC.64 UR6, c[0x0][0x208] ;  /* 0x0000820000067ab9 */ /* 0x000fe20000000a00 */
[----:B0-----:R-:W-:-:S13]  /*13f20*/  ISETP.NE.AND P0, PT, R18, 0x1, PT ;  /* 0x000000011200780c */ /* 0x001fda0003f05270 */
[----:B------:R-:W0:Y:S02]  /*13f30*/  @P0 LDC.64 R8, c[0x0][0x420] ;  /* 0x00010800ff080b82 */ /* 0x000e240000000a00 */
[----:B0-----:R-:W-:-:S04]  /*13f40*/  @P0 IMAD.HI.U32 R10, R7, R8, RZ ;  /* 0x00000008070a0227 */ /* 0x001fc800078e00ff */
[----:B------:R-:W-:Y:S01]  /*13f50*/  IMAD.MOV.U32 R8, RZ, RZ, R7 ;  /* 0x000000ffff087224 */ /* 0x000fe200078e0007 */
        /* <DEDUP_REMOVED lines=11> */
.L_x_1195:
[----:B0-----:R-:W0:Y:S01]  /*14010*/  S2R R3, SR_CgaCtaId ;  /* 0x0000000000037919 */ /* 0x001e220000008800 */
[----:B------:R-:W-:-:S04]  /*14020*/  MOV R2, 0x400 ;  /* 0x0000040000027802 */ /* 0x000fc80000000f00 */
[----:B0-----:R-:W-:Y:S02]  /*14030*/  LEA R2, R3, R2, 0x18 ;  /* 0x0000000203027211 */ /* 0x001fe400078ec0ff */
[----:B------:R-:W-:-:S03]  /*14040*/  SHF.L.U32 R3, R14, 0x1f, RZ ;  /* 0x0000001f0e037819 */ /* 0x000fc600000006ff */
[----:B------:R-:W-:-:S04]  /*14050*/  IMAD R2, R12, 0x8, R2 ;  /* 0x000000080c027824 */ /* 0x000fc800078e0202 */
[----:B------:R-:W0:Y:S02]  /*14060*/  SYNCS.PHASECHK.TRANS64.TRYWAIT P0, [R2+URZ+0x30840], R3 ;  /* 0x03084003020075a7 */ /* 0x000e24000800017f */
[----:B0-----:R-:W-:Y:S05]  /*14070*/  @!P0 BRA `(.L_x_1196) ;  /* 0x0000003000a08947 */ /* 0x001fea0003800000 */
.L_x_1257:
        /* <DEDUP_REMOVED lines=11> */
.L_x_1197:
        /* <DEDUP_REMOVED lines=37> */
.L_x_1258:
        /* <DEDUP_REMOVED lines=13> */
.L_x_1199:
[----:B01----:R-:W2:Y:S01]  /*14450*/  LDL.LU R2, [R1] ;  /* 0x0000000001027983 */ /* 0x003ea20000300800 */
[----:B------:R-:W-:-:S03]  /*14460*/  MOV R10, 0x400 ;  /* 0x00000400000a7802 */ /* 0x000fc60000000f00 */
[----:B------:R-:W3:Y:S01]  /*14470*/  LDL R3, [R1+0x4] ;  /* 0x0000040001037983 */ /* 0x000ee20000100800 */
[----:B------:R-:W0:Y:S01]  /*14480*/  S2R R11, SR_CgaCtaId ;  /* 0x00000000000b7919 */ /* 0x000e220000008800 */
[----:B------:R-:W-:Y:S01]  /*14490*/  R2UR UR11, R5 ;  /* 0x00000000050b72ca */ /* 0x000fe200000e0000 */
[----:B------:R-:W-:Y:S01]  /*144a0*/  UIADD3 UR4, UP0, UR36, 0x470, URZ ;  /* 0x0000047024047890 */ /* 0x000fe2000ff1e03f */
[----:B------:R-:W-:Y:S02]  /*144b0*/  R2UR UR13, R6 ;  /* 0x00000000060d72ca */ /* 0x000fe400000e0000 */
[----:B------:R-:W-:Y:S02]  /*144c0*/  R2UR UR12, R4 ;  /* 0x00000000040c72ca */ /* 0x000fe400000e0000 */
[----:B0-----:R-:W-:Y:S01]  /*144d0*/  LEA R10, R11, R10, 0x18 ;  /* 0x0000000a0b0a7211 */ /* 0x001fe200078ec0ff */
[----:B------:R-:W-:Y:S01]  /*144e0*/  UMOV UR10, URZ ;  /* 0x0000003f000a7c82 */ /* 0x000fe20008000000 */
[----:B------:R-:W-:Y:S01]  /*144f0*/  UMOV UR6, 0x0 ;  /* 0x0000000000067882 */ /* 0x000fe20000000000 */
[----:B------:R-:W-:Y:S01]  /*14500*/  UMOV UR7, 0x14f00000 ;  /* 0x14f0000000077882 */ /* 0x000fe20000000000 */
[----:B------:R-:W-:Y:S01]  /*14510*/  UMOV UR16, 0x40 ;  /* 0x0000004000107882 */ /* 0x000fe20000000000 */
[----:B------:R-:W-:-:S02]  /*14520*/  IMAD.MOV.U32 R6, RZ, RZ, R8 ;  /* 0x000000ffff067224 */ /* 0x000fc400078e0008 */
[----:B------:R-:W-:Y:S02]  /*14530*/  IMAD.MOV.U32 R5, RZ, RZ, R7 ;  /* 0x000000ffff057224 */ /* 0x000fe400078e0007 */
[----:B--2---:R-:W-:-:S04]  /*14540*/  IMAD.MOV.U32 R9, RZ, RZ, R2 ;  /* 0x000000ffff097224 */ /* 0x004fc800078e0002 */
[----:B------:R-:W-:-:S05]  /*14550*/  IMAD R2, R9, 0x8, R10 ;  /* 0x0000000809027824 */ /* 0x000fca00078e020a */
[----:B------:R-:W-:Y:S01]  /*14560*/  R2UR UR9, R2 ;  /* 0x00000000020972ca */ /* 0x000fe200000e0000 */
[----:B------:R-:W-:Y:S01]  /*14570*/  IMAD R2, R9, 0x9000, R10 ;  /* 0x0000900009027824 */ /* 0x000fe200078e020a */
[----:B---3--:R-:W-:-:S04]  /*14580*/  R2UR UR5, R3 ;  /* 0x00000000030572ca */ /* 0x008fc800000e0000 */
        /* <DEDUP_REMOVED lines=15> */
[----:B0-----:R-:W-:Y:S01]  /*14680*/  NOP ;  /* 0x0000000000007918 */ /* 0x001fe20000000000 */
.L_x_1194:
[----:B------:R-:W-:Y:S05]  /*14690*/  BSYNC B2 ;  /* 0x0000000000027941 */ /* 0x000fea0003800000 */
.L_x_1193:
[----:B------:R-:W2:Y:S04]  /*146a0*/  LDL R2, [R1+0x14] ;  /* 0x0000140001027983 */ /* 0x000ea80000100800 */
[----:B------:R0:W-:Y:S04]  /*146b0*/  STL [R1], R12 ;  /* 0x0000000c01007387 */ /* 0x0001e80000100800 */
[----:B------:R0:W-:Y:S02]  /*146c0*/  STL [R1+0x8], R14 ;  /* 0x0000080e01007387 */ /* 0x0001e40000100800 */
[----:B0-2---:R-:W-:-:S07]  /*146d0*/  VIADD R7, R2, 0xfffffffd ;  /* 0xfffffffd02077836 */ /* 0x005fce0000000000 */
.L_x_1192:
[----:B------:R-:W-:Y:S05]  /*146e0*/  BSYNC B1 ;  /* 0x0000000000017941 */ /* 0x000fea0003800000 */
.L_x_1191:
[----:B------:R-:W2:Y:S01]  /*146f0*/  LDL.LU R2, [R1+0x14] ;  /* 0x0000140001027983 */ /* 0x000ea20000300800 */
[----:B------:R-:W-:Y:S01]  /*14700*/  VIADD R13, R13, 0xfffffffe ;  /* 0xfffffffe0d0d7836 */ /* 0x000fe20000000000 */
[----:B--2---:R-:W-:-:S04]  /*14710*/  LOP3.LUT R2, RZ, R2, RZ, 0x33, !PT ;  /* 0x00000002ff027212 */ /* 0x004fc800078e33ff */
[----:B------:R-:W-:-:S13]  /*14720*/  ISETP.NE.AND P0, PT, R13, R2, PT ;  /* 0x000000020d00720c */ /* 0x000fda0003f05270 */
[----:B------:R-:W-:Y:S05]  /*14730*/  @!P0 BRA `(.L_x_1190) ;  /* 0x0000001000308947 */ /* 0x000fea0003800000 */
[----:B------:R-:W-:-:S07]  /*14740*/  IMAD.MOV.U32 R10, RZ, RZ, R6 ;  /* 0x000000ffff0a7224 */ /* 0x000fce00078e0006 */
.L_x_1214:
        /* <DEDUP_REMOVED lines=33> */
.L_x_1202:
[----:B------:R-:W1:Y:S01]  /*14960*/  S2R R3, SR_CgaCtaId ;  /* 0x0000000000037919 */ /* 0x000e620000008800 */
[----:B------:R-:W-:-:S04]  /*14970*/  MOV R2, 0x400 ;  /* 0x0000040000027802 */ /* 0x000fc80000000f00 */
[----:B-1----:R-:W-:Y:S02]  /*14980*/  LEA R2, R3, R2, 0x18 ;  /* 0x0000000203027211 */ /* 0x002fe400078ec0ff */
[----:B------:R-:W-:-:S03]  /*14990*/  SHF.L.U32 R3, R9, 0x1f, RZ ;  /* 0x0000001f09037819 */ /* 0x000fc600000006ff */
[----:B------:R-:W-:-:S04]  /*149a0*/  IMAD R2, R8, 0x8, R2 ;  /* 0x0000000808027824 */ /* 0x000fc800078e0202 */
[----:B------:R-:W1:Y:S02]  /*149b0*/  SYNCS.PHASECHK.TRANS64.TRYWAIT P0, [R2+URZ+0x30840], R3 ;  /* 0x03084003020075a7 */ /* 0x000e64000800017f */
[----:B-1----:R-:W-:Y:S05]  /*149c0*/  @!P0 BRA `(.L_x_1203) ;  /* 0x0000002800748947 */ /* 0x002fea0003800000 */
.L_x_1259:
        /* <DEDUP_REMOVED lines=11> */
.L_x_1204:
        /* <DEDUP_REMOVED lines=37> */
.L_x_1260:
        /* <DEDUP_REMOVED lines=8> */
.L_x_1206:
[----:B0-----:R-:W2:Y:S01]  /*14d50*/  LDL.LU R2, [R1] ;  /* 0x0000000001027983 */ /* 0x001ea20000300800 */
[----:B------:R-:W-:-:S03]  /*14d60*/  MOV R13, 0x400 ;  /* 0x00000400000d7802 */ /* 0x000fc60000000f00 */
[----:B------:R-:W3:Y:S01]  /*14d70*/  LDL R11, [R1+0x4] ;  /* 0x00000400010b7983 */ /* 0x000ee20000100800 */
[----:B------:R-:W0:Y:S01]  /*14d80*/  S2R R14, SR_CgaCtaId ;  /* 0x00000000000e7919 */ /* 0x000e220000008800 */
[----:B------:R-:W-:Y:S02]  /*14d90*/  R2UR UR11, R5 ;  /* 0x00000000050b72ca */ /* 0x000fe400000e0000 */
[----:B------:R-:W-:Y:S01]  /*14da0*/  R2UR UR9, R3 ;  /* 0x00000000030972ca */ /* 0x000fe200000e0000 */
[----:B------:R-:W-:Y:S01]  /*14db0*/  UIADD3 UR4, UP0, UR36, 0x470, URZ ;  /* 0x0000047024047890 */ /* 0x000fe2000ff1e03f */
[----:B------:R-:W-:Y:S02]  /*14dc0*/  R2UR UR13, R6 ;  /* 0x00000000060d72ca */ /* 0x000fe400000e0000 */
[----:B------:R-:W-:Y:S02]  /*14dd0*/  R2UR UR12, R4 ;  /* 0x00000000040c72ca */ /* 0x000fe400000e0000 */
[----:B0-----:R-:W-:-:S07]  /*14de0*/  LEA R13, R14, R13, 0x18 ;  /* 0x0000000d0e0d7211 */ /* 0x001fce00078ec0ff */
[----:B------:R-:W-:Y:S01]  /*14df0*/  UIADD3 UR9, UR9, 0x50, URZ ;  /* 0x0000005009097890 */ /* 0x000fe2000fffe03f */
[----:B------:R-:W-:Y:S01]  /*14e00*/  UMOV UR10, URZ ;  /* 0x0000003f000a7c82 */ /* 0x000fe20008000000 */
[----:B------:R-:W-:Y:S01]  /*14e10*/  UMOV UR6, 0x0 ;  /* 0x0000000000067882 */ /* 0x000fe20000000000 */
[----:B------:R-:W-:Y:S01]  /*14e20*/  UMOV UR7, 0x14f00000 ;  /* 0x14f0000000077882 */ /* 0x000fe20000000000 */
[----:B------:R-:W-:Y:S01]  /*14e30*/  UMOV UR17, 0x40 ;  /* 0x0000004000117882 */ /* 0x000fe20000000000 */
[----:B------:R-:W-:Y:S02]  /*14e40*/  IMAD.MOV.U32 R5, RZ, RZ, R12 ;  /* 0x000000ffff057224 */ /* 0x000fe400078e000c */
[----:B------:R-:W-:Y:S02]  /*14e50*/  IMAD.MOV.U32 R6, RZ, RZ, R10 ;  /* 0x000000ffff067224 */ /* 0x000fe400078e000a */
        /* <DEDUP_REMOVED lines=18> */
.L_x_1201:
[----:B------:R-:W-:Y:S05]  /*14f80*/  BSYNC B1 ;  /* 0x0000000000017941 */ /* 0x000fea0003800000 */
.L_x_1200:
[----:B------:R-:W-:Y:S01]  /*14f90*/  VIADD R3, R8, 0x1 ;  /* 0x0000000108037836 */ /* 0x000fe20000000000 */
[----:B------:R-:W-:Y:S01]  /*14fa0*/  BSSY B1, `(.L_x_1207) ;  /* 0x0000081000017945 */ /* 0x000fe20003800000 */
[----:B------:R-:W-:-:S03]  /*14fb0*/  VIADD R13, R7, 0xffffffff ;  /* 0xffffffff070d7836 */ /* 0x000fc60000000000 */
        /* <DEDUP_REMOVED lines=8> */
[----:B------:R-:W-:Y:S01]  /*15040*/  IMAD.MOV.U32 R12, RZ, RZ, R13 ;  /* 0x000000ffff0c7224 */ /* 0x000fe200078e000d */
[----:B------:R-:W-:-:S04]  /*15050*/  ISETP.NE.U32.AND P0, PT, RZ, UR4, PT ;  /* 0x00000004ff007c0c */ /* 0x000fc8000bf05070 */
[----:B------:R-:W-:-:S13]  /*15060*/  ISETP.NE.AND.EX P0, PT, RZ, UR5, PT, P0 ;  /* 0x00000005ff007c0c */ /* 0x000fda000bf05300 */
[----:B------:R-:W-:Y:S05]  /*15070*/  @!P0 BRA `(.L_x_1209) ;  /* 0x0000000000488947 */ /* 0x000fea0003800000 */
        /* <DEDUP_REMOVED lines=18> */
.L_x_1209:
[----:B------:R-:W2:Y:S01]  /*151a0*/  S2R R3, SR_CgaCtaId ;  /* 0x0000000000037919 */ /* 0x000ea20000008800 */
[----:B------:R-:W-:-:S04]  /*151b0*/  MOV R2, 0x400 ;  /* 0x0000040000027802 */ /* 0x000fc80000000f00 */
[----:B--2---:R-:W-:Y:S02]  /*151c0*/  LEA R2, R3, R2, 0x18 ;  /* 0x0000000203027211 */ /* 0x004fe400078ec0ff */
[----:B------:R-:W-:-:S03]  /*151d0*/  SHF.L.U32 R3, R14, 0x1f, RZ ;  /* 0x0000001f0e037819 */ /* 0x000fc600000006ff */
[----:B------:R-:W-:-:S04]  /*151e0*/  IMAD R2, R15, 0x8, R2 ;  /* 0x000000080f027824 */ /* 0x000fc800078e0202 */
[----:B------:R-:W2:Y:S02]  /*151f0*/  SYNCS.PHASECHK.TRANS64.TRYWAIT P0, [R2+URZ+0x30840], R3 ;  /* 0x03084003020075a7 */ /* 0x000ea4000800017f */
[----:B--2---:R-:W-:Y:S05]  /*15200*/  @!P0 BRA `(.L_x_1210) ;  /* 0x00000020008c8947 */ /* 0x004fea0003800000 */
.L_x_1261:
        /* <DEDUP_REMOVED lines=11> */
.L_x_1211:
        /* <DEDUP_REMOVED lines=38> */
.L_x_1262:
        /* <DEDUP_REMOVED lines=8> */
.L_x_1213:
[----:B-1----:R-:W2:Y:S01]  /*155a0*/  LDL R3, [R1+0x4] ;  /* 0x0000040001037983 */ /* 0x002ea20000100800 */
[----:B0-----:R-:W-:Y:S01]  /*155b0*/  MOV R9, 0x400 ;  /* 0x0000040000097802 */ /* 0x001fe20000000f00 */
[----:B------:R-:W0:Y:S01]  /*155c0*/  S2R R11, SR_CgaCtaId ;  /* 0x00000000000b7919 */ /* 0x000e220000008800 */
[----:B------:R-:W-:Y:S02]  /*155d0*/  R2UR UR11, R5 ;  /* 0x00000000050b72ca */ /* 0x000fe400000e0000 */
        /* <DEDUP_REMOVED lines=15> */
[----:B------:R-:W-:Y:S02]  /*156d0*/  IMAD.MOV.U32 R5, RZ, RZ, R12 ;  /* 0x000000ffff057224 */ /* 0x000fe400078e000c */
[----:B------:R-:W-:Y:S01]  /*156e0*/  IMAD.MOV.U32 R6, RZ, RZ, R10 ;  /* 0x000000ffff067224 */ /* 0x000fe200078e000a */
[----:B--2---:R-:W-:-:S13]  /*156f0*/  R2UR UR5, R3 ;  /* 0x00000000030572ca */ /* 0x004fda00000e0000 */
        /* <DEDUP_REMOVED lines=11> */
.L_x_1208:
[----:B------:R-:W-:Y:S05]  /*157b0*/  BSYNC B1 ;  /* 0x0000000000017941 */ /* 0x000fea0003800000 */
.L_x_1207:
[----:B------:R-:W2:Y:S01]  /*157c0*/  LDL R2, [R1+0x10] ;  /* 0x0000100001027983 */ /* 0x000ea20000100800 */
[----:B------:R-:W-:Y:S01]  /*157d0*/  VIADD R7, R7, 0xfffffffe ;  /* 0xfffffffe07077836 */ /* 0x000fe20000000000 */
[----:B--2---:R-:W-:-:S13]  /*157e0*/  ISETP.GT.AND P0, PT, R13, R2, PT ;  /* 0x000000020d00720c */ /* 0x004fda0003f04270 */
[----:B------:R-:W-:Y:S05]  /*157f0*/  @P0 BRA `(.L_x_1214) ;  /* 0xffffffec00d40947 */ /* 0x000fea000383ffff */
.L_x_1190:
[----:B------:R-:W-:Y:S05]  /*15800*/  BSYNC B0 ;  /* 0x0000000000007941 */ /* 0x000fea0003800000 */
.L_x_1189:
        /* <DEDUP_REMOVED lines=8> */
[----:B------:R-:W1:Y:S01]  /*15890*/  FLO.U32 R0, UR4 ;  /* 0x0000000400007d00 */ /* 0x000e6200080e0000 */
[----:B------:R-:W-:-:S07]  /*158a0*/  ULDC.64 UR6, c[0x0][0x208] ;  /* 0x0000820000067ab9 */ /* 0x000fce0000000a00 */
        /* <DEDUP_REMOVED lines=8> */
.L_x_1216:
[----:B------:R-:W-:Y:S05]  /*15930*/  BSYNC B0 ;  /* 0x0000000000007941 */ /* 0x000fea0003800000 */
.L_x_1215:
        /* <DEDUP_REMOVED lines=11> */
.L_x_1263:
        /* <DEDUP_REMOVED lines=11> */
.L_x_1220:
[----:B-1----:R-:W2:Y:S01]  /*15aa0*/  LDL R0, [R1] ;  /* 0x0000000001007983 */ /* 0x002ea20000100800 */
[----:B------:R-:W-:-:S03]  /*15ab0*/  MOV R7, 0x400 ;  /* 0x0000040000077802 */ /* 0x000fc60000000f00 */
[----:B------:R-:W3:Y:S01]  /*15ac0*/  LDL.LU R2, [R1+0x4] ;  /* 0x0000040001027983 */ /* 0x000ee20000300800 */
[----:B------:R-:W1:Y:S01]  /*15ad0*/  S2R R8, SR_CgaCtaId ;  /* 0x0000000000087919 */ /* 0x000e620000008800 */
[----:B------:R-:W-:Y:S02]  /*15ae0*/  R2UR UR11, R5 ;  /* 0x00000000050b72ca */ /* 0x000fe400000e0000 */
[----:B------:R-:W-:Y:S01]  /*15af0*/  R2UR UR9, R3 ;  /* 0x00000000030972ca */ /* 0x000fe200000e0000 */
[----:B------:R-:W-:Y:S01]  /*15b00*/  UIADD3 UR4, UP0, UR36, 0x470, URZ ;  /* 0x0000047024047890 */ /* 0x000fe2000ff1e03f */
[----:B------:R-:W-:Y:S02]  /*15b10*/  R2UR UR12, R4 ;  /* 0x00000000040c72ca */ /* 0x000fe400000e0000 */
[----:B------:R-:W-:Y:S02]  /*15b20*/  R2UR UR13, R6 ;  /* 0x00000000060d72ca */ /* 0x000fe400000e0000 */
        /* <DEDUP_REMOVED lines=24> */
.L_x_1218:
[----:B------:R-:W-:Y:S05]  /*15cb0*/  BSYNC B0 ;  /* 0x0000000000007941 */ /* 0x000fea0003800000 */
.L_x_1217:
        /* <DEDUP_REMOVED lines=9> */
.L_x_1174:
[----:B------:R-:W-:Y:S05]  /*15d50*/  BSYNC B6 ;  /* 0x0000000000067941 */ /* 0x000fea0003800000 */
.L_x_1172:
[----:B------:R-:W-:-:S03]  /*15d60*/  UMOV UR4, 0xffffffff ;  /* 0xffffffff00047882 */ /* 0x000fc60000000000 */
[----:B------:R-:W-:Y:S05]  /*15d70*/  BRA.DIV UR4, `(.L_x_1221) ;  /* 0x0000001604ec7947 */ /* 0x000fea000b800000 */
[----:B------:R2:W3:Y:S04]  /*15d80*/  SHFL.IDX PT, R4, R16, RZ, 0x1f ;  /* 0x00001fff10047589 */ /* 0x0004e800000e0000 */
[----:B------:R-:W4:Y:S02]  /*15d90*/  SHFL.IDX PT, R16, R16, 0x1, 0x1f ;  /* 0x00201f0010107f89 */ /* 0x000f2400000e0000 */
.L_x_1267:
[----:B-1----:R-:W1:Y:S01]  /*15da0*/  S2R R0, SR_TID.X ;  /* 0x0000000000007919 */ /* 0x002e620000002100 */
[----:B------:R-:W-:Y:S01]  /*15db0*/  ULDC UR4, c[0x0][0xc14] ;  /* 0x0003050000047ab9 */ /* 0x000fe20000000800 */
[----:B------:R-:W-:Y:S01]  /*15dc0*/  BSSY B0, `(.L_x_1222) ;  /* 0x000000c000007945 */ /* 0x000fe20003800000 */
[----:B------:R-:W-:Y:S01]  /*15dd0*/  IMAD.MOV.U32 R17, RZ, RZ, RZ ;  /* 0x000000ffff117224 */ /* 0x000fe200078e00ff */
[----:B-1----:R-:W-:Y:S01]  /*15de0*/  LOP3.LUT R6, R0, 0x1f, RZ, 0xc0, !PT ;  /* 0x0000001f00067812 */ /* 0x002fe200078ec0ff */
[----:B------:R-:W-:-:S03]  /*15df0*/  IMAD.U32 R0, RZ, RZ, UR4 ;  /* 0x00000004ff007e24 */ /* 0x000fc6000f8e00ff */
[C---:B------:R-:W-:Y:S01]  /*15e00*/  ISETP.NE.AND P0, PT, R6.reuse, 0x1f, PT ;  /* 0x0000001f0600780c */ /* 0x040fe20003f05270 */
[----:B------:R-:W-:-:S05]  /*15e10*/  IMAD.IADD R5, R6, 0x1, R19 ;  /* 0x0000000106057824 */ /* 0x000fca00078e0213 */
[----:B------:R-:W-:-:S13]  /*15e20*/  ISETP.GE.OR P0, PT, R5, R0, !P0 ;  /* 0x000000000500720c */ /* 0x000fda0004706670 */
[----:B------:R-:W-:Y:S05]  /*15e30*/  @P0 BRA `(.L_x_1223) ;  /* 0x0000000000100947 */ /* 0x000fea0003800000 */
[----:B------:R-:W1:Y:S01]  /*15e40*/  LDC.64 R2, c[0x0][0xc58] ;  /* 0x00031600ff027b82 */ /* 0x000e620000000a00 */
[----:B------:R-:W-:Y:S01]  /*15e50*/  ULDC.64 UR4, c[0x0][0x208] ;  /* 0x0000820000047ab9 */ /* 0x000fe20000000a00 */
[----:B-1----:R-:W-:-:S05]  /*15e60*/  IMAD.WIDE R2, R5, 0x4, R2 ;  /* 0x0000000405027825 */ /* 0x002fca00078e0202 */
[----:B------:R1:W5:Y:S02]  /*15e70*/  LDG.E R17, desc[UR4][R2.64] ;  /* 0x0000000402117981 */ /* 0x000364000c1e1900 */
.L_x_1223:
[----:B------:R-:W-:Y:S05]  /*15e80*/  BSYNC B0 ;  /* 0x0000000000007941 */ /* 0x000fea0003800000 */
.L_x_1222:
[----:B------:R-:W-:-:S03]  /*15e90*/  UMOV UR4, 0xffffffff ;  /* 0xffffffff00047882 */ /* 0x000fc60000000000 */
[----:B------:R-:W-:Y:S05]  /*15ea0*/  BRA.DIV UR4, `(.L_x_1224) ;  /* 0x0000001604ec7947 */ /* 0x000fea000b800000 */
[----:B0----5:R-:W0:Y:S01]  /*15eb0*/  SHFL.UP PT, R14, R17, 0x1, RZ ;  /* 0x04200000110e7989 */ /* 0x021e2200000e00ff */
[C---:B------:R-:W-:Y:S02]  /*15ec0*/  ISETP.NE.AND P0, PT, R6.reuse, RZ, PT ;  /* 0x000000ff0600720c */ /* 0x040fe40003f05270 */
[----:B------:R-:W-:Y:S02]  /*15ed0*/  ISETP.GE.U32.AND P1, PT, R6, 0x2, PT ;  /* 0x000000020600780c */ /* 0x000fe40003f26070 */
[----:B0-----:R-:W-:Y:S02]  /*15ee0*/  SEL R14, R14, RZ, P0 ;  /* 0x000000ff0e0e7207 */ /* 0x001fe40000000000 */
[----:B------:R-:W-:-:S03]  /*15ef0*/  ISETP.GE.U32.AND P0, PT, R6, 0x4, PT ;  /* 0x000000040600780c */ /* 0x000fc60003f06070 */
[----:B------:R-:W-:-:S05]  /*15f00*/  IMAD.IADD R13, R17, 0x1, R14 ;  /* 0x00000001110d7824 */ /* 0x000fca00078e020e */
[----:B------:R-:W1:Y:S02]  /*15f10*/  SHFL.UP PT, R14, R13, 0x2, RZ ;  /* 0x044000000d0e7989 */ /* 0x000e6400000e00ff */
[----:B-1----:R-:W-:Y:S02]  /*15f20*/  SEL R2, R14, RZ, P1 ;  /* 0x000000ff0e027207 */ /* 0x002fe40000800000 */
        /* <DEDUP_REMOVED lines=13> */
.L_x_1275:
[----:B------:R-:W-:Y:S02]  /*16000*/  ULDC UR4, c[0x0][0xc10] ;  /* 0x0003040000047ab9 */ /* 0x000fe40000000800 */
[----:B------:R-:W-:-:S04]  /*16010*/  IMAD.U32 R5, RZ, RZ, UR4 ;  /* 0x00000004ff057e24 */ /* 0x000fc8000f8e00ff */
[----:B-1----:R-:W-:-:S04]  /*16020*/  IMAD R3, R14, R5, RZ ;  /* 0x000000050e037224 */ /* 0x002fc800078e02ff */
[----:B--2-4-:R-:W-:-:S05]  /*16030*/  IMAD.IADD R16, R16, 0x1, R3 ;  /* 0x0000000110107824 */ /* 0x014fca00078e0203 */
[----:B---3--:R-:W-:-:S13]  /*16040*/  ISETP.GT.AND P0, PT, R16, R4, PT ;  /* 0x000000041000720c */ /* 0x008fda0003f04270 */
[----:B------:R-:W-:Y:S05]  /*16050*/  @P0 BRA `(.L_x_1225) ;  /* 0x0000000000b80947 */ /* 0x000fea0003800000 */
[----:B------:R-:W1:Y:S02]  /*16060*/  LDC R0, c[0x0][0xc14] ;  /* 0x00030500ff007b82 */ /* 0x000e640000000800 */
.L_x_1230:
        /* <DEDUP_REMOVED lines=11> */
[----:B------:R-:W0:Y:S01]  /*16120*/  LDC.64 R2, c[0x0][0xc58] ;  /* 0x00031600ff027b82 */ /* 0x000e220000000a00 */
[----:B------:R-:W-:Y:S01]  /*16130*/  ULDC.64 UR4, c[0x0][0x208] ;  /* 0x0000820000047ab9 */ /* 0x000fe20000000a00 */
[----:B0-----:R-:W-:-:S05]  /*16140*/  IMAD.WIDE R2, R5, 0x4, R2 ;  /* 0x0000000405027825 */ /* 0x001fca00078e0202 */
[----:B------:R0:W5:Y:S02]  /*16150*/  LDG.E R17, desc[UR4][R2.64] ;  /* 0x0000000402117981 */ /* 0x000164000c1e1900 */
.L_x_1228:
[----:B------:R-:W-:Y:S05]  /*16160*/  BSYNC B0 ;  /* 0x0000000000007941 */ /* 0x000fea0003800000 */
.L_x_1227:
[----:B------:R-:W-:-:S03]  /*16170*/  UMOV UR4, 0xffffffff ;  /* 0xffffffff00047882 */ /* 0x000fc60000000000 */
[----:B------:R-:W-:Y:S05]  /*16180*/  BRA.DIV UR4, `(.L_x_1229) ;  /* 0x0000001a04047947 */ /* 0x000fea000b800000 */
[----:B-----5:R-:W1:Y:S01]  /*16190*/  SHFL.UP PT, R14, R17, 0x1, RZ ;  /* 0x04200000110e7989 */ /* 0x020e6200000e00ff */
[C---:B------:R-:W-:Y:S02]  /*161a0*/  ISETP.NE.AND P0, PT, R6.reuse, RZ, PT ;  /* 0x000000ff0600720c */ /* 0x040fe40003f05270 */
[----:B------:R-:W-:Y:S02]  /*161b0*/  ISETP.GE.U32.AND P1, PT, R6, 0x2, PT ;  /* 0x000000020600780c */ /* 0x000fe40003f26070 */
        /* <DEDUP_REMOVED lines=18> */
.L_x_1283:
[----:B------:R-:W-:Y:S02]  /*162e0*/  ULDC UR4, c[0x0][0xc10] ;  /* 0x0003040000047ab9 */ /* 0x000fe40000000800 */
[----:B------:R-:W-:-:S04]  /*162f0*/  IMAD.U32 R5, RZ, RZ, UR4 ;  /* 0x00000004ff057e24 */ /* 0x000fc8000f8e00ff */
[----:B-1----:R-:W-:-:S04]  /*16300*/  IMAD R3, R14, R5, RZ ;  /* 0x000000050e037224 */ /* 0x002fc800078e02ff */
[----:B------:R-:W-:-:S05]  /*16310*/  IMAD.IADD R16, R3, 0x1, R16 ;  /* 0x0000000103107824 */ /* 0x000fca00078e0210 */
[----:B------:R-:W-:-:S13]  /*16320*/  ISETP.GT.AND P0, PT, R16, R4, PT ;  /* 0x000000041000720c */ /* 0x000fda0003f04270 */
[----:B------:R-:W-:Y:S05]  /*16330*/  @!P0 BRA `(.L_x_1230) ;  /* 0xfffffffc004c8947 */ /* 0x000fea000383ffff */
.L_x_1225:
        /* <DEDUP_REMOVED lines=8> */
.L_x_1287:
[----:B------:R-:W-:Y:S01]  /*163c0*/  ISETP.NE.AND P0, PT, R3, RZ, PT ;  /* 0x000000ff0300720c */ /* 0x000fe20003f05270 */
[----:B------:R-:W-:-:S12]  /*163d0*/  IMAD.MOV.U32 R7, RZ, RZ, RZ ;  /* 0x000000ffff077224 */ /* 0x000fd800078e00ff */
[----:B------:R-:W-:Y:S05]  /*163e0*/  @!P0 BRA `(.L_x_1232) ;  /* 0x0000000000108947 */ /* 0x000fea0003800000 */
[----:B------:R-:W-:Y:S01]  /*163f0*/  UMOV UR4, 0xffffffff ;  /* 0xffffffff00047882 */ /* 0x000fe20000000000 */
[----:B------:R-:W-:Y:S02]  /*16400*/  VIADD R12, R6, 0xffffffff ;  /* 0xffffffff060c7836 */ /* 0x000fe40000000000 */
[----:B------:R-:W-:Y:S05]  /*16410*/  BRA.DIV UR4, `(.L_x_1233) ;  /* 0x0000001a04787947 */ /* 0x000fea000b800000 */
[----:B------:R3:W4:Y:S02]  /*16420*/  SHFL.IDX PT, R7, R2, R12, 0x1f ;  /* 0x00001f0c02077589 */ /* 0x00072400000e0000 */
.L_x_1232:
[----:B0--3--:R-:W0:Y:S01]  /*16430*/  LDC.64 R2, c[0x0][0xc68] ;  /* 0x00031a00ff027b82 */ /* 0x009e220000000a00 */
[----:B------:R-:W-:Y:S01]  /*16440*/  IMAD.IADD R19, R6, 0x1, R19 ;  /* 0x0000000106137824 */ /* 0x000fe200078e0213 */
[----:B------:R-:W-:-:S03]  /*16450*/  ULDC.64 UR4, c[0x0][0x208] ;  /* 0x0000820000047ab9 */ /* 0x000fc60000000a00 */
[----:B0-----:R-:W-:-:S05]  /*16460*/  IMAD.WIDE R2, R19, 0x4, R2 ;  /* 0x0000000413027825 */ /* 0x001fca00078e0202 */
[----:B------:R0:W1:Y:S01]  /*16470*/  LDG.E R8, desc[UR4][R2.64] ;  /* 0x0000000402087981 */ /* 0x000062000c1e1900 */
[----:B----4-:R-:W-:-:S04]  /*16480*/  IMAD R16, R7, R5, R16 ;  /* 0x0000000507107224 */ /* 0x010fc800078e0210 */
[----:B------:R-:W-:Y:S02]  /*16490*/  IMAD.IADD R7, R4, 0x1, -R16 ;  /* 0x0000000104077824 */ /* 0x000fe400078e0a10 */
[----:B0-----:R-:W-:Y:S02]  /*164a0*/  IMAD.MOV.U32 R2, RZ, RZ, RZ ;  /* 0x000000ffff027224 */ /* 0x001fe400078e00ff */
[----:B-12---:R-:W-:-:S05]  /*164b0*/  IMAD R6, R17, R8, RZ ;  /* 0x0000000811067224 */ /* 0x006fca00078e02ff */
[-C--:B------:R-:W-:Y:S02]  /*164c0*/  IABS R9, R6.reuse ;  /* 0x0000000600097213 */ /* 0x080fe40000000000 */
[----:B------:R-:W-:Y:S02]  /*164d0*/  IABS R4, R6 ;  /* 0x0000000600047213 */ /* 0x000fe40000000000 */
[----:B------:R-:W0:Y:S03]  /*164e0*/  I2F.RP R10, R9 ;  /* 0x00000009000a7306 */ /* 0x000e260000209400 */
[----:B------:R-:W-:-:S05]  /*164f0*/  IMAD.MOV R4, RZ, RZ, -R4 ;  /* 0x000000ffff047224 */ /* 0x000fca00078e0a04 */
[----:B0-----:R-:W0:Y:S02]  /*16500*/  MUFU.RCP R10, R10 ;  /* 0x0000000a000a7308 */ /* 0x001e240000001000 */
[----:B0-----:R-:W-:-:S06]  /*16510*/  VIADD R11, R10, 0xffffffe ;  /* 0x0ffffffe0a0b7836 */ /* 0x001fcc0000000000 */
[----:B------:R-:W0:Y:S02]  /*16520*/  F2I.FTZ.U32.TRUNC.NTZ R3, R11 ;  /* 0x0000000b00037305 */ /* 0x000e24000021f000 */
[----:B0-----:R-:W-:-:S04]  /*16530*/  IMAD.MOV R12, RZ, RZ, -R3 ;  /* 0x000000ffff0c7224 */ /* 0x001fc800078e0a03 */
[----:B------:R-:W-:-:S04]  /*16540*/  IMAD R13, R12, R9, RZ ;  /* 0x000000090c0d7224 */ /* 0x000fc800078e02ff */
[----:B------:R-:W-:Y:S01]  /*16550*/  IMAD.HI.U32 R2, R3, R13, R2 ;  /* 0x0000000d03027227 */ /* 0x000fe200078e0002 */
        /* <DEDUP_REMOVED lines=9> */
[----:B------:R-:W-:-:S03]  /*165f0*/  ISETP.GE.AND P0, PT, R3, RZ, PT ;  /* 0x000000ff0300720c */ /* 0x000fc60003f06270 */
[----:B------:R-:W-:-:S10]  /*16600*/  IMAD.MOV.U32 R9, RZ, RZ, R2 ;  /* 0x000000ffff097224 */ /* 0x000fd400078e0002 */
[----:B------:R-:W-:Y:S01]  /*16610*/  @!P0 IMAD.MOV R9, RZ, RZ, -R9 ;  /* 0x000000ffff098224 */ /* 0x000fe200078e0a09 */
[----:B------:R-:W-:-:S13]  /*16620*/  ISETP.NE.AND P0, PT, R6, RZ, PT ;  /* 0x000000ff0600720c */ /* 0x000fda0003f05270 */
[----:B------:R-:W-:-:S05]  /*16630*/  @!P0 LOP3.LUT R9, RZ, R6, RZ, 0x33, !PT ;  /* 0x00000006ff098212 */ /* 0x000fca00078e33ff */
[----:B------:R-:W-:Y:S02]  /*16640*/  IMAD R4, R8, R9, RZ ;  /* 0x0000000908047224 */ /* 0x000fe400078e02ff */
[----:B------:R-:W-:Y:S02]  /*16650*/  IMAD.MOV R9, RZ, RZ, -R9 ;  /* 0x000000ffff097224 */ /* 0x000fe400078e0a09 */
[----:B------:R-:W-:Y:S02]  /*16660*/  IMAD.MOV R2, RZ, RZ, -R4 ;  /* 0x000000ffff027224 */ /* 0x000fe400078e0a04 */
[----:B------:R-:W-:-:S03]  /*16670*/  IMAD R7, R6, R9, R7 ;  /* 0x0000000906077224 */ /* 0x000fc600078e0207 */
[----:B------:R-:W-:Y:S01]  /*16680*/  VIADDMNMX R8, R2, R5, R8, PT ;  /* 0x0000000502087246 */ /* 0x000fe20003800108 */
[----:B------:R-:W-:-:S03]  /*16690*/  IMAD.IADD R4, R7, 0x1, R4 ;  /* 0x0000000107047824 */ /* 0x000fc600078e0204 */
[----:B------:R-:W-:-:S04]  /*166a0*/  IABS R5, R8 ;  /* 0x0000000800057213 */ /* 0x000fc80000000000 */
[----:B------:R-:W0:Y:S08]  /*166b0*/  I2F.RP R10, R5 ;  /* 0x00000005000a7306 */ /* 0x000e300000209400 */
[----:B0-----:R-:W0:Y:S02]  /*166c0*/  MUFU.RCP R10, R10 ;  /* 0x0000000a000a7308 */ /* 0x001e240000001000 */
[----:B0-----:R-:W-:-:S06]  /*166d0*/  VIADD R2, R10, 0xffffffe ;  /* 0x0ffffffe0a027836 */ /* 0x001fcc0000000000 */
[----:B------:R0:W1:Y:S02]  /*166e0*/  F2I.FTZ.U32.TRUNC.NTZ R3, R2 ;  /* 0x0000000200037305 */ /* 0x000064000021f000 */
[----:B0-----:R-:W-:Y:S02]  /*166f0*/  IMAD.MOV.U32 R2, RZ, RZ, RZ ;  /* 0x000000ffff027224 */ /* 0x001fe400078e00ff */
[----:B-1----:R-:W-:-:S04]  /*16700*/  IMAD.MOV R6, RZ, RZ, -R3 ;  /* 0x000000ffff067224 */ /* 0x002fc800078e0a03 */
[----:B------:R-:W-:Y:S01]  /*16710*/  IMAD R9, R6, R5, RZ ;  /* 0x0000000506097224 */ /* 0x000fe200078e02ff */
[----:B------:R-:W-:-:S03]  /*16720*/  IABS R6, R7 ;  /* 0x0000000700067213 */ /* 0x000fc60000000000 */
[----:B------:R-:W-:Y:S01]  /*16730*/  IMAD.HI.U32 R3, R3, R9, R2 ;  /* 0x0000000903037227 */ /* 0x000fe200078e0002 */
[----:B------:R-:W-:-:S05]  /*16740*/  IABS R9, R8 ;  /* 0x0000000800097213 */ /* 0x000fca0000000000 */
        /* <DEDUP_REMOVED lines=12> */
[----:B------:R-:W-:Y:S01]  /*16810*/  @!P0 LOP3.LUT R3, RZ, R8, RZ, 0x33, !PT ;  /* 0x00000008ff038212 */ /* 0x000fe200078e33ff */
[----:B------:R-:W-:-:S03]  /*16820*/  IMAD.MOV R8, RZ, RZ, -R8 ;  /* 0x000000ffff087224 */ /* 0x000fc600078e0a08 */
[----:B------:R-:W-:Y:S01]  /*16830*/  LOP3.LUT R2, RZ, R3, RZ, 0x33, !PT ;  /* 0x00000003ff027212 */ /* 0x000fe200078e33ff */
[----:B------:R-:W-:-:S04]  /*16840*/  IMAD R18, R3, R8, R4 ;  /* 0x0000000803127224 */ /* 0x000fc800078e0204 */
[----:B------:R-:W-:Y:S01]  /*16850*/  IMAD.IADD R17, R17, 0x1, R2 ;  /* 0x0000000111117824 */ /* 0x000fe200078e0202 */
[----:B------:R-:W-:Y:S06]  /*16860*/  BRA `(.L_x_1234) ;  /* 0x00000000001c7947 */ /* 0x000fec0003800000 */
.L_x_1226:
[----:B------:R-:W-:Y:S01]  /*16870*/  UMOV UR4, URZ ;  /* 0x0000003f00047c82 */ /* 0x000fe20008000000 */
[----:B------:R-:W-:Y:S01]  /*16880*/  UMOV UR5, URZ ;  /* 0x0000003f00057c82 */ /* 0x000fe20008000000 */
[----:B------:R-:W-:Y:S01]  /*16890*/  ULDC UR6, c[0x0][0xc14] ;  /* 0x0003050000067ab9 */ /* 0x000fe20000000800 */
[----:B------:R-:W-:Y:S02]  /*168a0*/  IMAD.MOV.U32 R16, RZ, RZ, R4 ;  /* 0x000000ffff107224 */ /* 0x000fe400078e0004 */
[----:B------:R-:W-:Y:S02]  /*168b0*/  IMAD.U32 R17, RZ, RZ, UR4 ;  /* 0x00000004ff117e24 */ /* 0x000fe4000f8e00ff */
[----:B------:R-:W-:Y:S02]  /*168c0*/  IMAD.U32 R18, RZ, RZ, UR5 ;  /* 0x00000005ff127e24 */ /* 0x000fe4000f8e00ff */
[----:B------:R-:W-:-:S07]  /*168d0*/  IMAD.U32 R19, RZ, RZ, UR6 ;  /* 0x00000006ff137e24 */ /* 0x000fce000f8e00ff */
.L_x_1234:
        /* <DEDUP_REMOVED lines=12> */
.L_x_1160:
[----:B-1----:R-:W3:Y:S01]  /*169a0*/  LDL.LU R0, [R1+0x18] ;  /* 0x0000180001007983 */ /* 0x002ee20000300800 */
[----:B------:R-:W-:Y:S01]  /*169b0*/  BSSY B0, `(.L_x_1236) ;  /* 0x000000b000007945 */ /* 0x000fe20003800000 */
[----:B------:R-:W1:Y:S01]  /*169c0*/  S2R R5, SR_CgaCtaId ;  /* 0x0000000000057919 */ /* 0x000e620000008800 */
[----:B---3--:R-:W-:-:S05]  /*169d0*/  VIADD R0, R0, 0x1 ;  /* 0x0000000100007836 */ /* 0x008fca0000000000 */
[----:B--2---:R-:W-:-:S04]  /*169e0*/  LEA.HI R2, R0, R0, RZ, 0x1 ;  /* 0x0000000000027211 */ /* 0x004fc800078f08ff */
[----:B------:R-:W-:-:S05]  /*169f0*/  LOP3.LUT R3, R2, 0xfffffffe, RZ, 0xc0, !PT ;  /* 0xfffffffe02037812 */ /* 0x000fca00078ec0ff */
[----:B------:R-:W-:Y:S01]  /*16a00*/  IMAD.IADD R3, R0, 0x1, -R3 ;  /* 0x0000000100037824 */ /* 0x000fe200078e0a03 */
[----:B------:R-:W-:-:S04]  /*16a10*/  MOV R0, 0x400 ;  /* 0x0000040000007802 */ /* 0x000fc80000000f00 */
[----:B-1----:R-:W-:Y:S02]  /*16a20*/  LEA R0, R5, R0, 0x18 ;  /* 0x0000000005007211 */ /* 0x002fe400078ec0ff */
[----:B------:R-:W-:-:S04]  /*16a30*/  SHF.L.U32 R3, R3, 0x1f, RZ ;  /* 0x0000001f03037819 */ /* 0x000fc800000006ff */
[----:B------:R-:W1:Y:S02]  /*16a40*/  SYNCS.PHASECHK.TRANS64.TRYWAIT P0, [R0+URZ+0x30820], R3 ;  /* 0x03082003000075a7 */ /* 0x000e64000800017f */
[----:B-1----:R-:W-:Y:S05]  /*16a50*/  @!P0 BRA `(.L_x_1237) ;  /* 0x0000001400108947 */ /* 0x002fea0003800000 */
.L_x_1290:
[----:B------:R-:W-:Y:S05]  /*16a60*/  BSYNC B0 ;  /* 0x0000000000007941 */ /* 0x000fea0003800000 */
.L_x_1236:
[----:B------:R-:W-:-:S03]  /*16a70*/  UMOV UR4, 0xffffffff ;  /* 0xffffffff00047882 */ /* 0x000fc60000000000 */
[----:B------:R-:W-:Y:S05]  /*16a80*/  BRA.DIV UR4, `(.L_x_1238) ;  /* 0x0000001604187947 */ /* 0x000fea000b800000 */
[----:B------:R-:W2:Y:S02]  /*16a90*/  S2R R2, SR_TID.X ;  /* 0x0000000000027919 */ /* 0x000ea40000002100 */
[----:B--2---:R-:W-:-:S04]  /*16aa0*/  SHF.R.U32.HI R2, RZ, 0x5, R2 ;  /* 0x00000005ff027819 */ /* 0x004fc80000011602 */
[----:B------:R-:W-:-:S05]  /*16ab0*/  LOP3.LUT R2, R2, 0x3, RZ, 0xc0, !PT ;  /* 0x0000000302027812 */ /* 0x000fca00078ec0ff */
[----:B------:R2:W3:Y:S02]  /*16ac0*/  SHFL.IDX PT, R14, R2, RZ, 0x1f ;  /* 0x00001fff020e7589 */ /* 0x0004e400000e0000 */
.L_x_1293:
[----:B---3--:R-:W-:Y:S01]  /*16ad0*/  ISETP.NE.AND P0, PT, R14, RZ, PT ;  /* 0x000000ff0e00720c */ /* 0x008fe20003f05270 */
[----:B------:R-:W-:-:S12]  /*16ae0*/  BSSY B0, `(.L_x_1239) ;  /* 0x0000029000007945 */ /* 0x000fd80003800000 */
[----:B------:R-:W-:Y:S05]  /*16af0*/  @P0 BRA `(.L_x_1240) ;  /* 0x00000000009c0947 */ /* 0x000fea0003800000 */
[----:B------:R-:W-:-:S03]  /*16b00*/  UMOV UR4, 0xffffffff ;  /* 0xffffffff00047882 */ /* 0x000fc60000000000 */
[----:B------:R-:W-:Y:S05]  /*16b10*/  BRA.DIV UR4, `(.L_x_1241) ;  /* 0x0000001604287947 */ /* 0x000fea000b800000 */
[----:B------:R-:W-:-:S13]  /*16b20*/  ELECT P6, URZ, PT ;  /* 0x00000000003f782f */ /* 0x000fda00038c0000 */
.L_x_1296:
[----:B------:R-:W-:Y:S05]  /*16b30*/  @!P6 BRA `(.L_x_1240) ;  /* 0x00000000008ce947 */ /* 0x000fea0003800000 */
[----:B--2---:R-:W2:Y:S02]  /*16b40*/  LDL R2, [R1+0x20] ;  /* 0x0000200001027983 */ /* 0x004ea40000100800 */
[----:B--2---:R-:W-:-:S13]  /*16b50*/  R2UR UR4, R2 ;  /* 0x00000000020472ca */ /* 0x004fda00000e0000 */
[----:B------:R-:W-:-:S06]  /*16b60*/  ULOP3.LUT UR4, UR4, 0x2, URZ, 0xfc, !UPT ;  /* 0x0000000204047892 */ /* 0x000fcc000f8efc3f */
[----:B------:R-:W-:-:S05]  /*16b70*/  IMAD.U32 R2, RZ, RZ, UR4 ;  /* 0x00000004ff027e24 */ /* 0x000fca000f8e00ff */
[----:B------:R-:W-:-:S13]  /*16b80*/  ISETP.NE.AND P2, PT, R2, 0x3, PT ;  /* 0x000000030200780c */ /* 0x000fda0003f45270 */
[----:B------:R-:W-:Y:S05]  /*16b90*/  @!P2 BRA `(.L_x_1242) ;  /* 0x000000000004a947 */ /* 0x000fea0003800000 */
[----:B------:R-:W-:Y:S01]  /*16ba0*/  BPT.TRAP 0x1 ;  /* 0x000000040000795c */ /* 0x000fe20000300000 */
.L_x_1242:
[----:B-1----:R-:W2:Y:S04]  /*16bb0*/  LDL R3, [R1] ;  /* 0x0000000001037983 */ /* 0x002ea80000100800 */
[----:B------:R-:W3:Y:S01]  /*16bc0*/  LDL.LU R7, [R1+0x8] ;  /* 0x0000080001077983 */ /* 0x000ee20000300800 */
[----:B------:R-:W-:-:S04]  /*16bd0*/  VIADD R2, R0, 0x30840 ;  /* 0x0003084000027836 */ /* 0x000fc80000000000 */
[C---:B--2---:R-:W-:Y:S02]  /*16be0*/  IMAD R6, R3.reuse, 0x8, R2 ;  /* 0x0000000803067824 */ /* 0x044fe400078e0202 */
[----:B------:R-:W-:Y:S01]  /*16bf0*/  VIADD R3, R3, 0x1 ;  /* 0x0000000103037836 */ /* 0x000fe20000000000 */
[----:B---3--:R-:W-:-:S04]  /*16c00*/  SHF.L.U32 R5, R7, 0x1f, RZ ;  /* 0x0000001f07057819 */ /* 0x008fc800000006ff */
[C---:B------:R-:W-:Y:S01]  /*16c10*/  ISETP.NE.AND P1, PT, R3.reuse, 0x2, PT ;  /* 0x000000020300780c */ /* 0x040fe20003f25270 */
[----:B------:R-:W1:Y:S03]  /*16c20*/  SYNCS.PHASECHK.TRANS64.TRYWAIT P0, [R6+URZ], R5 ;  /* 0x00000005060075a7 */ /* 0x000e66000800017f */
[----:B------:R-:W-:Y:S02]  /*16c30*/  SEL R4, RZ, 0x1, P1 ;  /* 0x00000001ff047807 */ /* 0x000fe40000800000 */
[----:B------:R-:W-:Y:S02]  /*16c40*/  SEL R3, R3, RZ, P1 ;  /* 0x000000ff03037207 */ /* 0x000fe40000800000 */
[----:B------:R-:W-:-:S03]  /*16c50*/  LOP3.LUT R4, R7, R4, RZ, 0x3c, !PT ;  /* 0x0000000407047212 */ /* 0x000fc600078e3cff */
[----:B------:R-:W-:Y:S01]  /*16c60*/  IMAD R7, R3, 0x8, R2 ;  /* 0x0000000803077824 */ /* 0x000fe200078e0202 */
[----:B------:R-:W-:Y:S01]  /*16c70*/  SHF.L.U32 R2, R4, 0x1f, RZ ;  /* 0x0000001f04027819 */ /* 0x000fe200000006ff */
[----:B-1----:R-:W-:Y:S06]  /*16c80*/  @!P0 BRA `(.L_x_1243) ;  /* 0x0000001000ec8947 */ /* 0x002fec0003800000 */
.L_x_1297:
[----:B------:R-:W2:Y:S02]  /*16c90*/  SYNCS.PHASECHK.TRANS64.TRYWAIT P0, [R7+URZ], R2 ;  /* 0x00000002070075a7 */ /* 0x000ea4000800017f */
[----:B--2---:R-:W-:Y:S05]  /*16ca0*/  @!P0 BRA `(.L_x_1244) ;  /* 0x0000001000f88947 */ /* 0x004fea0003800000 */
.L_x_1298:
[----:B------:R-:W-:Y:S05]  /*16cb0*/  @!P2 BRA `(.L_x_1245) ;  /* 0x000000000004a947 */ /* 0x000fea0003800000 */
[----:B------:R-:W-:Y:S01]  /*16cc0*/  BPT.TRAP 0x1 ;  /* 0x000000040000795c */ /* 0x000fe20000300000 */
.L_x_1245:
[----:B------:R-:W3:Y:S01]  /*16cd0*/  LDL.LU R4, [R1] ;  /* 0x0000000001047983 */ /* 0x000ee20000300800 */
[----:B------:R-:W-:-:S04]  /*16ce0*/  VIADD R0, R0, 0x30860 ;  /* 0x0003086000007836 */ /* 0x000fc80000000000 */
[----:B---3--:R-:W-:-:S04]  /*16cf0*/  IMAD R4, R4, 0x8, R0 ;  /* 0x0000000804047824 */ /* 0x008fc800078e0200 */
[----:B------:R-:W3:Y:S02]  /*16d00*/  SYNCS.PHASECHK.TRANS64.TRYWAIT P0, [R4+URZ], R5 ;  /* 0x00000005040075a7 */ /* 0x000ee4000800017f */
[----:B---3--:R-:W-:Y:S05]  /*16d10*/  @!P0 BRA `(.L_x_1246) ;  /* 0x0000001000f08947 */ /* 0x008fea0003800000 */
.L_x_1299:
[----:B------:R-:W-:-:S07]  /*16d20*/  IMAD R3, R3, 0x8, R0 ;  /* 0x0000000803037824 */ /* 0x000fce00078e0200 */
.L_x_1247:
[----:B----4-:R4:W0:Y:S02]  /*16d30*/  SYNCS.PHASECHK.TRANS64.TRYWAIT P0, [R3+URZ], R2 ;  /* 0x00000002030075a7 */ /* 0x010824000800017f */
[----:B0-----:R-:W-:Y:S05]  /*16d40*/  @!P0 NANOSLEEP.SYNCS 0x989680 ;  /* 0x009896800000895d */ /* 0x001fea0003900000 */
[----:B------:R-:W0:Y:S02]  /*16d50*/  @!P0 SYNCS.PHASECHK.TRANS64 P0, [R3+URZ], R2 ;  /* 0x00000002030085a7 */ /* 0x000e24000800007f */
[----:B0-----:R-:W-:Y:S05]  /*16d60*/  @!P0 BRA `(.L_x_1247) ;  /* 0xfffffffc00f08947 */ /* 0x001fea000383ffff */
.L_x_1240:
[----:B------:R-:W-:Y:S05]  /*16d70*/  BSYNC B0 ;  /* 0x0000000000007941 */ /* 0x000fea0003800000 */
.L_x_1239:
[----:B------:R-:W-:Y:S05]  /*16d80*/  EXIT ;  /* 0x000000000000794d */ /* 0x000fea0003800000 */
.L_x_1064:
[----:B0-----:R-:W-:-:S04]  /*16d90*/  IMAD.U32 R3, RZ, RZ, UR39 ;  /* 0x00000027ff037e24 */ /* 0x001fc8000f8e00ff */
[----:B------:R0:W1:Y:S03]  /*16da0*/  SYNCS.PHASECHK.TRANS64.TRYWAIT P1, [R3+URZ+0x30800], R0 ;  /* 0x03080000030075a7 */ /* 0x000066000802017f */
[----:B-1----:R-:W-:Y:S05]  /*16db0*/  @!P1 NANOSLEEP.SYNCS 0x989680 ;  /* 0x009896800000995d */ /* 0x002fea0003900000 */
[----:B------:R-:W1:Y:S02]  /*16dc0*/  @!P1 SYNCS.PHASECHK.TRANS64 P1, [R3+URZ+0x30800], R0 ;  /* 0x03080000030095a7 */ /* 0x000e64000802007f */
[----:B-1----:R-:W-:Y:S05]  /*16dd0*/  @!P1 BRA `(.L_x_1064) ;  /* 0xfffffffc00ec9947 */ /* 0x002fea000383ffff */
[----:B------:R-:W-:Y:S05]  /*16de0*/  BRA `(.L_x_1248) ;  /* 0xfffffeac006c7947 */ /* 0x000fea000383ffff */
.L_x_1068:
[----:B-1----:R1:W3:Y:S02]  /*16df0*/  SYNCS.PHASECHK.TRANS64.TRYWAIT P1, [R5+URZ+0x30830], R0 ;  /* 0x03083000050075a7 */ /* 0x0022e4000802017f */
[----:B---3--:R-:W-:Y:S05]  /*16e00*/  @!P1 NANOSLEEP.SYNCS 0x989680 ;  /* 0x009896800000995d */ /* 0x008fea0003900000 */
[----:B------:R-:W3:Y:S02]  /*16e10*/  @!P1 SYNCS.PHASECHK.TRANS64 P1, [R5+URZ+0x30830], R0 ;  /* 0x03083000050095a7 */ /* 0x000ee4000802007f */
[----:B---3--:R-:W-:Y:S05]  /*16e20*/  @!P1 BRA `(.L_x_1068) ;  /* 0xfffffffc00f09947 */ /* 0x008fea000383ffff */
[----:B------:R-:W-:Y:S05]  /*16e30*/  BRA `(.L_x_1067) ;  /* 0xfffffeac00a07947 */ /* 0x000fea000383ffff */
.L_x_1084:
[----:B-1----:R-:W-:-:S04]  /*16e40*/  IMAD.U32 R121, RZ, RZ, UR6 ;  /* 0x00000006ff797e24 */ /* 0x002fc8000f8e00ff */
[----:B------:R1:W2:Y:S03]  /*16e50*/  SYNCS.PHASECHK.TRANS64.TRYWAIT P1, [R121+URZ+0x30830], R10 ;  /* 0x0308300a790075a7 */ /* 0x0002a6000802017f */
[----:B--2---:R-:W-:Y:S05]  /*16e60*/  @!P1 NANOSLEEP.SYNCS 0x989680 ;  /* 0x009896800000995d */ /* 0x004fea0003900000 */
[----:B------:R-:W2:Y:S02]  /*16e70*/  @!P1 SYNCS.PHASECHK.TRANS64 P1, [R121+URZ+0x30830], R10 ;  /* 0x0308300a790095a7 */ /* 0x000ea4000802007f */
[----:B--2---:R-:W-:Y:S05]  /*16e80*/  @!P1 BRA `(.L_x_1084) ;  /* 0xfffffffc00ec9947 */ /* 0x004fea000383ffff */
[----:B------:R-:W-:Y:S05]  /*16e90*/  BRA `(.L_x_1083) ;  /* 0xfffffee000107947 */ /* 0x000fea000383ffff */
.L_x_1088:
[----:B--2---:R-:W-:-:S04]  /*16ea0*/  IMAD.U32 R195, RZ, RZ, UR14 ;  /* 0x0000000effc37e24 */ /* 0x004fc8000f8e00ff */
[----:B------:R2:W3:Y:S03]  /*16eb0*/  SYNCS.PHASECHK.TRANS64.TRYWAIT P1, [R195+URZ+0x30850], R0 ;  /* 0x03085000c30075a7 */ /* 0x0004e6000802017f */
[----:B---3--:R-:W-:Y:S05]  /*16ec0*/  @!P1 NANOSLEEP.SYNCS 0x989680 ;  /* 0x009896800000995d */ /* 0x008fea0003900000 */
[----:B------:R-:W3:Y:S02]  /*16ed0*/  @!P1 SYNCS.PHASECHK.TRANS64 P1, [R195+URZ+0x30850], R0 ;  /* 0x03085000c30095a7 */ /* 0x000ee4000802007f */
[----:B---3--:R-:W-:Y:S05]  /*16ee0*/  @!P1 BRA `(.L_x_1088) ;  /* 0xfffffffc00ec9947 */ /* 0x008fea000383ffff */
[----:B------:R-:W-:Y:S05]  /*16ef0*/  BRA `(.L_x_1087) ;  /* 0xfffffee800b87947 */ /* 0x000fea000383ffff */
.L_x_1105:
[----:B-1----:R-:W-:-:S04]  /*16f00*/  IMAD.U32 R4, RZ, RZ, UR6 ;  /* 0x00000006ff047e24 */ /* 0x002fc8000f8e00ff */
[----:B------:R1:W2:Y:S03]  /*16f10*/  SYNCS.PHASECHK.TRANS64.TRYWAIT P1, [R4+URZ+0x30830], R3 ;  /* 0x03083003040075a7 */ /* 0x0002a6000802017f */
[----:B--2---:R-:W-:Y:S05]  /*16f20*/  @!P1 NANOSLEEP.SYNCS 0x989680 ;  /* 0x009896800000995d */ /* 0x004fea0003900000 */
[----:B------:R-:W2:Y:S02]  /*16f30*/  @!P1 SYNCS.PHASECHK.TRANS64 P1, [R4+URZ+0x30830], R3 ;  /* 0x03083003040095a7 */ /* 0x000ea4000802007f */
[----:B--2---:R-:W-:Y:S05]  /*16f40*/  @!P1 BRA `(.L_x_1105) ;  /* 0xfffffffc00ec9947 */ /* 0x004fea000383ffff */
[----:B------:R-:W-:Y:S05]  /*16f50*/  BRA `(.L_x_1104) ;  /* 0xffffff1400bc7947 */ /* 0x000fea000383ffff */
.L_x_1109:
[----:B01----:R-:W-:-:S04]  /*16f60*/  IMAD.U32 R3, RZ, RZ, UR7 ;  /* 0x00000007ff037e24 */ /* 0x003fc8000f8e00ff */
[----:B------:R0:W1:Y:S03]  /*16f70*/  SYNCS.PHASECHK.TRANS64.TRYWAIT P1, [R3+URZ+0x30850], R0 ;  /* 0x03085000030075a7 */ /* 0x000066000802017f */
[----:B-1----:R-:W-:Y:S05]  /*16f80*/  @!P1 NANOSLEEP.SYNCS 0x989680 ;  /* 0x009896800000995d */ /* 0x002fea0003900000 */
[----:B------:R-:W1:Y:S02]  /*16f90*/  @!P1 SYNCS.PHASECHK.TRANS64 P1, [R3+URZ+0x30850], R0 ;  /* 0x03085000030095a7 */ /* 0x000e64000802007f */
[----:B-1----:R-:W-:Y:S05]  /*16fa0*/  @!P1 BRA `(.L_x_1109) ;  /* 0xfffffffc00ec9947 */ /* 0x002fea000383ffff */
[----:B------:R-:W-:Y:S05]  /*16fb0*/  BRA `(.L_x_1108) ;  /* 0xffffff2000647947 */ /* 0x000fea000383ffff */
.L_x_1115:
[----:B-1----:R-:W-:-:S04]  /*16fc0*/  IMAD.U32 R4, RZ, RZ, UR6 ;  /* 0x00000006ff047e24 */ /* 0x002fc8000f8e00ff */
[----:B------:R1:W2:Y:S03]  /*16fd0*/  SYNCS.PHASECHK.TRANS64.TRYWAIT P1, [R4+URZ+0x30830], R3 ;  /* 0x03083003040075a7 */ /* 0x0002a6000802017f */
[----:B--2---:R-:W-:Y:S05]  /*16fe0*/  @!P1 NANOSLEEP.SYNCS 0x989680 ;  /* 0x009896800000995d */ /* 0x004fea0003900000 */
[----:B------:R-:W2:Y:S02]  /*16ff0*/  @!P1 SYNCS.PHASECHK.TRANS64 P1, [R4+URZ+0x30830], R3 ;  /* 0x03083003040095a7 */ /* 0x000ea4000802007f */
[----:B--2---:R-:W-:Y:S05]  /*17000*/  @!P1 BRA `(.L_x_1115) ;  /* 0xfffffffc00ec9947 */ /* 0x004fea000383ffff */
[----:B------:R-:W-:Y:S05]  /*17010*/  BRA `(.L_x_1114) ;  /* 0xffffff3800b47947 */ /* 0x000fea000383ffff */
.L_x_1119:
[----:B01----:R-:W-:-:S04]  /*17020*/  IMAD.U32 R3, RZ, RZ, UR7 ;  /* 0x00000007ff037e24 */ /* 0x003fc8000f8e00ff */
[----:B------:R0:W1:Y:S03]  /*17030*/  SYNCS.PHASECHK.TRANS64.TRYWAIT P1, [R3+URZ+0x30850], R0 ;  /* 0x03085000030075a7 */ /* 0x000066000802017f */
[----:B-1----:R-:W-:Y:S05]  /*17040*/  @!P1 NANOSLEEP.SYNCS 0x989680 ;  /* 0x009896800000995d */ /* 0x002fea0003900000 */
[----:B------:R-:W1:Y:S02]  /*17050*/  @!P1 SYNCS.PHASECHK.TRANS64 P1, [R3+URZ+0x30850], R0 ;  /* 0x03085000030095a7 */ /* 0x000e64000802007f */
[----:B-1----:R-:W-:Y:S05]  /*17060*/  @!P1 BRA `(.L_x_1119) ;  /* 0xfffffffc00ec9947 */ /* 0x002fea000383ffff */
[----:B------:R-:W-:Y:S05]  /*17070*/  BRA `(.L_x_1118) ;  /* 0xffffff44005c7947 */ /* 0x000fea000383ffff */
.L_x_1132:
[----:B-1----:R-:W-:-:S04]  /*17080*/  IMAD.U32 R5, RZ, RZ, UR5 ;  /* 0x00000005ff057e24 */ /* 0x002fc8000f8e00ff */
[----:B------:R1:W2:Y:S03]  /*17090*/  SYNCS.PHASECHK.TRANS64.TRYWAIT P0, [R5+URZ+0x30850], R0 ;  /* 0x03085000050075a7 */ /* 0x0002a6000800017f */
[----:B--2---:R-:W-:Y:S05]  /*170a0*/  @!P0 NANOSLEEP.SYNCS 0x989680 ;  /* 0x009896800000895d */ /* 0x004fea0003900000 */
[----:B------:R-:W2:Y:S02]  /*170b0*/  @!P0 SYNCS.PHASECHK.TRANS64 P0, [R5+URZ+0x30850], R0 ;  /* 0x03085000050085a7 */ /* 0x000ea4000800007f */
[----:B--2---:R-:W-:Y:S05]  /*170c0*/  @!P0 BRA `(.L_x_1132) ;  /* 0xfffffffc00ec8947 */ /* 0x004fea000383ffff */
[----:B------:R-:W-:Y:S05]  /*170d0*/  BRA `(.L_x_1131) ;  /* 0xffffff7400247947 */ /* 0x000fea000383ffff */
.L_x_1181:
[----:B------:R-:W1:Y:S01]  /*170e0*/  S2R R9, SR_TID.X ;  /* 0x0000000000097919 */ /* 0x000e620000002100 */
[----:B------:R-:W-:Y:S01]  /*170f0*/  BSSY B0, `(.L_x_1249) ;  /* 0x000000a000007945 */ /* 0x000fe20003800000 */
[----:B------:R-:W-:Y:S02]  /*17100*/  IMAD.MOV.U32 R12, RZ, RZ, RZ ;  /* 0x000000ffff0c7224 */ /* 0x000fe400078e00ff */
[----:B0-----:R-:W-:Y:S02]  /*17110*/  IMAD.MOV.U32 R11, RZ, RZ, 0x1f ;  /* 0x0000001fff0b7424 */ /* 0x001fe400078e00ff */
[----:B------:R-:W-:Y:S01]  /*17120*/  IMAD.MOV.U32 R15, RZ, RZ, -0x1 ;  /* 0xffffffffff0f7424 */ /* 0x000fe200078e00ff */
[----:B-1----:R-:W-:-:S04]  /*17130*/  SHF.R.U32.HI R9, RZ, 0x5, R9 ;  /* 0x00000005ff097819 */ /* 0x002fc80000011609 */
[----:B------:R-:W-:-:S05]  /*17140*/  LOP3.LUT R9, R9, 0x3, RZ, 0xc0, !PT ;  /* 0x0000000309097812 */ /* 0x000fca00078ec0ff */
[----:B------:R-:W-:-:S07]  /*17150*/  IMAD.MOV.U32 R13, RZ, RZ, R9 ;  /* 0x000000ffff0d7224 */ /* 0x000fce00078e0009 */
[----:B------:R-:W-:Y:S05]  /*17160*/  WARPSYNC.COLLECTIVE R15, `(.L_x_1250) ;  /* 0x000000000f087348 */ /* 0x000fea0003c00000 */
[----:B------:R0:W1:Y:S02]  /*17170*/  SHFL.IDX P6, R14, R13, R12, R11 ;  /* 0x0000000c0d0e7389 */ /* 0x00006400000c000b */
[----:B01----:R-:W-:Y:S01]  /*17180*/  ENDCOLLECTIVE ;  /* 0x000000000000791b */ /* 0x003fe20003800000 */
.L_x_1250:
[----:B------:R-:W-:Y:S05]  /*17190*/  BSYNC B0 ;  /* 0x0000000000007941 */ /* 0x000fea0003800000 */
.L_x_1249:
[----:B------:R-:W-:Y:S05]  /*171a0*/  BRA `(.L_x_1251) ;  /* 0xffffffc000e47947 */ /* 0x000fea000383ffff */
.L_x_1182:
[----:B------:R-:W-:Y:S01]  /*171b0*/  BSSY B0, `(.L_x_1252) ;  /* 0x0000006000007945 */ /* 0x000fe20003800000 */
[----:B------:R-:W-:-:S07]  /*171c0*/  IMAD.MOV.U32 R15, RZ, RZ, -0x1 ;  /* 0xffffffffff0f7424 */ /* 0x000fce00078e00ff */
[----:B0-----:R-:W-:Y:S05]  /*171d0*/  WARPSYNC.COLLECTIVE R15, `(.L_x_1253) ;  /* 0x000000000f0c7348 */ /* 0x001fea0003c00000 */
[----:B------:R-:W-:Y:S02]  /*171e0*/  ELECT P6, UR62, PT ;  /* 0x00000000003e782f */ /* 0x000fe400038c0000 */
[----:B------:R-:W-:Y:S01]  /*171f0*/  MOV R14, UR62 ;  /* 0x0000003e000e7c02 */ /* 0x000fe20008000f00 */
[----:B0-----:R-:W-:Y:S10]  /*17200*/  ENDCOLLECTIVE ;  /* 0x000000000000791b */ /* 0x001ff40003800000 */
.L_x_1253:
[----:B------:R-:W-:Y:S05]  /*17210*/  BSYNC B0 ;  /* 0x0000000000007941 */ /* 0x000fea0003800000 */
.L_x_1252:
[----:B------:R-:W-:Y:S05]  /*17220*/  BRA `(.L_x_1254) ;  /* 0xffffffc000d47947 */ /* 0x000fea000383ffff */
.L_x_1185:
[----:B0-----:R0:W1:Y:S02]  /*17230*/  SYNCS.PHASECHK.TRANS64.TRYWAIT P0, [R9+URZ+0x30840], R10 ;  /* 0x0308400a090075a7 */ /* 0x001064000800017f */
[----:B-1----:R-:W-:Y:S05]  /*17240*/  @!P0 NANOSLEEP.SYNCS 0x989680 ;  /* 0x009896800000895d */ /* 0x002fea0003900000 */
[----:B------:R-:W1:Y:S02]  /*17250*/  @!P0 SYNCS.PHASECHK.TRANS64 P0, [R9+URZ+0x30840], R10 ;  /* 0x0308400a090085a7 */ /* 0x000e64000800007f */
[----:B-1----:R-:W-:Y:S05]  /*17260*/  @!P0 BRA `(.L_x_1185) ;  /* 0xfffffffc00f08947 */ /* 0x002fea000383ffff */
[----:B------:R-:W-:Y:S05]  /*17270*/  BRA `(.L_x_1255) ;  /* 0xffffffc400407947 */ /* 0x000fea000383ffff */
.L_x_1188:
        /* <DEDUP_REMOVED lines=8> */
.L_x_1196:
[----:B0-----:R0:W1:Y:S02]  /*17300*/  SYNCS.PHASECHK.TRANS64.TRYWAIT P0, [R2+URZ+0x30840], R3 ;  /* 0x03084003020075a7 */ /* 0x001064000800017f */
[----:B-1----:R-:W-:Y:S05]  /*17310*/  @!P0 NANOSLEEP.SYNCS 0x989680 ;  /* 0x009896800000895d */ /* 0x002fea0003900000 */
[----:B------:R-:W1:Y:S02]  /*17320*/  @!P0 SYNCS.PHASECHK.TRANS64 P0, [R2+URZ+0x30840], R3 ;  /* 0x03084003020085a7 */ /* 0x000e64000800007f */
[----:B-1----:R-:W-:Y:S05]  /*17330*/  @!P0 BRA `(.L_x_1196) ;  /* 0xfffffffc00f08947 */ /* 0x002fea000383ffff */
[----:B------:R-:W-:Y:S05]  /*17340*/  BRA `(.L_x_1257) ;  /* 0xffffffcc004c7947 */ /* 0x000fea000383ffff */
.L_x_1198:
[----:B0-----:R0:W1:Y:S02]  /*17350*/  SYNCS.PHASECHK.TRANS64.TRYWAIT P0, [R3+URZ+0x60], R2 ;  /* 0x00006002030075a7 */ /* 0x001064000800017f */
[----:B-1----:R-:W-:Y:S05]  /*17360*/  @!P0 NANOSLEEP.SYNCS 0x989680 ;  /* 0x009896800000895d */ /* 0x002fea0003900000 */
[----:B------:R-:W1:Y:S02]  /*17370*/  @!P0 SYNCS.PHASECHK.TRANS64 P0, [R3+URZ+0x60], R2 ;  /* 0x00006002030085a7 */ /* 0x000e64000800007f */
[----:B-1----:R-:W-:Y:S05]  /*17380*/  @!P0 BRA `(.L_x_1198) ;  /* 0xfffffffc00f08947 */ /* 0x002fea000383ffff */
[----:B------:R-:W-:Y:S05]  /*17390*/  BRA `(.L_x_1258) ;  /* 0xffffffcc00f87947 */ /* 0x000fea000383ffff */
.L_x_1203:
[----:B-1----:R1:W2:Y:S02]  /*173a0*/  SYNCS.PHASECHK.TRANS64.TRYWAIT P0, [R2+URZ+0x30840], R3 ;  /* 0x03084003020075a7 */ /* 0x0022a4000800017f */
[----:B--2---:R-:W-:Y:S05]  /*173b0*/  @!P0 NANOSLEEP.SYNCS 0x989680 ;  /* 0x009896800000895d */ /* 0x004fea0003900000 */
[----:B------:R-:W2:Y:S02]  /*173c0*/  @!P0 SYNCS.PHASECHK.TRANS64 P0, [R2+URZ+0x30840], R3 ;  /* 0x03084003020085a7 */ /* 0x000ea4000800007f */
[----:B--2---:R-:W-:Y:S05]  /*173d0*/  @!P0 BRA `(.L_x_1203) ;  /* 0xfffffffc00f08947 */ /* 0x004fea000383ffff */
[----:B------:R-:W-:Y:S05]  /*173e0*/  BRA `(.L_x_1259) ;  /* 0xffffffd400787947 */ /* 0x000fea000383ffff */
.L_x_1205:
[----:B0-----:R0:W1:Y:S02]  /*173f0*/  SYNCS.PHASECHK.TRANS64.TRYWAIT P1, [R3+URZ+0x60], R2 ;  /* 0x00006002030075a7 */ /* 0x001064000802017f */
[----:B-1----:R-:W-:Y:S05]  /*17400*/  @!P1 NANOSLEEP.SYNCS 0x989680 ;  /* 0x009896800000995d */ /* 0x002fea0003900000 */
[----:B------:R-:W1:Y:S02]  /*17410*/  @!P1 SYNCS.PHASECHK.TRANS64 P1, [R3+URZ+0x60], R2 ;  /* 0x00006002030095a7 */ /* 0x000e64000802007f */
[----:B-1----:R-:W-:Y:S05]  /*17420*/  @!P1 BRA `(.L_x_1205) ;  /* 0xfffffffc00f09947 */ /* 0x002fea000383ffff */
[----:B------:R-:W-:Y:S05]  /*17430*/  BRA `(.L_x_1260) ;  /* 0xffffffd800247947 */ /* 0x000fea000383ffff */
.L_x_1210:
[----:B--2---:R2:W3:Y:S02]  /*17440*/  SYNCS.PHASECHK.TRANS64.TRYWAIT P0, [R2+URZ+0x30840], R3 ;  /* 0x03084003020075a7 */ /* 0x0044e4000800017f */
[----:B---3--:R-:W-:Y:S05]  /*17450*/  @!P0 NANOSLEEP.SYNCS 0x989680 ;  /* 0x009896800000895d */ /* 0x008fea0003900000 */
[----:B------:R-:W3:Y:S02]  /*17460*/  @!P0 SYNCS.PHASECHK.TRANS64 P0, [R2+URZ+0x30840], R3 ;  /* 0x03084003020085a7 */ /* 0x000ee4000800007f */
[----:B---3--:R-:W-:Y:S05]  /*17470*/  @!P0 BRA `(.L_x_1210) ;  /* 0xfffffffc00f08947 */ /* 0x008fea000383ffff */
[----:B------:R-:W-:Y:S05]  /*17480*/  BRA `(.L_x_1261) ;  /* 0xffffffdc00607947 */ /* 0x000fea000383ffff */
.L_x_1212:
[----:B0-----:R0:W1:Y:S02]  /*17490*/  SYNCS.PHASECHK.TRANS64.TRYWAIT P1, [R2+URZ+0x60], R9 ;  /* 0x00006009020075a7 */ /* 0x001064000802017f */
[----:B-1----:R-:W-:Y:S05]  /*174a0*/  @!P1 NANOSLEEP.SYNCS 0x989680 ;  /* 0x009896800000995d */ /* 0x002fea0003900000 */
[----:B------:R-:W1:Y:S02]  /*174b0*/  @!P1 SYNCS.PHASECHK.TRANS64 P1, [R2+URZ+0x60], R9 ;  /* 0x00006009020095a7 */ /* 0x000e64000802007f */
[----:B-1----:R-:W-:Y:S05]  /*174c0*/  @!P1 BRA `(.L_x_1212) ;  /* 0xfffffffc00f09947 */ /* 0x002fea000383ffff */
[----:B------:R-:W-:Y:S05]  /*174d0*/  BRA `(.L_x_1262) ;  /* 0xffffffe000107947 */ /* 0x000fea000383ffff */
.L_x_1219:
[----:B-1----:R1:W2:Y:S02]  /*174e0*/  SYNCS.PHASECHK.TRANS64.TRYWAIT P0, [R3+URZ+0x30860], R0 ;  /* 0x03086000030075a7 */ /* 0x0022a4000800017f */
[----:B--2---:R-:W-:Y:S05]  /*174f0*/  @!P0 NANOSLEEP.SYNCS 0x989680 ;  /* 0x009896800000895d */ /* 0x004fea0003900000 */
[----:B------:R-:W2:Y:S02]  /*17500*/  @!P0 SYNCS.PHASECHK.TRANS64 P0, [R3+URZ+0x30860], R0 ;  /* 0x03086000030085a7 */ /* 0x000ea4000800007f */
[----:B--2---:R-:W-:Y:S05]  /*17510*/  @!P0 BRA `(.L_x_1219) ;  /* 0xfffffffc00f08947 */ /* 0x004fea000383ffff */
[----:B------:R-:W-:Y:S05]  /*17520*/  BRA `(.L_x_1263) ;  /* 0xffffffe400307947 */ /* 0x000fea000383ffff */
.L_x_1221:
[----:B------:R-:W-:Y:S01]  /*17530*/  BSSY B0, `(.L_x_1264) ;  /* 0x0000008000007945 */ /* 0x000fe20003800000 */
[----:B------:R-:W-:Y:S02]  /*17540*/  IMAD.MOV.U32 R13, RZ, RZ, R16 ;  /* 0x000000ffff0d7224 */ /* 0x000fe400078e0010 */
[----:B------:R-:W-:Y:S02]  /*17550*/  IMAD.MOV.U32 R12, RZ, RZ, RZ ;  /* 0x000000ffff0c7224 */ /* 0x000fe400078e00ff */
[----:B0-----:R-:W-:Y:S02]  /*17560*/  IMAD.MOV.U32 R11, RZ, RZ, 0x1f ;  /* 0x0000001fff0b7424 */ /* 0x001fe400078e00ff */
[----:B------:R-:W-:-:S07]  /*17570*/  IMAD.MOV.U32 R15, RZ, RZ, -0x1 ;  /* 0xffffffffff0f7424 */ /* 0x000fce00078e00ff */
[----:B-1----:R-:W-:Y:S05]  /*17580*/  WARPSYNC.COLLECTIVE R15, `(.L_x_1265) ;  /* 0x000000000f087348 */ /* 0x002fea0003c00000 */
[----:B------:R0:W2:Y:S02]  /*17590*/  SHFL.IDX P6, R14, R13, R12, R11 ;  /* 0x0000000c0d0e7389 */ /* 0x0000a400000c000b */
[----:B012---:R-:W-:Y:S01]  /*175a0*/  ENDCOLLECTIVE ;  /* 0x000000000000791b */ /* 0x007fe20003800000 */
.L_x_1265:
[----:B------:R-:W-:Y:S05]  /*175b0*/  BSYNC B0 ;  /* 0x0000000000007941 */ /* 0x000fea0003800000 */
.L_x_1264:
        /* <DEDUP_REMOVED lines=8> */
.L_x_1266:
[----:B------:R-:W-:Y:S01]  /*17640*/  IMAD.MOV.U32 R16, RZ, RZ, R14 ;  /* 0x000000ffff107224 */ /* 0x000fe200078e000e */
[----:B------:R-:W-:Y:S06]  /*17650*/  BRA `(.L_x_1267) ;  /* 0xffffffe400d07947 */ /* 0x000fec000383ffff */
.L_x_1224:
[----:B------:R-:W-:Y:S01]  /*17660*/  BSSY B0, `(.L_x_1268) ;  /* 0x0000008000007945 */ /* 0x000fe20003800000 */
[----:B-----5:R-:W-:Y:S02]  /*17670*/  IMAD.MOV.U32 R13, RZ, RZ, R17 ;  /* 0x000000ffff0d7224 */ /* 0x020fe400078e0011 */
[----:B------:R-:W-:Y:S02]  /*17680*/  IMAD.MOV.U32 R12, RZ, RZ, 0x1 ;  /* 0x00000001ff0c7424 */ /* 0x000fe400078e00ff */
[----:B0-----:R-:W-:Y:S02]  /*17690*/  IMAD.MOV.U32 R11, RZ, RZ, RZ ;  /* 0x000000ffff0b7224 */ /* 0x001fe400078e00ff */
[----:B------:R-:W-:-:S07]  /*176a0*/  IMAD.MOV.U32 R15, RZ, RZ, -0x1 ;  /* 0xffffffffff0f7424 */ /* 0x000fce00078e00ff */
[----:B-1234-:R-:W-:Y:S05]  /*176b0*/  WARPSYNC.COLLECTIVE R15, `(.L_x_1269) ;  /* 0x000000000f087348 */ /* 0x01efea0003c00000 */
[----:B------:R0:W0:Y:S02]  /*176c0*/  SHFL.UP P6, R14, R13, R12, R11 ;  /* 0x0400000c0d0e7389 */ /* 0x00002400000c000b */
[----:B01234-:R-:W-:Y:S01]  /*176d0*/  ENDCOLLECTIVE ;  /* 0x000000000000791b */ /* 0x01ffe20003800000 */
.L_x_1269:
[----:B------:R-:W-:Y:S05]  /*176e0*/  BSYNC B0 ;  /* 0x0000000000007941 */ /* 0x000fea0003800000 */
.L_x_1268:
        /* <DEDUP_REMOVED lines=10> */
.L_x_1270:
        /* <DEDUP_REMOVED lines=8> */
.L_x_1271:
        /* <DEDUP_REMOVED lines=8> */
.L_x_1272:
        /* <DEDUP_REMOVED lines=8> */
.L_x_1273:
        /* <DEDUP_REMOVED lines=8> */
.L_x_1274:
[----:B------:R-:W-:Y:S05]  /*17990*/  BRA `(.L_x_1275) ;  /* 0xffffffe400987947 */ /* 0x000fea000383ffff */
.L_x_1229:
[----:B------:R-:W-:Y:S01]  /*179a0*/  BSSY B0, `(.L_x_1276) ;  /* 0x0000008000007945 */ /* 0x000fe20003800000 */
[----:B-----5:R-:W-:Y:S02]  /*179b0*/  IMAD.MOV.U32 R13, RZ, RZ, R17 ;  /* 0x000000ffff0d7224 */ /* 0x020fe400078e0011 */
[----:B------:R-:W-:Y:S02]  /*179c0*/  IMAD.MOV.U32 R12, RZ, RZ, 0x1 ;  /* 0x00000001ff0c7424 */ /* 0x000fe400078e00ff */
[----:B------:R-:W-:Y:S02]  /*179d0*/  IMAD.MOV.U32 R11, RZ, RZ, RZ ;  /* 0x000000ffff0b7224 */ /* 0x000fe400078e00ff */
[----:B------:R-:W-:-:S07]  /*179e0*/  IMAD.MOV.U32 R15, RZ, RZ, -0x1 ;  /* 0xffffffffff0f7424 */ /* 0x000fce00078e00ff */
[----:B0-----:R-:W-:Y:S05]  /*179f0*/  WARPSYNC.COLLECTIVE R15, `(.L_x_1277) ;  /* 0x000000000f087348 */ /* 0x001fea0003c00000 */
[----:B------:R1:W2:Y:S02]  /*17a00*/  SHFL.UP P6, R14, R13, R12, R11 ;  /* 0x0400000c0d0e7389 */ /* 0x0002a400000c000b */
[----:B012---:R-:W-:Y:S01]  /*17a10*/  ENDCOLLECTIVE ;  /* 0x000000000000791b */ /* 0x007fe20003800000 */
.L_x_1277:
[----:B------:R-:W-:Y:S05]  /*17a20*/  BSYNC B0 ;  /* 0x0000000000007941 */ /* 0x000fea0003800000 */
.L_x_1276:
        /* <DEDUP_REMOVED lines=10> */
.L_x_1278:
        /* <DEDUP_REMOVED lines=8> */
.L_x_1279:
        /* <DEDUP_REMOVED lines=8> */
.L_x_1280:
        /* <DEDUP_REMOVED lines=8> */
.L_x_1281:
        /* <DEDUP_REMOVED lines=8> */
.L_x_1282:
[----:B------:R-:W-:Y:S05]  /*17cd0*/  BRA `(.L_x_1283) ;  /* 0xffffffe400807947 */ /* 0x000fea000383ffff */
.L_x_1231:
[----:B------:R-:W-:Y:S01]  /*17ce0*/  BSSY B0, `(.L_x_1284) ;  /* 0x0000006000007945 */ /* 0x000fe20003800000 */
[----:B------:R-:W-:Y:S01]  /*17cf0*/  PLOP3.LUT P6, PT, P6, PT, PT, 0x8, 0x0 ;  /* 0x000000000000781c */ /* 0x000fe200037ce170 */
[----:B------:R-:W-:-:S12]  /*17d00*/  IMAD.MOV.U32 R15, RZ, RZ, -0x1 ;  /* 0xffffffffff0f7424 */ /* 0x000fd800078e00ff */
[----:B0-----:R-:W-:Y:S05]  /*17d10*/  WARPSYNC.COLLECTIVE R15, `(.L_x_1285) ;  /* 0x000000000f087348 */ /* 0x001fea0003c00000 */
[----:B------:R-:W-:Y:S01]  /*17d20*/  VOTE.ANY R14, PT, P6 ;  /* 0x00000000000e7806 */ /* 0x000fe200030e0100 */
[----:B0-----:R-:W-:Y:S06]  /*17d30*/  ENDCOLLECTIVE ;  /* 0x000000000000791b */ /* 0x001fec0003800000 */
.L_x_1285:
[----:B------:R-:W-:Y:S05]  /*17d40*/  BSYNC B0 ;  /* 0x0000000000007941 */ /* 0x000fea0003800000 */
.L_x_1284:
        /* <DEDUP_REMOVED lines=9> */
.L_x_1286:
[----:B------:R-:W-:Y:S01]  /*17de0*/  IMAD.MOV.U32 R17, RZ, RZ, R14 ;  /* 0x000000ffff117224 */ /* 0x000fe200078e000e */
[----:B------:R-:W-:Y:S06]  /*17df0*/  BRA `(.L_x_1287) ;  /* 0xffffffe400707947 */ /* 0x000fec000383ffff */
.L_x_1233:
[----:B------:R-:W-:Y:S01]  /*17e00*/  BSSY B0, `(.L_x_1288) ;  /* 0x0000007000007945 */ /* 0x000fe20003800000 */
[----:B------:R-:W-:Y:S02]  /*17e10*/  IMAD.MOV.U32 R13, RZ, RZ, R2 ;  /* 0x000000ffff0d7224 */ /* 0x000fe400078e0002 */
[----:B------:R-:W-:Y:S02]  /*17e20*/  IMAD.MOV.U32 R11, RZ, RZ, 0x1f ;  /* 0x0000001fff0b7424 */ /* 0x000fe400078e00ff */
[----:B------:R-:W-:-:S07]  /*17e30*/  IMAD.MOV.U32 R15, RZ, RZ, -0x1 ;  /* 0xffffffffff0f7424 */ /* 0x000fce00078e00ff */
[----:B012---:R-:W-:Y:S05]  /*17e40*/  WARPSYNC.COLLECTIVE R15, `(.L_x_1289) ;  /* 0x000000000f087348 */ /* 0x007fea0003c00000 */
[----:B------:R3:W4:Y:S02]  /*17e50*/  SHFL.IDX P6, R14, R13, R12, R11 ;  /* 0x0000000c0d0e7389 */ /* 0x00072400000c000b */
[----:B01234-:R-:W-:Y:S01]  /*17e60*/  ENDCOLLECTIVE ;  /* 0x000000000000791b */ /* 0x01ffe20003800000 */
.L_x_1289:
[----:B------:R-:W-:Y:S05]  /*17e70*/  BSYNC B0 ;  /* 0x0000000000007941 */ /* 0x000fea0003800000 */
.L_x_1288:
[----:B------:R-:W-:Y:S01]  /*17e80*/  IMAD.MOV.U32 R7, RZ, RZ, R14 ;  /* 0x000000ffff077224 */ /* 0x000fe200078e000e */
[----:B------:R-:W-:Y:S06]  /*17e90*/  BRA `(.L_x_1232) ;  /* 0xffffffe400647947 */ /* 0x000fec000383ffff */
.L_x_1237:
[----:B-1----:R1:W2:Y:S02]  /*17ea0*/  SYNCS.PHASECHK.TRANS64.TRYWAIT P0, [R0+URZ+0x30820], R3 ;  /* 0x03082003000075a7 */ /* 0x0022a4000800017f */
[----:B--2---:R-:W-:Y:S05]  /*17eb0*/  @!P0 NANOSLEEP.SYNCS 0x989680 ;  /* 0x009896800000895d */ /* 0x004fea0003900000 */
[----:B------:R-:W2:Y:S02]  /*17ec0*/  @!P0 SYNCS.PHASECHK.TRANS64 P0, [R0+URZ+0x30820], R3 ;  /* 0x03082003000085a7 */ /* 0x000ea4000800007f */
[----:B--2---:R-:W-:Y:S05]  /*17ed0*/  @!P0 BRA `(.L_x_1237) ;  /* 0xfffffffc00f08947 */ /* 0x004fea000383ffff */
[----:B------:R-:W-:Y:S05]  /*17ee0*/  BRA `(.L_x_1290) ;  /* 0xffffffe800dc7947 */ /* 0x000fea000383ffff */
.L_x_1238:
[----:B------:R-:W2:Y:S01]  /*17ef0*/  S2R R2, SR_TID.X ;  /* 0x0000000000027919 */ /* 0x000ea20000002100 */
[----:B------:R-:W-:Y:S01]  /*17f00*/  BSSY B0, `(.L_x_1291) ;  /* 0x000000a000007945 */ /* 0x000fe20003800000 */
[----:B------:R-:W-:Y:S02]  /*17f10*/  IMAD.MOV.U32 R12, RZ, RZ, RZ ;  /* 0x000000ffff0c7224 */ /* 0x000fe400078e00ff */
[----:B0-----:R-:W-:Y:S02]  /*17f20*/  IMAD.MOV.U32 R11, RZ, RZ, 0x1f ;  /* 0x0000001fff0b7424 */ /* 0x001fe400078e00ff */
[----:B------:R-:W-:Y:S01]  /*17f30*/  IMAD.MOV.U32 R15, RZ, RZ, -0x1 ;  /* 0xffffffffff0f7424 */ /* 0x000fe200078e00ff */
[----:B--2---:R-:W-:-:S04]  /*17f40*/  SHF.R.U32.HI R2, RZ, 0x5, R2 ;  /* 0x00000005ff027819 */ /* 0x004fc80000011602 */
[----:B------:R-:W-:-:S05]  /*17f50*/  LOP3.LUT R2, R2, 0x3, RZ, 0xc0, !PT ;  /* 0x0000000302027812 */ /* 0x000fca00078ec0ff */
[----:B------:R-:W-:-:S07]  /*17f60*/  IMAD.MOV.U32 R13, RZ, RZ, R2 ;  /* 0x000000ffff0d7224 */ /* 0x000fce00078e0002 */
[----:B-1----:R-:W-:Y:S05]  /*17f70*/  WARPSYNC.COLLECTIVE R15, `(.L_x_1292) ;  /* 0x000000000f087348 */ /* 0x002fea0003c00000 */
[----:B------:R0:W2:Y:S02]  /*17f80*/  SHFL.IDX P6, R14, R13, R12, R11 ;  /* 0x0000000c0d0e7389 */ /* 0x0000a400000c000b */
[----:B012---:R-:W-:Y:S01]  /*17f90*/  ENDCOLLECTIVE ;  /* 0x000000000000791b */ /* 0x007fe20003800000 */
.L_x_1292:
[----:B------:R-:W-:Y:S05]  /*17fa0*/  BSYNC B0 ;  /* 0x0000000000007941 */ /* 0x000fea0003800000 */
.L_x_1291:
[----:B------:R-:W-:Y:S05]  /*17fb0*/  BRA `(.L_x_1293) ;  /* 0xffffffe800c47947 */ /* 0x000fea000383ffff */
.L_x_1241:
[----:B------:R-:W-:Y:S01]  /*17fc0*/  BSSY B1, `(.L_x_1294) ;  /* 0x0000006000017945 */ /* 0x000fe20003800000 */
[----:B------:R-:W-:-:S07]  /*17fd0*/  IMAD.MOV.U32 R15, RZ, RZ, -0x1 ;  /* 0xffffffffff0f7424 */ /* 0x000fce00078e00ff */
[----:B012---:R-:W-:Y:S05]  /*17fe0*/  WARPSYNC.COLLECTIVE R15, `(.L_x_1295) ;  /* 0x000000000f0c7348 */ /* 0x007fea0003c00000 */
[----:B------:R-:W-:Y:S02]  /*17ff0*/  ELECT P6, UR62, PT ;  /* 0x00000000003e782f */ /* 0x000fe400038c0000 */
[----:B------:R-:W-:Y:S01]  /*18000*/  MOV R14, UR62 ;  /* 0x0000003e000e7c02 */ /* 0x000fe20008000f00 */
[----:B012---:R-:W-:Y:S10]  /*18010*/  ENDCOLLECTIVE ;  /* 0x000000000000791b */ /* 0x007ff40003800000 */
.L_x_1295:
[----:B------:R-:W-:Y:S05]  /*18020*/  BSYNC B1 ;  /* 0x0000000000017941 */ /* 0x000fea0003800000 */
.L_x_1294:
[----:B------:R-:W-:Y:S05]  /*18030*/  BRA `(.L_x_1296) ;  /* 0xffffffe800bc7947 */ /* 0x000fea000383ffff */
.L_x_1243:
[----:B-1----:R1:W2:Y:S02]  /*18040*/  SYNCS.PHASECHK.TRANS64.TRYWAIT P0, [R6+URZ], R5 ;  /* 0x00000005060075a7 */ /* 0x0022a4000800017f */
[----:B--2---:R-:W-:Y:S05]  /*18050*/  @!P0 NANOSLEEP.SYNCS 0x989680 ;  /* 0x009896800000895d */ /* 0x004fea0003900000 */
[----:B------:R-:W2:Y:S02]  /*18060*/  @!P0 SYNCS.PHASECHK.TRANS64 P0, [R6+URZ], R5 ;  /* 0x00000005060085a7 */ /* 0x000ea4000800007f */
[----:B--2---:R-:W-:Y:S05]  /*18070*/  @!P0 BRA `(.L_x_1243) ;  /* 0xfffffffc00f08947 */ /* 0x004fea000383ffff */
[----:B------:R-:W-:Y:S05]  /*18080*/  BRA `(.L_x_1297) ;  /* 0xffffffec00007947 */ /* 0x000fea000383ffff */
.L_x_1244:
[----:B--2---:R2:W3:Y:S02]  /*18090*/  SYNCS.PHASECHK.TRANS64.TRYWAIT P0, [R7+URZ], R2 ;  /* 0x00000002070075a7 */ /* 0x0044e4000800017f */
[----:B---3--:R-:W-:Y:S05]  /*180a0*/  @!P0 NANOSLEEP.SYNCS 0x989680 ;  /* 0x009896800000895d */ /* 0x008fea0003900000 */
[----:B------:R-:W3:Y:S02]  /*180b0*/  @!P0 SYNCS.PHASECHK.TRANS64 P0, [R7+URZ], R2 ;  /* 0x00000002070085a7 */ /* 0x000ee4000800007f */
[----:B---3--:R-:W-:Y:S05]  /*180c0*/  @!P0 BRA `(.L_x_1244) ;  /* 0xfffffffc00f08947 */ /* 0x008fea000383ffff */
[----:B------:R-:W-:Y:S05]  /*180d0*/  BRA `(.L_x_1298) ;  /* 0xffffffe800f47947 */ /* 0x000fea000383ffff */
.L_x_1246:
[----:B---3--:R3:W4:Y:S02]  /*180e0*/  SYNCS.PHASECHK.TRANS64.TRYWAIT P0, [R4+URZ], R5 ;  /* 0x00000005040075a7 */ /* 0x008724000800017f */
[----:B----4-:R-:W-:Y:S05]  /*180f0*/  @!P0 NANOSLEEP.SYNCS 0x989680 ;  /* 0x009896800000895d */ /* 0x010fea0003900000 */
[----:B------:R-:W4:Y:S02]  /*18100*/  @!P0 SYNCS.PHASECHK.TRANS64 P0, [R4+URZ], R5 ;  /* 0x00000005040085a7 */ /* 0x000f24000800007f */
[----:B----4-:R-:W-:Y:S05]  /*18110*/  @!P0 BRA `(.L_x_1246) ;  /* 0xfffffffc00f08947 */ /* 0x010fea000383ffff */
[----:B------:R-:W-:Y:S05]  /*18120*/  BRA `(.L_x_1299) ;  /* 0xffffffe800fc7947 */ /* 0x000fea000383ffff */
.L_x_1300:
        /* <DEDUP_REMOVED lines=13> */
.L_x_2660:


//--------------------- .text._ZN7cutlass13device_kernelIN5flash11enable_sm90INS1_16FlashAttnFwdSm90INS1_25CollectiveMainloopFwdSm90ILi2EN4cute5tupleIJNS5_1CILi1EEES8_S8_EEENS6_IJNS7_ILi128EEENS7_ILi96EEENS7_ILi192EEEEEELi192ENS_10bfloat16_tEfNS_4arch4Sm90ELb0ELb1ELb1ELb1ELb0ELb1ELb0ELb1ELb1ELb0ELb0ELb0EEENS1_21CollectiveEpilogueFwdINS6_IJSA_SC_SB_EEES9_SE_SG_Li256ELb1ELb0ELb0ELb0EEENS1_36VarlenDynamicPersistentTileSchedulerILi128ELi96ELi256ELi32ELb0ELb0ELb1ELb1ELb0ELb1EEEEEEEEEvNT_6ParamsE --------------------------
	.section	.text._ZN7cutlass13device_kernelIN5flash11enable_sm90INS1_16FlashAttnFwdSm90INS1_25CollectiveMainloopFwdSm90ILi2EN4cute5tupleIJNS5_1CILi1EEES8_S8_EEENS6_IJNS7_ILi128EEENS7_ILi96EEENS7_ILi192EEEEEELi192ENS_10bfloat16_tEfNS_4arch4Sm90ELb0ELb1ELb1ELb1ELb0ELb1ELb0ELb1ELb1ELb0ELb0ELb0EEENS1_21CollectiveEpilogueFwdINS6_IJSA_SC_SB_EEES9_SE_SG_Li256ELb1ELb0ELb0ELb0EEENS1_36VarlenDynamicPersistentTileSchedulerILi128ELi96ELi256ELi32ELb0ELb0ELb1ELb1ELb0ELb1EEEEEEEEEvNT_6ParamsE,"ax",@progbits
	.align	128
.text._ZN7cutlass13device_kernelIN5flash11enable_sm90INS1_16FlashAttnFwdSm90INS1_25CollectiveMainloopFwdSm90ILi2EN4cute5tupleIJNS5_1CILi1EEES8_S8_EEENS6_IJNS7_ILi128EEENS7_ILi96EEENS7_ILi192EEEEEELi192ENS_10bfloat16_tEfNS_4arch4Sm90ELb0ELb1ELb1ELb1ELb0ELb1ELb0ELb1ELb1ELb0ELb0ELb0EEENS1_21CollectiveEpilogueFwdINS6_IJSA_SC_SB_EEES9_SE_SG_Li256ELb1ELb0ELb0ELb0EEENS1_36VarlenDynamicPersistentTileSchedulerILi128ELi96ELi256ELi32ELb0ELb0ELb1ELb1ELb0ELb1EEEEEEEEEvNT_6ParamsE:
        .type           _ZN7cutlass13device_kernelIN5flash11enable_sm90INS1_16FlashAttnFwdSm90INS1_25CollectiveMainloopFwdSm90ILi2EN4cute5tupleIJNS5_1CILi1EEES8_S8_EEENS6_IJNS7_ILi128EEENS7_ILi96EEENS7_ILi192EEEEEELi192ENS_10bfloat16_tEfNS_4arch4Sm90ELb0ELb1ELb1ELb1ELb0ELb1ELb0ELb1ELb1ELb0ELb0ELb0EEENS1_21CollectiveEpilogueFwdINS6_IJSA_SC_SB_EEES9_SE_SG_Li256ELb1ELb0ELb0ELb0EEENS1_36VarlenDynamicPersistentTileSchedulerILi128ELi96ELi256ELi32ELb0ELb0ELb1ELb1ELb0ELb1EEEEEEEEEvNT_6ParamsE,@function
        .size           _ZN7cutlass13device_kernelIN5flash11enable_sm90INS1_16FlashAttnFwdSm90INS1_25CollectiveMainloopFwdSm90ILi2EN4cute5tupleIJNS5_1CILi1EEES8_S8_EEENS6_IJNS7_ILi128EEENS7_ILi96EEENS7_ILi192EEEEEELi192ENS_10bfloat16_tEfNS_4arch4Sm90ELb0ELb1ELb1ELb1ELb0ELb1ELb0ELb1ELb1ELb0ELb0ELb0EEENS1_21CollectiveEpilogueFwdINS6_IJSA_SC_SB_EEES9_SE_SG_Li256ELb1ELb0ELb0ELb0EEENS1_36VarlenDynamicPersistentTileSchedulerILi128ELi96ELi256ELi32ELb0ELb0ELb1ELb1ELb0ELb1EEEEEEEEEvNT_6ParamsE,(.L_x_2661 - _ZN7cutlass13device_kernelIN5flash11enable_sm90INS1_16FlashAttnFwdSm90INS1_25CollectiveMainloopFwdSm90ILi2EN4cute5tupleIJNS5_1CILi1EEES8_S8_EEENS6_IJNS7_ILi128EEENS7_ILi96EEENS7_ILi192EEEEEELi192ENS_10bfloat16_tEfNS_4arch4Sm90ELb0ELb1ELb1ELb1ELb0ELb1ELb0ELb1ELb1ELb0ELb0ELb0EEENS1_21CollectiveEpilogueFwdINS6_IJSA_SC_SB_EEES9_SE_SG_Li256ELb1ELb0ELb0ELb0EEENS1_36VarlenDynamicPersistentTileSchedulerILi128ELi96ELi256ELi32ELb0ELb0ELb1ELb1ELb0ELb1EEEEEEEEEvNT_6ParamsE)
        .other          _ZN7cutlass13device_kernelIN5flash11enable_sm90INS1_16FlashAttnFwdSm90INS1_25CollectiveMainloopFwdSm90ILi2EN4cute5tupleIJNS5_1CILi1EEES8_S8_EEENS6_IJNS7_ILi128EEENS7_ILi96EEENS7_ILi192EEEEEELi192ENS_10bfloat16_tEfNS_4arch4Sm90ELb0ELb1ELb1ELb1ELb0ELb1ELb0ELb1ELb1ELb0ELb0ELb0EEENS1_21CollectiveEpilogueFwdINS6_IJSA_SC_SB_EEES9_SE_SG_Li256ELb1ELb0ELb0ELb0EEENS1_36VarlenDynamicPersistentTileSchedulerILi128ELi96ELi256ELi32ELb0ELb0ELb1ELb1ELb0ELb1EEEEEEEEEvNT_6ParamsE,@"STO_CUDA_ENTRY STV_DEFAULT"
_ZN7cutlass13device_kernelIN5flash11enable_sm90INS1_16FlashAttnFwdSm90INS1_25CollectiveMainloopFwdSm90ILi2EN4cute5tupleIJNS5_1CILi1EEES8_S8_EEENS6_IJNS7_ILi128EEENS7_ILi96EEENS7_ILi192EEEEEELi192ENS_10bfloat16_tEfNS_4arch4Sm90ELb0ELb1ELb1ELb1ELb0ELb1ELb0ELb1ELb1ELb0ELb0ELb0EEENS1_21CollectiveEpilogueFwdINS6_IJSA_SC_SB_EEES9_SE_SG_Li256ELb1ELb0ELb0ELb0EEENS1_36VarlenDynamicPersistentTileSchedulerILi128ELi96ELi256ELi32ELb0ELb0ELb1ELb1ELb0ELb1EEEEEEEEEvNT_6ParamsE:
        /* <DEDUP_REMOVED lines=27> */
.L_x_1302:
[----:B------:R-:W-:Y:S05]  /*01b0*/  BSYNC B0 ;  /* 0x0000000000007941 */ /* 0x000fea0003800000 */
.L_x_1301:
        /* <DEDUP_REMOVED lines=41> */
.L_x_1303:
        /* <DEDUP_REMOVED lines=22> */
.L_x_1304:
        /* <DEDUP_REMOVED lines=18> */
.L_x_1305:
        /* <DEDUP_REMOVED lines=22> */
.L_x_1306:
        /* <DEDUP_REMOVED lines=22> */
.L_x_1307:
[----:B------:R-:W-:Y:S01]  /*0990*/  PLOP3.LUT P0, PT, PT, PT, UP0, 0x80, 0x0 ;  /* 0x000000000000781c */ /* 0x000fe20003f0f008 */
[----:B------:R-:W-:Y:S01]  /*09a0*/  UMOV UR60, 0x1 ;  /* 0x00000001003c7882 */ /* 0x000fe20000000000 */
[----:B------:R-:W-:Y:S01]  /*09b0*/  NOP ;  /* 0x0000000000007918 */ /* 0x000fe20000000000 */
[----:B------:R-:W-:Y:S01]  /*09c0*/  USEL UR60, UR60, 0x2, !UP0 ;  /* 0x000000023c3c7887 */ /* 0x000fe2000c000000 */
[----:B------:R-:W-:Y:S01]  /*09d0*/  BSSY B7, `(.L_x_1308) ;  /* 0x000297c000077945 */ /* 0x000fe20003800000 */
[----:B012-4-:R-:W-:Y:S08]  /*09e0*/  BAR.SYNC.DEFER_BLOCKING 0x0 ;  /* 0x0000000000007b1d */ /* 0x017ff00000010000 */
[----:B------:R-:W-:Y:S05]  /*09f0*/  @!P0 BRA `(.L_x_1309) ;  /* 0x0000022c00c88947 */ /* 0x000fea0003800000 */
.L_x_1310:
[----:B------:R-:W-:-:S08]  /*0a00*/  NOP ;  /* 0x0000000000007918 */ /* 0x000fd00000000000 */
[----:B------:R-:W0:Y:S02]  /*0a10*/  USETMAXREG.TRY_ALLOC.CTAPOOL UP0, 0xf0 ;  /* 0x000000f0000079c8 */ /* 0x000e240008000600 */
[----:B0-----:R-:W-:-:S13]  /*0a20*/  PLOP3.LUT P0, PT, PT, PT, UP0, 0x80, 0x0 ;  /* 0x000000000000781c */ /* 0x001fda0003f0f008 */
[----:B------:R-:W-:Y:S05]  /*0a30*/  @!P0 BRA `(.L_x_1310) ;  /* 0xfffffffc00f08947 */ /* 0x000fea000383ffff */
[----:B------:R-:W0:Y:S08]  /*0a40*/  S2UR UR5, SR_CgaCtaId ;  /* 0x00000000000579c3 */ /* 0x000e300000008800 */
[----:B------:R-:W-:Y:S06]  /*0a50*/  BAR.ARV 0x8, 0x120 ;  /* 0x0204800000007b1d */ /* 0x000fec0000002000 */
[----:B------:R-:W-:-:S02]  /*0a60*/  UMOV UR4, 0x400 ;  /* 0x0000040000047882 */ /* 0x000fc40000000000 */
[----:B------:R-:W-:Y:S01]  /*0a70*/  BAR.SYNC.DEFER_BLOCKING 0x5, 0x120 ;  /* 0x0144800000007b1d */ /* 0x000fe20000010000 */
[----:B0-----:R-:W-:-:S06]  /*0a80*/  ULEA UR4, UR5, UR4, 0x18 ;  /* 0x0000000405047291 */ /* 0x001fcc000f8ec03f */
[----:B------:R-:W-:Y:S01]  /*0a90*/  IMAD.U32 R17, RZ, RZ, UR4 ;  /* 0x00000004ff117e24 */ /* 0x000fe2000f8e00ff */
[----:B------:R-:W-:-:S04]  /*0aa0*/  ULDC UR4, c[0x0][0xc14] ;  /* 0x0003050000047ab9 */ /* 0x000fc80000000800 */
[----:B------:R-:W0:Y:S01]  /*0ab0*/  LDS.128 R200, [R17+0x308d0] ;  /* 0x0308d00011c87984 */ /* 0x000e220000000c00 */
[----:B------:R-:W-:Y:S06]  /*0ac0*/  BAR.ARV 0x4, 0x120 ;  /* 0x0104800000007b1d */ /* 0x000fec0000002000 */
[----:B0-----:R-:W-:-:S13]  /*0ad0*/  ISETP.GE.AND P0, PT, R203, UR4, PT ;  /* 0x00000004cb007c0c */ /* 0x001fda000bf06270 */
[----:B------:R-:W-:Y:S05]  /*0ae0*/  @P0 BRA `(.L_x_1311) ;  /* 0x0000029400a80947 */ /* 0x000fea0003800000 */
[----:B------:R-:W-:Y:S01]  /*0af0*/  VIADD R223, R4, 0xffffff80 ;  /* 0xffffff8004df7836 */ /* 0x000fe20000000000 */
[----:B------:R-:W-:Y:S01]  /*0b00*/  R2UR UR4, R17 ;  /* 0x00000000110472ca */ /* 0x000fe200000e0000 */
[----:B------:R-:W-:Y:S01]  /*0b10*/  ULOP3.LUT UR5, UR60, 0x1, URZ, 0xfc, !UPT ;  /* 0x000000013c057892 */ /* 0x000fe2000f8efc3f */
[----:B------:R-:W-:Y:S01]  /*0b20*/  IMAD.MOV.U32 R219, RZ, RZ, RZ ;  /* 0x000000ffffdb7224 */ /* 0x000fe200078e00ff */
[----:B------:R-:W-:Y:S02]  /*0b30*/  CS2R R22, SRZ ;  /* 0x0000000000167805 */ /* 0x000fe4000001ff00 */
[----:B------:R-:W-:Y:S01]  /*0b40*/  SHF.R.S32.HI R0, RZ, 0x1f, R223 ;  /* 0x0000001fff007819 */ /* 0x000fe200000114df */
[----:B------:R-:W-:Y:S02]  /*0b50*/  IMAD.MOV.U32 R204, RZ, RZ, RZ ;  /* 0x000000ffffcc7224 */ /* 0x000fe400078e00ff */
[----:B------:R-:W-:Y:S01]  /*0b60*/  IMAD.MOV.U32 R194, RZ, RZ, RZ ;  /* 0x000000ffffc27224 */ /* 0x000fe200078e00ff */
[----:B------:R-:W-:-:S02]  /*0b70*/  LEA.HI R3, R0, R223, RZ, 0x7 ;  /* 0x000000df00037211 */ /* 0x000fc400078f38ff */
[CC--:B------:R-:W-:Y:S02]  /*0b80*/  LEA.HI R2, R0.reuse, R223.reuse, RZ, 0x4 ;  /* 0x000000df00027211 */ /* 0x0c0fe400078f20ff */
[----:B------:R-:W-:Y:S01]  /*0b90*/  LOP3.LUT R226, R3, 0xffffff80, RZ, 0xc0, !PT ;  /* 0xffffff8003e27812 */ /* 0x000fe200078ec0ff */
[----:B------:R-:W-:Y:S01]  /*0ba0*/  UIADD3 UR4, UR4, 0x12400, URZ ;  /* 0x0001240004047890 */ /* 0x000fe2000fffe03f */
[----:B------:R-:W-:Y:S02]  /*0bb0*/  SHF.R.S32.HI R5, RZ, 0x4, R2 ;  /* 0x00000004ff057819 */ /* 0x000fe40000011402 */
[----:B------:R-:W-:Y:S01]  /*0bc0*/  LEA.HI R214, R0, R223, RZ, 0x3 ;  /* 0x000000df00d67211 */ /* 0x000fe200078f18ff */
[----:B------:R-:W-:Y:S01]  /*0bd0*/  IMAD.IADD R226, R223, 0x1, -R226 ;  /* 0x00000001dfe27824 */ /* 0x000fe200078e0ae2 */
[C---:B------:R-:W-:Y:S02]  /*0be0*/  LEA.HI R4, R2.reuse, R5, RZ, 0x1 ;  /* 0x0000000502047211 */ /* 0x040fe400078f08ff */
[----:B------:R-:W-:-:S02]  /*0bf0*/  LOP3.LUT R2, R2, 0x3fffff0, RZ, 0xc0, !PT ;  /* 0x03fffff002027812 */ /* 0x000fc400078ec0ff */
[----:B------:R-:W-:Y:S02]  /*0c00*/  SHF.R.S32.HI R7, RZ, 0x1f, R226 ;  /* 0x0000001fff077819 */ /* 0x000fe400000114e2 */
[----:B------:R-:W-:Y:S01]  /*0c10*/  SHF.R.S32.HI R234, RZ, 0x7, R3 ;  /* 0x00000007ffea7819 */ /* 0x000fe20000011403 */
[----:B------:R-:W-:Y:S01]  /*0c20*/  IMAD.IADD R2, R223, 0x1, -R2 ;  /* 0x00000001df027824 */ /* 0x000fe200078e0a02 */
[CC--:B------:R-:W-:Y:S02]  /*0c30*/  LEA.HI R8, R7.reuse, R226.reuse, RZ, 0x2 ;  /* 0x000000e207087211 */ /* 0x0c0fe400078f10ff */
[----:B------:R-:W-:Y:S02]  /*0c40*/  LEA.HI R7, R7, R226, RZ, 0x5 ;  /* 0x000000e207077211 */ /* 0x000fe400078f28ff */
[--C-:B------:R-:W-:Y:S02]  /*0c50*/  SHF.R.S32.HI R9, RZ, 0x2, R8.reuse ;  /* 0x00000002ff097819 */ /* 0x100fe40000011408 */
[----:B------:R-:W-:-:S02]  /*0c60*/  SHF.R.S32.HI R6, RZ, 0x1f, R8 ;  /* 0x0000001fff067819 */ /* 0x000fc40000011408 */
[----:B------:R-:W-:Y:S02]  /*0c70*/  SHF.R.S32.HI R7, RZ, 0x5, R7 ;  /* 0x00000005ff077819 */ /* 0x000fe40000011407 */
[----:B------:R-:W-:Y:S02]  /*0c80*/  LEA.HI R10, R6, R9, RZ, 0x3 ;  /* 0x00000009060a7211 */ /* 0x000fe400078f18ff */
[----:B------:R-:W-:Y:S02]  /*0c90*/  LOP3.LUT R6, R4, 0x1ffffffe, RZ, 0xc0, !PT ;  /* 0x1ffffffe04067812 */ /* 0x000fe400078ec0ff */
[-C--:B------:R-:W-:Y:S02]  /*0ca0*/  LEA.HI R4, R0, R223.reuse, RZ, 0x5 ;  /* 0x000000df00047211 */ /* 0x080fe400078f28ff */
[----:B------:R-:W-:Y:S01]  /*0cb0*/  LOP3.LUT R10, R10, 0xfffffff8, RZ, 0xc0, !PT ;  /* 0xfffffff80a0a7812 */ /* 0x000fe200078ec0ff */
[----:B------:R-:W-:Y:S01]  /*0cc0*/  IMAD.IADD R6, R5, 0x1, -R6 ;  /* 0x0000000105067824 */ /* 0x000fe200078e0a06 */
[----:B------:R-:W-:-:S02]  /*0cd0*/  LEA.HI R5, R0, R223, RZ, 0x2 ;  /* 0x000000df00057211 */ /* 0x000fc400078f10ff */
[----:B------:R-:W-:Y:S01]  /*0ce0*/  SHF.R.S32.HI R209, RZ, 0x5, R4 ;  /* 0x00000005ffd17819 */ /* 0x000fe20000011404 */
[----:B------:R-:W-:Y:S01]  /*0cf0*/  IMAD.IADD R10, R9, 0x1, -R10 ;  /* 0x00000001090a7824 */ /* 0x000fe200078e0a0a */
[----:B------:R-:W-:Y:S02]  /*0d00*/  LOP3.LUT R0, R214, 0x1ffffff8, RZ, 0xc0, !PT ;  /* 0x1ffffff8d6007812 */ /* 0x000fe400078ec0ff */
[----:B------:R-:W-:Y:S01]  /*0d10*/  LOP3.LUT R4, R5, 0xfffffffc, RZ, 0xc0, !PT ;  /* 0xfffffffc05047812 */ /* 0x000fe200078ec0ff */
[----:B------:R-:W-:Y:S01]  /*0d20*/  IMAD R10, R7, 0x10, R10 ;  /* 0x00000010070a7824 */ /* 0x000fe200078e020a */
[--C-:B------:R-:W-:Y:S01]  /*0d30*/  SHF.R.S32.HI R195, RZ, 0x2, R5.reuse ;  /* 0x00000002ffc37819 */ /* 0x100fe20000011405 */
[C---:B------:R-:W-:Y:S01]  /*0d40*/  IMAD.IADD R0, R223.reuse, 0x1, -R0 ;  /* 0x00000001df007824 */ /* 0x040fe200078e0a00 */
[----:B------:R-:W-:Y:S01]  /*0d50*/  SHF.R.S32.HI R12, RZ, 0x1f, R5 ;  /* 0x0000001fff0c7819 */ /* 0x000fe20000011405 */
[----:B------:R-:W-:Y:S01]  /*0d60*/  IMAD.IADD R223, R223, 0x1, -R4 ;  /* 0x00000001dfdf7824 */ /* 0x000fe200078e0a04 */
[----:B------:R-:W-:Y:S01]  /*0d70*/  LEA.HI R3, R3, R234, RZ, 0x1 ;  /* 0x000000ea03037211 */ /* 0x000fe200078f08ff */
[----:B------:R-:W-:Y:S01]  /*0d80*/  IMAD R5, R209, 0x10, R2 ;  /* 0x00000010d1057824 */ /* 0x000fe200078e0202 */
[----:B------:R-:W-:Y:S01]  /*0d90*/  LEA.HI R12, R12, R195, RZ, 0x3 ;  /* 0x000000c30c0c7211 */ /* 0x000fe200078f18ff */
[----:B------:R-:W-:Y:S01]  /*0da0*/  IMAD.SHL.U32 R192, R223, 0x8, RZ ;  /* 0x00000008dfc07824 */ /* 0x000fe200078e00ff */
[----:B------:R-:W-:Y:S01]  /*0db0*/  LOP3.LUT R3, R3, 0x3fffffe, RZ, 0xc0, !PT ;  /* 0x03fffffe03037812 */ /* 0x000fe200078ec0ff */
[----:B------:R-:W-:Y:S01]  /*0dc0*/  VIADD R220, R195, 0x40 ;  /* 0x00000040c3dc7836 */ /* 0x000fe20000000000 */
[----:B------:R-:W-:Y:S01]  /*0dd0*/  LOP3.LUT R12, R12, 0xfffffff8, RZ, 0xc0, !PT ;  /* 0xfffffff80c0c7812 */ /* 0x000fe200078ec0ff */
[----:B------:R-:W-:Y:S01]  /*0de0*/  VIADD R198, R192, 0x20 ;  /* 0x00000020c0c67836 */ /* 0x000fe20000000000 */
[----:B------:R-:W-:Y:S01]  /*0df0*/  SHF.R.S32.HI R214, RZ, 0x3, R214 ;  /* 0x00000003ffd67819 */ /* 0x000fe200000114d6 */
[----:B------:R-:W-:Y:S01]  /*0e00*/  IMAD R235, R5, 0x8, R6 ;  /* 0x0000000805eb7824 */ /* 0x000fe200078e0206 */
[----:B------:R-:W-:Y:S01]  /*0e10*/  SHF.R.S32.HI R5, RZ, 0x1f, R220 ;  /* 0x0000001fff057819 */ /* 0x000fe200000114dc */
[----:B------:R-:W-:Y:S01]  /*0e20*/  IMAD.IADD R216, R195, 0x1, -R12 ;  /* 0x00000001c3d87824 */ /* 0x000fe200078e0a0c */
[----:B------:R-:W-:Y:S01]  /*0e30*/  SHF.R.S32.HI R7, RZ, 0x1f, R198 ;  /* 0x0000001fff077819 */ /* 0x000fe200000114c6 */
[----:B------:R-:W-:Y:S01]  /*0e40*/  IMAD.SHL.U32 R205, R220, 0x40, RZ ;  /* 0x00000040dccd7824 */ /* 0x000fe200078e00ff */
[----:B------:R-:W-:Y:S01]  /*0e50*/  LEA.HI R5, R5, R220, RZ, 0x3 ;  /* 0x000000dc05057211 */ /* 0x000fe200078f18ff */
[----:B------:R-:W-:Y:S01]  /*0e60*/  IMAD.SHL.U32 R207, R216, 0x40, RZ ;  /* 0x00000040d8cf7824 */ /* 0x000fe200078e00ff */
[-C--:B------:R-:W-:Y:S01]  /*0e70*/  LEA.HI R4, R7, R198.reuse, RZ, 0x6 ;  /* 0x000000c607047211 */ /* 0x080fe200078f30ff */
[----:B------:R-:W-:Y:S01]  /*0e80*/  VIADD R199, R192, 0x40 ;  /* 0x00000040c0c77836 */ /* 0x000fe20000000000 */
[----:B------:R-:W-:Y:S01]  /*0e90*/  LOP3.LUT R205, R205, 0x1c0, RZ, 0xc0, !PT ;  /* 0x000001c0cdcd7812 */ /* 0x000fe200078ec0ff */
[----:B------:R-:W-:Y:S01]  /*0ea0*/  IMAD.SHL.U32 R5, R5, 0x40, RZ ;  /* 0x0000004005057824 */ /* 0x000fe200078e00ff */
[----:B------:R-:W-:Y:S01]  /*0eb0*/  LOP3.LUT R207, R207, 0x1c0, RZ, 0xc0, !PT ;  /* 0x000001c0cfcf7812 */ /* 0x000fe200078ec0ff */
[----:B------:R-:W-:Y:S01]  /*0ec0*/  IMAD.SHL.U32 R4, R4, 0x80, RZ ;  /* 0x0000008004047824 */ /* 0x000fe200078e00ff */
[----:B------:R-:W-:Y:S01]  /*0ed0*/  LEA.HI R2, R7, R198, RZ, 0x3 ;  /* 0x000000c607027211 */ /* 0x000fe200078f18ff */
[----:B------:R-:W-:Y:S01]  /*0ee0*/  IMAD.SHL.U32 R209, R209, 0x200, RZ ;  /* 0x00000200d1d17824 */ /* 0x000fe200078e00ff */
[----:B------:R-:W-:Y:S01]  /*0ef0*/  SHF.R.S32.HI R6, RZ, 0x1f, R199 ;  /* 0x0000001fff067819 */ /* 0x000fe200000114c7 */
[----:B------:R-:W-:Y:S01]  /*0f00*/  IMAD.IADD R3, R234, 0x1, -R3 ;  /* 0x00000001ea037824 */ /* 0x000fe200078e0a03 */
[----:B------:R-:W-:Y:S01]  /*0f10*/  SHF.R.U32.HI R233, RZ, 0x3, R205 ;  /* 0x00000003ffe97819 */ /* 0x000fe200000116cd */
[----:B------:R-:W-:Y:S01]  /*0f20*/  IMAD.SHL.U32 R212, R0, 0x8, RZ ;  /* 0x0000000800d47824 */ /* 0x000fe200078e00ff */
[----:B------:R-:W-:Y:S01]  /*0f30*/  SHF.R.U32.HI R208, RZ, 0x3, R207 ;  /* 0x00000003ffd07819 */ /* 0x000fe200000116cf */
[----:B------:R-:W-:Y:S01]  /*0f40*/  IMAD R213, R3, 0x40, R10 ;  /* 0x0000004003d57824 */ /* 0x000fe200078e020a */
[--C-:B------:R-:W-:Y:S01]  /*0f50*/  LOP3.LUT R7, R207, 0x38, R2.reuse, 0xf8, !PT ;  /* 0x00000038cf077812 */ /* 0x100fe200078ef802 */
[----:B------:R-:W-:Y:S01]  /*0f60*/  IMAD.U32 R3, RZ, RZ, UR5 ;  /* 0x00000005ff037e24 */ /* 0x000fe2000f8e00ff */
[----:B------:R-:W-:Y:S01]  /*0f70*/  LOP3.LUT R12, R205, 0x38, R2, 0xf8, !PT ;  /* 0x00000038cd0c7812 */ /* 0x000fe200078ef802 */
[----:B------:R-:W-:Y:S01]  /*0f80*/  IMAD.SHL.U32 R18, R223, 0x4, RZ ;  /* 0x00000004df127824 */ /* 0x000fe200078e00ff */
[----:B------:R-:W-:Y:S01]  /*0f90*/  LEA.HI R230, R6, R199, RZ, 0x3 ;  /* 0x000000c706e67211 */ /* 0x000fe200078f18ff */
[----:B------:R-:W-:Y:S01]  /*0fa0*/  IMAD.SHL.U32 R235, R235, 0x8, RZ ;  /* 0x00000008ebeb7824 */ /* 0x000fe200078e00ff */
[----:B------:R-:W-:-:S02]  /*0fb0*/  LOP3.LUT R210, R5, 0xfffffe00, RZ, 0xc0, !PT ;  /* 0xfffffe0005d27812 */ /* 0x000fc400078ec0ff */
[----:B------:R-:W-:Y:S02]  /*0fc0*/  LEA.HI R6, R6, R199, RZ, 0x6 ;  /* 0x000000c706067211 */ /* 0x000fe400078f30ff */
[----:B------:R-:W-:Y:S02]  /*0fd0*/  LOP3.LUT R4, R4, 0xffffe000, RZ, 0xc0, !PT ;  /* 0xffffe00004047812 */ /* 0x000fe400078ec0ff */
[----:B------:R-:W-:Y:S01]  /*0fe0*/  LOP3.LUT R7, R7, R208, RZ, 0x3c, !PT ;  /* 0x000000d007077212 */ /* 0x000fe200078e3cff */
[----:B------:R-:W-:Y:S01]  /*0ff0*/  IMAD.SHL.U32 R6, R6, 0x80, RZ ;  /* 0x0000008006067824 */ /* 0x000fe200078e00ff */
[----:B------:R-:W-:Y:S02]  /*1000*/  LOP3.LUT R5, R12, R233, RZ, 0x3c, !PT ;  /* 0x000000e90c057212 */ /* 0x000fe400078e3cff */
[-C--:B------:R-:W-:Y:S02]  /*1010*/  IADD3 R7, R7, R4.reuse, R209 ;  /* 0x0000000407077210 */ /* 0x080fe40007ffe0d1 */
[----:B------:R-:W-:-:S02]  /*1020*/  IADD3 R228, R5, R4, R210 ;  /* 0x0000000405e47210 */ /* 0x000fc40007ffe0d2 */
[--C-:B------:R-:W-:Y:S02]  /*1030*/  LOP3.LUT R5, R207, 0x38, R230.reuse, 0xf8, !PT ;  /* 0x00000038cf057812 */ /* 0x100fe400078ef8e6 */
[----:B------:R-:W-:Y:S02]  /*1040*/  LOP3.LUT R4, R205, 0x38, R230, 0xf8, !PT ;  /* 0x00000038cd047812 */ /* 0x000fe400078ef8e6 */
[----:B------:R-:W-:Y:S02]  /*1050*/  LOP3.LUT R6, R6, 0xffffe000, RZ, 0xc0, !PT ;  /* 0xffffe00006067812 */ /* 0x000fe400078ec0ff */
[----:B------:R-:W-:Y:S02]  /*1060*/  LOP3.LUT R5, R5, R208, RZ, 0x3c, !PT ;  /* 0x000000d005057212 */ /* 0x000fe400078e3cff */
[----:B------:R-:W-:Y:S02]  /*1070*/  LOP3.LUT R9, R4, R233, RZ, 0x3c, !PT ;  /* 0x000000e904097212 */ /* 0x000fe400078e3cff */
[----:B------:R-:W-:-:S02]  /*1080*/  IADD3 R5, R5, R6, R209 ;  /* 0x0000000605057210 */ /* 0x000fc40007ffe0d1 */
[----:B------:R-:W-:Y:S01]  /*1090*/  IADD3 R9, R9, R6, R210 ;  /* 0x0000000609097210 */ /* 0x000fe20007ffe0d2 */
[----:B------:R-:W-:Y:S01]  /*10a0*/  IMAD.U32 R6, RZ, RZ, UR4 ;  /* 0x00000004ff067e24 */ /* 0x000fe2000f8e00ff */
[----:B------:R-:W-:Y:S02]  /*10b0*/  LOP3.LUT R4, R205, 0x38, R192, 0xf8, !PT ;  /* 0x00000038cd047812 */ /* 0x000fe400078ef8c0 */
[----:B------:R-:W-:Y:S02]  /*10c0*/  LOP3.LUT R3, R8, 0x7ffffffc, RZ, 0xc0, !PT ;  /* 0x7ffffffc08037812 */ /* 0x000fe400078ec0ff */
[----:B------:R0:W-:Y:S01]  /*10d0*/  STL [R1+0x3c], R6 ;  /* 0x00003c0601007387 */ /* 0x0001e20000100800 */
[----:B------:R-:W-:Y:S02]  /*10e0*/  LOP3.LUT R4, R210, R4, R233, 0xf6, !PT ;  /* 0x00000004d2047212 */ /* 0x000fe400078ef6e9 */
[----:B------:R-:W-:Y:S01]  /*10f0*/  SHF.R.S32.HI R221, RZ, 0x1f, R195 ;  /* 0x0000001fffdd7819 */ /* 0x000fe200000114c3 */
[----:B------:R-:W-:Y:S01]  /*1100*/  IMAD.IADD R206, R226, 0x1, -R3 ;  /* 0x00000001e2ce7824 */ /* 0x000fe200078e0a03 */
[----:B------:R-:W-:-:S02]  /*1110*/  SHF.R.S32.HI R225, RZ, 0x3, R2 ;  /* 0x00000003ffe17819 */ /* 0x000fc40000011402 */
[----:B------:R-:W-:Y:S02]  /*1120*/  SHF.R.S32.HI R230, RZ, 0x3, R230 ;  /* 0x00000003ffe67819 */ /* 0x000fe400000114e6 */
[----:B------:R-:W-:Y:S02]  /*1130*/  LEA R231, R4, UR4, 0x1 ;  /* 0x0000000404e77c11 */ /* 0x000fe4000f8e08ff */
[----:B------:R-:W-:Y:S02]  /*1140*/  LEA R232, R7, UR4, 0x1 ;  /* 0x0000000407e87c11 */ /* 0x000fe4000f8e08ff */
[----:B------:R-:W-:Y:S02]  /*1150*/  LEA R228, R228, UR4, 0x1 ;  /* 0x00000004e4e47c11 */ /* 0x000fe4000f8e08ff */
[----:B------:R-:W-:Y:S02]  /*1160*/  LEA R229, R5, UR4, 0x1 ;  /* 0x0000000405e57c11 */ /* 0x000fe4000f8e08ff */
[----:B0-----:R-:W-:-:S07]  /*1170*/  LEA R227, R9, UR4, 0x1 ;  /* 0x0000000409e37c11 */ /* 0x001fce000f8e08ff */
.L_x_1609:
[----:B------:R-:W-:Y:S01]  /*1180*/  ULDC.64 UR4, c[0x0][0xa28] ;  /* 0x00028a0000047ab9 */ /* 0x000fe20000000a00 */
[----:B0-2345:R-:W0:Y:S01]  /*1190*/  LDC.64 R4, c[0x0][0xa08] ;  /* 0x00028200ff047b82 */ /* 0x03de220000000a00 */
[----:B------:R-:W-:Y:S01]  /*11a0*/  ISETP.NE.U32.AND P0, PT, RZ, UR4, PT ;  /* 0x00000004ff007c0c */ /* 0x000fe2000bf05070 */
[----:B------:R-:W-:Y:S01]  /*11b0*/  IMAD.MOV.U32 R0, RZ, RZ, RZ ;  /* 0x000000ffff007224 */ /* 0x000fe200078e00ff */
[----:B------:R-:W-:Y:S01]  /*11c0*/  ULDC.64 UR6, c[0x0][0x208] ;  /* 0x0000820000067ab9 */ /* 0x000fe20000000a00 */
[----:B------:R-:W-:Y:S01]  /*11d0*/  IMAD.MOV.U32 R26, RZ, RZ, RZ ;  /* 0x000000ffff1a7224 */ /* 0x000fe200078e00ff */
[----:B------:R-:W-:Y:S01]  /*11e0*/  ISETP.NE.AND.EX P0, PT, RZ, UR5, PT, P0 ;  /* 0x00000005ff007c0c */ /* 0x000fe2000bf05300 */
[----:B------:R-:W-:Y:S02]  /*11f0*/  ULDC.64 UR4, c[0x0][0xa18] ;  /* 0x0002860000047ab9 */ /* 0x000fe40000000a00 */
[----:B------:R-:W-:-:S04]  /*1200*/  ISETP.NE.U32.AND P1, PT, RZ, UR4, PT ;  /* 0x00000004ff007c0c */ /* 0x000fc8000bf25070 */
[----:B------:R-:W-:Y:S01]  /*1210*/  ISETP.NE.AND.EX P1, PT, RZ, UR5, PT, P1 ;  /* 0x00000005ff007c0c */ /* 0x000fe2000bf25310 */
[----:B------:R-:W-:Y:S02]  /*1220*/  ULDC.64 UR4, c[0x0][0xa08] ;  /* 0x0002820000047ab9 */ /* 0x000fe40000000a00 */
[----:B------:R-:W-:-:S03]  /*1230*/  ISETP.NE.U32.AND P3, PT, RZ, UR4, PT ;  /* 0x00000004ff007c0c */ /* 0x000fc6000bf65070 */
[----:B------:R-:W1:Y:S01]  /*1240*/  @P0 LDC.64 R2, c[0x0][0xa28] ;  /* 0x00028a00ff020b82 */ /* 0x000e620000000a00 */
[----:B------:R-:W-:Y:S01]  /*1250*/  ISETP.NE.AND.EX P3, PT, RZ, UR5, PT, P3 ;  /* 0x00000005ff007c0c */ /* 0x000fe2000bf65330 */
[----:B0-----:R-:W-:-:S06]  /*1260*/  IMAD.WIDE R8, R203, 0x4, R4 ;  /* 0x00000004cb087825 */ /* 0x001fcc00078e0204 */
[----:B------:R-:W0:Y:S01]  /*1270*/  @P1 LDC.64 R6, c[0x0][0xa18] ;  /* 0x00028600ff061b82 */ /* 0x000e220000000a00 */
[----:B------:R-:W-:Y:S02]  /*1280*/  ULDC UR4, c[0x0][0x288] ;  /* 0x0000a20000047ab9 */ /* 0x000fe40000000800 */
[----:B------:R-:W-:Y:S01]  /*1290*/  IMAD.U32 R197, RZ, RZ, UR4 ;  /* 0x00000004ffc57e24 */ /* 0x000fe2000f8e00ff */
[----:B------:R-:W-:Y:S02]  /*12a0*/  ULDC.64 UR4, c[0x0][0x3f8] ;  /* 0x0000fe0000047ab9 */ /* 0x000fe40000000a00 */
[----:B------:R-:W-:Y:S01]  /*12b0*/  UISETP.NE.U32.AND UP0, UPT, UR4, URZ, UPT ;  /* 0x0000003f0400728c */ /* 0x000fe2000bf05070 */
[----:B------:R2:W5:Y:S03]  /*12c0*/  @P3 LDG.E R26, desc[UR6][R8.64] ;  /* 0x00000006081a3981 */ /* 0x000566000c1e1900 */
[----:B------:R-:W-:-:S03]  /*12d0*/  UISETP.NE.AND.EX UP0, UPT, UR5, URZ, UPT, UP0 ;  /* 0x0000003f0500728c */ /* 0x000fc6000bf05300 */
[----:B------:R-:W-:Y:S01]  /*12e0*/  ULDC.64 UR4, c[0x0][0xa20] ;  /* 0x0002880000047ab9 */ /* 0x000fe20000000a00 */
[----:B-1----:R-:W-:Y:S01]  /*12f0*/  @P0 IMAD.WIDE R2, R203, 0x4, R2 ;  /* 0x00000004cb020825 */ /* 0x002fe200078e0202 */
[----:B------:R-:W-:-:S04]  /*1300*/  ISETP.NE.U32.AND P2, PT, RZ, UR4, PT ;  /* 0x00000004ff007c0c */ /* 0x000fc8000bf45070 */
[----:B------:R2:W5:Y:S01]  /*1310*/  @P0 LDG.E R0, desc[UR6][R2.64] ;  /* 0x0000000602000981 */ /* 0x000562000c1e1900 */
[----:B0-----:R-:W-:-:S05]  /*1320*/  @P1 IMAD.WIDE R4, R203, 0x4, R6 ;  /* 0x00000004cb041825 */ /* 0x001fca00078e0206 */
[----:B------:R2:W5:Y:S01]  /*1330*/  @P1 LDG.E R197, desc[UR6][R4.64] ;  /* 0x0000000604c51981 */ /* 0x000562000c1e1900 */
[----:B------:R-:W-:Y:S02]  /*1340*/  ULDC UR6, c[0x0][0x404] ;  /* 0x0001010000067ab9 */ /* 0x000fe40000000800 */
[----:B------:R-:W-:Y:S01]  /*1350*/  USEL UR4, UR6, 0x1, UP0 ;  /* 0x0000000106047887 */ /* 0x000fe20008000000 */
[----:B------:R-:W-:Y:S02]  /*1360*/  ISETP.NE.AND.EX P2, PT, RZ, UR5, PT, P2 ;  /* 0x00000005ff007c0c */ /* 0x000fe4000bf45320 */
[----:B------:R-:W-:Y:S01]  /*1370*/  ULDC UR6, c[0x0][0x2e0] ;  /* 0x0000b80000067ab9 */ /* 0x000fe20000000800 */
[----:B------:R-:W-:Y:S01]  /*1380*/  ULDC UR7, c[0x0][0x338] ;  /* 0x0000ce0000077ab9 */ /* 0x000fe20000000800 */
[----:B------:R-:W-:Y:S01]  /*1390*/  UIMAD UR6, UR4, UR6, URZ ;  /* 0x00000006040672a4 */ /* 0x000fe2000f8e023f */
[----:B------:R-:W-:Y:S02]  /*13a0*/  IMAD.MOV.U32 R222, RZ, RZ, R201 ;  /* 0x000000ffffde7224 */ /* 0x000fe400078e00c9 */
[----:B------:R-:W-:-:S02]  /*13b0*/  IMAD.MOV.U32 R217, RZ, RZ, R202 ;  /* 0x000000ffffd97224 */ /* 0x000fc400078e00ca */
[----:B------:R-:W-:Y:S01]  /*13c0*/  IMAD.MOV.U32 R218, RZ, RZ, R203 ;  /* 0x000000ffffda7224 */ /* 0x000fe200078e00cb */
[----:B--2---:R-:W-:Y:S06]  /*13d0*/  @P1 BRA `(.L_x_1312) ;  /* 0x0000000000281947 */ /* 0x004fec0003800000 */
[----:B------:R-:W-:Y:S02]  /*13e0*/  ULDC.64 UR4, c[0x0][0xa00] ;  /* 0x0002800000047ab9 */ /* 0x000fe40000000a00 */
[----:B------:R-:W-:-:S04]  /*13f0*/  ISETP.NE.U32.AND P0, PT, RZ, UR4, PT ;  /* 0x00000004ff007c0c */ /* 0x000fc8000bf05070 */
[----:B------:R-:W-:-:S13]  /*1400*/  ISETP.NE.AND.EX P0, PT, RZ, UR5, PT, P0 ;  /* 0x00000005ff007c0c */ /* 0x000fda000bf05300 */
[----:B------:R-:W-:Y:S05]  /*1410*/  @!P0 BRA `(.L_x_1312) ;  /* 0x0000000000188947 */ /* 0x000fea0003800000 */
[----:B------:R-:W0:Y:S01]  /*1420*/  LDC.64 R2, c[0x0][0xa00] ;  /* 0x00028000ff027b82 */ /* 0x000e220000000a00 */
[----:B------:R-:W-:Y:S01]  /*1430*/  ULDC.64 UR4, c[0x0][0x208] ;  /* 0x0000820000047ab9 */ /* 0x000fe20000000a00 */
[----:B0-----:R-:W-:-:S05]  /*1440*/  IMAD.WIDE R2, R203, 0x4, R2 ;  /* 0x00000004cb027825 */ /* 0x001fca00078e0202 */
[----:B-----5:R-:W2:Y:S04]  /*1450*/  LDG.E R197, desc[UR4][R2.64] ;  /* 0x0000000402c57981 */ /* 0x020ea8000c1e1900 */
[----:B------:R-:W2:Y:S02]  /*1460*/  LDG.E R4, desc[UR4][R2.64+0x4] ;  /* 0x0000040402047981 */ /* 0x000ea4000c1e1900 */
[----:B--2---:R-:W-:-:S07]  /*1470*/  IMAD.IADD R197, R4, 0x1, -R197 ;  /* 0x0000000104c57824 */ /* 0x004fce00078e0ac5 */
.L_x_1312:
[----:B------:R-:W-:Y:S02]  /*1480*/  IMAD.U32 R24, RZ, RZ, UR7 ;  /* 0x00000007ff187e24 */ /* 0x000fe4000f8e00ff */
[----:B------:R-:W-:Y:S01]  /*1490*/  IMAD.U32 R25, RZ, RZ, UR6 ;  /* 0x00000006ff197e24 */ /* 0x000fe2000f8e00ff */
[----:B------:R-:W-:Y:S06]  /*14a0*/  @!P2 BRA `(.L_x_1313) ;  /* 0x000000000014a947 */ /* 0x000fec0003800000 */
[----:B------:R-:W0:Y:S01]  /*14b0*/  LDC.64 R2, c[0x0][0xa20] ;  /* 0x00028800ff027b82 */ /* 0x000e220000000a00 */
[----:B------:R-:W-:Y:S01]  /*14c0*/  ULDC.64 UR4, c[0x0][0x208] ;  /* 0x0000820000047ab9 */ /* 0x000fe20000000a00 */
[----:B0-----:R-:W-:-:S05]  /*14d0*/  IMAD.WIDE R2, R203, 0x4, R2 ;  /* 0x00000004cb027825 */ /* 0x001fca00078e0202 */
[----:B------:R0:W5:Y:S01]  /*14e0*/  LDG.E R25, desc[UR4][R2.64] ;  /* 0x0000000402197981 */ /* 0x000162000c1e1900 */
[----:B------:R-:W-:Y:S05]  /*14f0*/  BRA `(.L_x_1314) ;  /* 0x0000000000147947 */ /* 0x000fea0003800000 */
.L_x_1313:
[----:B------:R-:W-:Y:S05]  /*1500*/  @!P3 BRA `(.L_x_1314) ;  /* 0x000000000010b947 */ /* 0x000fea0003800000 */
[----:B------:R-:W-:Y:S02]  /*1510*/  ULDC.64 UR4, c[0x0][0x208] ;  /* 0x0000820000047ab9 */ /* 0x000fe40000000a00 */
[----:B------:R-:W2:Y:S04]  /*1520*/  LDG.E R2, desc[UR4][R8.64] ;  /* 0x0000000408027981 */ /* 0x000ea8000c1e1900 */
[----:B------:R-:W2:Y:S02]  /*1530*/  LDG.E R25, desc[UR4][R8.64+0x4] ;  /* 0x0000040408197981 */ /* 0x000ea4000c1e1900 */
[----:B--2---:R-:W-:-:S07]  /*1540*/  IMAD.IADD R25, R25, 0x1, -R2 ;  /* 0x0000000119197824 */ /* 0x004fce00078e0a02 */
.L_x_1314:
[----:B------:R-:W-:Y:S01]  /*1550*/  ULDC.64 UR4, c[0x0][0xa10] ;  /* 0x0002840000047ab9 */ /* 0x000fe20000000a00 */
[----:B------:R-:W-:Y:S01]  /*1560*/  ULDC.64 UR6, c[0x0][0x208] ;  /* 0x0000820000067ab9 */ /* 0x000fe20000000a00 */
[----:B------:R-:W-:Y:S01]  /*1570*/  ISETP.NE.U32.AND P0, PT, RZ, UR4, PT ;  /* 0x00000004ff007c0c */ /* 0x000fe2000bf05070 */
[----:B------:R-:W1:Y:S03]  /*1580*/  LDC.64 R8, c[0x0][0x9e0] ;  /* 0x00027800ff087b82 */ /* 0x000e660000000a00 */
[----:B------:R-:W-:Y:S01]  /*1590*/  ISETP.NE.AND.EX P0, PT, RZ, UR5, PT, P0 ;  /* 0x00000005ff007c0c */ /* 0x000fe2000bf05300 */
[----:B------:R-:W-:Y:S02]  /*15a0*/  ULDC.64 UR4, c[0x0][0xa30] ;  /* 0x00028c0000047ab9 */ /* 0x000fe40000000a00 */
[----:B------:R-:W-:-:S04]  /*15b0*/  ISETP.NE.U32.AND P1, PT, RZ, UR4, PT ;  /* 0x00000004ff007c0c */ /* 0x000fc8000bf25070 */
[----:B------:R-:W-:-:S06]  /*15c0*/  ISETP.NE.AND.EX P1, PT, RZ, UR5, PT, P1 ;  /* 0x00000005ff007c0c */ /* 0x000fcc000bf25310 */
[----:B0-----:R-:W0:Y:S08]  /*15d0*/  @P0 LDC.64 R2, c[0x0][0xa10] ;  /* 0x00028400ff020b82 */ /* 0x001e300000000a00 */
[----:B------:R-:W2:Y:S01]  /*15e0*/  @P1 LDC.64 R4, c[0x0][0xa30] ;  /* 0x00028c00ff041b82 */ /* 0x000ea20000000a00 */
[----:B0-----:R-:W-:-:S05]  /*15f0*/  @P0 IMAD.WIDE R2, R203, 0x4, R2 ;  /* 0x00000004cb020825 */ /* 0x001fca00078e0202 */
[----:B------:R-:W3:Y:S04]  /*1600*/  @P0 LDG.E R6, desc[UR6][R2.64] ;  /* 0x0000000602060981 */ /* 0x000ee8000c1e1900 */
[----:B------:R-:W3:Y:S01]  /*1610*/  @P0 LDG.E R7, desc[UR6][R2.64+0x4] ;  /* 0x0000040602070981 */ /* 0x000ee2000c1e1900 */
[----:B-----5:R-:W-:Y:S02]  /*1620*/  IMAD.MOV.U32 R144, RZ, RZ, R25 ;  /* 0x000000ffff907224 */ /* 0x020fe400078e0019 */
[----:B------:R-:W-:Y:S02]  /*1630*/  IMAD.IADD R10, R25, 0x1, -R0 ;  /* 0x00000001190a7824 */ /* 0x000fe400078e0a00 */
[----:B--2---:R-:W-:-:S05]  /*1640*/  @P1 IMAD.WIDE R4, R203, 0x4, R4 ;  /* 0x00000004cb041825 */ /* 0x004fca00078e0204 */
[----:B------:R0:W5:Y:S01]  /*1650*/  @P1 LDG.E R144, desc[UR6][R4.64] ;  /* 0x0000000604901981 */ /* 0x000162000c1e1900 */
[----:B-1----:R-:W-:Y:S02]  /*1660*/  ISETP.GE.AND P1, PT, R9, 0x1, PT ;  /* 0x000000010900780c */ /* 0x002fe40003f26270 */
[----:B------:R-:W-:Y:S01]  /*1670*/  LEA R146, R201, 0x80, 0x7 ;  /* 0x00000080c9927811 */ /* 0x000fe200078e38ff */
[----:B---3--:R-:W-:-:S04]  /*1680*/  @P0 IMAD.IADD R24, R7, 0x1, -R6 ;  /* 0x0000000107180824 */ /* 0x008fc800078e0a06 */
[----:B------:R-:W-:-:S04]  /*1690*/  IMAD.IADD R196, R10, 0x1, R24 ;  /* 0x000000010ac47824 */ /* 0x000fc800078e0218 */
[C---:B------:R-:W-:Y:S01]  /*16a0*/  VIADD R0, R196.reuse, 0x5f ;  /* 0x0000005fc4007836 */ /* 0x040fe20000000000 */
[----:B------:R-:W-:-:S03]  /*16b0*/  IADD3 R146, R196, R146, -R197 ;  /* 0x00000092c4927210 */ /* 0x000fc60007ffe8c5 */
[----:B------:R-:W-:-:S05]  /*16c0*/  IMAD.HI R0, R0, 0x2aaaaaab, RZ ;  /* 0x2aaaaaab00007827 */ /* 0x000fca00078e02ff */
[----:B------:R-:W-:-:S04]  /*16d0*/  SHF.R.U32.HI R3, RZ, 0x1f, R0 ;  /* 0x0000001fff037819 */ /* 0x000fc80000011600 */
[----:B------:R-:W-:Y:S01]  /*16e0*/  LEA.HI.SX32 R150, R0, R3, 0x1c ;  /* 0x0000000300967211 */ /* 0x000fe200078fe2ff */
[----:B------:R-:W-:Y:S01]  /*16f0*/  IMAD.IADD R0, R146, 0x1, R8 ;  /* 0x0000000192007824 */ /* 0x000fe200078e0208 */
[----:B0-----:R-:W-:Y:S06]  /*1700*/  @!P1 BRA `(.L_x_1315) ;  /* 0x0000000000489947 */ /* 0x001fec0003800000 */
[C---:B------:R-:W-:Y:S01]  /*1710*/  ISETP.GT.AND P0, PT, R146.reuse, RZ, PT ;  /* 0x000000ff9200720c */ /* 0x040fe20003f04270 */
[----:B------:R-:W-:Y:S01]  /*1720*/  BSSY B0, `(.L_x_1316) ;  /* 0x000000e000007945 */ /* 0x000fe20003800000 */
[----:B------:R-:W-:-:S11]  /*1730*/  VIADD R2, R146, 0xffffffff ;  /* 0xffffffff92027836 */ /* 0x000fd60000000000 */
        /* <DEDUP_REMOVED lines=8> */
.L_x_1317:
[----:B------:R-:W-:-:S13]  /*17c0*/  ISETP.NE.AND P0, PT, R9, 0x1, PT ;  /* 0x000000010900780c */ /* 0x000fda0003f05270 */
[----:B------:R-:W0:Y:S02]  /*17d0*/  @P0 LDC.64 R4, c[0x0][0x9e8] ;  /* 0x00027a00ff040b82 */ /* 0x000e240000000a00 */
[----:B0-----:R-:W-:-:S05]  /*17e0*/  @P0 IMAD.HI.U32 R4, R2, R4, RZ ;  /* 0x0000000402040227 */ /* 0x001fca00078e00ff */
[----:B------:R-:W-:-:S07]  /*17f0*/  @P0 SHF.R.U32.HI R2, RZ, R5, R4 ;  /* 0x00000005ff020219 */ /* 0x000fce0000011604 */
.L_x_1318:
[----:B------:R-:W-:Y:S05]  /*1800*/  BSYNC B0 ;  /* 0x0000000000007941 */ /* 0x000fea0003800000 */
.L_x_1316:
[----:B------:R-:W-:-:S05]  /*1810*/  IMAD R3, R2, R9, R9 ;  /* 0x0000000902037224 */ /* 0x000fca00078e0209 */
[----:B------:R-:W-:-:S07]  /*1820*/  VIMNMX R0, R0, R3, PT ;  /* 0x0000000300007248 */ /* 0x000fce0003fe0100 */
.L_x_1315:
[----:B------:R-:W-:Y:S01]  /*1830*/  IMAD R145, R201, 0x80, -R197 ;  /* 0x00000080c9917824 */ /* 0x000fe200078e0ac5 */
[----:B------:R-:W-:-:S03]  /*1840*/  ULDC UR4, c[0x0][0x9dc] ;  /* 0x0002770000047ab9 */ /* 0x000fc60000000800 */
[----:B------:R-:W-:-:S04]  /*1850*/  IMAD.IADD R145, R196, 0x1, R145 ;  /* 0x00000001c4917824 */ /* 0x000fc800078e0291 */
[----:B------:R-:W-:Y:S01]  /*1860*/  VIADD R2, R145, -UR4 ;  /* 0x8000000491027c36 */ /* 0x000fe20008000000 */
[----:B------:R-:W-:Y:S06]  /*1870*/  @!P1 BRA `(.L_x_1319) ;  /* 0x0000000000489947 */ /* 0x000fec0003800000 */
[----:B------:R-:W-:Y:S01]  /*1880*/  ISETP.GT.AND P0, PT, R145, -0x1, PT ;  /* 0xffffffff9100780c */ /* 0x000fe20003f04270 */
[----:B------:R-:W-:-:S12]  /*1890*/  BSSY B0, `(.L_x_1320) ;  /* 0x000000e000007945 */ /* 0x000fd80003800000 */
        /* <DEDUP_REMOVED lines=8> */
.L_x_1321:
[----:B------:R-:W-:Y:S01]  /*1920*/  ISETP.NE.AND P0, PT, R9, 0x1, PT ;  /* 0x000000010900780c */ /* 0x000fe20003f05270 */
[----:B------:R-:W-:-:S12]  /*1930*/  IMAD.MOV.U32 R4, RZ, RZ, R145 ;  /* 0x000000ffff047224 */ /* 0x000fd800078e0091 */
[----:B------:R-:W0:Y:S02]  /*1940*/  @P0 LDC.64 R6, c[0x0][0x9e8] ;  /* 0x00027a00ff060b82 */ /* 0x000e240000000a00 */
[----:B0-----:R-:W-:-:S05]  /*1950*/  @P0 IMAD.HI.U32 R6, R145, R6, RZ ;  /* 0x0000000691060227 */ /* 0x001fca00078e00ff */
[----:B------:R-:W-:-:S07]  /*1960*/  @P0 SHF.R.U32.HI R4, RZ, R7, R6 ;  /* 0x00000007ff040219 */ /* 0x000fce0000011606 */
.L_x_1322:
[----:B------:R-:W-:Y:S05]  /*1970*/  BSYNC B0 ;  /* 0x0000000000007941 */ /* 0x000fea0003800000 */
.L_x_1320:
[----:B------:R-:W-:-:S05]  /*1980*/  IMAD R3, R4, R9, RZ ;  /* 0x0000000904037224 */ /* 0x000fca00078e02ff */
[----:B------:R-:W-:-:S07]  /*1990*/  VIMNMX R2, R2, R3, !PT ;  /* 0x0000000302027248 */ /* 0x000fce0007fe0100 */
.L_x_1319:
[----:B------:R-:W-:Y:S01]  /*19a0*/  VIADD R0, R0, 0x5f ;  /* 0x0000005f00007836 */ /* 0x000fe20000000000 */
[----:B------:R-:W-:Y:S01]  /*19b0*/  PLOP3.LUT P2, PT, PT, PT, PT, 0x80, 0x0 ;  /* 0x000000000000781c */ /* 0x000fe20003f4f070 */
[----:B------:R-:W-:-:S04]  /*19c0*/  IMAD.HI R2, R2, 0x2aaaaaab, RZ ;  /* 0x2aaaaaab02027827 */ /* 0x000fc800078e02ff */
[----:B------:R-:W-:Y:S01]  /*19d0*/  IMAD.HI R0, R0, 0x2aaaaaab, RZ ;  /* 0x2aaaaaab00007827 */ /* 0x000fe200078e02ff */
[----:B------:R-:W-:-:S04]  /*19e0*/  SHF.R.U32.HI R5, RZ, 0x1f, R2 ;  /* 0x0000001fff057819 */ /* 0x000fc80000011602 */
[----:B------:R-:W-:Y:S02]  /*19f0*/  SHF.R.U32.HI R3, RZ, 0x1f, R0 ;  /* 0x0000001fff037819 */ /* 0x000fe40000011600 */
[----:B------:R-:W-:Y:S02]  /*1a00*/  LEA.HI.SX32 R5, R2, R5, 0x1c ;  /* 0x0000000502057211 */ /* 0x000fe400078fe2ff */
[----:B------:R-:W-:Y:S02]  /*1a10*/  LEA.HI.SX32 R3, R0, R3, 0x1c ;  /* 0x0000000300037211 */ /* 0x000fe400078fe2ff */
[----:B------:R-:W-:Y:S02]  /*1a20*/  VIMNMX R5, RZ, R5, !PT ;  /* 0x00000005ff057248 */ /* 0x000fe40007fe0100 */
[----:B------:R-:W-:-:S03]  /*1a30*/  VIMNMX R3, R150, R3, PT ;  /* 0x0000000396037248 */ /* 0x000fc60003fe0100 */
[--C-:B------:R-:W-:Y:S02]  /*1a40*/  IMAD R5, R5, 0x60, -R10.reuse ;  /* 0x0000006005057824 */ /* 0x100fe400078e0a0a */
[----:B------:R-:W-:-:S03]  /*1a50*/  IMAD R3, R3, 0x60, -R10 ;  /* 0x0000006003037824 */ /* 0x000fc600078e0a0a */
[----:B------:R-:W-:Y:S02]  /*1a60*/  VIMNMX R5, RZ, R5, !PT ;  /* 0x00000005ff057248 */ /* 0x000fe40007fe0100 */
[----:B------:R-:W-:-:S03]  /*1a70*/  VIMNMX R0, R3, R24, PT ;  /* 0x0000001803007248 */ /* 0x000fc60003fe0100 */
[----:B------:R-:W-:Y:S01]  /*1a80*/  IMAD.WIDE.U32 R2, R5, -0x55555555, RZ ;  /* 0xaaaaaaab05027825 */ /* 0x000fe200078e00ff */
[----:B------:R-:W-:-:S04]  /*1a90*/  ISETP.GT.AND P0, PT, R0, R5, PT ;  /* 0x000000050000720c */ /* 0x000fc80003f04270 */
[----:B------:R-:W-:-:S05]  /*1aa0*/  SHF.R.U32.HI R125, RZ, 0x6, R3 ;  /* 0x00000006ff7d7819 */ /* 0x000fca0000011603 */
[----:B------:R-:W-:-:S04]  /*1ab0*/  IMAD.MOV.U32 R2, RZ, RZ, R125 ;  /* 0x000000ffff027224 */ /* 0x000fc800078e007d */
[----:B------:R-:W-:-:S04]  /*1ac0*/  @P0 VIADD R0, R0, 0x5f ;  /* 0x0000005f00000836 */ /* 0x000fc80000000000 */
[----:B------:R-:W-:-:S05]  /*1ad0*/  @P0 IMAD.HI R0, R0, 0x2aaaaaab, RZ ;  /* 0x2aaaaaab00000827 */ /* 0x000fca00078e02ff */
[----:B------:R-:W-:-:S04]  /*1ae0*/  @P0 SHF.R.U32.HI R3, RZ, 0x1f, R0 ;  /* 0x0000001fff030819 */ /* 0x000fc80000011600 */
[----:B------:R-:W-:-:S04]  /*1af0*/  @P0 LEA.HI.SX32 R2, R0, R3, 0x1c ;  /* 0x0000000300020211 */ /* 0x000fc800078fe2ff */
[----:B------:R-:W-:-:S13]  /*1b00*/  ISETP.GT.AND P0, PT, R2, R125, PT ;  /* 0x0000007d0200720c */ /* 0x000fda0003f04270 */
[----:B------:R-:W-:Y:S05]  /*1b10*/  @!P0 BRA `(.L_x_1323) ;  /* 0x0000009400088947 */ /* 0x000fea0003800000 */
        /* <DEDUP_REMOVED lines=20> */
.L_x_1325:
[----:B------:R-:W-:Y:S05]  /*1c60*/  BSYNC B6 ;  /* 0x0000000000067941 */ /* 0x000fea0003800000 */
.L_x_1324:
        /* <DEDUP_REMOVED lines=20> */
.L_x_1327:
[----:B------:R-:W-:Y:S05]  /*1db0*/  BSYNC B6 ;  /* 0x0000000000067941 */ /* 0x000fea0003800000 */
.L_x_1326:
[----:B------:R-:W-:Y:S01]  /*1dc0*/  ULDC.64 UR4, c[0x0][0x9f8] ;  /* 0x00027e0000047ab9 */ /* 0x000fe20000000a00 */
[----:B------:R-:W-:Y:S01]  /*1dd0*/  ULDC.64 UR6, c[0x0][0x208] ;  /* 0x0000820000067ab9 */ /* 0x000fe20000000a00 */
[----:B------:R-:W-:Y:S01]  /*1de0*/  ISETP.NE.U32.AND P0, PT, RZ, UR4, PT ;  /* 0x00000004ff007c0c */ /* 0x000fe2000bf05070 */
[----:B------:R-:W0:Y:S01]  /*1df0*/  LDC R0, c[0x0][0x428] ;  /* 0x00010a00ff007b82 */ /* 0x000e220000000800 */
[----:B------:R-:W-:Y:S02]  /*1e00*/  ULDC UR8, c[0x0][0x2e4] ;  /* 0x0000b90000087ab9 */ /* 0x000fe40000000800 */
[----:B------:R-:W-:-:S05]  /*1e10*/  ISETP.NE.AND.EX P0, PT, RZ, UR5, PT, P0 ;  /* 0x00000005ff007c0c */ /* 0x000fca000bf05300 */
[----:B------:R-:W1:Y:S01]  /*1e20*/  LDC.64 R104, c[0x0][0x2f0] ;  /* 0x0000bc00ff687b82 */ /* 0x000e620000000a00 */
[----:B------:R-:W-:Y:S01]  /*1e30*/  ISETP.GE.AND P2, PT, R198, UR8, PT ;  /* 0x00000008c6007c0c */ /* 0x000fe2000bf46270 */
[----:B------:R-:W-:Y:S01]  /*1e40*/  IMAD.IADD R26, R26, 0x1, R25 ;  /* 0x000000011a1a7824 */ /* 0x000fe200078e0219 */
[----:B------:R-:W-:Y:S01]  /*1e50*/  ISETP.GE.AND P1, PT, R192, UR8, PT ;  /* 0x00000008c0007c0c */ /* 0x000fe2000bf26270 */
[----:B------:R-:W-:-:S04]  /*1e60*/  ULDC.64 UR4, c[0x0][0x320] ;  /* 0x0000c80000047ab9 */ /* 0x000fc80000000a00 */
[----:B------:R-:W2:Y:S01]  /*1e70*/  @P0 LDC.64 R4, c[0x0][0x9f8] ;  /* 0x00027e00ff040b82 */ /* 0x000ea20000000a00 */
[----:B------:R-:W-:-:S07]  /*1e80*/  SHF.R.S32.HI R193, RZ, 0x1f, R192 ;  /* 0x0000001fffc17819 */ /* 0x000fce00000114c0 */
[----:B------:R-:W3:Y:S08]  /*1e90*/  LDC.64 R98, c[0x0][0x3e8] ;  /* 0x0000fa00ff627b82 */ /* 0x000ef00000000a00 */
[----:B------:R-:W4:Y:S01]  /*1ea0*/  LDC R33, c[0x0][0x3d4] ;  /* 0x0000f500ff217b82 */ /* 0x000f220000000800 */
[----:B--2---:R-:W-:-:S07]  /*1eb0*/  @P0 IMAD.WIDE R4, R203, 0x4, R4 ;  /* 0x00000004cb040825 */ /* 0x004fce00078e0204 */
[----:B------:R-:W2:Y:S01]  /*1ec0*/  LDC.64 R92, c[0x0][0x3d8] ;  /* 0x0000f600ff5c7b82 */ /* 0x000ea20000000a00 */
[----:B------:R1:W4:Y:S01]  /*1ed0*/  @P0 LDG.E R203, desc[UR6][R4.64] ;  /* 0x0000000604cb0981 */ /* 0x000322000c1e1900 */
[----:B0-----:R-:W-:Y:S01]  /*1ee0*/  ISETP.NE.AND P0, PT, R0, 0x1, PT ;  /* 0x000000010000780c */ /* 0x001fe20003f05270 */
[----:B------:R-:W-:Y:S01]  /*1ef0*/  VIADD R0, R192, 0x60 ;  /* 0x00000060c0007836 */ /* 0x000fe20000000000 */
[----:B------:R-:W-:Y:S01]  /*1f00*/  SEL R6, RZ, 0xffffffff, P2 ;  /* 0xffffffffff067807 */ /* 0x000fe20001000000 */
[----:B------:R-:W-:Y:S01]  /*1f10*/  ULDC.64 UR6, c[0x0][0x2f8] ;  /* 0x0000be0000067ab9 */ /* 0x000fe20000000a00 */
[----:B------:R-:W-:Y:S01]  /*1f20*/  SEL R3, RZ, 0x1, P1 ;  /* 0x00000001ff037807 */ /* 0x000fe20000800000 */
[----:B---3--:R-:W-:Y:S01]  /*1f30*/  IMAD.WIDE.U32 R100, R195, R98, R192 ;  /* 0x00000062c3647225 */ /* 0x008fe200078e00c0 */
[----:B------:R-:W-:Y:S01]  /*1f40*/  ISETP.GE.AND P1, PT, R199, UR8, PT ;  /* 0x00000008c7007c0c */ /* 0x000fe2000bf26270 */
[----:B------:R-:W0:Y:S01]  /*1f50*/  S2R R151, SR_TID.X ;  /* 0x0000000000977919 */ /* 0x000e220000002100 */
[----:B------:R-:W-:Y:S01]  /*1f60*/  ISETP.GE.AND P2, PT, R0, UR8, PT ;  /* 0x0000000800007c0c */ /* 0x000fe2000bf46270 */
[----:B-1----:R-:W-:Y:S01]  /*1f70*/  IMAD.SHL.U32 R4, R6, 0x2, RZ ;  /* 0x0000000206047824 */ /* 0x002fe200078e00ff */
[----:B------:R-:W-:Y:S01]  /*1f80*/  SEL R5, RZ, 0x4, P1 ;  /* 0x00000004ff057807 */ /* 0x000fe20000800000 */
[----:B------:R-:W-:Y:S01]  /*1f90*/  IMAD.SHL.U32 R136, R104, 0x40, RZ ;  /* 0x0000004068887824 */ /* 0x000fe200078e00ff */
[----:B------:R-:W-:Y:S01]  /*1fa0*/  SEL R6, RZ, 0x8, P2 ;  /* 0x00000008ff067807 */ /* 0x000fe20001000000 */
[----:B------:R-:W1:Y:S01]  /*1fb0*/  @P0 LDC R7, c[0x0][0x42c] ;  /* 0x00010b00ff070b82 */ /* 0x000e620000000800 */
[----:B------:R-:W-:Y:S01]  /*1fc0*/  LOP3.LUT R4, R4, 0x2, R3, 0xe2, !PT ;  /* 0x0000000204047812 */ /* 0x000fe200078ee203 */
[----:B------:R-:W-:Y:S01]  /*1fd0*/  VIADD R3, R192, 0x80 ;  /* 0x00000080c0037836 */ /* 0x000fe20000000000 */
[----:B------:R-:W-:Y:S01]  /*1fe0*/  SHF.R.S32.HI R15, RZ, 0x1f, R26 ;  /* 0x0000001fff0f7819 */ /* 0x000fe2000001141a */
[----:B------:R-:W-:Y:S01]  /*1ff0*/  IMAD R25, R99, 0x60, RZ ;  /* 0x0000006063197824 */ /* 0x000fe200078e02ff */
[----:B------:R-:W-:Y:S01]  /*2000*/  LOP3.LUT R5, R6, R4, R5, 0xfe, !PT ;  /* 0x0000000406057212 */ /* 0x000fe200078efe05 */
[----:B--2---:R-:W-:Y:S01]  /*2010*/  IMAD.WIDE.U32 R94, R195, R92, R192 ;  /* 0x0000005cc35e7225 */ /* 0x004fe200078e00c0 */
[----:B------:R-:W-:Y:S01]  /*2020*/  ISETP.GE.AND P1, PT, R3, UR8, PT ;  /* 0x0000000803007c0c */ /* 0x000fe2000bf26270 */
[----:B------:R-:W2:Y:S01]  /*2030*/  @P0 LDC R9, c[0x0][0x430] ;  /* 0x00010c00ff090b82 */ /* 0x000ea20000000800 */
[-C--:B----4-:R-:W-:Y:S01]  /*2040*/  ISETP.GE.AND P3, PT, R199, R33.reuse, PT ;  /* 0x00000021c700720c */ /* 0x090fe20003f66270 */
[----:B------:R-:W-:Y:S01]  /*2050*/  IMAD.SHL.U32 R91, R98, 0x40, RZ ;  /* 0x00000040625b7824 */ /* 0x000fe200078e00ff */
[----:B------:R-:W-:Y:S01]  /*2060*/  SEL R6, RZ, 0x10, P1 ;  /* 0x00000010ff067807 */ /* 0x000fe20000800000 */
[----:B------:R-:W-:Y:S01]  /*2070*/  IMAD R133, R93, 0x60, RZ ;  /* 0x000000605d857824 */ /* 0x000fe200078e02ff */
[--C-:B------:R-:W-:Y:S01]  /*2080*/  SHF.R.S32.HI R19, RZ, 0x1f, R18.reuse ;  /* 0x0000001fff137819 */ /* 0x100fe20000011412 */
[----:B------:R-:W-:Y:S01]  /*2090*/  IMAD.SHL.U32 R111, R92, 0x40, RZ ;  /* 0x000000405c6f7824 */ /* 0x000fe200078e00ff */
[----:B------:R-:W-:Y:S01]  /*20a0*/  LOP3.LUT R21, R5, R6, RZ, 0xfc, !PT ;  /* 0x0000000605157212 */ /* 0x000fe200078efcff */
[----:B------:R-:W-:Y:S01]  /*20b0*/  IMAD R6, R15, R104, RZ ;  /* 0x000000680f067224 */ /* 0x000fe200078e02ff */
[----:B------:R-:W-:Y:S01]  /*20c0*/  ISETP.GE.AND P1, PT, R198, R33, PT ;  /* 0x00000021c600720c */ /* 0x000fe20003f26270 */
[----:B------:R-:W-:Y:S01]  /*20d0*/  IMAD.WIDE.U32 R102, R195, R98, R18 ;  /* 0x00000062c3667225 */ /* 0x000fe200078e0012 */
[----:B------:R-:W-:-:S02]  /*20e0*/  LOP3.LUT P2, RZ, R216, 0x4, RZ, 0xc0, !PT ;  /* 0x00000004d8ff7812 */ /* 0x000fc4000784c0ff */
[----:B------:R-:W-:Y:S01]  /*20f0*/  LOP3.LUT R16, R16, 0xfffffffe, RZ, 0xc0, !PT ;  /* 0xfffffffe10107812 */ /* 0x000fe200078ec0ff */
[----:B------:R-:W-:Y:S01]  /*2100*/  IMAD.WIDE.U32 R96, R195, R92, R18 ;  /* 0x0000005cc3607225 */ /* 0x000fe200078e0012 */
[----:B------:R-:W-:Y:S02]  /*2110*/  SHF.L.U64.HI R135, R104, 0x6, R105 ;  /* 0x0000000668877819 */ /* 0x000fe40000010269 */
[----:B------:R-:W-:Y:S01]  /*2120*/  @P3 LOP3.LUT R16, R16, 0x1, RZ, 0xfc, !PT ;  /* 0x0000000110103812 */ /* 0x000fe200078efcff */
[----:B-1----:R-:W-:Y:S01]  /*2130*/  @P0 IMAD.HI.U32 R4, R202, R7, RZ ;  /* 0x00000007ca040227 */ /* 0x002fe200078e00ff */
[----:B------:R-:W-:Y:S02]  /*2140*/  SHF.L.U64.HI R110, R92, 0x6, R93 ;  /* 0x000000065c6e7819 */ /* 0x000fe4000001025d */
[----:B------:R-:W-:Y:S01]  /*2150*/  LOP3.LUT R16, R16, 0xfffffffb, RZ, 0xc0, !PT ;  /* 0xfffffffb10107812 */ /* 0x000fe200078ec0ff */
[C---:B------:R-:W-:Y:S01]  /*2160*/  IMAD R7, R26.reuse, R105, R6 ;  /* 0x000000691a077224 */ /* 0x040fe200078e0206 */
[----:B------:R-:W-:Y:S01]  /*2170*/  SHF.R.S32.HI R148, RZ, 0x1f, R220 ;  /* 0x0000001fff947819 */ /* 0x000fe200000114dc */
[----:B------:R-:W-:Y:S01]  /*2180*/  IMAD.SHL.U32 R124, R33, 0x2, RZ ;  /* 0x00000002217c7824 */ /* 0x000fe200078e00ff */
[----:B--2---:R-:W-:Y:S01]  /*2190*/  @P0 SHF.R.U32.HI R202, RZ, R9, R4 ;  /* 0x00000009ffca0219 */ /* 0x004fe20000011604 */
[----:B------:R-:W-:Y:S01]  /*21a0*/  IMAD.WIDE.U32 R4, R26, R104, RZ ;  /* 0x000000681a047225 */ /* 0x000fe200078e00ff */
[----:B------:R-:W-:-:S02]  /*21b0*/  @P2 LOP3.LUT R16, R16, 0x4, RZ, 0xfc, !PT ;  /* 0x0000000410102812 */ /* 0x000fc400078efcff */
[----:B------:R-:W-:Y:S01]  /*21c0*/  SHF.R.S32.HI R8, RZ, 0x1f, R202 ;  /* 0x0000001fff087819 */ /* 0x000fe200000114ca */
[----:B------:R-:W-:Y:S01]  /*21d0*/  IMAD.IADD R5, R5, 0x1, R7 ;  /* 0x0000000105057824 */ /* 0x000fe200078e0207 */
[----:B0-----:R-:W-:Y:S01]  /*21e0*/  LEA.HI R151, R151, 0x8, RZ, 0x19 ;  /* 0x0000000897977811 */ /* 0x001fe200078fc8ff */
[----:B------:R-:W-:-:S04]  /*21f0*/  IMAD.WIDE.U32 R6, R202, UR4, R192 ;  /* 0x00000004ca067c25 */ /* 0x000fc8000f8e00c0 */
[----:B------:R-:W-:Y:S02]  /*2200*/  IMAD R9, R8, UR4, RZ ;  /* 0x0000000408097c24 */ /* 0x000fe4000f8e02ff */
[----:B------:R-:W-:-:S04]  /*2210*/  IMAD.WIDE.U32 R4, R202, UR6, R4 ;  /* 0x00000006ca047c25 */ /* 0x000fc8000f8e0004 */
[----:B------:R-:W-:Y:S01]  /*2220*/  IMAD R107, R202, UR5, R9 ;  /* 0x00000005ca6b7c24 */ /* 0x000fe2000f8e0209 */
[----:B------:R-:W-:Y:S01]  /*2230*/  ULDC.64 UR4, c[0x0][0xa08] ;  /* 0x0002820000047ab9 */ /* 0x000fe20000000a00 */
[----:B------:R-:W-:Y:S01]  /*2240*/  IMAD R9, R8, UR6, RZ ;  /* 0x0000000608097c24 */ /* 0x000fe2000f8e02ff */
[----:B------:R-:W-:Y:S01]  /*2250*/  ISETP.NE.U32.AND P0, PT, RZ, UR4, PT ;  /* 0x00000004ff007c0c */ /* 0x000fe2000bf05070 */
[----:B------:R-:W-:Y:S02]  /*2260*/  IMAD.IADD R107, R7, 0x1, R107 ;  /* 0x00000001076b7824 */ /* 0x000fe400078e026b */
[----:B------:R-:W-:Y:S01]  /*2270*/  IMAD R9, R202, UR7, R9 ;  /* 0x00000007ca097c24 */ /* 0x000fe2000f8e0209 */
[----:B------:R-:W-:Y:S01]  /*2280*/  ISETP.NE.AND.EX P0, PT, RZ, UR5, PT, P0 ;  /* 0x00000005ff007c0c */ /* 0x000fe2000bf05300 */
[----:B------:R-:W-:Y:S01]  /*2290*/  IMAD.MOV.U32 R106, RZ, RZ, R6 ;  /* 0x000000ffff6a7224 */ /* 0x000fe200078e0006 */
[----:B------:R-:W-:Y:S01]  /*22a0*/  ULDC.64 UR4, c[0x0][0x300] ;  /* 0x0000c00000047ab9 */ /* 0x000fe20000000a00 */
[----:B------:R-:W-:-:S02]  /*22b0*/  IMAD.IADD R5, R5, 0x1, R9 ;  /* 0x0000000105057824 */ /* 0x000fc400078e0209 */
[----:B------:R-:W-:-:S04]  /*22c0*/  IMAD R6, R221, R98, RZ ;  /* 0x00000062dd067224 */ /* 0x000fc800078e02ff */
[----:B------:R-:W-:-:S04]  /*22d0*/  IMAD R9, R195, R99, R6 ;  /* 0x00000063c3097224 */ /* 0x000fc800078e0206 */
[----:B------:R-:W-:Y:S02]  /*22e0*/  IMAD.IADD R103, R103, 0x1, R9 ;  /* 0x0000000167677824 */ /* 0x000fe400078e0209 */
[----:B------:R-:W-:Y:S01]  /*22f0*/  IMAD.IADD R101, R9, 0x1, R101 ;  /* 0x0000000109657824 */ /* 0x000fe200078e0265 */
[----:B------:R-:W-:Y:S01]  /*2300*/  SEL R9, R33, RZ, P1 ;  /* 0x000000ff21097207 */ /* 0x000fe20000800000 */
[----:B-----5:R-:W-:-:S04]  /*2310*/  IMAD.WIDE.U32 R102, R144, R98, R102 ;  /* 0x0000006290667225 */ /* 0x020fc800078e0066 */
[----:B------:R-:W-:Y:S02]  /*2320*/  IMAD.IADD R9, R198, 0x1, R9 ;  /* 0x00000001c6097824 */ /* 0x000fe400078e0209 */
[----:B------:R-:W-:Y:S01]  /*2330*/  IMAD.WIDE.U32 R100, R144, R98, R100 ;  /* 0x0000006290647225 */ /* 0x000fe200078e0064 */
[----:B------:R-:W-:Y:S02]  /*2340*/  SHF.R.S32.HI R7, RZ, 0x1f, R203 ;  /* 0x0000001fff077819 */ /* 0x000fe400000114cb */
[----:B------:R-:W-:Y:S02]  /*2350*/  SEL R203, R203, RZ, !P0 ;  /* 0x000000ffcbcb7207 */ /* 0x000fe40004000000 */
[----:B------:R-:W-:Y:S01]  /*2360*/  SEL R8, R7, RZ, !P0 ;  /* 0x000000ff07087207 */ /* 0x000fe20004000000 */
[----:B------:R-:W-:-:S04]  /*2370*/  IMAD.WIDE.U32 R6, R195, R104, R192 ;  /* 0x00000068c3067225 */ /* 0x000fc800078e00c0 */
[----:B------:R-:W-:Y:S02]  /*2380*/  IMAD R10, R8, UR4, RZ ;  /* 0x00000004080a7c24 */ /* 0x000fe4000f8e02ff */
[----:B------:R-:W-:-:S04]  /*2390*/  IMAD.WIDE.U32 R108, R203, UR4, R4 ;  /* 0x00000004cb6c7c25 */ /* 0x000fc8000f8e0004 */
[----:B------:R-:W-:Y:S01]  /*23a0*/  IMAD R4, R221, R104, RZ ;  /* 0x00000068dd047224 */ /* 0x000fe200078e02ff */
[----:B------:R-:W-:Y:S01]  /*23b0*/  IADD3 R5, P0, R108, R6, RZ ;  /* 0x000000066c057210 */ /* 0x000fe20007f1e0ff */
[----:B------:R-:W-:Y:S01]  /*23c0*/  IMAD R11, R203, UR5, R10 ;  /* 0x00000005cb0b7c24 */ /* 0x000fe2000f8e020a */
[----:B------:R-:W-:Y:S01]  /*23d0*/  ULDC.64 UR4, c[0x0][0x328] ;  /* 0x0000ca0000047ab9 */ /* 0x000fe20000000a00 */
[----:B------:R-:W-:Y:S01]  /*23e0*/  IMAD R13, R195, R105, R4 ;  /* 0x00000069c30d7224 */ /* 0x000fe200078e0204 */
[----:B------:R-:W-:Y:S01]  /*23f0*/  SHF.R.S32.HI R10, RZ, 0x1f, R9 ;  /* 0x0000001fff0a7819 */ /* 0x000fe20000011409 */
[----:B------:R-:W-:Y:S02]  /*2400*/  IMAD.IADD R4, R109, 0x1, R11 ;  /* 0x000000016d047824 */ /* 0x000fe400078e020b */
[----:B------:R-:W-:Y:S01]  /*2410*/  IMAD R8, R8, UR4, RZ ;  /* 0x0000000408087c24 */ /* 0x000fe2000f8e02ff */
[----:B------:R-:W-:Y:S01]  /*2420*/  LEA.HI R28, R10, R9, RZ, 0x3 ;  /* 0x000000090a1c7211 */ /* 0x000fe200078f18ff */
[----:B------:R-:W-:Y:S01]  /*2430*/  IMAD.WIDE.U32 R106, R203, UR4, R106 ;  /* 0x00000004cb6a7c25 */ /* 0x000fe2000f8e006a */
[----:B------:R-:W-:-:S02]  /*2440*/  IADD3.X R6, R4, R7, R13, P0, !PT ;  /* 0x0000000704067210 */ /* 0x000fc400007fe40d */
[----:B------:R-:W-:Y:S01]  /*2450*/  ISETP.GE.AND P0, PT, R192, R33, PT ;  /* 0x00000021c000720c */ /* 0x000fe20003f06270 */
[----:B------:R-:W-:Y:S01]  /*2460*/  IMAD R31, R203, UR5, R8 ;  /* 0x00000005cb1f7c24 */ /* 0x000fe2000f8e0208 */
[----:B------:R-:W-:Y:S01]  /*2470*/  SHF.R.S32.HI R116, RZ, 0x3, R28 ;  /* 0x00000003ff747819 */ /* 0x000fe2000001141c */
[----:B------:R-:W-:Y:S01]  /*2480*/  IMAD R8, R221, R92, RZ ;  /* 0x0000005cdd087224 */ /* 0x000fe200078e02ff */
[----:B------:R-:W-:-:S03]  /*2490*/  SEL R7, R33, RZ, P0 ;  /* 0x000000ff21077207 */ /* 0x000fc60000000000 */
[----:B------:R-:W-:Y:S01]  /*24a0*/  IMAD R11, R195, R93, R8 ;  /* 0x0000005dc30b7224 */ /* 0x000fe200078e0208 */
[----:B------:R-:W-:Y:S01]  /*24b0*/  SEL R8, R33, RZ, P3 ;  /* 0x000000ff21087207 */ /* 0x000fe20001800000 */
[----:B------:R-:W-:Y:S01]  /*24c0*/  IMAD.IADD R7, R192, 0x1, R7 ;  /* 0x00000001c0077824 */ /* 0x000fe200078e0207 */
[----:B------:R-:W-:Y:S01]  /*24d0*/  IADD3 R122, P3, R195, R26, RZ ;  /* 0x0000001ac37a7210 */ /* 0x000fe20007f7e0ff */
[----:B------:R-:W-:Y:S02]  /*24e0*/  IMAD.IADD R97, R97, 0x1, R11 ;  /* 0x0000000161617824 */ /* 0x000fe400078e020b */
[----:B------:R-:W-:Y:S01]  /*24f0*/  IMAD.IADD R12, R199, 0x1, R8 ;  /* 0x00000001c70c7824 */ /* 0x000fe200078e0208 */
[----:B------:R-:W-:Y:S01]  /*2500*/  SHF.R.S32.HI R8, RZ, 0x1f, R7 ;  /* 0x0000001fff087819 */ /* 0x000fe20000011407 */
[----:B------:R-:W-:Y:S01]  /*2510*/  IMAD.IADD R95, R11, 0x1, R95 ;  /* 0x000000010b5f7824 */ /* 0x000fe200078e025f */
[----:B------:R-:W-:Y:S01]  /*2520*/  LEA.HI R11, R10, R9, RZ, 0x6 ;  /* 0x000000090a0b7211 */ /* 0x000fe200078f30ff */
[----:B------:R-:W-:Y:S01]  /*2530*/  IMAD.WIDE.U32 R96, R144, R92, R96 ;  /* 0x0000005c90607225 */ /* 0x000fe200078e0060 */
[----:B------:R-:W-:-:S02]  /*2540*/  LEA.HI R14, R8, R7, RZ, 0x3 ;  /* 0x00000007080e7211 */ /* 0x000fc400078f18ff */
[----:B------:R-:W-:Y:S01]  /*2550*/  LEA.HI R7, R8, R7, RZ, 0x6 ;  /* 0x0000000708077211 */ /* 0x000fe200078f30ff */
[----:B------:R-:W-:Y:S01]  /*2560*/  IMAD.WIDE.U32 R94, R144, R92, R94 ;  /* 0x0000005c905e7225 */ /* 0x000fe200078e005e */
[----:B------:R-:W-:Y:S02]  /*2570*/  SHF.R.S32.HI R13, RZ, 0x1f, R12 ;  /* 0x0000001fff0d7819 */ /* 0x000fe4000001140c */
[----:B------:R-:W-:Y:S01]  /*2580*/  SHF.R.S32.HI R8, RZ, 0x6, R7 ;  /* 0x00000006ff087819 */ /* 0x000fe20000011407 */
[----:B------:R-:W-:Y:S01]  /*2590*/  IMAD.X R123, R221, 0x1, R15, P3 ;  /* 0x00000001dd7b7824 */ /* 0x000fe200018e060f */
[--C-:B------:R-:W-:Y:S02]  /*25a0*/  LOP3.LUT R7, R207, 0x38, R14.reuse, 0xf8, !PT ;  /* 0x00000038cf077812 */ /* 0x100fe400078ef80e */
[----:B------:R-:W-:Y:S01]  /*25b0*/  LOP3.LUT R10, R205, 0x38, R14, 0xf8, !PT ;  /* 0x00000038cd0a7812 */ /* 0x000fe200078ef80e */
[C---:B------:R-:W-:Y:S01]  /*25c0*/  IMAD R143, R8.reuse, 0x1800, R209 ;  /* 0x00001800088f7824 */ /* 0x040fe200078e02d1 */
[----:B------:R-:W-:Y:S01]  /*25d0*/  SHF.R.S32.HI R11, RZ, 0x6, R11 ;  /* 0x00000006ff0b7819 */ /* 0x000fe2000001140b */
[----:B------:R-:W-:Y:S01]  /*25e0*/  IMAD R141, R8, 0x1800, R210 ;  /* 0x00001800088d7824 */ /* 0x000fe200078e02d2 */
[----:B------:R-:W-:-:S02]  /*25f0*/  LOP3.LUT R8, R7, R208, RZ, 0x3c, !PT ;  /* 0x000000d007087212 */ /* 0x000fc400078e3cff */
[-C--:B------:R-:W-:Y:S01]  /*2600*/  LEA.HI R30, R13, R12.reuse, RZ, 0x3 ;  /* 0x0000000c0d1e7211 */ /* 0x080fe200078f18ff */
[----:B------:R-:W-:Y:S01]  /*2610*/  IMAD R139, R11, 0x1800, R210 ;  /* 0x000018000b8b7824 */ /* 0x000fe200078e02d2 */
[----:B------:R-:W-:Y:S01]  /*2620*/  LOP3.LUT R9, R207, 0x38, R28, 0xf8, !PT ;  /* 0x00000038cf097812 */ /* 0x000fe200078ef81c */
[----:B------:R-:W-:Y:S01]  /*2630*/  IMAD.IADD R143, R143, 0x1, R8 ;  /* 0x000000018f8f7824 */ /* 0x000fe200078e0208 */
[----:B------:R-:W-:Y:S01]  /*2640*/  LOP3.LUT R8, R205, 0x38, R28, 0xf8, !PT ;  /* 0x00000038cd087812 */ /* 0x000fe200078ef81c */
[----:B------:R-:W-:Y:S01]  /*2650*/  IMAD R142, R11, 0x1800, R209 ;  /* 0x000018000b8e7824 */ /* 0x000fe200078e02d1 */
[-C--:B------:R-:W-:Y:S02]  /*2660*/  LOP3.LUT R10, R10, R233.reuse, RZ, 0x3c, !PT ;  /* 0x000000e90a0a7212 */ /* 0x080fe400078e3cff */
[----:B------:R-:W-:Y:S01]  /*2670*/  LEA.HI R12, R13, R12, RZ, 0x6 ;  /* 0x0000000c0d0c7211 */ /* 0x000fe200078f30ff */
[----:B------:R-:W-:Y:S01]  /*2680*/  IMAD R13, R105, 0x60, RZ ;  /* 0x00000060690d7824 */ /* 0x000fe200078e02ff */
[----:B------:R-:W-:Y:S01]  /*2690*/  LOP3.LUT R8, R8, R233, RZ, 0x3c, !PT ;  /* 0x000000e908087212 */ /* 0x000fe200078e3cff */
[----:B------:R-:W-:Y:S01]  /*26a0*/  IMAD.IADD R141, R141, 0x1, R10 ;  /* 0x000000018d8d7824 */ /* 0x000fe200078e020a */
[----:B------:R-:W-:Y:S01]  /*26b0*/  LOP3.LUT R9, R9, R208, RZ, 0x3c, !PT ;  /* 0x000000d009097212 */ /* 0x000fe200078e3cff */
[----:B------:R-:W-:Y:S01]  /*26c0*/  IMAD.WIDE.U32 R104, R104, 0x60, RZ ;  /* 0x0000006068687825 */ /* 0x000fe200078e00ff */
[----:B------:R-:W-:-:S02]  /*26d0*/  SHF.R.S32.HI R12, RZ, 0x6, R12 ;  /* 0x00000006ff0c7819 */ /* 0x000fc4000001140c */
[----:B------:R-:W-:Y:S01]  /*26e0*/  LOP3.LUT R7, R207, 0x38, R30, 0xf8, !PT ;  /* 0x00000038cf077812 */ /* 0x000fe200078ef81e */
[----:B------:R-:W-:Y:S01]  /*26f0*/  IMAD.IADD R139, R139, 0x1, R8 ;  /* 0x000000018b8b7824 */ /* 0x000fe200078e0208 */
[----:B------:R-:W-:Y:S01]  /*2700*/  LOP3.LUT R10, R205, 0x38, R30, 0xf8, !PT ;  /* 0x00000038cd0a7812 */ /* 0x000fe200078ef81e */
[----:B------:R-:W-:Y:S01]  /*2710*/  IMAD.IADD R142, R142, 0x1, R9 ;  /* 0x000000018e8e7824 */ /* 0x000fe200078e0209 */
[----:B------:R-:W-:Y:S01]  /*2720*/  LOP3.LUT R7, R7, R208, RZ, 0x3c, !PT ;  /* 0x000000d007077212 */ /* 0x000fe200078e3cff */
[----:B------:R-:W-:Y:S01]  /*2730*/  VIADD R8, R192, 0xa0 ;  /* 0x000000a0c0087836 */ /* 0x000fe20000000000 */
[----:B------:R-:W-:Y:S01]  /*2740*/  LOP3.LUT R9, R10, R233, RZ, 0x3c, !PT ;  /* 0x000000e90a097212 */ /* 0x000fe200078e3cff */
[C---:B------:R-:W-:Y:S01]  /*2750*/  IMAD R140, R12.reuse, 0x1800, R209 ;  /* 0x000018000c8c7824 */ /* 0x040fe200078e02d1 */
[----:B------:R-:W-:Y:S01]  /*2760*/  SHF.R.S32.HI R11, RZ, 0x1f, R144 ;  /* 0x0000001fff0b7819 */ /* 0x000fe20000011490 */
[----:B------:R-:W-:Y:S01]  /*2770*/  IMAD R138, R12, 0x1800, R210 ;  /* 0x000018000c8a7824 */ /* 0x000fe200078e02d2 */
[----:B------:R-:W-:Y:S01]  /*2780*/  ISETP.GE.AND P2, PT, R8, UR8, PT ;  /* 0x0000000808007c0c */ /* 0x000fe2000bf46270 */
[----:B------:R-:W-:Y:S01]  /*2790*/  IMAD.IADD R140, R140, 0x1, R7 ;  /* 0x000000018c8c7824 */ /* 0x000fe200078e0207 */
[----:B------:R-:W-:Y:S01]  /*27a0*/  SHF.R.S32.HI R117, RZ, 0x3, R14 ;  /* 0x00000003ff757819 */ /* 0x000fe2000001140e */
[----:B------:R-:W-:Y:S01]  /*27b0*/  IMAD.IADD R138, R138, 0x1, R9 ;  /* 0x000000018a8a7824 */ /* 0x000fe200078e0209 */
[----:B------:R-:W-:Y:S01]  /*27c0*/  LOP3.LUT R9, R207, 0x18, R192, 0xf8, !PT ;  /* 0x00000018cf097812 */ /* 0x000fe200078ef8c0 */
[C---:B------:R-:W-:Y:S01]  /*27d0*/  IMAD R7, R11.reuse, R98, RZ ;  /* 0x000000620b077224 */ /* 0x040fe200078e02ff */
[----:B------:R-:W-:Y:S01]  /*27e0*/  SEL R20, RZ, 0x20, P2 ;  /* 0x00000020ff147807 */ /* 0x000fe20001000000 */
[----:B------:R-:W-:Y:S01]  /*27f0*/  IMAD R11, R11, R92, RZ ;  /* 0x0000005c0b0b7224 */ /* 0x000fe200078e02ff */
[----:B------:R-:W-:Y:S01]  /*2800*/  LOP3.LUT R10, R9, R208, RZ, 0x3c, !PT ;  /* 0x000000d0090a7212 */ /* 0x000fe200078e3cff */
[----:B------:R-:W-:Y:S01]  /*2810*/  IMAD R29, R144, R99, R7 ;  /* 0x00000063901d7224 */ /* 0x000fe200078e0207 */
[----:B------:R-:W-:Y:S01]  /*2820*/  SHF.L.U64.HI R7, R98, 0x6, R99 ;  /* 0x0000000662077819 */ /* 0x000fe20000010263 */
[----:B------:R-:W-:Y:S01]  /*2830*/  IMAD.IADD R132, R105, 0x1, R13 ;  /* 0x0000000169847824 */ /* 0x000fe200078e020d */
[----:B------:R-:W-:Y:S01]  /*2840*/  LOP3.LUT R13, R14, 0xfffffff8, RZ, 0xc0, !PT ;  /* 0xfffffff80e0d7812 */ /* 0x000fe200078ec0ff */
[----:B------:R-:W-:Y:S01]  /*2850*/  IMAD.WIDE.U32 R98, R98, 0x60, RZ ;  /* 0x0000006062627825 */ /* 0x000fe200078e00ff */
[----:B------:R-:W-:-:S02]  /*2860*/  LOP3.LUT R14, R28, 0xfffffff8, RZ, 0xc0, !PT ;  /* 0xfffffff81c0e7812 */ /* 0x000fc400078ec0ff */
[C---:B------:R-:W-:Y:S01]  /*2870*/  LOP3.LUT R28, R21.reuse, R20, RZ, 0xfc, !PT ;  /* 0x00000014151c7212 */ /* 0x040fe200078efcff */
[----:B------:R-:W-:Y:S01]  /*2880*/  IMAD R27, R144, R93, R11 ;  /* 0x0000005d901b7224 */ /* 0x000fe200078e020b */
[----:B------:R-:W-:Y:S01]  /*2890*/  LOP3.LUT R15, R30, 0xfffffff8, RZ, 0xc0, !PT ;  /* 0xfffffff81e0f7812 */ /* 0x000fe200078ec0ff */
[----:B------:R-:W-:Y:S01]  /*28a0*/  IMAD.WIDE.U32 R92, R92, 0x60, RZ ;  /* 0x000000605c5c7825 */ /* 0x000fe200078e00ff */
[----:B------:R-:W-:Y:S02]  /*28b0*/  LOP3.LUT R20, R21, 0x1, RZ, 0xc0, !PT ;  /* 0x0000000115147812 */ /* 0x000fe400078ec0ff */
[C---:B------:R-:W-:Y:S01]  /*28c0*/  LOP3.LUT R21, R28.reuse, 0x2, RZ, 0xc0, !PT ;  /* 0x000000021c157812 */ /* 0x040fe200078ec0ff */
[----:B------:R-:W-:Y:S01]  /*28d0*/  IMAD.IADD R137, R209, 0x1, R10 ;  /* 0x00000001d1897824 */ /* 0x000fe200078e020a */
[C---:B------:R-:W-:Y:S01]  /*28e0*/  LOP3.LUT R26, R28.reuse, 0x8, RZ, 0xc0, !PT ;  /* 0x000000081c1a7812 */ /* 0x040fe200078ec0ff */
[----:B------:R-:W-:Y:S01]  /*28f0*/  IMAD.IADD R134, R99, 0x1, R25 ;  /* 0x0000000163867824 */ /* 0x000fe200078e0219 */
[C---:B------:R-:W-:Y:S01]  /*2900*/  LOP3.LUT R25, R28.reuse, 0x4, RZ, 0xc0, !PT ;  /* 0x000000041c197812 */ /* 0x040fe200078ec0ff */
[----:B------:R-:W-:Y:S01]  /*2910*/  IMAD.IADD R11, R97, 0x1, R27 ;  /* 0x00000001610b7824 */ /* 0x000fe200078e021b */
[----:B------:R-:W-:Y:S01]  /*2920*/  SHF.R.S32.HI R115, RZ, 0x3, R30 ;  /* 0x00000003ff737819 */ /* 0x000fe2000001141e */
[----:B------:R-:W-:Y:S01]  /*2930*/  IMAD.IADD R12, R27, 0x1, R95 ;  /* 0x000000011b0c7824 */ /* 0x000fe200078e025f */
[C---:B------:R-:W-:Y:S01]  /*2940*/  LOP3.LUT R27, R28.reuse, 0x10, RZ, 0xc0, !PT ;  /* 0x000000101c1b7812 */ /* 0x040fe200078ec0ff */
[----:B------:R-:W-:Y:S01]  /*2950*/  IMAD.IADD R9, R103, 0x1, R29 ;  /* 0x0000000167097824 */ /* 0x000fe200078e021d */
[----:B------:R-:W-:Y:S01]  /*2960*/  SHF.R.S32.HI R114, RZ, 0x1f, R13 ;  /* 0x0000001fff727819 */ /* 0x000fe2000001140d */
[----:B------:R-:W-:Y:S01]  /*2970*/  IMAD.IADD R10, R29, 0x1, R101 ;  /* 0x000000011d0a7824 */ /* 0x000fe200078e0265 */
[----:B------:R-:W-:Y:S01]  /*2980*/  SHF.R.S32.HI R113, RZ, 0x1f, R14 ;  /* 0x0000001fff717819 */ /* 0x000fe2000001140e */
[----:B------:R-:W-:Y:S01]  /*2990*/  IMAD.IADD R133, R93, 0x1, R133 ;  /* 0x000000015d857824 */ /* 0x000fe200078e0285 */
[----:B------:R-:W-:Y:S01]  /*29a0*/  SHF.R.S32.HI R112, RZ, 0x1f, R15 ;  /* 0x0000001fff707819 */ /* 0x000fe2000001140f */
[----:B------:R-:W-:Y:S01]  /*29b0*/  IMAD.IADD R29, R107, 0x1, R31 ;  /* 0x000000016b1d7824 */ /* 0x000fe200078e021f */
[----:B------:R-:W-:-:S07]  /*29c0*/  LOP3.LUT R28, R28, 0x20, RZ, 0xc0, !PT ;  /* 0x000000201c1c7812 */ /* 0x000fce00078ec0ff */
.L_x_1427:
[----:B0-----:R-:W0:Y:S01]  /*29d0*/  LDC.64 R120, c[0x0][0x2d8] ;  /* 0x0000b600ff787b82 */ /* 0x001e220000000a00 */
[----:B------:R-:W-:Y:S01]  /*29e0*/  VIADD R41, R2, 0xffffffff ;  /* 0xffffffff02297836 */ /* 0x000fe20000000000 */
[----:B------:R-:W-:Y:S01]  /*29f0*/  LOP3.LUT P5, RZ, R216, 0x4, RZ, 0xc0, !PT ;  /* 0x00000004d8ff7812 */ /* 0x000fe200078ac0ff */
[----:B------:R-:W-:Y:S05]  /*2a00*/  YIELD ;  /* 0x0000000000007946 */ /* 0x000fea0003800000 */
[----:B------:R-:W1:Y:S01]  /*2a10*/  LDC R119, c[0x0][0x3d4] ;  /* 0x0000f500ff777b82 */ /* 0x000e620000000800 */
[----:B--23--:R-:W-:Y:S01]  /*2a20*/  SHF.R.S32.HI R34, RZ, 0x1f, R41 ;  /* 0x0000001fff227819 */ /* 0x00cfe20000011429 */
[-C--:B------:R-:W-:Y:S01]  /*2a30*/  IMAD R31, R132, R41.reuse, RZ ;  /* 0x00000029841f7224 */ /* 0x080fe200078e02ff */
[----:B------:R-:W-:Y:S01]  /*2a40*/  LOP3.LUT R16, R16, 0xfffffffd, RZ, 0xc0, !PT ;  /* 0xfffffffd10107812 */ /* 0x000fe200078ec0ff */
[----:B------:R-:W-:Y:S01]  /*2a50*/  IMAD.WIDE.U32 R128, R104, R41, RZ ;  /* 0x0000002968807225 */ /* 0x000fe200078e00ff */
[----:B------:R-:W-:Y:S03]  /*2a60*/  BSSY B0, `(.L_x_1328) ;  /* 0x00007e1000007945 */ /* 0x000fe60003800000 */
[----:B------:R-:W-:Y:S01]  /*2a70*/  IMAD R31, R34, R104, R31 ;  /* 0x00000068221f7224 */ /* 0x000fe200078e021f */
[----:B------:R-:W-:-:S02]  /*2a80*/  IADD3 R2, P2, P3, R5, R128, R136 ;  /* 0x0000008005027210 */ /* 0x000fc40007b5e088 */
[----:B------:R-:W-:Y:S01]  /*2a90*/  IADD3 R32, P4, R5, R128, RZ ;  /* 0x0000008005207210 */ /* 0x000fe20007f9e0ff */
[----:B------:R-:W-:Y:S02]  /*2aa0*/  IMAD.IADD R85, R129, 0x1, R31 ;  /* 0x0000000181557824 */ /* 0x000fe400078e021f */
[----:B------:R-:W-:Y:S02]  /*2ab0*/  IMAD R31, R22, 0x4800, R137 ;  /* 0x00004800161f7824 */ /* 0x000fe400078e0289 */
[----:B------:R-:W-:Y:S01]  /*2ac0*/  IMAD.X R33, R85, 0x1, R6, P4 ;  /* 0x0000000155217824 */ /* 0x000fe200020e0606 */
[----:B------:R-:W-:Y:S02]  /*2ad0*/  IADD3.X R30, R6, R85, R135, P2, P3 ;  /* 0x00000055061e7210 */ /* 0x000fe400017e6487 */
[----:B0-----:R-:W-:Y:S02]  /*2ae0*/  LEA R36, P2, R2, R120, 0x1 ;  /* 0x0000007802247211 */ /* 0x001fe400078408ff */
[----:B------:R-:W-:-:S02]  /*2af0*/  ISETP.GT.AND P3, PT, R41, R125, PT ;  /* 0x0000007d2900720c */ /* 0x000fc40003f64270 */
[----:B------:R-:W-:Y:S01]  /*2b00*/  LEA.HI.X R37, R2, R121, R30, 0x1, P2 ;  /* 0x0000007902257211 */ /* 0x000fe200010f0c1e */
[----:B------:R-:W-:Y:S01]  /*2b10*/  IMAD R30, R31, 0x2, R118 ;  /* 0x000000021f1e7824 */ /* 0x000fe200078e0276 */
[----:B-1----:R-:W-:Y:S01]  /*2b20*/  ISETP.GE.AND P2, PT, R119, 0x1, PT ;  /* 0x000000017700780c */ /* 0x002fe20003f46270 */
[----:B------:R-:W-:Y:S01]  /*2b30*/  IMAD.MOV.U32 R2, RZ, RZ, R41 ;  /* 0x000000ffff027224 */ /* 0x000fe200078e0029 */
[----:B------:R-:W-:-:S04]  /*2b40*/  LEA R38, P4, R32, R120, 0x1 ;  /* 0x0000007820267211 */ /* 0x000fc800078808ff */
[----:B------:R-:W-:Y:S01]  /*2b50*/  LEA.HI.X R39, R32, R121, R33, 0x1, P4 ;  /* 0x0000007920277211 */ /* 0x000fe200020f0c21 */
[C---:B------:R-:W-:Y:S02]  /*2b60*/  VIADD R33, R31.reuse, 0x20 ;  /* 0x000000201f217836 */ /* 0x040fe40000000000 */
[----:B------:R-:W-:Y:S01]  /*2b70*/  @P5 VIADD R33, R31, 0xffffffe0 ;  /* 0xffffffe01f215836 */ /* 0x000fe20000000000 */
[----:B------:R-:W-:-:S03]  /*2b80*/  @P3 LOP3.LUT R16, R16, 0x2, RZ, 0xfc, !PT ;  /* 0x0000000210103812 */ /* 0x000fc600078efcff */
[----:B------:R-:W-:Y:S01]  /*2b90*/  IMAD R31, R33, 0x2, R118 ;  /* 0x00000002211f7824 */ /* 0x000fe200078e0276 */
[----:B------:R-:W-:Y:S06]  /*2ba0*/  @!P2 BRA `(.L_x_1329) ;  /* 0x00000078004ca947 */ /* 0x000fec0003800000 */
[----:B------:R-:W-:Y:S01]  /*2bb0*/  ULDC.U8 UR4, c[0x0][0x3f0] ;  /* 0x0000fc0000047ab9 */ /* 0x000fe20000000000 */
[-C--:B------:R-:W-:Y:S01]  /*2bc0*/  IMAD R33, R133, R41.reuse, RZ ;  /* 0x0000002985217224 */ /* 0x080fe200078e02ff */
[----:B------:R-:W-:Y:S01]  /*2bd0*/  ISETP.NE.AND P2, PT, RZ, UR4, PT ;  /* 0x00000004ff007c0c */ /* 0x000fe2000bf45270 */
[-C--:B------:R-:W-:Y:S02]  /*2be0*/  IMAD R35, R134, R41.reuse, RZ ;  /* 0x0000002986237224 */ /* 0x080fe400078e02ff */
[----:B------:R-:W-:Y:S02]  /*2bf0*/  IMAD R88, R2, -0x60, R24 ;  /* 0xffffffa002587824 */ /* 0x000fe400078e0218 */
[C---:B------:R-:W-:Y:S02]  /*2c00*/  IMAD R33, R34.reuse, R92, R33 ;  /* 0x0000005c22217224 */ /* 0x040fe400078e0221 */
[----:B------:R-:W-:Y:S01]  /*2c10*/  IMAD R35, R34, R98, R35 ;  /* 0x0000006222237224 */ /* 0x000fe200078e0223 */
[----:B------:R-:W-:Y:S01]  /*2c20*/  VIMNMX R88, R88, 0x60, PT ;  /* 0x0000006058587848 */ /* 0x000fe20003fe0100 */
[----:B------:R-:W-:-:S04]  /*2c30*/  IMAD.WIDE.U32 R82, R92, R41, RZ ;  /* 0x000000295c527225 */ /* 0x000fc800078e00ff */
        /* <DEDUP_REMOVED lines=24> */
[----:B------:R-:W-:Y:S01]  /*2dc0*/  ULDC.64 UR6, c[0x0][0x208] ;  /* 0x0000820000067ab9 */ /* 0x000fe20000000a00 */
[----:B------:R-:W-:Y:S01]  /*2dd0*/  IMAD.X R34, R89, 0x1, R11, P2 ;  /* 0x0000000159227824 */ /* 0x000fe200010e060b */
[----:B------:R-:W-:-:S04]  /*2de0*/  LEA R32, P2, R33, UR4, 0x1 ;  /* 0x0000000421207c11 */ /* 0x000fc8000f8408ff */
[----:B------:R-:W-:Y:S01]  /*2df0*/  LEA.HI.X R33, R33, UR5, R34, 0x1, P2 ;  /* 0x0000000521217c11 */ /* 0x000fe200090f0c22 */
[----:B------:R-:W-:Y:S01]  /*2e00*/  ULDC.64 UR4, c[0x0][0x3e0] ;  /* 0x0000f80000047ab9 */ /* 0x000fe20000000a00 */
[----:B------:R-:W-:-:S05]  /*2e10*/  IADD3 R35, P2, R102, R80, RZ ;  /* 0x0000005066237210 */ /* 0x000fca0007f5e0ff */
[----:B------:R-:W-:Y:S01]  /*2e20*/  IMAD.X R42, R90, 0x1, R9, P2 ;  /* 0x000000015a2a7824 */ /* 0x000fe200010e0609 */
[----:B------:R-:W-:-:S04]  /*2e30*/  LEA R34, P2, R35, UR4, 0x1 ;  /* 0x0000000423227c11 */ /* 0x000fc8000f8408ff */
[----:B------:R-:W-:Y:S01]  /*2e40*/  LEA.HI.X R35, R35, UR5, R42, 0x1, P2 ;  /* 0x0000000523237c11 */ /* 0x000fe200090f0c2a */
[C---:B------:R-:W-:Y:S01]  /*2e50*/  VIADD R42, R18.reuse, 0x10 ;  /* 0x00000010122a7836 */ /* 0x040fe20000000000 */
        /* <DEDUP_REMOVED lines=32> */
.L_x_1332:
[----:B------:R-:W-:Y:S05]  /*3060*/  BSYNC B1 ;  /* 0x0000000000017941 */ /* 0x000fea0003800000 */
.L_x_1331:
        /* <DEDUP_REMOVED lines=20> */
[----:B------:R-:W-:Y:S01]  /*31b0*/  IADD3.X R89, R11, R89, R110, P2, P5 ;  /* 0x000000590b597210 */ /* 0x000fe200017ea46e */
[----:B------:R-:W-:Y:S01]  /*31c0*/  ULDC.64 UR6, c[0x0][0x208] ;  /* 0x0000820000067ab9 */ /* 0x000fe20000000a00 */
[----:B------:R-:W-:-:S04]  /*31d0*/  IADD3 R80, P2, P5, R102, R80, R91 ;  /* 0x0000005066507210 */ /* 0x000fc80007d5e05b */
[----:B0-----:R-:W-:Y:S02]  /*31e0*/  IADD3.X R35, R9, R90, R7, P2, P5 ;  /* 0x0000005a09237210 */ /* 0x001fe400017ea407 */
        /* <DEDUP_REMOVED lines=38> */
.L_x_1334:
[----:B------:R-:W-:Y:S05]  /*3450*/  BSYNC B1 ;  /* 0x0000000000017941 */ /* 0x000fea0003800000 */
.L_x_1333:
[----:B01----:R-:W-:Y:S01]  /*3460*/  IMAD.MOV.U32 R32, RZ, RZ, R68 ;  /* 0x000000ffff207224 */ /* 0x003fe200078e0044 */
        /* <DEDUP_REMOVED lines=56> */
[----:B------:R-:W-:Y:S01]  /*37f0*/  ULOP3.LUT UR4, UR60, 0x1, URZ, 0xfc, !UPT ;  /* 0x000000013c047892 */ /* 0x000fe2000f8efc3f */
        /* <DEDUP_REMOVED lines=9> */
[----:B------:R-:W-:Y:S01]  /*3890*/  UISETP.NE.AND UP0, UPT, UR4, 0x3, UPT ;  /* 0x000000030400788c */ /* 0x000fe2000bf05270 */
        /* <DEDUP_REMOVED lines=8> */
[----:B------:R-:W-:-:S02]  /*3920*/  PLOP3.LUT P2, PT, PT, PT, UP0, 0x80, 0x0 ;  /* 0x000000000000781c */ /* 0x000fc40003f4f008 */
        /* <DEDUP_REMOVED lines=16> */
[----:B------:R-:W-:-:S02]  /*3a30*/  PRMT R161, R34, 0x7610, R161 ;  /* 0x0000761022a17816 */ /* 0x000fc400000000a1 */
[----:B------:R-:W-:Y:S02]  /*3a40*/  PRMT R160, R35, 0x7610, R160 ;  /* 0x0000761023a07816 */ /* 0x000fe400000000a0 */
[----:B------:R-:W-:Y:S02]  /*3a50*/  PRMT R164, R33, 0x7610, R164 ;  /* 0x0000761021a47816 */ /* 0x000fe400000000a4 */
[----:B------:R-:W-:Y:S01]  /*3a60*/  PRMT R165, R32, 0x7610, R165 ;  /* 0x0000761020a57816 */ /* 0x000fe200000000a5 */
[----:B------:R-:W-:Y:S06]  /*3a70*/  @!P2 BRA `(.L_x_1335) ;  /* 0x000000000004a947 */ /* 0x000fec0003800000 */
[----:B------:R-:W-:Y:S01]  /*3a80*/  BPT.TRAP 0x1 ;  /* 0x000000040000795c */ /* 0x000fe20000300000 */
.L_x_1335:
[----:B------:R-:W-:Y:S01]  /*3a90*/  IMAD R89, R22, 0x8, R17 ;  /* 0x0000000816597824 */ /* 0x000fe200078e0211 */
[----:B------:R-:W-:Y:S01]  /*3aa0*/  SHF.L.U32 R90, R204, 0x1f, RZ ;  /* 0x0000001fcc5a7819 */ /* 0x000fe200000006ff */
[----:B------:R-:W-:Y:S03]  /*3ab0*/  BSSY B1, `(.L_x_1336) ;  /* 0x0000003000017945 */ /* 0x000fe60003800000 */
[----:B------:R-:W0:Y:S02]  /*3ac0*/  SYNCS.PHASECHK.TRANS64.TRYWAIT P5, [R89+URZ+0x30890], R90 ;  /* 0x0308905a590075a7 */ /* 0x000e2400080a017f */
[----:B0-----:R-:W-:Y:S05]  /*3ad0*/  @!P5 BRA `(.L_x_1337) ;  /* 0x0000026400b4d947 */ /* 0x001fea0003800000 */
.L_x_1730:
[----:B------:R-:W-:Y:S05]  /*3ae0*/  BSYNC B1 ;  /* 0x0000000000017941 */ /* 0x000fea0003800000 */
.L_x_1336:
        /* <DEDUP_REMOVED lines=9> */
[--C-:B------:R-:W-:Y:S01]  /*3b80*/  SHF.R.U64 R171, R126, 0x10, R127.reuse ;  /* 0x000000107eab7819 */ /* 0x100fe2000000127f */
[----:B--2---:R-:W-:Y:S01]  /*3b90*/  IMAD.U32 R173, R35, 0x10000, RZ ;  /* 0x0001000023ad7824 */ /* 0x004fe200078e00ff */
[----:B------:R-:W-:Y:S02]  /*3ba0*/  SHF.R.U32.HI R127, RZ, 0x10, R127 ;  /* 0x00000010ff7f7819 */ /* 0x000fe4000001167f */
[--C-:B------:R-:W-:Y:S02]  /*3bb0*/  SHF.R.U64 R172, R120, 0x10, R121.reuse ;  /* 0x0000001078ac7819 */ /* 0x100fe40000001279 */
[----:B------:R-:W-:Y:S01]  /*3bc0*/  SHF.R.U32.HI R174, RZ, 0x10, R121 ;  /* 0x00000010ffae7819 */ /* 0x000fe20000011679 */
[----:B------:R-:W-:Y:S01]  /*3bd0*/  IMAD.U32 R121, R34, 0x10000, RZ ;  /* 0x0001000022797824 */ /* 0x000fe200078e00ff */
        /* <DEDUP_REMOVED lines=13> */
[----:B------:R-:W-:-:S02]  /*3cb0*/  IMAD.U32 R35, R33, 0x10000, RZ ;  /* 0x0001000021237824 */ /* 0x000fc400078e00ff */
[C---:B------:R-:W-:Y:S01]  /*3cc0*/  FMUL.FTZ R178, R179.reuse, R174 ;  /* 0x000000aeb3b27220 */ /* 0x040fe20000410000 */
[----:B------:R-:W-:Y:S02]  /*3cd0*/  IMAD.U32 R33, R32, 0x10000, RZ ;  /* 0x0001000020217824 */ /* 0x000fe400078e00ff */
[----:B------:R-:W-:Y:S01]  /*3ce0*/  FMUL.FTZ R179, R179, R176 ;  /* 0x000000b0b3b37220 */ /* 0x000fe20000410000 */
        /* <DEDUP_REMOVED lines=22> */
.L_x_1343:
[----:B------:R-:W-:Y:S05]  /*3e50*/  BSYNC B3 ;  /* 0x0000000000037941 */ /* 0x000fea0003800000 */
.L_x_1342:
[----:B------:R-:W-:Y:S02]  /*3e60*/  ULDC.64 UR4, c[0x0][0x208] ;  /* 0x0000820000047ab9 */ /* 0x000fe40000000a00 */
[----:B--2---:R1:W-:Y:S03]  /*3e70*/  STG.E.128 desc[UR4][R38.64], R32 ;  /* 0x0000002026007986 */ /* 0x0043e6000c101d04 */
.L_x_1341:
[----:B------:R-:W-:Y:S05]  /*3e80*/  BSYNC B2 ;  /* 0x0000000000027941 */ /* 0x000fea0003800000 */
.L_x_1340:
        /* <DEDUP_REMOVED lines=53> */
.L_x_1347:
[----:B------:R-:W-:Y:S05]  /*41e0*/  BSYNC B3 ;  /* 0x0000000000037941 */ /* 0x000fea0003800000 */
.L_x_1346:
[----:B------:R-:W-:Y:S02]  /*41f0*/  ULDC.64 UR4, c[0x0][0x208] ;  /* 0x0000820000047ab9 */ /* 0x000fe40000000a00 */
[----:B--2---:R2:W-:Y:S03]  /*4200*/  STG.E.128 desc[UR4][R38.64+0x40], R32 ;  /* 0x0000402026007986 */ /* 0x0045e6000c101d04 */
.L_x_1345:
[----:B------:R-:W-:Y:S05]  /*4210*/  BSYNC B2 ;  /* 0x0000000000027941 */ /* 0x000fea0003800000 */
.L_x_1344:
        /* <DEDUP_REMOVED lines=13> */
[----:B------:R-:W-:Y:S02]  /*42f0*/  PRMT R200, R200, 0x5410, R87 ;  /* 0x00005410c8c87816 */ /* 0x000fe40000000057 */
[----:B------:R-:W-:Y:S01]  /*4300*/  SHF.R.U32.HI R84, RZ, 0x10, R77 ;  /* 0x00000010ff547819 */ /* 0x000fe2000001164d */
[----:B------:R-:W-:Y:S01]  /*4310*/  IMAD.U32 R77, R34, 0x10000, RZ ;  /* 0x00010000224d7824 */ /* 0x000fe200078e00ff */
[----:B------:R-:W-:-:S02]  /*4320*/  PRMT R186, R186, 0x5410, R85 ;  /* 0x00005410baba7816 */ /* 0x000fc40000000055 */
[----:B------:R-:W-:Y:S02]  /*4330*/  PRMT R202, R202, 0x5410, R79 ;  /* 0x00005410caca7816 */ /* 0x000fe4000000004f */
[----:B------:R-:W-:Y:S02]  /*4340*/  LOP3.LUT R33, R33, 0xffff0000, RZ, 0xc0, !PT ;  /* 0xffff000021217812 */ /* 0x000fe400078ec0ff */
[----:B------:R-:W-:Y:S01]  /*4350*/  LOP3.LUT R120, R200, 0xffff0000, RZ, 0xc0, !PT ;  /* 0xffff0000c8787812 */ /* 0x000fe200078ec0ff */
[----:B------:R-:W-:Y:S01]  /*4360*/  IMAD.U32 R79, R202, 0x10000, RZ ;  /* 0x00010000ca4f7824 */ /* 0x000fe200078e00ff */
[----:B------:R-:W-:Y:S02]  /*4370*/  PRMT R187, R187, 0x5410, R84 ;  /* 0x00005410bbbb7816 */ /* 0x000fe40000000054 */
[----:B------:R-:W-:Y:S01]  /*4380*/  LOP3.LUT R85, R186, 0xffff0000, RZ, 0xc0, !PT ;  /* 0xffff0000ba557812 */ /* 0x000fe200078ec0ff */
[-C--:B------:R-:W-:Y:S01]  /*4390*/  FMUL.FTZ R87, R33, R120.reuse ;  /* 0x0000007821577220 */ /* 0x080fe20000410000 */
[----:B------:R-:W-:Y:S01]  /*43a0*/  LOP3.LUT R34, R34, 0xffff0000, RZ, 0xc0, !PT ;  /* 0xffff000022227812 */ /* 0x000fe200078ec0ff */
[----:B------:R-:W-:Y:S01]  /*43b0*/  IMAD.U32 R84, R187, 0x10000, RZ ;  /* 0x00010000bb547824 */ /* 0x000fe200078e00ff */
[----:B------:R-:W-:Y:S01]  /*43c0*/  LOP3.LUT R76, R35, 0xffff0000, RZ, 0xc0, !PT ;  /* 0xffff0000234c7812 */ /* 0x000fe200078ec0ff */
[-C--:B------:R-:W-:Y:S01]  /*43d0*/  FMUL.FTZ R33, R33, R85.reuse ;  /* 0x0000005521217220 */ /* 0x080fe20000410000 */
[----:B------:R-:W-:Y:S01]  /*43e0*/  FFMA.FTZ R87, R86, R85, -R87 ;  /* 0x0000005556577223 */ /* 0x000fe20000010857 */
[----:B------:R-:W-:Y:S01]  /*43f0*/  FMUL.FTZ R126, R34, R79 ;  /* 0x0000004f227e7220 */ /* 0x000fe20000410000 */
[----:B------:R-:W-:Y:S01]  /*4400*/  LOP3.LUT R32, R32, 0xffff0000, RZ, 0xc0, !PT ;  /* 0xffff000020207812 */ /* 0x000fe200078ec0ff */
[----:B------:R-:W-:Y:S01]  /*4410*/  FFMA.FTZ R86, R86, R120, R33 ;  /* 0x0000007856567223 */ /* 0x000fe20000010021 */
[----:B------:R-:W-:Y:S01]  /*4420*/  FMUL.FTZ R34, R34, R84 ;  /* 0x0000005422227220 */ /* 0x000fe20000410000 */
[----:B------:R-:W-:Y:S01]  /*4430*/  LOP3.LUT R202, R202, 0xffff0000, RZ, 0xc0, !PT ;  /* 0xffff0000caca7812 */ /* 0x000fe200078ec0ff */
[----:B------:R-:W-:Y:S01]  /*4440*/  IMAD.U32 R33, R200, 0x10000, RZ ;  /* 0x00010000c8217824 */ /* 0x000fe200078e00ff */
[----:B------:R-:W-:Y:S01]  /*4450*/  LOP3.LUT R187, R187, 0xffff0000, RZ, 0xc0, !PT ;  /* 0xffff0000bbbb7812 */ /* 0x000fe200078ec0ff */
[----:B------:R-:W-:-:S02]  /*4460*/  IMAD.U32 R85, R186, 0x10000, RZ ;  /* 0x00010000ba557824 */ /* 0x000fc400078e00ff */
[C---:B------:R-:W-:Y:S01]  /*4470*/  FFMA.FTZ R126, R77.reuse, R84, -R126 ;  /* 0x000000544d7e7223 */ /* 0x040fe2000001087e */
[----:B------:R-:W-:Y:S01]  /*4480*/  FFMA.FTZ R77, R77, R79, R34 ;  /* 0x0000004f4d4d7223 */ /* 0x000fe20000010022 */
[----:B------:R-:W-:Y:S02]  /*4490*/  IMAD.U32 R35, R35, 0x10000, RZ ;  /* 0x0001000023237824 */ /* 0x000fe400078e00ff */
[CC--:B------:R-:W-:Y:S01]  /*44a0*/  FMUL.FTZ R34, R76.reuse, R202.reuse ;  /* 0x000000ca4c227220 */ /* 0x0c0fe20000410000 */
[----:B------:R-:W-:Y:S01]  /*44b0*/  FMUL.FTZ R121, R76, R187 ;  /* 0x000000bb4c797220 */ /* 0x000fe20000410000 */
        /* <DEDUP_REMOVED lines=8> */
[----:B------:R-:W-:Y:S02]  /*4540*/  F2FP.BF16.F32.PACK_AB R34, R77, R126 ;  /* 0x0000007e4d22723e */ /* 0x000fe400000010ff */
[----:B------:R-:W-:-:S07]  /*4550*/  F2FP.BF16.F32.PACK_AB R32, R32, R79 ;  /* 0x0000004f2020723e */ /* 0x000fce00000010ff */
.L_x_1351:
[----:B------:R-:W-:Y:S05]  /*4560*/  BSYNC B3 ;  /* 0x0000000000037941 */ /* 0x000fea0003800000 */
.L_x_1350:
[----:B------:R-:W-:Y:S02]  /*4570*/  ULDC.64 UR4, c[0x0][0x208] ;  /* 0x0000820000047ab9 */ /* 0x000fe40000000a00 */
[----:B--2---:R3:W-:Y:S03]  /*4580*/  STG.E.128 desc[UR4][R38.64+0x80], R32 ;  /* 0x0000802026007986 */ /* 0x0047e6000c101d04 */
.L_x_1349:
[----:B------:R-:W-:Y:S05]  /*4590*/  BSYNC B2 ;  /* 0x0000000000027941 */ /* 0x000fea0003800000 */
.L_x_1348:
        /* <DEDUP_REMOVED lines=8> */
[----:B------:R-:W-:Y:S02]  /*4620*/  SHF.R.U64 R77, R74, 0x10, R75 ;  /* 0x000000104a4d7819 */ /* 0x000fe4000000124b */
[--C-:B------:R-:W-:Y:S01]  /*4630*/  SHF.R.U64 R79, R72, 0x10, R73.reuse ;  /* 0x00000010484f7819 */ /* 0x100fe20000001249 */
[----:B--2---:R-:W-:Y:S01]  /*4640*/  IMAD.U32 R72, R34, 0x10000, RZ ;  /* 0x0001000022487824 */ /* 0x004fe200078e00ff */
[----:B------:R-:W-:Y:S02]  /*4650*/  SHF.R.U32.HI R76, RZ, 0x10, R73 ;  /* 0x00000010ff4c7819 */ /* 0x000fe40000011649 */
[----:B------:R-:W-:Y:S01]  /*4660*/  PRMT R190, R190, 0x5410, R77 ;  /* 0x00005410bebe7816 */ /* 0x000fe2000000004d */
[----:B------:R-:W-:Y:S01]  /*4670*/  IMAD.U32 R77, R33, 0x10000, RZ ;  /* 0x00010000214d7824 */ /* 0x000fe200078e00ff */
[----:B------:R-:W-:Y:S02]  /*4680*/  SHF.R.U32.HI R74, RZ, 0x10, R75 ;  /* 0x00000010ff4a7819 */ /* 0x000fe4000001164b */
[----:B------:R-:W-:-:S02]  /*4690*/  PRMT R184, R184, 0x5410, R79 ;  /* 0x00005410b8b87816 */ /* 0x000fc4000000004f */
[----:B------:R-:W-:Y:S02]  /*46a0*/  PRMT R185, R185, 0x5410, R76 ;  /* 0x00005410b9b97816 */ /* 0x000fe4000000004c */
[----:B------:R-:W-:Y:S01]  /*46b0*/  LOP3.LUT R75, R33, 0xffff0000, RZ, 0xc0, !PT ;  /* 0xffff0000214b7812 */ /* 0x000fe200078ec0ff */
[----:B------:R-:W-:Y:S01]  /*46c0*/  IMAD.U32 R33, R32, 0x10000, RZ ;  /* 0x0001000020217824 */ /* 0x000fe200078e00ff */
        /* <DEDUP_REMOVED lines=9> */
[-C--:B------:R-:W-:Y:S01]  /*4760*/  FMUL.FTZ R79, R75, R76.reuse ;  /* 0x0000004c4b4f7220 */ /* 0x080fe20000410000 */
[----:B------:R-:W-:Y:S01]  /*4770*/  LOP3.LUT R75, R32, 0xffff0000, RZ, 0xc0, !PT ;  /* 0xffff0000204b7812 */ /* 0x000fe200078ec0ff */
[----:B------:R-:W-:Y:S01]  /*4780*/  FFMA.FTZ R32, R77, R76, -R86 ;  /* 0x0000004c4d207223 */ /* 0x000fe20000010856 */
[----:B------:R-:W-:Y:S01]  /*4790*/  FMUL.FTZ R85, R73, R74 ;  /* 0x0000004a49557220 */ /* 0x000fe20000410000 */
[----:B------:R-:W-:Y:S01]  /*47a0*/  FFMA.FTZ R77, R77, R84, R79 ;  /* 0x000000544d4d7223 */ /* 0x000fe2000001004f */
[-C--:B------:R-:W-:Y:S01]  /*47b0*/  FMUL.FTZ R79, R73, R78.reuse ;  /* 0x0000004e494f7220 */ /* 0x080fe20000410000 */
[----:B------:R-:W-:Y:S01]  /*47c0*/  LOP3.LUT R191, R191, 0xffff0000, RZ, 0xc0, !PT ;  /* 0xffff0000bfbf7812 */ /* 0x000fe200078ec0ff */
[----:B------:R-:W-:Y:S01]  /*47d0*/  FFMA.FTZ R73, R72, R78, -R85 ;  /* 0x0000004e48497223 */ /* 0x000fe20000010855 */
[----:B------:R-:W-:Y:S01]  /*47e0*/  LOP3.LUT R185, R185, 0xffff0000, RZ, 0xc0, !PT ;  /* 0xffff0000b9b97812 */ /* 0x000fe200078ec0ff */
[----:B------:R-:W-:-:S02]  /*47f0*/  IMAD.U32 R184, R184, 0x10000, RZ ;  /* 0x00010000b8b87824 */ /* 0x000fc400078e00ff */
[----:B------:R-:W-:Y:S01]  /*4800*/  FFMA.FTZ R72, R72, R74, R79 ;  /* 0x0000004a48487223 */ /* 0x000fe2000001004f */
[C---:B------:R-:W-:Y:S01]  /*4810*/  FMUL.FTZ R74, R34.reuse, R191 ;  /* 0x000000bf224a7220 */ /* 0x040fe20000410000 */
[----:B------:R-:W-:Y:S02]  /*4820*/  IMAD.U32 R35, R35, 0x10000, RZ ;  /* 0x0001000023237824 */ /* 0x000fe400078e00ff */
        /* <DEDUP_REMOVED lines=11> */
[----:B------:R-:W-:-:S07]  /*48e0*/  F2FP.BF16.F32.PACK_AB R35, R35, R74 ;  /* 0x0000004a2323723e */ /* 0x000fce00000010ff */
.L_x_1355:
[----:B------:R-:W-:Y:S05]  /*48f0*/  BSYNC B3 ;  /* 0x0000000000037941 */ /* 0x000fea0003800000 */
.L_x_1354:
[----:B------:R-:W-:Y:S02]  /*4900*/  ULDC.64 UR4, c[0x0][0x208] ;  /* 0x0000820000047ab9 */ /* 0x000fe40000000a00 */
[----:B--2---:R4:W-:Y:S03]  /*4910*/  STG.E.128 desc[UR4][R38.64+0xc0], R32 ;  /* 0x0000c02026007986 */ /* 0x0049e6000c101d04 */
.L_x_1353:
[----:B------:R-:W-:Y:S05]  /*4920*/  BSYNC B2 ;  /* 0x0000000000027941 */ /* 0x000fea0003800000 */
.L_x_1352:
        /* <DEDUP_REMOVED lines=11> */
[--C-:B------:R-:W-:Y:S02]  /*49e0*/  SHF.R.U64 R69, R70, 0x10, R71.reuse ;  /* 0x0000001046457819 */ /* 0x100fe40000001247 */
[----:B------:R-:W-:Y:S02]  /*49f0*/  SHF.R.U32.HI R70, RZ, 0x10, R71 ;  /* 0x00000010ff467819 */ /* 0x000fe40000011647 */
[----:B------:R-:W-:Y:S01]  /*4a00*/  PRMT R182, R182, 0x5410, R69 ;  /* 0x00005410b6b67816 */ /* 0x000fe20000000045 */
[----:B------:R-:W-:Y:S01]  /*4a10*/  IMAD.U32 R69, R33, 0x10000, RZ ;  /* 0x0001000021457824 */ /* 0x000fe200078e00ff */
[----:B------:R-:W-:-:S02]  /*4a20*/  PRMT R170, R170, 0x5410, R73 ;  /* 0x00005410aaaa7816 */ /* 0x000fc40000000049 */
[----:B------:R-:W-:Y:S02]  /*4a30*/  PRMT R183, R183, 0x5410, R70 ;  /* 0x00005410b7b77816 */ /* 0x000fe40000000046 */
        /* <DEDUP_REMOVED lines=8> */
[C---:B------:R-:W-:Y:S01]  /*4ac0*/  FMUL.FTZ R76, R70.reuse, R74 ;  /* 0x0000004a464c7220 */ /* 0x040fe20000410000 */
[----:B------:R-:W-:Y:S01]  /*4ad0*/  LOP3.LUT R34, R35, 0xffff0000, RZ, 0xc0, !PT ;  /* 0xffff000023227812 */ /* 0x000fe200078ec0ff */
[----:B------:R-:W-:Y:S01]  /*4ae0*/  FMUL.FTZ R79, R71, R75 ;  /* 0x0000004b474f7220 */ /* 0x000fe20000410000 */
[----:B------:R-:W-:Y:S01]  /*4af0*/  LOP3.LUT R183, R183, 0xffff0000, RZ, 0xc0, !PT ;  /* 0xffff0000b7b77812 */ /* 0x000fe200078ec0ff */
[----:B------:R-:W-:Y:S01]  /*4b00*/  FMUL.FTZ R77, R70, R72 ;  /* 0x00000048464d7220 */ /* 0x000fe20000410000 */
[----:B------:R-:W-:Y:S01]  /*4b10*/  LOP3.LUT R181, R181, 0xffff0000, RZ, 0xc0, !PT ;  /* 0xffff0000b5b57812 */ /* 0x000fe200078ec0ff */
[----:B------:R-:W-:Y:S01]  /*4b20*/  FMUL.FTZ R71, R71, R73 ;  /* 0x0000004947477220 */ /* 0x000fe20000410000 */
[----:B------:R-:W-:Y:S01]  /*4b30*/  LOP3.LUT R32, R32, 0xffff0000, RZ, 0xc0, !PT ;  /* 0xffff000020207812 */ /* 0x000fe200078ec0ff */
[----:B------:R-:W-:-:S02]  /*4b40*/  IMAD.U32 R182, R182, 0x10000, RZ ;  /* 0x00010000b6b67824 */ /* 0x000fc400078e00ff */
[C---:B------:R-:W-:Y:S01]  /*4b50*/  FFMA.FTZ R76, R69.reuse, R72, -R76 ;  /* 0x00000048454c7223 */ /* 0x040fe2000001084c */
[----:B------:R-:W-:Y:S02]  /*4b60*/  IMAD.U32 R170, R170, 0x10000, RZ ;  /* 0x00010000aaaa7824 */ /* 0x000fe400078e00ff */
[----:B------:R-:W-:Y:S01]  /*4b70*/  FFMA.FTZ R77, R69, R74, R77 ;  /* 0x0000004a454d7223 */ /* 0x000fe2000001004d */
[----:B------:R-:W-:Y:S01]  /*4b80*/  FFMA.FTZ R79, R68, R73, -R79 ;  /* 0x00000049444f7223 */ /* 0x000fe2000001084f */
[C---:B------:R-:W-:Y:S01]  /*4b90*/  FMUL.FTZ R70, R34.reuse, R183 ;  /* 0x000000b722467220 */ /* 0x040fe20000410000 */
[----:B------:R-:W-:Y:S01]  /*4ba0*/  FMUL.FTZ R72, R34, R181 ;  /* 0x000000b522487220 */ /* 0x000fe20000410000 */
[----:B------:R-:W-:Y:S02]  /*4bb0*/  IMAD.U32 R35, R35, 0x10000, RZ ;  /* 0x0001000023237824 */ /* 0x000fe400078e00ff */
        /* <DEDUP_REMOVED lines=12> */
.L_x_1359:
[----:B------:R-:W-:Y:S05]  /*4c80*/  BSYNC B3 ;  /* 0x0000000000037941 */ /* 0x000fea0003800000 */
.L_x_1358:
[----:B------:R-:W-:Y:S02]  /*4c90*/  ULDC.64 UR4, c[0x0][0x208] ;  /* 0x0000820000047ab9 */ /* 0x000fe40000000a00 */
[----:B--2---:R1:W-:Y:S03]  /*4ca0*/  STG.E.128 desc[UR4][R38.64+0x100], R32 ;  /* 0x0001002026007986 */ /* 0x0043e6000c101d04 */
.L_x_1357:
[----:B------:R-:W-:Y:S05]  /*4cb0*/  BSYNC B2 ;  /* 0x0000000000027941 */ /* 0x000fea0003800000 */
.L_x_1356:
[----:B------:R-:W-:-:S13]  /*4cc0*/  ISETP.NE.AND P3, PT, R28, RZ, PT ;  /* 0x000000ff1c00720c */ /* 0x000fda0003f65270 */
[----:B------:R-:W-:Y:S05]  /*4cd0*/  @!P3 BRA `(.L_x_1339) ;  /* 0x0000000000d8b947 */ /* 0x000fea0003800000 */
[----:B-1234-:R1:W2:Y:S01]  /*4ce0*/  LDS.128 R32, [R31+0x24000] ;  /* 0x024000001f207984 */ /* 0x01e2a20000000c00 */
[----:B------:R-:W-:Y:S01]  /*4cf0*/  VIADD R68, R18, 0x50 ;  /* 0x0000005012447836 */ /* 0x000fe20000000000 */
[----:B------:R-:W-:Y:S04]  /*4d00*/  BSSY B2, `(.L_x_1360) ;  /* 0x0000031000027945 */ /* 0x000fe80003800000 */
[----:B------:R-:W-:-:S13]  /*4d10*/  ISETP.GE.AND P3, PT, R68, R119, PT ;  /* 0x000000774400720c */ /* 0x000fda0003f66270 */
[----:B-1----:R-:W-:Y:S05]  /*4d20*/  @P3 BRA `(.L_x_1361) ;  /* 0x0000000000b83947 */ /* 0x002fea0003800000 */
[----:B------:R-:W-:Y:S02]  /*4d30*/  SHF.R.U32.HI R68, RZ, 0x10, R67 ;  /* 0x00000010ff447819 */ /* 0x000fe40000011643 */
[----:B------:R-:W-:Y:S02]  /*4d40*/  SHF.R.U32.HI R70, RZ, 0x10, R65 ;  /* 0x00000010ff467819 */ /* 0x000fe40000011641 */
[----:B------:R-:W-:Y:S01]  /*4d50*/  SHF.R.U64 R69, R66, 0x10, R67 ;  /* 0x0000001042457819 */ /* 0x000fe20000001243 */
[----:B--2---:R-:W-:Y:S01]  /*4d60*/  IMAD.U32 R66, R35, 0x10000, RZ ;  /* 0x0001000023427824 */ /* 0x004fe200078e00ff */
[----:B------:R-:W-:Y:S01]  /*4d70*/  SHF.R.U64 R71, R64, 0x10, R65 ;  /* 0x0000001040477819 */ /* 0x000fe20000001241 */
[----:B------:R-:W-:Y:S01]  /*4d80*/  IMAD.U32 R64, R34, 0x10000, RZ ;  /* 0x0001000022407824 */ /* 0x000fe200078e00ff */
[----:B------:R-:W-:Y:S02]  /*4d90*/  PRMT R169, R169, 0x5410, R68 ;  /* 0x00005410a9a97816 */ /* 0x000fe40000000044 */
[----:B------:R-:W-:-:S02]  /*4da0*/  PRMT R167, R167, 0x5410, R70 ;  /* 0x00005410a7a77816 */ /* 0x000fc40000000046 */
[----:B------:R-:W-:Y:S02]  /*4db0*/  PRMT R168, R168, 0x5410, R69 ;  /* 0x00005410a8a87816 */ /* 0x000fe40000000045 */
[----:B------:R-:W-:Y:S01]  /*4dc0*/  LOP3.LUT R65, R34, 0xffff0000, RZ, 0xc0, !PT ;  /* 0xffff000022417812 */ /* 0x000fe200078ec0ff */
[----:B------:R-:W-:Y:S01]  /*4dd0*/  IMAD.U32 R69, R167, 0x10000, RZ ;  /* 0x00010000a7457824 */ /* 0x000fe200078e00ff */
[----:B------:R-:W-:Y:S01]  /*4de0*/  LOP3.LUT R67, R35, 0xffff0000, RZ, 0xc0, !PT ;  /* 0xffff000023437812 */ /* 0x000fe200078ec0ff */
[----:B------:R-:W-:Y:S01]  /*4df0*/  IMAD.U32 R34, R33, 0x10000, RZ ;  /* 0x0001000021227824 */ /* 0x000fe200078e00ff */
[----:B------:R-:W-:Y:S01]  /*4e00*/  PRMT R166, R166, 0x5410, R71 ;  /* 0x00005410a6a67816 */ /* 0x000fe20000000047 */
[----:B------:R-:W-:Y:S01]  /*4e10*/  IMAD.U32 R71, R169, 0x10000, RZ ;  /* 0x00010000a9477824 */ /* 0x000fe200078e00ff */
[----:B------:R-:W-:Y:S01]  /*4e20*/  LOP3.LUT R35, R33, 0xffff0000, RZ, 0xc0, !PT ;  /* 0xffff000021237812 */ /* 0x000fe200078ec0ff */
[----:B------:R-:W-:Y:S01]  /*4e30*/  IMAD.U32 R33, R32, 0x10000, RZ ;  /* 0x0001000020217824 */ /* 0x000fe200078e00ff */
[----:B------:R-:W-:Y:S01]  /*4e40*/  LOP3.LUT R70, R168, 0xffff0000, RZ, 0xc0, !PT ;  /* 0xffff0000a8467812 */ /* 0x000fe200078ec0ff */
[C---:B------:R-:W-:Y:S01]  /*4e50*/  FMUL.FTZ R75, R65.reuse, R71 ;  /* 0x00000047414b7220 */ /* 0x040fe20000410000 */
[----:B------:R-:W-:Y:S01]  /*4e60*/  LOP3.LUT R68, R166, 0xffff0000, RZ, 0xc0, !PT ;  /* 0xffff0000a6447812 */ /* 0x000fe200078ec0ff */
[-C--:B------:R-:W-:Y:S01]  /*4e70*/  FMUL.FTZ R65, R65, R69.reuse ;  /* 0x0000004541417220 */ /* 0x080fe20000410000 */
[----:B------:R-:W-:Y:S01]  /*4e80*/  LOP3.LUT R169, R169, 0xffff0000, RZ, 0xc0, !PT ;  /* 0xffff0000a9a97812 */ /* 0x000fe200078ec0ff */
[----:B------:R-:W-:Y:S01]  /*4e90*/  FMUL.FTZ R73, R35, R70 ;  /* 0x0000004623497220 */ /* 0x000fe20000410000 */
        /* <DEDUP_REMOVED lines=23> */
.L_x_1361:
[----:B------:R-:W-:Y:S05]  /*5010*/  BSYNC B2 ;  /* 0x0000000000027941 */ /* 0x000fea0003800000 */
.L_x_1360:
[----:B------:R-:W-:Y:S02]  /*5020*/  ULDC.64 UR4, c[0x0][0x208] ;  /* 0x0000820000047ab9 */ /* 0x000fe40000000a00 */
[----:B--2---:R1:W-:Y:S03]  /*5030*/  STG.E.128 desc[UR4][R38.64+0x140], R32 ;  /* 0x0001402026007986 */ /* 0x0043e6000c101d04 */
.L_x_1339:
[----:B------:R-:W-:Y:S05]  /*5040*/  BSYNC B1 ;  /* 0x0000000000017941 */ /* 0x000fea0003800000 */
.L_x_1338:
        /* <DEDUP_REMOVED lines=54> */
.L_x_1366:
[----:B------:R-:W-:Y:S05]  /*53b0*/  BSYNC B2 ;  /* 0x0000000000027941 */ /* 0x000fea0003800000 */
.L_x_1365:
[----:B------:R-:W-:Y:S02]  /*53c0*/  ULDC.64 UR4, c[0x0][0x208] ;  /* 0x0000820000047ab9 */ /* 0x000fe40000000a00 */
[----:B--2---:R1:W-:Y:S03]  /*53d0*/  STG.E.128 desc[UR4][R36.64], R32 ;  /* 0x0000002024007986 */ /* 0x0043e6000c101d04 */
.L_x_1364:
[----:B------:R-:W-:Y:S05]  /*53e0*/  BSYNC B1 ;  /* 0x0000000000017941 */ /* 0x000fea0003800000 */
.L_x_1363:
        /* <DEDUP_REMOVED lines=54> */
.L_x_1370:
[----:B------:R-:W-:Y:S05]  /*5750*/  BSYNC B2 ;  /* 0x0000000000027941 */ /* 0x000fea0003800000 */
.L_x_1369:
[----:B------:R-:W-:Y:S02]  /*5760*/  ULDC.64 UR4, c[0x0][0x208] ;  /* 0x0000820000047ab9 */ /* 0x000fe40000000a00 */
[----:B--2---:R1:W-:Y:S03]  /*5770*/  STG.E.128 desc[UR4][R36.64+0x40], R32 ;  /* 0x0000402024007986 */ /* 0x0043e6000c101d04 */
.L_x_1368:
[----:B------:R-:W-:Y:S05]  /*5780*/  BSYNC B1 ;  /* 0x0000000000017941 */ /* 0x000fea0003800000 */
.L_x_1367:
        /* <DEDUP_REMOVED lines=54> */
.L_x_1374:
[----:B------:R-:W-:Y:S05]  /*5af0*/  BSYNC B2 ;  /* 0x0000000000027941 */ /* 0x000fea0003800000 */
.L_x_1373:
[----:B------:R-:W-:Y:S02]  /*5b00*/  ULDC.64 UR4, c[0x0][0x208] ;  /* 0x0000820000047ab9 */ /* 0x000fe40000000a00 */
[----:B--2---:R1:W-:Y:S03]  /*5b10*/  STG.E.128 desc[UR4][R36.64+0x80], R32 ;  /* 0x0000802024007986 */ /* 0x0043e6000c101d04 */
.L_x_1372:
[----:B------:R-:W-:Y:S05]  /*5b20*/  BSYNC B1 ;  /* 0x0000000000017941 */ /* 0x000fea0003800000 */
.L_x_1371:
        /* <DEDUP_REMOVED lines=32> */
[-C--:B------:R-:W-:Y:S01]  /*5d30*/  FMUL.FTZ R39, R39, R51.reuse ;  /* 0x0000003327277220 */ /* 0x080fe20000410000 */
[----:B------:R-:W-:Y:S01]  /*5d40*/  LOP3.LUT R147, R147, 0xffff0000, RZ, 0xc0, !PT ;  /* 0xffff000093937812 */ /* 0x000fe200078ec0ff */
[----:B------:R-:W-:Y:S01]  /*5d50*/  IMAD.U32 R153, R153, 0x10000, RZ ;  /* 0x0001000099997824 */ /* 0x000fe200078e00ff */
[----:B------:R-:W-:Y:S01]  /*5d60*/  LOP3.LUT R152, R152, 0xffff0000, RZ, 0xc0, !PT ;  /* 0xffff000098987812 */ /* 0x000fe200078ec0ff */
[C---:B------:R-:W-:Y:S01]  /*5d70*/  FFMA.FTZ R55, R34.reuse, R50, -R55 ;  /* 0x0000003222377223 */ /* 0x040fe20000010837 */
[----:B------:R-:W-:Y:S01]  /*5d80*/  FFMA.FTZ R52, R34, R52, R35 ;  /* 0x0000003422347223 */ /* 0x000fe20000010023 */
[----:B------:R-:W-:Y:S01]  /*5d90*/  FFMA.FTZ R57, R38, R51, -R57 ;  /* 0x0000003326397223 */ /* 0x000fe20000010839 */
[----:B------:R-:W-:Y:S01]  /*5da0*/  FMUL.FTZ R34, R32, R149 ;  /* 0x0000009520227220 */ /* 0x000fe20000410000 */
[----:B------:R-:W-:Y:S01]  /*5db0*/  FFMA.FTZ R38, R38, R53, R39 ;  /* 0x0000003526267223 */ /* 0x000fe20000010027 */
        /* <DEDUP_REMOVED lines=13> */
.L_x_1378:
[----:B------:R-:W-:Y:S05]  /*5e90*/  BSYNC B2 ;  /* 0x0000000000027941 */ /* 0x000fea0003800000 */
.L_x_1377:
[----:B------:R-:W-:Y:S02]  /*5ea0*/  ULDC.64 UR4, c[0x0][0x208] ;  /* 0x0000820000047ab9 */ /* 0x000fe40000000a00 */
[----:B--2---:R1:W-:Y:S03]  /*5eb0*/  STG.E.128 desc[UR4][R36.64+0xc0], R32 ;  /* 0x0000c02024007986 */ /* 0x0043e6000c101d04 */
.L_x_1376:
[----:B------:R-:W-:Y:S05]  /*5ec0*/  BSYNC B1 ;  /* 0x0000000000017941 */ /* 0x000fea0003800000 */
.L_x_1375:
        /* <DEDUP_REMOVED lines=12> */
[----:B------:R-:W-:Y:S01]  /*5f90*/  SHF.R.U64 R48, R44, 0x10, R45 ;  /* 0x000000102c307819 */ /* 0x000fe2000000122d */
[----:B------:R-:W-:Y:S01]  /*5fa0*/  IMAD.U32 R44, R35, 0x10000, RZ ;  /* 0x00010000232c7824 */ /* 0x000fe200078e00ff */
[----:B------:R-:W-:Y:S02]  /*5fb0*/  PRMT R131, R131, 0x5410, R46 ;  /* 0x0000541083837816 */ /* 0x000fe4000000002e */
        /* <DEDUP_REMOVED lines=16> */
[C---:B------:R-:W-:Y:S01]  /*60c0*/  FMUL.FTZ R51, R35.reuse, R48 ;  /* 0x0000003023337220 */ /* 0x040fe20000410000 */
[----:B------:R-:W-:Y:S01]  /*60d0*/  LOP3.LUT R128, R128, 0xffff0000, RZ, 0xc0, !PT ;  /* 0xffff000080807812 */ /* 0x000fe200078ec0ff */
[-C--:B------:R-:W-:Y:S01]  /*60e0*/  FMUL.FTZ R35, R35, R46.reuse ;  /* 0x0000002e23237220 */ /* 0x080fe20000410000 */
[----:B------:R-:W-:Y:S01]  /*60f0*/  LOP3.LUT R32, R32, 0xffff0000, RZ, 0xc0, !PT ;  /* 0xffff000020207812 */ /* 0x000fe200078ec0ff */
[----:B------:R-:W-:Y:S01]  /*6100*/  FFMA.FTZ R51, R34, R46, -R51 ;  /* 0x0000002e22337223 */ /* 0x000fe20000010833 */
[----:B------:R-:W-:Y:S01]  /*6110*/  FFMA.FTZ R38, R38, R49, R39 ;  /* 0x0000003126267223 */ /* 0x000fe20000010027 */
[----:B------:R-:W-:-:S02]  /*6120*/  IMAD.U32 R130, R130, 0x10000, RZ ;  /* 0x0001000082827824 */ /* 0x000fc400078e00ff */
[----:B------:R-:W-:Y:S01]  /*6130*/  FMUL.FTZ R39, R45, R131 ;  /* 0x000000832d277220 */ /* 0x000fe20000410000 */
[----:B------:R-:W-:Y:S02]  /*6140*/  IMAD.U32 R129, R129, 0x10000, RZ ;  /* 0x0001000081817824 */ /* 0x000fe400078e00ff */
        /* <DEDUP_REMOVED lines=14> */
.L_x_1382:
[----:B------:R-:W-:Y:S05]  /*6230*/  BSYNC B2 ;  /* 0x0000000000027941 */ /* 0x000fea0003800000 */
.L_x_1381:
[----:B------:R-:W-:Y:S02]  /*6240*/  ULDC.64 UR4, c[0x0][0x208] ;  /* 0x0000820000047ab9 */ /* 0x000fe40000000a00 */
[----:B--2---:R1:W-:Y:S03]  /*6250*/  STG.E.128 desc[UR4][R36.64+0x100], R32 ;  /* 0x0001002024007986 */ /* 0x0043e6000c101d04 */
.L_x_1380:
[----:B------:R-:W-:Y:S05]  /*6260*/  BSYNC B1 ;  /* 0x0000000000017941 */ /* 0x000fea0003800000 */
.L_x_1379:
[----:B------:R-:W-:-:S13]  /*6270*/  ISETP.NE.AND P3, PT, R28, RZ, PT ;  /* 0x000000ff1c00720c */ /* 0x000fda0003f65270 */
        /* <DEDUP_REMOVED lines=52> */
.L_x_1384:
[----:B------:R-:W-:Y:S05]  /*65c0*/  BSYNC B1 ;  /* 0x0000000000017941 */ /* 0x000fea0003800000 */
.L_x_1383:
[----:B------:R-:W-:Y:S02]  /*65d0*/  ULDC.64 UR4, c[0x0][0x208] ;  /* 0x0000820000047ab9 */ /* 0x000fe40000000a00 */
[----:B--2---:R1:W-:Y:S01]  /*65e0*/  STG.E.128 desc[UR4][R36.64+0x140], R32 ;  /* 0x0001402024007986 */ /* 0x0043e2000c101d04 */
[----:B------:R-:W-:Y:S05]  /*65f0*/  BRA `(.L_x_1362) ;  /* 0x00000040009c7947 */ /* 0x000fea0003800000 */
.L_x_1330:
        /* <DEDUP_REMOVED lines=22> */
[C---:B------:R-:W-:Y:S02]  /*6760*/  LEA R56, P2, R32.reuse, UR4, 0x1 ;  /* 0x0000000420387c11 */ /* 0x040fe4000f8408ff */
[----:B------:R-:W-:Y:S01]  /*6770*/  CS2R R52, SRZ ;  /* 0x0000000000347805 */ /* 0x000fe2000001ff00 */
[----:B------:R-:W-:Y:S01]  /*6780*/  ULDC.64 UR6, c[0x0][0x208] ;  /* 0x0000820000067ab9 */ /* 0x000fe20000000a00 */
        /* <DEDUP_REMOVED lines=23> */
.L_x_1386:
[----:B------:R-:W-:Y:S05]  /*6900*/  BSYNC B1 ;  /* 0x0000000000017941 */ /* 0x000fea0003800000 */
.L_x_1385:
        /* <DEDUP_REMOVED lines=23> */
[----:B------:R-:W-:Y:S01]  /*6a80*/  CS2R R76, SRZ ;  /* 0x00000000004c7805 */ /* 0x000fe2000001ff00 */
[----:B------:R-:W-:Y:S01]  /*6a90*/  ULDC.64 UR6, c[0x0][0x208] ;  /* 0x0000820000067ab9 */ /* 0x000fe20000000a00 */
        /* <DEDUP_REMOVED lines=23> */
.L_x_1388:
[----:B------:R-:W-:Y:S05]  /*6c10*/  BSYNC B1 ;  /* 0x0000000000017941 */ /* 0x000fea0003800000 */
.L_x_1387:
[----:B0-----:R-:W-:Y:S01]  /*6c20*/  IMAD.MOV.U32 R80, RZ, RZ, R32 ;  /* 0x000000ffff507224 */ /* 0x001fe200078e0020 */
        /* <DEDUP_REMOVED lines=94> */
[----:B------:R-:W-:Y:S02]  /*7210*/  PRMT R188, R81, 0x7610, R188 ;  /* 0x0000761051bc7816 */ /* 0x000fe400000000bc */
[----:B------:R-:W-:Y:S01]  /*7220*/  PRMT R189, R80, 0x7610, R189 ;  /* 0x0000761050bd7816 */ /* 0x000fe200000000bd */
[----:B------:R-:W-:Y:S06]  /*7230*/  @!P2 BRA `(.L_x_1389) ;  /* 0x000000000004a947 */ /* 0x000fec0003800000 */
[----:B------:R-:W-:Y:S01]  /*7240*/  BPT.TRAP 0x1 ;  /* 0x000000040000795c */ /* 0x000fe20000300000 */
.L_x_1389:
[----:B------:R-:W-:Y:S01]  /*7250*/  IMAD R89, R22, 0x8, R17 ;  /* 0x0000000816597824 */ /* 0x000fe200078e0211 */
[----:B------:R-:W-:Y:S01]  /*7260*/  SHF.L.U32 R90, R204, 0x1f, RZ ;  /* 0x0000001fcc5a7819 */ /* 0x000fe200000006ff */
[----:B------:R-:W0:Y:S01]  /*7270*/  LDC R147, c[0x0][0x2e4] ;  /* 0x0000b900ff937b82 */ /* 0x000e220000000800 */
[----:B------:R-:W-:Y:S02]  /*7280*/  BSSY B1, `(.L_x_1390) ;  /* 0x0000004000017945 */ /* 0x000fe40003800000 */
[----:B------:R-:W1:Y:S05]  /*7290*/  SYNCS.PHASECHK.TRANS64.TRYWAIT P5, [R89+URZ+0x30890], R90 ;  /* 0x0308905a590075a7 */ /* 0x000e6a00080a017f */
[----:B------:R-:W2:Y:S01]  /*72a0*/  LDC.64 R126, c[0x0][0x2f0] ;  /* 0x0000bc00ff7e7b82 */ /* 0x000ea20000000a00 */
[----:B-1----:R-:W-:Y:S05]  /*72b0*/  @!P5 BRA `(.L_x_1391) ;  /* 0x0000022c00d0d947 */ /* 0x002fea0003800000 */
.L_x_1731:
[----:B------:R-:W-:Y:S05]  /*72c0*/  BSYNC B1 ;  /* 0x0000000000017941 */ /* 0x000fea0003800000 */
.L_x_1390:
        /* <DEDUP_REMOVED lines=34> */
[----:B------:R-:W-:Y:S02]  /*74f0*/  SHF.R.U32.HI R175, RZ, 0x10, R53 ;  /* 0x00000010ffaf7819 */ /* 0x000fe40000011635 */
[----:B------:R-:W-:Y:S02]  /*7500*/  SHF.R.U32.HI R174, RZ, 0x10, R41 ;  /* 0x00000010ffae7819 */ /* 0x000fe40000011629 */
[----:B------:R-:W-:Y:S02]  /*7510*/  PRMT R175, R173, 0x5410, R175 ;  /* 0x00005410adaf7816 */ /* 0x000fe400000000af */
[----:B------:R-:W-:Y:S02]  /*7520*/  PRMT R174, R156, 0x5432, R174 ;  /* 0x000054329cae7816 */ /* 0x000fe400000000ae */
[----:B------:R-:W-:Y:S01]  /*7530*/  SHF.R.U64 R40, R40, 0x10, R41 ;  /* 0x0000001028287819 */ /* 0x000fe20000001229 */
[----:B------:R-:W-:Y:S01]  /*7540*/  IMAD.U32 R176, R175, 0x10000, RZ ;  /* 0x00010000afb07824 */ /* 0x000fe200078e00ff */
[--C-:B------:R-:W-:Y:S01]  /*7550*/  SHF.R.U64 R41, R42, 0x10, R43.reuse ;  /* 0x000000102a297819 */ /* 0x100fe2000000122b */
[----:B--2---:R-:W-:Y:S01]  /*7560*/  IMAD.U32 R42, R85, 0x10000, RZ ;  /* 0x00010000552a7824 */ /* 0x004fe200078e00ff */
[----:B------:R-:W-:Y:S01]  /*7570*/  SHF.R.U32.HI R173, RZ, 0x10, R43 ;  /* 0x00000010ffad7819 */ /* 0x000fe2000001162b */
[----:B------:R-:W-:Y:S01]  /*7580*/  IMAD.U32 R177, R174, 0x10000, RZ ;  /* 0x00010000aeb17824 */ /* 0x000fe200078e00ff */
[----:B------:R-:W-:Y:S01]  /*7590*/  SHF.R.U64 R52, R52, 0x10, R53 ;  /* 0x0000001034347819 */ /* 0x000fe20000001235 */
[----:B0-----:R-:W-:-:S02]  /*75a0*/  IMAD.U32 R43, R81, 0x10000, RZ ;  /* 0x00010000512b7824 */ /* 0x001fc400078e00ff */
[CC--:B------:R-:W-:Y:S01]  /*75b0*/  FMUL.FTZ R178, R42.reuse, R176.reuse ;  /* 0x000000b02ab27220 */ /* 0x0c0fe20000410000 */
[-C--:B------:R-:W-:Y:S01]  /*75c0*/  FMUL.FTZ R179, R42, R177.reuse ;  /* 0x000000b12ab37220 */ /* 0x080fe20000410000 */
[----:B------:R-:W-:Y:S02]  /*75d0*/  LOP3.LUT R175, R175, 0xffff0000, RZ, 0xc0, !PT ;  /* 0xffff0000afaf7812 */ /* 0x000fe400078ec0ff */
[C---:B------:R-:W-:Y:S01]  /*75e0*/  FFMA.FTZ R53, R43.reuse, R177, -R178 ;  /* 0x000000b12b357223 */ /* 0x040fe200000108b2 */
[----:B------:R-:W-:Y:S01]  /*75f0*/  FFMA.FTZ R43, R43, R176, R179 ;  /* 0x000000b02b2b7223 */ /* 0x000fe200000100b3 */
[----:B------:R-:W-:Y:S02]  /*7600*/  LOP3.LUT R176, R85, 0xffff0000, RZ, 0xc0, !PT ;  /* 0xffff000055b07812 */ /* 0x000fe400078ec0ff */
[----:B------:R-:W-:Y:S01]  /*7610*/  SHF.R.U64 R42, R54, 0x10, R55 ;  /* 0x00000010362a7819 */ /* 0x000fe20000001237 */
[----:B------:R-:W-:Y:S01]  /*7620*/  IMAD.U32 R54, R80, 0x10000, RZ ;  /* 0x0001000050367824 */ /* 0x000fe200078e00ff */
[----:B------:R-:W-:-:S02]  /*7630*/  LOP3.LUT R177, R174, 0xffff0000, RZ, 0xc0, !PT ;  /* 0xffff0000aeb17812 */ /* 0x000fc400078ec0ff */
[----:B------:R-:W-:Y:S02]  /*7640*/  SHF.R.U32.HI R55, RZ, 0x10, R55 ;  /* 0x00000010ff377819 */ /* 0x000fe40000011637 */
[----:B------:R-:W-:Y:S01]  /*7650*/  LOP3.LUT R174, R81, 0xffff0000, RZ, 0xc0, !PT ;  /* 0xffff000051ae7812 */ /* 0x000fe200078ec0ff */
[C---:B------:R-:W-:Y:S01]  /*7660*/  FMUL.FTZ R81, R176.reuse, R175 ;  /* 0x000000afb0517220 */ /* 0x040fe20000410000 */
[-C--:B------:R-:W-:Y:S01]  /*7670*/  FMUL.FTZ R178, R176, R177.reuse ;  /* 0x000000b1b0b27220 */ /* 0x080fe20000410000 */
[----:B------:R-:W-:Y:S02]  /*7680*/  PRMT R55, R182, 0x5410, R55 ;  /* 0x00005410b6377816 */ /* 0x000fe40000000037 */
[----:B------:R-:W-:Y:S01]  /*7690*/  PRMT R85, R180, 0x5410, R173 ;  /* 0x00005410b4557816 */ /* 0x000fe200000000ad */
[C---:B------:R-:W-:Y:S01]  /*76a0*/  FFMA.FTZ R176, R174.reuse, R177, -R81 ;  /* 0x000000b1aeb07223 */ /* 0x040fe20000010851 */
[----:B------:R-:W-:Y:S01]  /*76b0*/  FFMA.FTZ R174, R174, R175, R178 ;  /* 0x000000afaeae7223 */ /* 0x000fe200000100b2 */
[C---:B------:R-:W-:Y:S01]  /*76c0*/  IMAD.U32 R178, R87.reuse, 0x10000, RZ ;  /* 0x0001000057b27824 */ /* 0x040fe200078e00ff */
[----:B------:R-:W-:Y:S01]  /*76d0*/  LOP3.LUT R87, R87, 0xffff0000, RZ, 0xc0, !PT ;  /* 0xffff000057577812 */ /* 0x000fe200078ec0ff */
[----:B------:R-:W-:Y:S01]  /*76e0*/  IMAD.U32 R173, R55, 0x10000, RZ ;  /* 0x0001000037ad7824 */ /* 0x000fe200078e00ff */
[----:B------:R-:W-:Y:S01]  /*76f0*/  PRMT R40, R155, 0x5432, R40 ;  /* 0x000054329b287816 */ /* 0x000fe20000000028 */
[----:B------:R-:W-:Y:S01]  /*7700*/  IMAD.U32 R175, R85, 0x10000, RZ ;  /* 0x0001000055af7824 */ /* 0x000fe200078e00ff */
[----:B------:R-:W-:Y:S01]  /*7710*/  PRMT R52, R163, 0x5432, R52 ;  /* 0x00005432a3347816 */ /* 0x000fe20000000034 */
[----:B------:R-:W-:Y:S01]  /*7720*/  FMUL.FTZ R177, R178, R173 ;  /* 0x000000adb2b17220 */ /* 0x000fe20000410000 */
[----:B------:R-:W-:-:S02]  /*7730*/  IMAD.U32 R180, R83, 0x10000, RZ ;  /* 0x0001000053b47824 */ /* 0x000fc400078e00ff */
[-C--:B------:R-:W-:Y:S01]  /*7740*/  FMUL.FTZ R178, R178, R175.reuse ;  /* 0x000000afb2b27220 */ /* 0x080fe20000410000 */
[C---:B------:R-:W-:Y:S01]  /*7750*/  IMAD.U32 R81, R84.reuse, 0x10000, RZ ;  /* 0x0001000054517824 */ /* 0x040fe200078e00ff */
[----:B------:R-:W-:Y:S01]  /*7760*/  LOP3.LUT R84, R84, 0xffff0000, RZ, 0xc0, !PT ;  /* 0xffff000054547812 */ /* 0x000fe200078ec0ff */
[C---:B------:R-:W-:Y:S01]  /*7770*/  FFMA.FTZ R175, R180.reuse, R175, -R177 ;  /* 0x000000afb4af7223 */ /* 0x040fe200000108b1 */
[----:B------:R-:W-:Y:S01]  /*7780*/  FFMA.FTZ R173, R180, R173, R178 ;  /* 0x000000adb4ad7223 */ /* 0x000fe200000100b2 */
[----:B------:R-:W-:Y:S01]  /*7790*/  LOP3.LUT R178, R55, 0xffff0000, RZ, 0xc0, !PT ;  /* 0xffff000037b27812 */ /* 0x000fe200078ec0ff */
[----:B------:R-:W-:Y:S01]  /*77a0*/  IMAD.U32 R55, R86, 0x10000, RZ ;  /* 0x0001000056377824 */ /* 0x000fe200078e00ff */
[----:B------:R-:W-:Y:S01]  /*77b0*/  LOP3.LUT R180, R85, 0xffff0000, RZ, 0xc0, !PT ;  /* 0xffff000055b47812 */ /* 0x000fe200078ec0ff */
[C---:B------:R-:W-:Y:S01]  /*77c0*/  IMAD.U32 R85, R40.reuse, 0x10000, RZ ;  /* 0x0001000028557824 */ /* 0x040fe200078e00ff */
[----:B------:R-:W-:Y:S01]  /*77d0*/  LOP3.LUT R177, R83, 0xffff0000, RZ, 0xc0, !PT ;  /* 0xffff000053b17812 */ /* 0x000fe200078ec0ff */
[----:B------:R-:W-:Y:S01]  /*77e0*/  FMUL.FTZ R182, R87, R178 ;  /* 0x000000b257b67220 */ /* 0x000fe20000410000 */
[----:B------:R-:W-:Y:S01]  /*77f0*/  PRMT R41, R181, 0x5410, R41 ;  /* 0x00005410b5297816 */ /* 0x000fe20000000029 */
[-C--:B------:R-:W-:Y:S01]  /*7800*/  FMUL.FTZ R87, R87, R180.reuse ;  /* 0x000000b457577220 */ /* 0x080fe20000410000 */
[----:B------:R-:W-:Y:S01]  /*7810*/  LOP3.LUT R181, R40, 0xffff0000, RZ, 0xc0, !PT ;  /* 0xffff000028b57812 */ /* 0x000fe200078ec0ff */
[C---:B------:R-:W-:Y:S01]  /*7820*/  FFMA.FTZ R182, R177.reuse, R180, -R182 ;  /* 0x000000b4b1b67223 */ /* 0x040fe200000108b6 */
[----:B------:R-:W-:Y:S01]  /*7830*/  LOP3.LUT R80, R80, 0xffff0000, RZ, 0xc0, !PT ;  /* 0xffff000050507812 */ /* 0x000fe200078ec0ff */
[----:B------:R-:W-:Y:S01]  /*7840*/  FFMA.FTZ R178, R177, R178, R87 ;  /* 0x000000b2b1b27223 */ /* 0x000fe20000010057 */
[C---:B------:R-:W-:Y:S01]  /*7850*/  IMAD.U32 R87, R52.reuse, 0x10000, RZ ;  /* 0x0001000034577824 */ /* 0x040fe200078e00ff */
[----:B------:R-:W-:Y:S01]  /*7860*/  LOP3.LUT R177, R52, 0xffff0000, RZ, 0xc0, !PT ;  /* 0xffff000034b17812 */ /* 0x000fe200078ec0ff */
[C---:B------:R-:W-:Y:S01]  /*7870*/  FMUL.FTZ R40, R81.reuse, R85 ;  /* 0x0000005551287220 */ /* 0x040fe20000410000 */
[----:B------:R-:W-:Y:S01]  /*7880*/  PRMT R42, R162, 0x5432, R42 ;  /* 0x00005432a22a7816 */ /* 0x000fe2000000002a */
[----:B------:R-:W-:Y:S01]  /*7890*/  FMUL.FTZ R179, R81, R87 ;  /* 0x0000005751b37220 */ /* 0x000fe20000410000 */
[----:B------:R-:W-:Y:S01]  /*78a0*/  LOP3.LUT R86, R86, 0xffff0000, RZ, 0xc0, !PT ;  /* 0xffff000056567812 */ /* 0x000fe200078ec0ff */
[----:B------:R-:W-:Y:S01]  /*78b0*/  FMUL.FTZ R81, R84, R177 ;  /* 0x000000b154517220 */ /* 0x000fe20000410000 */
[C---:B------:R-:W-:Y:S01]  /*78c0*/  FFMA.FTZ R40, R54.reuse, R87, R40 ;  /* 0x0000005736287223 */ /* 0x040fe20000010028 */
[----:B------:R-:W-:Y:S01]  /*78d0*/  FFMA.FTZ R179, R54, R85, -R179 ;  /* 0x0000005536b37223 */ /* 0x000fe200000108b3 */
[-C--:B------:R-:W-:Y:S01]  /*78e0*/  FMUL.FTZ R85, R84, R181.reuse ;  /* 0x000000b554557220 */ /* 0x080fe20000410000 */
[----:B------:R-:W-:Y:S01]  /*78f0*/  FFMA.FTZ R52, R80, R181, -R81 ;  /* 0x000000b550347223 */ /* 0x000fe20000010851 */
[C---:B------:R-:W-:Y:S01]  /*7900*/  IMAD.U32 R54, R42.reuse, 0x10000, RZ ;  /* 0x000100002a367824 */ /* 0x040fe200078e00ff */
[----:B------:R-:W-:Y:S01]  /*7910*/  LOP3.LUT R81, R42, 0xffff0000, RZ, 0xc0, !PT ;  /* 0xffff00002a517812 */ /* 0x000fe200078ec0ff */
[C---:B------:R-:W-:Y:S01]  /*7920*/  IMAD.U32 R84, R41.reuse, 0x10000, RZ ;  /* 0x0001000029547824 */ /* 0x040fe200078e00ff */
[----:B------:R-:W-:Y:S01]  /*7930*/  LOP3.LUT R41, R41, 0xffff0000, RZ, 0xc0, !PT ;  /* 0xffff000029297812 */ /* 0x000fe200078ec0ff */
[----:B------:R-:W-:-:S02]  /*7940*/  IMAD.U32 R83, R82, 0x10000, RZ ;  /* 0x0001000052537824 */ /* 0x000fc400078e00ff */
[C---:B------:R-:W-:Y:S01]  /*7950*/  FMUL.FTZ R42, R55.reuse, R54 ;  /* 0x00000036372a7220 */ /* 0x040fe20000410000 */
[----:B------:R-:W-:Y:S01]  /*7960*/  FMUL.FTZ R87, R55, R84 ;  /* 0x0000005437577220 */ /* 0x000fe20000410000 */
[----:B------:R-:W-:Y:S01]  /*7970*/  LOP3.LUT R82, R82, 0xffff0000, RZ, 0xc0, !PT ;  /* 0xffff000052527812 */ /* 0x000fe200078ec0ff */
[C---:B------:R-:W-:Y:S01]  /*7980*/  FMUL.FTZ R55, R86.reuse, R81 ;  /* 0x0000005156377220 */ /* 0x040fe20000410000 */
[----:B------:R-:W-:Y:S01]  /*7990*/  FMUL.FTZ R86, R86, R41 ;  /* 0x0000002956567220 */ /* 0x000fe20000410000 */
[----:B------:R-:W-:Y:S01]  /*79a0*/  FFMA.FTZ R85, R80, R177, R85 ;  /* 0x000000b150557223 */ /* 0x000fe20000010055 */
[C---:B------:R-:W-:Y:S01]  /*79b0*/  FFMA.FTZ R87, R83.reuse, R54, R87 ;  /* 0x0000003653577223 */ /* 0x040fe20000010057 */
[----:B------:R-:W-:Y:S01]  /*79c0*/  FFMA.FTZ R42, R83, R84, -R42 ;  /* 0x00000054532a7223 */ /* 0x000fe2000001082a */
[C---:B------:R-:W-:Y:S01]  /*79d0*/  FFMA.FTZ R86, R82.reuse, R81, R86 ;  /* 0x0000005152567223 */ /* 0x040fe20000010056 */
[----:B------:R-:W-:Y:S01]  /*79e0*/  FFMA.FTZ R55, R82, R41, -R55 ;  /* 0x0000002952377223 */ /* 0x000fe20000010837 */
        /* <DEDUP_REMOVED lines=10> */
.L_x_1397:
[----:B------:R-:W-:Y:S05]  /*7a90*/  BSYNC B3 ;  /* 0x0000000000037941 */ /* 0x000fea0003800000 */
.L_x_1396:
[----:B------:R-:W-:Y:S01]  /*7aa0*/  ISETP.GE.AND P4, PT, R172, R147, PT ;  /* 0x00000093ac00720c */ /* 0x000fe20003f86270 */
[----:B------:R-:W-:-:S12]  /*7ab0*/  ULDC.64 UR4, c[0x0][0x208] ;  /* 0x0000820000047ab9 */ /* 0x000fd80000000a00 */
        /* <DEDUP_REMOVED lines=9> */
.L_x_1395:
[----:B------:R-:W-:Y:S05]  /*7b50*/  BSYNC B2 ;  /* 0x0000000000027941 */ /* 0x000fea0003800000 */
.L_x_1394:
[----:B------:R-:W-:Y:S01]  /*7b60*/  ISETP.NE.AND P4, PT, R21, RZ, PT ;  /* 0x000000ff1500720c */ /* 0x000fe20003f85270 */
[----:B------:R-:W-:-:S12]  /*7b70*/  BSSY B2, `(.L_x_1398) ;  /* 0x0000082000027945 */ /* 0x000fd80003800000 */
[----:B------:R-:W-:Y:S05]  /*7b80*/  @!P4 BRA `(.L_x_1399) ;  /* 0x000000080000c947 */ /* 0x000fea0003800000 */
[----:B0-----:R-:W-:Y:S01]  /*7b90*/  SEL R40, R124, R149, !P1 ;  /* 0x000000957c287207 */ /* 0x001fe20004800000 */
        /* <DEDUP_REMOVED lines=30> */
[----:B------:R-:W-:Y:S02]  /*7d80*/  SHF.R.U32.HI R37, RZ, 0x10, R37 ;  /* 0x00000010ff257819 */ /* 0x000fe40000011625 */
        /* <DEDUP_REMOVED lines=14> */
[----:B------:R-:W-:Y:S01]  /*7e70*/  FMUL.FTZ R175, R86, R173 ;  /* 0x000000ad56af7220 */ /* 0x000fe20000410000 */
[----:B------:R-:W-:Y:S01]  /*7e80*/  LOP3.LUT R84, R41, 0xffff0000, RZ, 0xc0, !PT ;  /* 0xffff000029547812 */ /* 0x000fe200078ec0ff */
[----:B------:R-:W-:Y:S01]  /*7e90*/  FFMA.FTZ R178, R51, R176, -R178 ;  /* 0x000000b033b27223 */ /* 0x000fe200000108b2 */
[----:B------:R-:W-:Y:S01]  /*7ea0*/  LOP3.LUT R37, R37, 0xffff0000, RZ, 0xc0, !PT ;  /* 0xffff000025257812 */ /* 0x000fe200078ec0ff */
[----:B------:R-:W-:-:S02]  /*7eb0*/  IMAD.U32 R85, R50, 0x10000, RZ ;  /* 0x0001000032557824 */ /* 0x000fc400078e00ff */
[----:B------:R-:W-:Y:S01]  /*7ec0*/  FFMA.FTZ R48, R51, R174, R48 ;  /* 0x000000ae33307223 */ /* 0x000fe20000010030 */
[----:B------:R-:W-:Y:S01]  /*7ed0*/  IMAD.U32 R51, R83, 0x10000, RZ ;  /* 0x0001000053337824 */ /* 0x000fe200078e00ff */
[----:B------:R-:W-:Y:S01]  /*7ee0*/  PRMT R39, R160, 0x5432, R39 ;  /* 0x00005432a0277816 */ /* 0x000fe20000000027 */
[-C--:B------:R-:W-:Y:S01]  /*7ef0*/  FMUL.FTZ R177, R86, R37.reuse ;  /* 0x0000002556b17220 */ /* 0x080fe20000410000 */
[----:B------:R-:W-:Y:S01]  /*7f00*/  FFMA.FTZ R175, R84, R37, -R175 ;  /* 0x0000002554af7223 */ /* 0x000fe200000108af */
[C---:B------:R-:W-:Y:S01]  /*7f10*/  FMUL.FTZ R37, R172.reuse, R85 ;  /* 0x00000055ac257220 */ /* 0x040fe20000410000 */
[----:B------:R-:W-:Y:S01]  /*7f20*/  FMUL.FTZ R172, R172, R51 ;  /* 0x00000033acac7220 */ /* 0x000fe20000410000 */
[----:B------:R-:W-:Y:S01]  /*7f30*/  PRMT R36, R153, 0x5432, R36 ;  /* 0x0000543299247816 */ /* 0x000fe20000000024 */
[----:B------:R-:W-:Y:S01]  /*7f40*/  FFMA.FTZ R177, R84, R173, R177 ;  /* 0x000000ad54b17223 */ /* 0x000fe200000100b1 */
[----:B------:R-:W-:Y:S01]  /*7f50*/  LOP3.LUT R55, R55, 0xffff0000, RZ, 0xc0, !PT ;  /* 0xffff000037377812 */ /* 0x000fe200078ec0ff */
[----:B------:R-:W-:Y:S01]  /*7f60*/  FFMA.FTZ R37, R170, R51, -R37 ;  /* 0x00000033aa257223 */ /* 0x000fe20000010825 */
[----:B------:R-:W-:Y:S01]  /*7f70*/  LOP3.LUT R50, R50, 0xffff0000, RZ, 0xc0, !PT ;  /* 0xffff000032327812 */ /* 0x000fe200078ec0ff */
[----:B------:R-:W-:Y:S01]  /*7f80*/  FFMA.FTZ R172, R170, R85, R172 ;  /* 0x00000055aaac7223 */ /* 0x000fe200000100ac */
[C---:B------:R-:W-:Y:S01]  /*7f90*/  IMAD.U32 R53, R52.reuse, 0x10000, RZ ;  /* 0x0001000034357824 */ /* 0x040fe200078e00ff */
[----:B------:R-:W-:Y:S01]  /*7fa0*/  LOP3.LUT R84, R83, 0xffff0000, RZ, 0xc0, !PT ;  /* 0xffff000053547812 */ /* 0x000fe200078ec0ff */
[C---:B------:R-:W-:Y:S01]  /*7fb0*/  IMAD.U32 R170, R39.reuse, 0x10000, RZ ;  /* 0x0001000027aa7824 */ /* 0x040fe200078e00ff */
[----:B------:R-:W-:Y:S01]  /*7fc0*/  LOP3.LUT R52, R52, 0xffff0000, RZ, 0xc0, !PT ;  /* 0xffff000034347812 */ /* 0x000fe200078ec0ff */
[----:B------:R-:W-:Y:S01]  /*7fd0*/  IMAD.U32 R86, R36, 0x10000, RZ ;  /* 0x0001000024567824 */ /* 0x000fe200078e00ff */
        /* <DEDUP_REMOVED lines=8> */
[----:B------:R-:W-:Y:S01]  /*8060*/  PRMT R49, R158, 0x5432, R49 ;  /* 0x000054329e317816 */ /* 0x000fe20000000031 */
[----:B------:R-:W-:Y:S01]  /*8070*/  FMUL.FTZ R53, R53, R86 ;  /* 0x0000005635357220 */ /* 0x000fe20000410000 */
[----:B------:R-:W-:Y:S01]  /*8080*/  PRMT R38, R152, 0x5432, R38 ;  /* 0x0000543298267816 */ /* 0x000fe20000000026 */
[----:B------:R-:W-:Y:S01]  /*8090*/  FMUL.FTZ R55, R52, R39 ;  /* 0x0000002734377220 */ /* 0x000fe20000410000 */
[C---:B------:R-:W-:Y:S01]  /*80a0*/  FFMA.FTZ R174, R43.reuse, R84, -R174 ;  /* 0x000000542bae7223 */ /* 0x040fe200000108ae */
[----:B------:R-:W-:Y:S01]  /*80b0*/  LOP3.LUT R171, R42, 0xffff0000, RZ, 0xc0, !PT ;  /* 0xffff00002aab7812 */ /* 0x000fe200078ec0ff */
[----:B------:R-:W-:Y:S01]  /*80c0*/  FFMA.FTZ R43, R43, R50, R176 ;  /* 0x000000322b2b7223 */ /* 0x000fe200000100b0 */
[C---:B------:R-:W-:Y:S01]  /*80d0*/  FFMA.FTZ R36, R41.reuse, R86, -R36 ;  /* 0x0000005629247223 */ /* 0x040fe20000010824 */
[----:B------:R-:W-:Y:S01]  /*80e0*/  FFMA.FTZ R53, R41, R170, R53 ;  /* 0x000000aa29357223 */ /* 0x000fe20000010035 */
[----:B------:R-:W-:-:S02]  /*80f0*/  IMAD.U32 R42, R54, 0x10000, RZ ;  /* 0x00010000362a7824 */ /* 0x000fc400078e00ff */
[-C--:B------:R-:W-:Y:S01]  /*8100*/  FMUL.FTZ R41, R52, R51.reuse ;  /* 0x0000003334297220 */ /* 0x080fe20000410000 */
[----:B------:R-:W-:Y:S01]  /*8110*/  FFMA.FTZ R55, R40, R51, -R55 ;  /* 0x0000003328377223 */ /* 0x000fe20000010837 */
[C---:B------:R-:W-:Y:S01]  /*8120*/  IMAD.U32 R50, R49.reuse, 0x10000, RZ ;  /* 0x0001000031327824 */ /* 0x040fe200078e00ff */
[----:B------:R-:W-:Y:S01]  /*8130*/  LOP3.LUT R54, R54, 0xffff0000, RZ, 0xc0, !PT ;  /* 0xffff000036367812 */ /* 0x000fe200078ec0ff */
[----:B------:R-:W-:Y:S01]  /*8140*/  IMAD.U32 R51, R38, 0x10000, RZ ;  /* 0x0001000026337824 */ /* 0x000fe200078e00ff */
[----:B------:R-:W-:Y:S01]  /*8150*/  LOP3.LUT R49, R49, 0xffff0000, RZ, 0xc0, !PT ;  /* 0xffff000031317812 */ /* 0x000fe200078ec0ff */
[----:B------:R-:W-:Y:S01]  /*8160*/  FFMA.FTZ R52, R40, R39, R41 ;  /* 0x0000002728347223 */ /* 0x000fe20000010029 */
[----:B------:R-:W-:Y:S01]  /*8170*/  LOP3.LUT R38, R38, 0xffff0000, RZ, 0xc0, !PT ;  /* 0xffff000026267812 */ /* 0x000fe200078ec0ff */
[C---:B------:R-:W-:Y:S01]  /*8180*/  FMUL.FTZ R40, R42.reuse, R50 ;  /* 0x000000322a287220 */ /* 0x040fe20000410000 */
[----:B------:R-:W-:Y:S01]  /*8190*/  FMUL.FTZ R39, R42, R51 ;  /* 0x000000332a277220 */ /* 0x000fe20000410000 */
[----:B------:R-:W-:Y:S01]  /*81a0*/  FMUL.FTZ R42, R54, R49 ;  /* 0x00000031362a7220 */ /* 0x000fe20000410000 */
[----:B------:R-:W-:Y:S01]  /*81b0*/  F2FP.BF16.F32.PACK_AB R37, R174, R37 ;  /* 0x00000025ae25723e */ /* 0x000fe200000010ff */
[-C--:B------:R-:W-:Y:S01]  /*81c0*/  FMUL.FTZ R54, R54, R38.reuse ;  /* 0x0000002636367220 */ /* 0x080fe20000410000 */
[----:B------:R-:W-:Y:S01]  /*81d0*/  FFMA.FTZ R40, R87, R51, -R40 ;  /* 0x0000003357287223 */ /* 0x000fe20000010828 */
[----:B------:R-:W-:Y:S01]  /*81e0*/  FFMA.FTZ R41, R171, R38, -R42 ;  /* 0x00000026ab297223 */ /* 0x000fe2000001082a */
        /* <DEDUP_REMOVED lines=12> */
[----:B------:R-:W-:-:S02]  /*82b0*/  IMAD.MOV.U32 R41, RZ, RZ, R175 ;  /* 0x000000ffff297224 */ /* 0x000fc400078e00af */
[----:B------:R-:W-:-:S07]  /*82c0*/  IMAD.MOV.U32 R55, RZ, RZ, R172 ;  /* 0x000000ffff377224 */ /* 0x000fce00078e00ac */
.L_x_1401:
[----:B------:R-:W-:Y:S05]  /*82d0*/  BSYNC B3 ;  /* 0x0000000000037941 */ /* 0x000fea0003800000 */
.L_x_1400:
        /* <DEDUP_REMOVED lines=11> */
.L_x_1399:
[----:B------:R-:W-:Y:S05]  /*8390*/  BSYNC B2 ;  /* 0x0000000000027941 */ /* 0x000fea0003800000 */
.L_x_1398:
[----:B------:R-:W-:-:S13]  /*83a0*/  ISETP.NE.AND P4, PT, R25, RZ, PT ;  /* 0x000000ff1900720c */ /* 0x000fda0003f85270 */
[----:B------:R-:W-:Y:S05]  /*83b0*/  @!P4 BRA `(.L_x_1393) ;  /* 0x00000008000cc947 */ /* 0x000fea0003800000 */
[----:B------:R-:W-:Y:S01]  /*83c0*/  LOP3.LUT P6, RZ, R16, 0x1, RZ, 0xc0, !PT ;  /* 0x0000000110ff7812 */ /* 0x000fe200078cc0ff */
[----:B------:R-:W-:Y:S01]  /*83d0*/  BSSY B2, `(.L_x_1402) ;  /* 0x0000076000027945 */ /* 0x000fe20003800000 */
[----:B------:R-:W-:Y:S02]  /*83e0*/  IADD3 R48, P4, P5, R108, R130, R15 ;  /* 0x000000826c307210 */ /* 0x000fe40007d9e00f */
[----:B---3--:R-:W-:Y:S02]  /*83f0*/  SEL R36, R124, R149, !P6 ;  /* 0x000000957c247207 */ /* 0x008fe40007000000 */
[----:B------:R-:W-:Y:S02]  /*8400*/  IADD3.X R49, R4, R157, R112, P4, P5 ;  /* 0x0000009d04317210 */ /* 0x000fe400027ea470 */
[----:B------:R-:W-:Y:S02]  /*8410*/  SHF.R.S32.HI R37, RZ, 0x1f, R36 ;  /* 0x0000001fff257819 */ /* 0x000fe40000011424 */
[----:B------:R-:W-:-:S02]  /*8420*/  ISETP.GE.AND P4, PT, R199, R119, PT ;  /* 0x00000077c700720c */ /* 0x000fc40003f86270 */
        /* <DEDUP_REMOVED lines=25> */
[--C-:B------:R-:W-:Y:S01]  /*85c0*/  SHF.R.U64 R51, R32, 0x10, R33.reuse ;  /* 0x0000001020337819 */ /* 0x100fe20000001221 */
[----:B------:R-:W-:Y:S01]  /*85d0*/  IMAD.U32 R55, R38, 0x10000, RZ ;  /* 0x0001000026377824 */ /* 0x000fe200078e00ff */
[----:B------:R-:W-:-:S02]  /*85e0*/  SHF.R.U32.HI R33, RZ, 0x10, R33 ;  /* 0x00000010ff217819 */ /* 0x000fc40000011621 */
[----:B------:R-:W-:Y:S02]  /*85f0*/  PRMT R236, R236, 0x5410, R45 ;  /* 0x00005410ecec7816 */ /* 0x000fe4000000002d */
[----:B------:R-:W-:Y:S02]  /*8600*/  PRMT R202, R202, 0x5410, R33 ;  /* 0x00005410caca7816 */ /* 0x000fe40000000021 */
[--C-:B------:R-:W-:Y:S01]  /*8610*/  SHF.R.U64 R32, R46, 0x10, R47.reuse ;  /* 0x000000102e207819 */ /* 0x100fe2000000122f */
[----:B------:R-:W-:Y:S01]  /*8620*/  IMAD.U32 R33, R236, 0x10000, RZ ;  /* 0x00010000ec217824 */ /* 0x000fe200078e00ff */
[----:B------:R-:W-:Y:S02]  /*8630*/  SHF.R.U32.HI R46, RZ, 0x10, R47 ;  /* 0x00000010ff2e7819 */ /* 0x000fe4000001162f */
[----:B------:R-:W-:Y:S01]  /*8640*/  PRMT R224, R224, 0x5410, R35 ;  /* 0x00005410e0e07816 */ /* 0x000fe20000000023 */
[----:B------:R-:W-:Y:S02]  /*8650*/  IMAD.U32 R35, R202, 0x10000, RZ ;  /* 0x00010000ca237824 */ /* 0x000fe400078e00ff */
[----:B------:R-:W-:Y:S01]  /*8660*/  FMUL.FTZ R45, R52, R33 ;  /* 0x00000021342d7220 */ /* 0x000fe20000410000 */
[----:B------:R-:W-:-:S02]  /*8670*/  PRMT R191, R191, 0x5410, R34 ;  /* 0x00005410bfbf7816 */ /* 0x000fc40000000022 */
[----:B------:R-:W-:Y:S01]  /*8680*/  LOP3.LUT R54, R41, 0xffff0000, RZ, 0xc0, !PT ;  /* 0xffff000029367812 */ /* 0x000fe200078ec0ff */
[----:B------:R-:W-:Y:S01]  /*8690*/  IMAD.U32 R41, R40, 0x10000, RZ ;  /* 0x0001000028297824 */ /* 0x000fe200078e00ff */
[----:B------:R-:W-:Y:S02]  /*86a0*/  LOP3.LUT R34, R236, 0xffff0000, RZ, 0xc0, !PT ;  /* 0xffff0000ec227812 */ /* 0x000fe400078ec0ff */
[----:B------:R-:W-:Y:S01]  /*86b0*/  PRMT R200, R200, 0x5410, R51 ;  /* 0x00005410c8c87816 */ /* 0x000fe20000000033 */
[-C--:B------:R-:W-:Y:S01]  /*86c0*/  FMUL.FTZ R51, R52, R35.reuse ;  /* 0x0000002334337220 */ /* 0x080fe20000410000 */
[----:B------:R-:W-:Y:S01]  /*86d0*/  PRMT R203, R203, 0x5410, R32 ;  /* 0x00005410cbcb7816 */ /* 0x000fe20000000020 */
[----:B------:R-:W-:Y:S01]  /*86e0*/  FFMA.FTZ R32, R44, R35, -R45 ;  /* 0x000000232c207223 */ /* 0x000fe2000001082d */
[----:B------:R-:W-:Y:S01]  /*86f0*/  PRMT R211, R211, 0x5410, R46 ;  /* 0x00005410d3d37816 */ /* 0x000fe2000000002e */
[----:B------:R-:W-:Y:S01]  /*8700*/  FMUL.FTZ R46, R54, R34 ;  /* 0x00000022362e7220 */ /* 0x000fe20000410000 */
[----:B------:R-:W-:Y:S01]  /*8710*/  LOP3.LUT R35, R202, 0xffff0000, RZ, 0xc0, !PT ;  /* 0xffff0000ca237812 */ /* 0x000fe200078ec0ff */
[----:B------:R-:W-:Y:S01]  /*8720*/  FFMA.FTZ R33, R44, R33, R51 ;  /* 0x000000212c217223 */ /* 0x000fe20000010033 */
[----:B------:R-:W-:Y:S01]  /*8730*/  LOP3.LUT R47, R37, 0xffff0000, RZ, 0xc0, !PT ;  /* 0xffff0000252f7812 */ /* 0x000fe200078ec0ff */
[----:B------:R-:W-:Y:S01]  /*8740*/  IMAD.U32 R45, R211, 0x10000, RZ ;  /* 0x00010000d32d7824 */ /* 0x000fe200078e00ff */
[----:B------:R-:W-:Y:S01]  /*8750*/  PRMT R190, R190, 0x5410, R53 ;  /* 0x00005410bebe7816 */ /* 0x000fe20000000035 */
[----:B------:R-:W-:-:S02]  /*8760*/  IMAD.U32 R51, R191, 0x10000, RZ ;  /* 0x00010000bf337824 */ /* 0x000fc400078e00ff */
[-C--:B------:R-:W-:Y:S01]  /*8770*/  FMUL.FTZ R54, R54, R35.reuse ;  /* 0x0000002336367220 */ /* 0x080fe20000410000 */
[----:B------:R-:W-:Y:S01]  /*8780*/  FFMA.FTZ R35, R47, R35, -R46 ;  /* 0x000000232f237223 */ /* 0x000fe2000001082e */
[----:B------:R-:W-:Y:S01]  /*8790*/  LOP3.LUT R43, R43, 0xffff0000, RZ, 0xc0, !PT ;  /* 0xffff00002b2b7812 */ /* 0x000fe200078ec0ff */
[C---:B------:R-:W-:Y:S01]  /*87a0*/  FMUL.FTZ R53, R82.reuse, R45 ;  /* 0x0000002d52357220 */ /* 0x040fe20000410000 */
[----:B------:R-:W-:Y:S01]  /*87b0*/  LOP3.LUT R46, R211, 0xffff0000, RZ, 0xc0, !PT ;  /* 0xffff0000d32e7812 */ /* 0x000fe200078ec0ff */
[-C--:B------:R-:W-:Y:S01]  /*87c0*/  FMUL.FTZ R52, R82, R51.reuse ;  /* 0x0000003352347220 */ /* 0x080fe20000410000 */
[----:B------:R-:W-:Y:S01]  /*87d0*/  LOP3.LUT R82, R191, 0xffff0000, RZ, 0xc0, !PT ;  /* 0xffff0000bf527812 */ /* 0x000fe200078ec0ff */
[C---:B------:R-:W-:Y:S01]  /*87e0*/  FFMA.FTZ R44, R80.reuse, R51, -R53 ;  /* 0x00000033502c7223 */ /* 0x040fe20000010835 */
[----:B------:R-:W-:Y:S01]  /*87f0*/  LOP3.LUT R39, R39, 0xffff0000, RZ, 0xc0, !PT ;  /* 0xffff000027277812 */ /* 0x000fe200078ec0ff */
[----:B------:R-:W-:Y:S01]  /*8800*/  FFMA.FTZ R80, R80, R45, R52 ;  /* 0x0000002d50507223 */ /* 0x000fe20000010034 */
[----:B------:R-:W-:Y:S01]  /*8810*/  FMUL.FTZ R84, R43, R46 ;  /* 0x0000002e2b547220 */ /* 0x000fe20000410000 */
[----:B------:R-:W-:Y:S01]  /*8820*/  FFMA.FTZ R34, R47, R34, R54 ;  /* 0x000000222f227223 */ /* 0x000fe20000010036 */
[----:B------:R-:W-:Y:S01]  /*8830*/  IMAD.U32 R52, R224, 0x10000, RZ ;  /* 0x00010000e0347824 */ /* 0x000fe200078e00ff */
[----:B------:R-:W-:Y:S01]  /*8840*/  LOP3.LUT R40, R40, 0xffff0000, RZ, 0xc0, !PT ;  /* 0xffff000028287812 */ /* 0x000fe200078ec0ff */
[----:B------:R-:W-:-:S02]  /*8850*/  IMAD.U32 R54, R200, 0x10000, RZ ;  /* 0x00010000c8367824 */ /* 0x000fc400078e00ff */
[-C--:B------:R-:W-:Y:S01]  /*8860*/  FMUL.FTZ R86, R43, R82.reuse ;  /* 0x000000522b567220 */ /* 0x080fe20000410000 */
[----:B------:R-:W-:Y:S01]  /*8870*/  LOP3.LUT R45, R224, 0xffff0000, RZ, 0xc0, !PT ;  /* 0xffff0000e02d7812 */ /* 0x000fe200078ec0ff */
[----:B------:R-:W-:Y:S01]  /*8880*/  FFMA.FTZ R43, R39, R82, -R84 ;  /* 0x00000052272b7223 */ /* 0x000fe20000010854 */
[----:B------:R-:W-:Y:S02]  /*8890*/  IMAD.U32 R37, R36, 0x10000, RZ ;  /* 0x0001000024257824 */ /* 0x000fe400078e00ff */
[C---:B------:R-:W-:Y:S01]  /*88a0*/  FMUL.FTZ R82, R41.reuse, R52 ;  /* 0x0000003429527220 */ /* 0x040fe20000410000 */
[----:B------:R-:W-:Y:S01]  /*88b0*/  LOP3.LUT R47, R200, 0xffff0000, RZ, 0xc0, !PT ;  /* 0xffff0000c82f7812 */ /* 0x000fe200078ec0ff */
[-C--:B------:R-:W-:Y:S01]  /*88c0*/  FMUL.FTZ R51, R41, R54.reuse ;  /* 0x0000003629337220 */ /* 0x080fe20000410000 */
[----:B------:R-:W-:Y:S01]  /*88d0*/  LOP3.LUT R36, R36, 0xffff0000, RZ, 0xc0, !PT ;  /* 0xffff000024247812 */ /* 0x000fe200078ec0ff */
[C---:B------:R-:W-:Y:S01]  /*88e0*/  FMUL.FTZ R53, R40.reuse, R45 ;  /* 0x0000002d28357220 */ /* 0x040fe20000410000 */
[C---:B------:R-:W-:Y:S01]  /*88f0*/  FFMA.FTZ R41, R37.reuse, R54, -R82 ;  /* 0x0000003625297223 */ /* 0x040fe20000010852 */
[----:B------:R-:W-:Y:S01]  /*8900*/  FFMA.FTZ R37, R37, R52, R51 ;  /* 0x0000003425257223 */ /* 0x000fe20000010033 */
[-C--:B------:R-:W-:Y:S01]  /*8910*/  FMUL.FTZ R51, R40, R47.reuse ;  /* 0x0000002f28337220 */ /* 0x080fe20000410000 */
[----:B------:R-:W-:Y:S01]  /*8920*/  LOP3.LUT R81, R38, 0xffff0000, RZ, 0xc0, !PT ;  /* 0xffff000026517812 */ /* 0x000fe200078ec0ff */
[----:B------:R-:W-:Y:S01]  /*8930*/  FFMA.FTZ R40, R36, R47, -R53 ;  /* 0x0000002f24287223 */ /* 0x000fe20000010835 */
[----:B------:R-:W-:-:S02]  /*8940*/  IMAD.U32 R38, R42, 0x10000, RZ ;  /* 0x000100002a267824 */ /* 0x000fc400078e00ff */
[----:B------:R-:W-:Y:S01]  /*8950*/  FFMA.FTZ R39, R39, R46, R86 ;  /* 0x0000002e27277223 */ /* 0x000fe20000010056 */
[C---:B------:R-:W-:Y:S01]  /*8960*/  IMAD.U32 R47, R203.reuse, 0x10000, RZ ;  /* 0x00010000cb2f7824 */ /* 0x040fe200078e00ff */
[----:B------:R-:W-:Y:S01]  /*8970*/  LOP3.LUT R42, R42, 0xffff0000, RZ, 0xc0, !PT ;  /* 0xffff00002a2a7812 */ /* 0x000fe200078ec0ff */
[----:B------:R-:W-:Y:S01]  /*8980*/  IMAD.U32 R46, R190, 0x10000, RZ ;  /* 0x00010000be2e7824 */ /* 0x000fe200078e00ff */
[----:B------:R-:W-:Y:S01]  /*8990*/  LOP3.LUT R203, R203, 0xffff0000, RZ, 0xc0, !PT ;  /* 0xffff0000cbcb7812 */ /* 0x000fe200078ec0ff */
[----:B------:R-:W-:Y:S01]  /*89a0*/  FMUL.FTZ R52, R38, R47 ;  /* 0x0000002f26347220 */ /* 0x000fe20000410000 */
[----:B------:R-:W-:Y:S01]  /*89b0*/  LOP3.LUT R190, R190, 0xffff0000, RZ, 0xc0, !PT ;  /* 0xffff0000bebe7812 */ /* 0x000fe200078ec0ff */
[-C--:B------:R-:W-:Y:S01]  /*89c0*/  FMUL.FTZ R38, R38, R46.reuse ;  /* 0x0000002e26267220 */ /* 0x080fe20000410000 */
[----:B------:R-:W-:Y:S01]  /*89d0*/  FFMA.FTZ R36, R36, R45, R51 ;  /* 0x0000002d24247223 */ /* 0x000fe20000010033 */
[C---:B------:R-:W-:Y:S01]  /*89e0*/  FMUL.FTZ R54, R42.reuse, R203 ;  /* 0x000000cb2a367220 */ /* 0x040fe20000410000 */
[C---:B------:R-:W-:Y:S01]  /*89f0*/  FFMA.FTZ R52, R55.reuse, R46, -R52 ;  /* 0x0000002e37347223 */ /* 0x040fe20000010834 */
[-C--:B------:R-:W-:Y:S01]  /*8a00*/  FMUL.FTZ R42, R42, R190.reuse ;  /* 0x000000be2a2a7220 */ /* 0x080fe20000410000 */
[----:B------:R-:W-:Y:S01]  /*8a10*/  FFMA.FTZ R38, R55, R47, R38 ;  /* 0x0000002f37267223 */ /* 0x000fe20000010026 */
[----:B------:R-:W-:Y:S01]  /*8a20*/  FFMA.FTZ R45, R81, R190, -R54 ;  /* 0x000000be512d7223 */ /* 0x000fe20000010836 */
[----:B------:R-:W-:Y:S01]  /*8a30*/  F2FP.BF16.F32.PACK_AB R43, R43, R44 ;  /* 0x0000002c2b2b723e */ /* 0x000fe200000010ff */
        /* <DEDUP_REMOVED lines=12> */
[----:B------:R-:W-:Y:S02]  /*8b00*/  IMAD.MOV.U32 R41, RZ, RZ, R33 ;  /* 0x000000ffff297224 */ /* 0x000fe400078e0021 */
[----:B------:R-:W-:Y:S02]  /*8b10*/  IMAD.MOV.U32 R42, RZ, RZ, R81 ;  /* 0x000000ffff2a7224 */ /* 0x000fe400078e0051 */
[----:B------:R-:W-:-:S07]  /*8b20*/  IMAD.MOV.U32 R43, RZ, RZ, R80 ;  /* 0x000000ffff2b7224 */ /* 0x000fce00078e0050 */
.L_x_1403:
[----:B------:R-:W-:Y:S05]  /*8b30*/  BSYNC B2 ;  /* 0x0000000000027941 */ /* 0x000fea0003800000 */
.L_x_1402:
        /* <DEDUP_REMOVED lines=11> */
.L_x_1393:
[----:B------:R-:W-:Y:S05]  /*8bf0*/  BSYNC B1 ;  /* 0x0000000000017941 */ /* 0x000fea0003800000 */
.L_x_1392:
        /* <DEDUP_REMOVED lines=25> */
[----:B------:R-:W-:Y:S02]  /*8d90*/  LOP3.LUT R32, R205, 0x38, R37, 0xf8, !PT ;  /* 0x00000038cd207812 */ /* 0x000fe400078ef825 */
[----:B------:R-:W-:Y:S02]  /*8da0*/  LEA.HI R33, R33, R36, RZ, 0x3 ;  /* 0x0000002421217211 */ /* 0x000fe400078f18ff */
[----:B------:R-:W-:Y:S02]  /*8db0*/  LOP3.LUT R32, R32, R233, RZ, 0x3c, !PT ;  /* 0x000000e920207212 */ /* 0x000fe400078e3cff */
[----:B------:R-:W-:-:S02]  /*8dc0*/  SHF.R.S32.HI R33, RZ, 0x3, R33 ;  /* 0x00000003ff217819 */ /* 0x000fc40000011421 */
[----:B------:R-:W-:-:S03]  /*8dd0*/  ISETP.GE.AND P4, PT, R192, R119, PT ;  /* 0x00000077c000720c */ /* 0x000fc60003f86270 */
[----:B------:R-:W-:-:S04]  /*8de0*/  IMAD R33, R33, 0x1800, R210 ;  /* 0x0000180021217824 */ /* 0x000fc800078e02d2 */
        /* <DEDUP_REMOVED lines=11> */
[----:B0-----:R-:W-:Y:S01]  /*8ea0*/  IMAD.U32 R50, R33, 0x10000, RZ ;  /* 0x0001000021327824 */ /* 0x001fe200078e00ff */
[--C-:B------:R-:W-:Y:S01]  /*8eb0*/  SHF.R.U64 R65, R76, 0x10, R77.reuse ;  /* 0x000000104c417819 */ /* 0x100fe2000000124d */
[----:B------:R-:W-:Y:S01]  /*8ec0*/  IMAD.U32 R53, R39, 0x10000, RZ ;  /* 0x0001000027357824 */ /* 0x000fe200078e00ff */
[----:B------:R-:W-:Y:S01]  /*8ed0*/  SHF.R.U32.HI R76, RZ, 0x10, R77 ;  /* 0x00000010ff4c7819 */ /* 0x000fe2000001164d */
[----:B------:R-:W-:Y:S01]  /*8ee0*/  IMAD.U32 R49, R35, 0x10000, RZ ;  /* 0x0001000023317824 */ /* 0x000fe200078e00ff */
[----:B------:R-:W-:Y:S02]  /*8ef0*/  SHF.R.U64 R52, R66, 0x10, R67 ;  /* 0x0000001042347819 */ /* 0x000fe40000001243 */
[----:B------:R-:W-:-:S02]  /*8f00*/  PRMT R189, R189, 0x5410, R76 ;  /* 0x00005410bdbd7816 */ /* 0x000fc4000000004c */
[----:B------:R-:W-:Y:S02]  /*8f10*/  PRMT R185, R185, 0x5410, R64 ;  /* 0x00005410b9b97816 */ /* 0x000fe40000000040 */
[--C-:B------:R-:W-:Y:S01]  /*8f20*/  SHF.R.U64 R55, R78, 0x10, R79.reuse ;  /* 0x000000104e377819 */ /* 0x100fe2000000124f */
[----:B------:R-:W-:Y:S01]  /*8f30*/  IMAD.U32 R54, R189, 0x10000, RZ ;  /* 0x00010000bd367824 */ /* 0x000fe200078e00ff */
[----:B------:R-:W-:Y:S02]  /*8f40*/  SHF.R.U32.HI R78, RZ, 0x10, R79 ;  /* 0x00000010ff4e7819 */ /* 0x000fe4000001164f */
[----:B------:R-:W-:Y:S01]  /*8f50*/  PRMT R169, R169, 0x5410, R52 ;  /* 0x00005410a9a97816 */ /* 0x000fe20000000034 */
[----:B------:R-:W-:Y:S01]  /*8f60*/  IMAD.U32 R52, R185, 0x10000, RZ ;  /* 0x00010000b9347824 */ /* 0x000fe200078e00ff */
[----:B------:R-:W-:Y:S02]  /*8f70*/  SHF.R.U32.HI R66, RZ, 0x10, R67 ;  /* 0x00000010ff427819 */ /* 0x000fe40000011643 */
[----:B------:R-:W-:Y:S01]  /*8f80*/  PRMT R186, R186, 0x5410, R55 ;  /* 0x00005410baba7816 */ /* 0x000fe20000000037 */
[C---:B------:R-:W-:Y:S01]  /*8f90*/  FMUL.FTZ R55, R47.reuse, R54 ;  /* 0x000000362f377220 */ /* 0x040fe20000410000 */
[----:B------:R-:W-:Y:S01]  /*8fa0*/  PRMT R188, R188, 0x5410, R65 ;  /* 0x00005410bcbc7816 */ /* 0x000fe20000000041 */
[-C--:B------:R-:W-:Y:S01]  /*8fb0*/  FMUL.FTZ R65, R47, R52.reuse ;  /* 0x000000342f417220 */ /* 0x080fe20000410000 */
[----:B------:R-:W-:Y:S01]  /*8fc0*/  PRMT R187, R187, 0x5410, R78 ;  /* 0x00005410bbbb7816 */ /* 0x000fe2000000004e */
[C---:B------:R-:W-:Y:S01]  /*8fd0*/  FFMA.FTZ R47, R50.reuse, R52, -R55 ;  /* 0x00000034322f7223 */ /* 0x040fe20000010837 */
[----:B------:R-:W-:Y:S01]  /*8fe0*/  PRMT R183, R183, 0x5410, R66 ;  /* 0x00005410b7b77816 */ /* 0x000fe20000000042 */
[----:B------:R-:W-:Y:S01]  /*8ff0*/  FFMA.FTZ R50, R50, R54, R65 ;  /* 0x0000003632327223 */ /* 0x000fe20000010041 */
        /* <DEDUP_REMOVED lines=12> */
[C---:B------:R-:W-:Y:S01]  /*90c0*/  FFMA.FTZ R52, R48.reuse, R52, -R55 ;  /* 0x0000003430347223 */ /* 0x040fe20000010837 */
[----:B------:R-:W-:Y:S01]  /*90d0*/  FFMA.FTZ R51, R48, R189, R51 ;  /* 0x000000bd30337223 */ /* 0x000fe20000010033 */
[----:B------:R-:W-:Y:S01]  /*90e0*/  FFMA.FTZ R48, R49, R54, -R66 ;  /* 0x0000003631307223 */ /* 0x000fe20000010842 */
[----:B------:R-:W-:Y:S01]  /*90f0*/  LOP3.LUT R183, R183, 0xffff0000, RZ, 0xc0, !PT ;  /* 0xffff0000b7b77812 */ /* 0x000fe200078ec0ff */
[----:B------:R-:W-:Y:S01]  /*9100*/  FFMA.FTZ R49, R49, R64, R53 ;  /* 0x0000004031317223 */ /* 0x000fe20000010035 */
[----:B------:R-:W-:Y:S01]  /*9110*/  LOP3.LUT R46, R35, 0xffff0000, RZ, 0xc0, !PT ;  /* 0xffff0000232e7812 */ /* 0x000fe200078ec0ff */
[C---:B------:R-:W-:Y:S01]  /*9120*/  FMUL.FTZ R53, R39.reuse, R187 ;  /* 0x000000bb27357220 */ /* 0x040fe20000410000 */
[----:B------:R-:W-:Y:S01]  /*9130*/  PRMT R184, R184, 0x5410, R81 ;  /* 0x00005410b8b87816 */ /* 0x000fe20000000051 */
[----:B------:R-:W-:Y:S01]  /*9140*/  FMUL.FTZ R55, R39, R183 ;  /* 0x000000b727377220 */ /* 0x000fe20000410000 */
[----:B------:R-:W-:-:S02]  /*9150*/  IMAD.U32 R37, R36, 0x10000, RZ ;  /* 0x0001000024257824 */ /* 0x000fc400078e00ff */
[----:B------:R-:W-:Y:S01]  /*9160*/  FFMA.FTZ R183, R46, R183, -R53 ;  /* 0x000000b72eb77223 */ /* 0x000fe20000010835 */
[----:B------:R-:W-:Y:S01]  /*9170*/  LOP3.LUT R44, R36, 0xffff0000, RZ, 0xc0, !PT ;  /* 0xffff0000242c7812 */ /* 0x000fe200078ec0ff */
[C---:B------:R-:W-:Y:S01]  /*9180*/  IMAD.U32 R64, R188.reuse, 0x10000, RZ ;  /* 0x00010000bc407824 */ /* 0x040fe200078e00ff */
[----:B------:R-:W-:Y:S01]  /*9190*/  LOP3.LUT R53, R188, 0xffff0000, RZ, 0xc0, !PT ;  /* 0xffff0000bc357812 */ /* 0x000fe200078ec0ff */
[C---:B------:R-:W-:Y:S01]  /*91a0*/  IMAD.U32 R54, R184.reuse, 0x10000, RZ ;  /* 0x00010000b8367824 */ /* 0x040fe200078e00ff */
[----:B------:R-:W-:Y:S01]  /*91b0*/  LOP3.LUT R39, R184, 0xffff0000, RZ, 0xc0, !PT ;  /* 0xffff0000b8277812 */ /* 0x000fe200078ec0ff */
[C---:B------:R-:W-:Y:S01]  /*91c0*/  IMAD.U32 R33, R32.reuse, 0x10000, RZ ;  /* 0x0001000020217824 */ /* 0x040fe200078e00ff */
[----:B------:R-:W-:Y:S01]  /*91d0*/  LOP3.LUT R32, R32, 0xffff0000, RZ, 0xc0, !PT ;  /* 0xffff000020207812 */ /* 0x000fe200078ec0ff */
[C---:B------:R-:W-:Y:S01]  /*91e0*/  FMUL.FTZ R66, R37.reuse, R64 ;  /* 0x0000004025427220 */ /* 0x040fe20000410000 */
[----:B------:R-:W-:Y:S01]  /*91f0*/  FFMA.FTZ R46, R46, R187, R55 ;  /* 0x000000bb2e2e7223 */ /* 0x000fe20000010037 */
[----:B------:R-:W-:Y:S01]  /*9200*/  FMUL.FTZ R37, R37, R54 ;  /* 0x0000003625257220 */ /* 0x000fe20000410000 */
[----:B------:R-:W-:Y:S01]  /*9210*/  FMUL.FTZ R55, R44, R53 ;  /* 0x000000352c377220 */ /* 0x000fe20000410000 */
[C---:B------:R-:W-:Y:S01]  /*9220*/  IMAD.U32 R35, R34.reuse, 0x10000, RZ ;  /* 0x0001000022237824 */ /* 0x040fe200078e00ff */
[----:B------:R-:W-:Y:S01]  /*9230*/  LOP3.LUT R36, R34, 0xffff0000, RZ, 0xc0, !PT ;  /* 0xffff000022247812 */ /* 0x000fe200078ec0ff */
[----:B------:R-:W-:-:S02]  /*9240*/  IMAD.U32 R34, R38, 0x10000, RZ ;  /* 0x0001000026227824 */ /* 0x000fc400078e00ff */
[C---:B------:R-:W-:Y:S01]  /*9250*/  FFMA.FTZ R66, R33.reuse, R54, -R66 ;  /* 0x0000003621427223 */ /* 0x040fe20000010842 */
[----:B------:R-:W-:Y:S01]  /*9260*/  FFMA.FTZ R64, R33, R64, R37 ;  /* 0x0000004021407223 */ /* 0x000fe20000010025 */
[-C--:B------:R-:W-:Y:S01]  /*9270*/  FMUL.FTZ R65, R44, R39.reuse ;  /* 0x000000272c417220 */ /* 0x080fe20000410000 */
[----:B------:R-:W-:Y:S01]  /*9280*/  FFMA.FTZ R55, R32, R39, -R55 ;  /* 0x0000002720377223 */ /* 0x000fe20000010837 */
[----:B------:R-:W-:Y:S01]  /*9290*/  LOP3.LUT R38, R38, 0xffff0000, RZ, 0xc0, !PT ;  /* 0xffff000026267812 */ /* 0x000fe200078ec0ff */
[C---:B------:R-:W-:Y:S01]  /*92a0*/  IMAD.U32 R33, R169.reuse, 0x10000, RZ ;  /* 0x00010000a9217824 */ /* 0x040fe200078e00ff */
[C---:B------:R-:W-:Y:S01]  /*92b0*/  LOP3.LUT R39, R186.reuse, 0xffff0000, RZ, 0xc0, !PT ;  /* 0xffff0000ba277812 */ /* 0x040fe200078ec0ff */
[----:B------:R-:W-:Y:S01]  /*92c0*/  IMAD.U32 R37, R186, 0x10000, RZ ;  /* 0x00010000ba257824 */ /* 0x000fe200078e00ff */
[----:B------:R-:W-:Y:S01]  /*92d0*/  LOP3.LUT R169, R169, 0xffff0000, RZ, 0xc0, !PT ;  /* 0xffff0000a9a97812 */ /* 0x000fe200078ec0ff */
[----:B------:R-:W-:Y:S01]  /*92e0*/  FFMA.FTZ R65, R32, R53, R65 ;  /* 0x0000003520417223 */ /* 0x000fe20000010041 */
[----:B------:R-:W-:Y:S01]  /*92f0*/  F2FP.BF16.F32.PACK_AB R46, R46, R49 ;  /* 0x000000312e2e723e */ /* 0x000fe200000010ff */
[----:B------:R-:W-:Y:S01]  /*9300*/  FMUL.FTZ R32, R34, R37 ;  /* 0x0000002522207220 */ /* 0x000fe20000410000 */
        /* <DEDUP_REMOVED lines=18> */
.L_x_1407:
[----:B------:R-:W-:Y:S05]  /*9430*/  BSYNC B2 ;  /* 0x0000000000027941 */ /* 0x000fea0003800000 */
.L_x_1406:
[----:B------:R-:W-:Y:S02]  /*9440*/  ULDC.64 UR4, c[0x0][0x208] ;  /* 0x0000820000047ab9 */ /* 0x000fe40000000a00 */
[----:B0-----:R4:W-:Y:S04]  /*9450*/  STG.E.128 desc[UR4][R40.64], R32 ;  /* 0x0000002028007986 */ /* 0x0019e8000c101d04 */
[----:B--2---:R4:W-:Y:S02]  /*9460*/  @!P3 STG.E.128 desc[UR4][R42.64], R36 ;  /* 0x000000242a00b986 */ /* 0x0049e4000c101d04 */
.L_x_1405:
[----:B------:R-:W-:Y:S05]  /*9470*/  BSYNC B1 ;  /* 0x0000000000017941 */ /* 0x000fea0003800000 */
.L_x_1404:
        /* <DEDUP_REMOVED lines=38> */
[----:B------:R-:W-:Y:S01]  /*96e0*/  SHF.R.U64 R62, R72, 0x10, R73 ;  /* 0x00000010483e7819 */ /* 0x000fe20000001249 */
[----:B------:R-:W-:Y:S01]  /*96f0*/  IMAD.U32 R52, R39, 0x10000, RZ ;  /* 0x0001000027347824 */ /* 0x000fe200078e00ff */
[----:B------:R-:W-:Y:S01]  /*9700*/  SHF.R.U32.HI R61, RZ, 0x10, R61 ;  /* 0x00000010ff3d7819 */ /* 0x000fe2000001163d */
[----:B------:R-:W-:Y:S01]  /*9710*/  IMAD.U32 R49, R35, 0x10000, RZ ;  /* 0x0001000023317824 */ /* 0x000fe200078e00ff */
[----:B------:R-:W-:Y:S01]  /*9720*/  SHF.R.U32.HI R73, RZ, 0x10, R73 ;  /* 0x00000010ff497819 */ /* 0x000fe20000011649 */
[----:B------:R-:W-:Y:S01]  /*9730*/  IMAD.U32 R44, R32, 0x10000, RZ ;  /* 0x00010000202c7824 */ /* 0x000fe200078e00ff */
        /* <DEDUP_REMOVED lines=8> */
[----:B------:R-:W-:-:S02]  /*97c0*/  PRMT R166, R166, 0x5410, R75 ;  /* 0x00005410a6a67816 */ /* 0x000fc4000000004b */
[----:B------:R-:W-:Y:S01]  /*97d0*/  PRMT R167, R167, 0x5410, R62 ;  /* 0x00005410a7a77816 */ /* 0x000fe2000000003e */
[CC--:B------:R-:W-:Y:S01]  /*97e0*/  FMUL.FTZ R62, R50.reuse, R53.reuse ;  /* 0x00000035323e7220 */ /* 0x0c0fe20000410000 */
[----:B------:R-:W-:Y:S01]  /*97f0*/  PRMT R165, R165, 0x5410, R60 ;  /* 0x00005410a5a57816 */ /* 0x000fe2000000003c */
[-C--:B------:R-:W-:Y:S01]  /*9800*/  FMUL.FTZ R60, R50, R54.reuse ;  /* 0x00000036323c7220 */ /* 0x080fe20000410000 */
[----:B------:R-:W-:Y:S01]  /*9810*/  LOP3.LUT R51, R37, 0xffff0000, RZ, 0xc0, !PT ;  /* 0xffff000025337812 */ /* 0x000fe200078ec0ff */
[----:B------:R-:W-:Y:S01]  /*9820*/  IMAD.U32 R50, R166, 0x10000, RZ ;  /* 0x00010000a6327824 */ /* 0x000fe200078e00ff */
[----:B------:R-:W-:Y:S01]  /*9830*/  PRMT R162, R162, 0x5410, R63 ;  /* 0x00005410a2a27816 */ /* 0x000fe2000000003f */
[C---:B------:R-:W-:Y:S01]  /*9840*/  FFMA.FTZ R60, R47.reuse, R53, -R60 ;  /* 0x000000352f3c7223 */ /* 0x040fe2000001083c */
[----:B------:R-:W-:Y:S01]  /*9850*/  LOP3.LUT R168, R168, 0xffff0000, RZ, 0xc0, !PT ;  /* 0xffff0000a8a87812 */ /* 0x000fe200078ec0ff */
[----:B------:R-:W-:Y:S01]  /*9860*/  FFMA.FTZ R62, R47, R54, R62 ;  /* 0x000000362f3e7223 */ /* 0x000fe2000001003e */
[----:B------:R-:W-:Y:S01]  /*9870*/  LOP3.LUT R164, R164, 0xffff0000, RZ, 0xc0, !PT ;  /* 0xffff0000a4a47812 */ /* 0x000fe200078ec0ff */
[----:B------:R-:W-:Y:S01]  /*9880*/  IMAD.U32 R47, R162, 0x10000, RZ ;  /* 0x00010000a22f7824 */ /* 0x000fe200078e00ff */
[----:B------:R-:W-:Y:S01]  /*9890*/  LOP3.LUT R48, R33, 0xffff0000, RZ, 0xc0, !PT ;  /* 0xffff000021307812 */ /* 0x000fe200078ec0ff */
[----:B------:R-:W-:Y:S01]  /*98a0*/  FMUL.FTZ R53, R51, R168 ;  /* 0x000000a833357220 */ /* 0x000fe20000410000 */
[----:B------:R-:W-:Y:S01]  /*98b0*/  PRMT R163, R163, 0x5410, R64 ;  /* 0x00005410a3a37816 */ /* 0x000fe20000000040 */
[----:B------:R-:W-:Y:S01]  /*98c0*/  FMUL.FTZ R51, R51, R164 ;  /* 0x000000a433337220 */ /* 0x000fe20000410000 */
[C---:B------:R-:W-:Y:S01]  /*98d0*/  FMUL.FTZ R54, R52.reuse, R50 ;  /* 0x0000003234367220 */ /* 0x040fe20000410000 */
[----:B------:R-:W-:Y:S01]  /*98e0*/  LOP3.LUT R39, R39, 0xffff0000, RZ, 0xc0, !PT ;  /* 0xffff000027277812 */ /* 0x000fe200078ec0ff */
[----:B------:R-:W-:Y:S01]  /*98f0*/  FMUL.FTZ R55, R52, R47 ;  /* 0x0000002f34377220 */ /* 0x000fe20000410000 */
[----:B------:R-:W-:Y:S01]  /*9900*/  LOP3.LUT R166, R166, 0xffff0000, RZ, 0xc0, !PT ;  /* 0xffff0000a6a67812 */ /* 0x000fe200078ec0ff */
[----:B------:R-:W-:Y:S01]  /*9910*/  FFMA.FTZ R53, R48, R164, -R53 ;  /* 0x000000a430357223 */ /* 0x000fe20000010835 */
[----:B------:R-:W-:Y:S01]  /*9920*/  LOP3.LUT R162, R162, 0xffff0000, RZ, 0xc0, !PT ;  /* 0xffff0000a2a27812 */ /* 0x000fe200078ec0ff */
[----:B------:R-:W-:Y:S01]  /*9930*/  FFMA.FTZ R51, R48, R168, R51 ;  /* 0x000000a830337223 */ /* 0x000fe20000010033 */
[----:B------:R-:W-:-:S02]  /*9940*/  IMAD.U32 R37, R36, 0x10000, RZ ;  /* 0x0001000024257824 */ /* 0x000fc400078e00ff */
[----:B------:R-:W-:Y:S01]  /*9950*/  FFMA.FTZ R54, R49, R47, -R54 ;  /* 0x0000002f31367223 */ /* 0x000fe20000010836 */
[----:B------:R-:W-:Y:S02]  /*9960*/  IMAD.U32 R48, R167, 0x10000, RZ ;  /* 0x00010000a7307824 */ /* 0x000fe400078e00ff */
[----:B------:R-:W-:Y:S01]  /*9970*/  FFMA.FTZ R55, R49, R50, R55 ;  /* 0x0000003231377223 */ /* 0x000fe20000010037 */
[----:B------:R-:W-:Y:S02]  /*9980*/  IMAD.U32 R47, R163, 0x10000, RZ ;  /* 0x00010000a32f7824 */ /* 0x000fe400078e00ff */
[C---:B------:R-:W-:Y:S01]  /*9990*/  FMUL.FTZ R49, R39.reuse, R166 ;  /* 0x000000a627317220 */ /* 0x040fe20000410000 */
[----:B------:R-:W-:Y:S01]  /*99a0*/  FMUL.FTZ R63, R39, R162 ;  /* 0x000000a2273f7220 */ /* 0x000fe20000410000 */
[----:B------:R-:W-:Y:S01]  /*99b0*/  LOP3.LUT R46, R35, 0xffff0000, RZ, 0xc0, !PT ;  /* 0xffff0000232e7812 */ /* 0x000fe200078ec0ff */
[C---:B------:R-:W-:Y:S01]  /*99c0*/  FMUL.FTZ R39, R37.reuse, R48 ;  /* 0x0000003025277220 */ /* 0x040fe20000410000 */
[----:B------:R-:W-:Y:S01]  /*99d0*/  LOP3.LUT R36, R36, 0xffff0000, RZ, 0xc0, !PT ;  /* 0xffff000024247812 */ /* 0x000fe200078ec0ff */
[-C--:B------:R-:W-:Y:S01]  /*99e0*/  FMUL.FTZ R37, R37, R47.reuse ;  /* 0x0000002f25257220 */ /* 0x080fe20000410000 */
[----:B------:R-:W-:Y:S01]  /*99f0*/  LOP3.LUT R167, R167, 0xffff0000, RZ, 0xc0, !PT ;  /* 0xffff0000a7a77812 */ /* 0x000fe200078ec0ff */
[----:B------:R-:W-:Y:S01]  /*9a00*/  FFMA.FTZ R61, R46, R162, -R49 ;  /* 0x000000a22e3d7223 */ /* 0x000fe20000010831 */
[----:B------:R-:W-:Y:S01]  /*9a10*/  LOP3.LUT R163, R163, 0xffff0000, RZ, 0xc0, !PT ;  /* 0xffff0000a3a37812 */ /* 0x000fe200078ec0ff */
[----:B------:R-:W-:Y:S01]  /*9a20*/  FFMA.FTZ R39, R44, R47, -R39 ;  /* 0x0000002f2c277223 */ /* 0x000fe20000010827 */
[----:B------:R-:W-:Y:S01]  /*9a30*/  LOP3.LUT R32, R32, 0xffff0000, RZ, 0xc0, !PT ;  /* 0xffff000020207812 */ /* 0x000fe200078ec0ff */
[----:B------:R-:W-:Y:S01]  /*9a40*/  FFMA.FTZ R37, R44, R48, R37 ;  /* 0x000000302c257223 */ /* 0x000fe20000010025 */
[----:B------:R-:W-:-:S02]  /*9a50*/  IMAD.U32 R35, R38, 0x10000, RZ ;  /* 0x0001000026237824 */ /* 0x000fc400078e00ff */
[C---:B------:R-:W-:Y:S01]  /*9a60*/  FMUL.FTZ R49, R36.reuse, R167 ;  /* 0x000000a724317220 */ /* 0x040fe20000410000 */
[-C--:B------:R-:W-:Y:S01]  /*9a70*/  FMUL.FTZ R47, R36, R163.reuse ;  /* 0x000000a3242f7220 */ /* 0x080fe20000410000 */
[----:B------:R-:W-:Y:S01]  /*9a80*/  IMAD.U32 R44, R165, 0x10000, RZ ;  /* 0x00010000a52c7824 */ /* 0x000fe200078e00ff */
[----:B------:R-:W-:Y:S01]  /*9a90*/  LOP3.LUT R38, R38, 0xffff0000, RZ, 0xc0, !PT ;  /* 0xffff000026267812 */ /* 0x000fe200078ec0ff */
[----:B------:R-:W-:Y:S01]  /*9aa0*/  IMAD.U32 R36, R161, 0x10000, RZ ;  /* 0x00010000a1247824 */ /* 0x000fe200078e00ff */
[----:B------:R-:W-:Y:S01]  /*9ab0*/  LOP3.LUT R165, R165, 0xffff0000, RZ, 0xc0, !PT ;  /* 0xffff0000a5a57812 */ /* 0x000fe200078ec0ff */
[----:B------:R-:W-:Y:S01]  /*9ac0*/  FFMA.FTZ R166, R46, R166, R63 ;  /* 0x000000a62ea67223 */ /* 0x000fe2000001003f */
[----:B------:R-:W-:Y:S01]  /*9ad0*/  LOP3.LUT R161, R161, 0xffff0000, RZ, 0xc0, !PT ;  /* 0xffff0000a1a17812 */ /* 0x000fe200078ec0ff */
[----:B------:R-:W-:Y:S01]  /*9ae0*/  FFMA.FTZ R46, R32, R163, -R49 ;  /* 0x000000a3202e7223 */ /* 0x000fe20000010831 */
[----:B------:R-:W-:Y:S02]  /*9af0*/  IMAD.U32 R33, R34, 0x10000, RZ ;  /* 0x0001000022217824 */ /* 0x000fe400078e00ff */
[----:B------:R-:W-:Y:S01]  /*9b00*/  FFMA.FTZ R32, R32, R167, R47 ;  /* 0x000000a720207223 */ /* 0x000fe2000001002f */
[----:B------:R-:W-:Y:S01]  /*9b10*/  LOP3.LUT R34, R34, 0xffff0000, RZ, 0xc0, !PT ;  /* 0xffff000022227812 */ /* 0x000fe200078ec0ff */
[C---:B------:R-:W-:Y:S01]  /*9b20*/  FMUL.FTZ R48, R35.reuse, R44 ;  /* 0x0000002c23307220 */ /* 0x040fe20000410000 */
        /* <DEDUP_REMOVED lines=19> */
.L_x_1411:
[----:B------:R-:W-:Y:S05]  /*9c60*/  BSYNC B2 ;  /* 0x0000000000027941 */ /* 0x000fea0003800000 */
.L_x_1410:
[----:B------:R-:W-:Y:S02]  /*9c70*/  ULDC.64 UR4, c[0x0][0x208] ;  /* 0x0000820000047ab9 */ /* 0x000fe40000000a00 */
[----:B0-----:R0:W-:Y:S04]  /*9c80*/  STG.E.128 desc[UR4][R40.64], R32 ;  /* 0x0000002028007986 */ /* 0x0011e8000c101d04 */
[----:B--2---:R0:W-:Y:S02]  /*9c90*/  @!P3 STG.E.128 desc[UR4][R42.64], R36 ;  /* 0x000000242a00b986 */ /* 0x0041e4000c101d04 */
.L_x_1409:
[----:B------:R-:W-:Y:S05]  /*9ca0*/  BSYNC B1 ;  /* 0x0000000000017941 */ /* 0x000fea0003800000 */
.L_x_1408:
[----:B------:R-:W-:-:S13]  /*9cb0*/  ISETP.NE.AND P3, PT, R25, RZ, PT ;  /* 0x000000ff1900720c */ /* 0x000fda0003f65270 */
[----:B------:R-:W-:Y:S05]  /*9cc0*/  @!P3 BRA `(.L_x_1362) ;  /* 0x0000000800e8b947 */ /* 0x000fea0003800000 */
[----:B------:R-:W-:Y:S01]  /*9cd0*/  LOP3.LUT P5, RZ, R16, 0x1, RZ, 0xc0, !PT ;  /* 0x0000000110ff7812 */ /* 0x000fe200078ac0ff */
[----:B------:R-:W-:Y:S01]  /*9ce0*/  BSSY B1, `(.L_x_1412) ;  /* 0x0000073000017945 */ /* 0x000fe20003800000 */
[----:B0---4-:R-:W-:Y:S02]  /*9cf0*/  IADD3 R35, P3, P4, R108, R128, R15 ;  /* 0x000000806c237210 */ /* 0x011fe40007c7e00f */
[----:B------:R-:W-:Y:S02]  /*9d00*/  SEL R149, R124, R149, !P5 ;  /* 0x000000957c957207 */ /* 0x000fe40006800000 */
[----:B---3--:R-:W-:Y:S02]  /*9d10*/  IADD3.X R38, R4, R45, R112, P3, P4 ;  /* 0x0000002d04267210 */ /* 0x008fe40001fe8470 */
[----:B------:R-:W-:Y:S02]  /*9d20*/  SHF.R.S32.HI R32, RZ, 0x1f, R149 ;  /* 0x0000001fff207819 */ /* 0x000fe40000011495 */
[----:B------:R-:W-:-:S02]  /*9d30*/  LEA R40, P3, R35, R120, 0x1 ;  /* 0x0000007823287211 */ /* 0x000fc400078608ff */
[----:B------:R-:W-:Y:S02]  /*9d40*/  LEA.HI R32, R32, R149, RZ, 0x4 ;  /* 0x0000009520207211 */ /* 0x000fe400078f20ff */
[----:B------:R-:W-:Y:S02]  /*9d50*/  LEA.HI.X R41, R35, R121, R38, 0x1, P3 ;  /* 0x0000007923297211 */ /* 0x000fe400018f0c26 */
[----:B------:R-:W-:Y:S02]  /*9d60*/  LEA.HI.SX32 R32, R32, R115, 0x1c ;  /* 0x0000007320207211 */ /* 0x000fe400078fe2ff */
[----:B------:R-:W-:Y:S02]  /*9d70*/  ISETP.GE.AND P3, PT, R199, R119, PT ;  /* 0x00000077c700720c */ /* 0x000fe40003f66270 */
        /* <DEDUP_REMOVED lines=21> */
[----:B------:R-:W-:Y:S02]  /*9ed0*/  SHF.R.U32.HI R56, RZ, 0x10, R57 ;  /* 0x00000010ff387819 */ /* 0x000fe40000011639 */
[----:B------:R-:W-:Y:S02]  /*9ee0*/  PRMT R160, R160, 0x5410, R69 ;  /* 0x00005410a0a07816 */ /* 0x000fe40000000045 */
[----:B------:R-:W-:-:S02]  /*9ef0*/  SHF.R.U64 R53, R58, 0x10, R59 ;  /* 0x000000103a357819 */ /* 0x000fc4000000123b */
[----:B------:R-:W-:Y:S02]  /*9f00*/  SHF.R.U64 R57, R70, 0x10, R71 ;  /* 0x0000001046397819 */ /* 0x000fe40000001247 */
[----:B------:R-:W-:Y:S01]  /*9f10*/  PRMT R154, R154, 0x5410, R55 ;  /* 0x000054109a9a7816 */ /* 0x000fe20000000037 */
[----:B------:R-:W-:Y:S01]  /*9f20*/  IMAD.U32 R55, R160, 0x10000, RZ ;  /* 0x00010000a0377824 */ /* 0x000fe200078e00ff */
[----:B------:R-:W-:Y:S02]  /*9f30*/  PRMT R155, R155, 0x5410, R56 ;  /* 0x000054109b9b7816 */ /* 0x000fe40000000038 */
[----:B------:R-:W-:Y:S02]  /*9f40*/  SHF.R.U32.HI R71, RZ, 0x10, R71 ;  /* 0x00000010ff477819 */ /* 0x000fe40000011647 */
[----:B------:R-:W-:Y:S02]  /*9f50*/  SHF.R.U32.HI R58, RZ, 0x10, R59 ;  /* 0x00000010ff3a7819 */ /* 0x000fe4000001163b */
[----:B------:R-:W-:Y:S01]  /*9f60*/  PRMT R152, R152, 0x5410, R53 ;  /* 0x0000541098987816 */ /* 0x000fe20000000035 */
[----:B------:R-:W-:Y:S01]  /*9f70*/  IMAD.U32 R53, R155, 0x10000, RZ ;  /* 0x000100009b357824 */ /* 0x000fe200078e00ff */
[----:B------:R-:W-:Y:S01]  /*9f80*/  PRMT R156, R156, 0x5410, R57 ;  /* 0x000054109c9c7816 */ /* 0x000fe20000000039 */
[----:B------:R-:W-:Y:S01]  /*9f90*/  FMUL.FTZ R57, R48, R55 ;  /* 0x0000003730397220 */ /* 0x000fe20000410000 */
[----:B------:R-:W-:Y:S01]  /*9fa0*/  PRMT R158, R158, 0x5410, R71 ;  /* 0x000054109e9e7816 */ /* 0x000fe20000000047 */
[-C--:B------:R-:W-:Y:S01]  /*9fb0*/  FMUL.FTZ R59, R48, R53.reuse ;  /* 0x00000035303b7220 */ /* 0x080fe20000410000 */
[----:B------:R-:W-:Y:S01]  /*9fc0*/  PRMT R153, R153, 0x5410, R58 ;  /* 0x0000541099997816 */ /* 0x000fe2000000003a */
[----:B------:R-:W-:Y:S01]  /*9fd0*/  FFMA.FTZ R54, R44, R53, -R57 ;  /* 0x000000352c367223 */ /* 0x000fe20000010839 */
[----:B------:R-:W-:Y:S01]  /*9fe0*/  LOP3.LUT R49, R37, 0xffff0000, RZ, 0xc0, !PT ;  /* 0xffff000025317812 */ /* 0x000fe200078ec0ff */
[----:B------:R-:W-:Y:S01]  /*9ff0*/  IMAD.U32 R57, R158, 0x10000, RZ ;  /* 0x000100009e397824 */ /* 0x000fe200078e00ff */
[----:B------:R-:W-:Y:S01]  /*a000*/  LOP3.LUT R160, R160, 0xffff0000, RZ, 0xc0, !PT ;  /* 0xffff0000a0a07812 */ /* 0x000fe200078ec0ff */
[----:B------:R-:W-:Y:S01]  /*a010*/  IMAD.U32 R53, R153, 0x10000, RZ ;  /* 0x0001000099357824 */ /* 0x000fe200078e00ff */
[----:B------:R-:W-:Y:S01]  /*a020*/  LOP3.LUT R155, R155, 0xffff0000, RZ, 0xc0, !PT ;  /* 0xffff00009b9b7812 */ /* 0x000fe200078ec0ff */
[----:B------:R-:W-:Y:S01]  /*a030*/  FFMA.FTZ R59, R44, R55, R59 ;  /* 0x000000372c3b7223 */ /* 0x000fe2000001003b */
        /* <DEDUP_REMOVED lines=8> */
[----:B------:R-:W-:Y:S01]  /*a0c0*/  PRMT R159, R159, 0x5410, R52 ;  /* 0x000054109f9f7816 */ /* 0x000fe20000000034 */
[----:B------:R-:W-:-:S02]  /*a0d0*/  IMAD.U32 R36, R35, 0x10000, RZ ;  /* 0x0001000023247824 */ /* 0x000fc400078e00ff */
[----:B------:R-:W-:Y:S01]  /*a0e0*/  FMUL.FTZ R50, R50, R53 ;  /* 0x0000003532327220 */ /* 0x000fe20000410000 */
[----:B------:R-:W-:Y:S01]  /*a0f0*/  LOP3.LUT R35, R35, 0xffff0000, RZ, 0xc0, !PT ;  /* 0xffff000023237812 */ /* 0x000fe200078ec0ff */
[C---:B------:R-:W-:Y:S01]  /*a100*/  FFMA.FTZ R61, R46.reuse, R155, -R61 ;  /* 0x0000009b2e3d7223 */ /* 0x040fe2000001083d */
[----:B------:R-:W-:Y:S01]  /*a110*/  LOP3.LUT R44, R153, 0xffff0000, RZ, 0xc0, !PT ;  /* 0xffff0000992c7812 */ /* 0x000fe200078ec0ff */
[----:B------:R-:W-:Y:S01]  /*a120*/  FFMA.FTZ R160, R46, R160, R49 ;  /* 0x000000a02ea07223 */ /* 0x000fe20000010031 */
[----:B------:R-:W-:Y:S01]  /*a130*/  FMUL.FTZ R48, R51, R158 ;  /* 0x0000009e33307220 */ /* 0x000fe20000410000 */
[C---:B------:R-:W-:Y:S01]  /*a140*/  FFMA.FTZ R55, R36.reuse, R53, -R55 ;  /* 0x0000003524377223 */ /* 0x040fe20000010837 */
[----:B------:R-:W-:Y:S01]  /*a150*/  FFMA.FTZ R57, R36, R57, R50 ;  /* 0x0000003924397223 */ /* 0x000fe20000010032 */
[----:B------:R-:W-:Y:S02]  /*a160*/  IMAD.U32 R46, R159, 0x10000, RZ ;  /* 0x000100009f2e7824 */ /* 0x000fe400078e00ff */
[----:B------:R-:W-:Y:S01]  /*a170*/  FFMA.FTZ R56, R35, R44, -R48 ;  /* 0x0000002c23387223 */ /* 0x000fe20000010830 */
[----:B------:R-:W-:-:S02]  /*a180*/  IMAD.U32 R36, R154, 0x10000, RZ ;  /* 0x000100009a247824 */ /* 0x000fc400078e00ff */
[----:B------:R-:W-:Y:S01]  /*a190*/  FMUL.FTZ R50, R51, R44 ;  /* 0x0000002c33327220 */ /* 0x000fe20000410000 */
[C---:B------:R-:W-:Y:S01]  /*a1a0*/  FMUL.FTZ R48, R37.reuse, R46 ;  /* 0x0000002e25307220 */ /* 0x040fe20000410000 */
[----:B------:R-:W-:Y:S02]  /*a1b0*/  IMAD.U32 R33, R32, 0x10000, RZ ;  /* 0x0001000020217824 */ /* 0x000fe400078e00ff */
[-C--:B------:R-:W-:Y:S01]  /*a1c0*/  FMUL.FTZ R37, R37, R36.reuse ;  /* 0x0000002425257220 */ /* 0x080fe20000410000 */
[----:B------:R-:W-:Y:S01]  /*a1d0*/  LOP3.LUT R44, R159, 0xffff0000, RZ, 0xc0, !PT ;  /* 0xffff00009f2c7812 */ /* 0x000fe200078ec0ff */
[C---:B------:R-:W-:Y:S02]  /*a1e0*/  IMAD.U32 R39, R38.reuse, 0x10000, RZ ;  /* 0x0001000026277824 */ /* 0x040fe400078e00ff */
[C---:B------:R-:W-:Y:S01]  /*a1f0*/  FFMA.FTZ R48, R33.reuse, R36, -R48 ;  /* 0x0000002421307223 */ /* 0x040fe20000010830 */
[----:B------:R-:W-:Y:S01]  /*a200*/  FFMA.FTZ R46, R33, R46, R37 ;  /* 0x0000002e212e7223 */ /* 0x000fe20000010025 */
[----:B------:R-:W-:Y:S01]  /*a210*/  LOP3.LUT R38, R38, 0xffff0000, RZ, 0xc0, !PT ;  /* 0xffff000026267812 */ /* 0x000fe200078ec0ff */
[----:B------:R-:W-:Y:S01]  /*a220*/  FFMA.FTZ R158, R35, R158, R50 ;  /* 0x0000009e239e7223 */ /* 0x000fe20000010032 */
[----:B------:R-:W-:Y:S01]  /*a230*/  LOP3.LUT R154, R154, 0xffff0000, RZ, 0xc0, !PT ;  /* 0xffff00009a9a7812 */ /* 0x000fe200078ec0ff */
[C---:B------:R-:W-:Y:S01]  /*a240*/  IMAD.U32 R36, R156.reuse, 0x10000, RZ ;  /* 0x000100009c247824 */ /* 0x040fe200078e00ff */
[----:B------:R-:W-:Y:S01]  /*a250*/  LOP3.LUT R37, R156, 0xffff0000, RZ, 0xc0, !PT ;  /* 0xffff00009c257812 */ /* 0x000fe200078ec0ff */
[----:B------:R-:W-:Y:S01]  /*a260*/  IMAD.U32 R33, R152, 0x10000, RZ ;  /* 0x0001000098217824 */ /* 0x000fe200078e00ff */
[----:B------:R-:W-:Y:S01]  /*a270*/  LOP3.LUT R43, R32, 0xffff0000, RZ, 0xc0, !PT ;  /* 0xffff0000202b7812 */ /* 0x000fe200078ec0ff */
[----:B------:R-:W-:Y:S01]  /*a280*/  FMUL.FTZ R50, R47, R44 ;  /* 0x0000002c2f327220 */ /* 0x000fe20000410000 */
[----:B------:R-:W-:Y:S01]  /*a290*/  LOP3.LUT R35, R152, 0xffff0000, RZ, 0xc0, !PT ;  /* 0xffff000098237812 */ /* 0x000fe200078ec0ff */
[----:B------:R-:W-:-:S02]  /*a2a0*/  IMAD.U32 R32, R34, 0x10000, RZ ;  /* 0x0001000022207824 */ /* 0x000fc400078e00ff */
[----:B------:R-:W-:Y:S01]  /*a2b0*/  FMUL.FTZ R49, R39, R36 ;  /* 0x0000002427317220 */ /* 0x000fe20000410000 */
[----:B------:R-:W-:Y:S01]  /*a2c0*/  LOP3.LUT R34, R34, 0xffff0000, RZ, 0xc0, !PT ;  /* 0xffff000022227812 */ /* 0x000fe200078ec0ff */
[-C--:B------:R-:W-:Y:S01]  /*a2d0*/  FMUL.FTZ R52, R47, R154.reuse ;  /* 0x0000009a2f347220 */ /* 0x080fe20000410000 */
[----:B------:R-:W-:Y:S01]  /*a2e0*/  FMUL.FTZ R39, R39, R33 ;  /* 0x0000002127277220 */ /* 0x000fe20000410000 */
[C---:B------:R-:W-:Y:S01]  /*a2f0*/  FMUL.FTZ R51, R38.reuse, R37 ;  /* 0x0000002526337220 */ /* 0x040fe20000410000 */
[C---:B------:R-:W-:Y:S01]  /*a300*/  FFMA.FTZ R47, R43.reuse, R154, -R50 ;  /* 0x0000009a2b2f7223 */ /* 0x040fe20000010832 */
[----:B------:R-:W-:Y:S01]  /*a310*/  FMUL.FTZ R38, R38, R35 ;  /* 0x0000002326267220 */ /* 0x000fe20000410000 */
[C---:B------:R-:W-:Y:S01]  /*a320*/  FFMA.FTZ R49, R32.reuse, R33, -R49 ;  /* 0x0000002120317223 */ /* 0x040fe20000010831 */
[----:B------:R-:W-:Y:S01]  /*a330*/  FFMA.FTZ R39, R32, R36, R39 ;  /* 0x0000002420277223 */ /* 0x000fe20000010027 */
        /* <DEDUP_REMOVED lines=13> */
.L_x_1413:
[----:B------:R-:W-:Y:S05]  /*a410*/  BSYNC B1 ;  /* 0x0000000000017941 */ /* 0x000fea0003800000 */
.L_x_1412:
[----:B------:R-:W-:Y:S01]  /*a420*/  ISETP.GE.AND P3, PT, R42, R147, PT ;  /* 0x000000932a00720c */ /* 0x000fe20003f66270 */
[----:B------:R-:W-:Y:S02]  /*a430*/  ULDC.64 UR4, c[0x0][0x208] ;  /* 0x0000820000047ab9 */ /* 0x000fe40000000a00 */
[----:B0-----:R0:W-:Y:S10]  /*a440*/  STG.E.128 desc[UR4][R40.64], R32 ;  /* 0x0000002028007986 */ /* 0x0011f4000c101d04 */
[----:B------:R-:W-:Y:S05]  /*a450*/  @P3 BRA `(.L_x_1362) ;  /* 0x0000000400043947 */ /* 0x000fea0003800000 */
[--C-:B0-----:R-:W-:Y:S01]  /*a460*/  SHF.R.S32.HI R32, RZ, 0x1f, R42.reuse ;  /* 0x0000001fff207819 */ /* 0x101fe2000001142a */
[----:B------:R-:W-:Y:S01]  /*a470*/  ULDC.64 UR4, c[0x0][0x208] ;  /* 0x0000820000047ab9 */ /* 0x000fe20000000a00 */
[----:B------:R-:W-:-:S04]  /*a480*/  IADD3 R42, P3, P4, R108, R128, R42 ;  /* 0x000000806c2a7210 */ /* 0x000fc80007c7e02a */
[----:B------:R-:W-:Y:S02]  /*a490*/  IADD3.X R45, R4, R45, R32, P3, P4 ;  /* 0x0000002d042d7210 */ /* 0x000fe40001fe8420 */
[----:B------:R-:W-:-:S04]  /*a4a0*/  LEA R120, P3, R42, R120, 0x1 ;  /* 0x000000782a787211 */ /* 0x000fc800078608ff */
[----:B------:R-:W-:-:S05]  /*a4b0*/  LEA.HI.X R121, R42, R121, R45, 0x1, P3 ;  /* 0x000000792a797211 */ /* 0x000fca00018f0c2d */
[----:B--2---:R0:W-:Y:S01]  /*a4c0*/  STG.E.128 desc[UR4][R120.64], R36 ;  /* 0x0000002478007986 */ /* 0x0041e2000c101d04 */
[----:B------:R-:W-:Y:S05]  /*a4d0*/  BRA `(.L_x_1362) ;  /* 0x0000000000e47947 */ /* 0x000fea0003800000 */
.L_x_1329:
[----:B------:R-:W-:-:S04]  /*a4e0*/  ULOP3.LUT UR4, UR60, 0x1, URZ, 0xfc, !UPT ;  /* 0x000000013c047892 */ /* 0x000fc8000f8efc3f */
[----:B------:R-:W-:-:S06]  /*a4f0*/  UISETP.NE.AND UP0, UPT, UR4, 0x3, UPT ;  /* 0x000000030400788c */ /* 0x000fcc000bf05270 */
[----:B------:R-:W-:-:S13]  /*a500*/  PLOP3.LUT P2, PT, PT, PT, UP0, 0x80, 0x0 ;  /* 0x000000000000781c */ /* 0x000fda0003f4f008 */
[----:B------:R-:W-:Y:S05]  /*a510*/  @!P2 BRA `(.L_x_1414) ;  /* 0x000000000004a947 */ /* 0x000fea0003800000 */
[----:B------:R-:W-:Y:S01]  /*a520*/  BPT.TRAP 0x1 ;  /* 0x000000040000795c */ /* 0x000fe20000300000 */
.L_x_1414:
[----:B------:R-:W-:Y:S01]  /*a530*/  IMAD R89, R22, 0x8, R17 ;  /* 0x0000000816597824 */ /* 0x000fe200078e0211 */
[----:B------:R-:W-:Y:S01]  /*a540*/  SHF.L.U32 R90, R204, 0x1f, RZ ;  /* 0x0000001fcc5a7819 */ /* 0x000fe200000006ff */
[----:B------:R-:W-:Y:S01]  /*a550*/  IMAD R88, R2, -0x60, R24 ;  /* 0xffffffa002587824 */ /* 0x000fe200078e0218 */
[----:B------:R-:W-:Y:S02]  /*a560*/  BSSY B1, `(.L_x_1415) ;  /* 0x0000004000017945 */ /* 0x000fe40003800000 */
[----:B------:R-:W0:Y:S02]  /*a570*/  SYNCS.PHASECHK.TRANS64.TRYWAIT P3, [R89+URZ+0x30890], R90 ;  /* 0x0308905a590075a7 */ /* 0x000e24000806017f */
[----:B------:R-:W-:Y:S01]  /*a580*/  VIMNMX R88, R88, 0x60, PT ;  /* 0x0000006058587848 */ /* 0x000fe20003fe0100 */
[----:B0-----:R-:W-:Y:S06]  /*a590*/  @!P3 BRA `(.L_x_1416) ;  /* 0x000001fc002cb947 */ /* 0x001fec0003800000 */
.L_x_1732:
[----:B------:R-:W-:Y:S05]  /*a5a0*/  BSYNC B1 ;  /* 0x0000000000017941 */ /* 0x000fea0003800000 */
.L_x_1415:
[----:B------:R-:W-:Y:S01]  /*a5b0*/  ISETP.GE.AND P3, PT, R195, R88, PT ;  /* 0x00000058c300720c */ /* 0x000fe20003f66270 */
[----:B------:R-:W-:-:S12]  /*a5c0*/  BSSY B1, `(.L_x_1417) ;  /* 0x0000015000017945 */ /* 0x000fd80003800000 */
[----:B------:R-:W-:Y:S05]  /*a5d0*/  @P3 BRA `(.L_x_1418) ;  /* 0x00000000004c3947 */ /* 0x000fea0003800000 */
[----:B------:R-:W-:Y:S01]  /*a5e0*/  ISETP.NE.AND P3, PT, R20, RZ, PT ;  /* 0x000000ff1400720c */ /* 0x000fe20003f65270 */
[----:B------:R-:W-:-:S12]  /*a5f0*/  ULDC.64 UR4, c[0x0][0x208] ;  /* 0x0000820000047ab9 */ /* 0x000fd80000000a00 */
[----:B------:R-:W1:Y:S04]  /*a600*/  @P3 LDS.128 R32, [R30+0x1e000] ;  /* 0x01e000001e203984 */ /* 0x000e680000000c00 */
[----:B-1----:R-:W-:Y:S01]  /*a610*/  @P3 STG.E.128 desc[UR4][R38.64], R32 ;  /* 0x0000002026003986 */ /* 0x002fe2000c101d04 */
[----:B------:R-:W-:-:S13]  /*a620*/  ISETP.NE.AND P3, PT, R21, RZ, PT ;  /* 0x000000ff1500720c */ /* 0x000fda0003f65270 */
        /* <DEDUP_REMOVED lines=13> */
[----:B-1----:R1:W-:Y:S02]  /*a700*/  @P3 STG.E.128 desc[UR4][R38.64+0x140], R32 ;  /* 0x0001402026003986 */ /* 0x0023e4000c101d04 */
.L_x_1418:
[----:B------:R-:W-:Y:S05]  /*a710*/  BSYNC B1 ;  /* 0x0000000000017941 */ /* 0x000fea0003800000 */
.L_x_1417:
[----:B------:R-:W-:-:S13]  /*a720*/  ISETP.GE.AND P3, PT, R220, R88, PT ;  /* 0x00000058dc00720c */ /* 0x000fda0003f66270 */
[----:B------:R-:W-:Y:S05]  /*a730*/  @P3 BRA `(.L_x_1362) ;  /* 0x00000000004c3947 */ /* 0x000fea0003800000 */
[----:B------:R-:W-:Y:S01]  /*a740*/  ISETP.NE.AND P3, PT, R20, RZ, PT ;  /* 0x000000ff1400720c */ /* 0x000fe20003f65270 */
[----:B------:R-:W-:-:S12]  /*a750*/  ULDC.64 UR4, c[0x0][0x208] ;  /* 0x0000820000047ab9 */ /* 0x000fd80000000a00 */
[----:B-1----:R-:W1:Y:S04]  /*a760*/  @P3 LDS.128 R32, [R30+0x20000] ;  /* 0x020000001e203984 */ /* 0x002e680000000c00 */
        /* <DEDUP_REMOVED lines=16> */
.L_x_1362:
[----:B------:R-:W-:Y:S05]  /*a870*/  BSYNC B0 ;  /* 0x0000000000007941 */ /* 0x000fea0003800000 */
.L_x_1328:
        /* <DEDUP_REMOVED lines=17> */
.L_x_1420:
[----:B------:R-:W-:Y:S05]  /*a990*/  BSYNC B0 ;  /* 0x0000000000007941 */ /* 0x000fea0003800000 */
.L_x_1419:
[----:B------:R-:W1:Y:S01]  /*a9a0*/  SYNCS.PHASECHK.TRANS64.TRYWAIT P2, [R89+URZ+0x308b0], R90 ;  /* 0x0308b05a590075a7 */ /* 0x000e62000804017f */
[----:B------:R-:W-:Y:S01]  /*a9b0*/  ULDC UR61, c[0x0][0x2e4] ;  /* 0x0000b900003d7ab9 */ /* 0x000fe20000000800 */
[----:B------:R-:W-:Y:S01]  /*a9c0*/  ULDC.64 UR56, c[0x0][0x318] ;  /* 0x0000c60000387ab9 */ /* 0x000fe20000000a00 */
[----:B------:R-:W-:Y:S01]  /*a9d0*/  ULDC.64 UR58, c[0x0][0x308] ;  /* 0x0000c200003a7ab9 */ /* 0x000fe20000000a00 */
[----:B------:R-:W-:Y:S04]  /*a9e0*/  BSSY B0, `(.L_x_1421) ;  /* 0x0000002000007945 */ /* 0x000fe80003800000 */
[----:B-1----:R-:W-:Y:S05]  /*a9f0*/  @!P2 BRA `(.L_x_1422) ;  /* 0x000001f80028a947 */ /* 0x002fea0003800000 */
.L_x_1733:
[----:B------:R-:W-:Y:S05]  /*aa00*/  BSYNC B0 ;  /* 0x0000000000007941 */ /* 0x000fea0003800000 */
.L_x_1421:
[----:B------:R-:W-:Y:S01]  /*aa10*/  ISETP.GE.AND P2, PT, R195, R88, PT ;  /* 0x00000058c300720c */ /* 0x000fe20003f46270 */
[----:B------:R-:W-:Y:S01]  /*aa20*/  BSSY B0, `(.L_x_1423) ;  /* 0x000001e000007945 */ /* 0x000fe20003800000 */
[----:B------:R-:W-:-:S11]  /*aa30*/  IMAD.WIDE R36, R2, 0x60, R122 ;  /* 0x0000006002247825 */ /* 0x000fd600078e027a */
[----:B------:R-:W-:Y:S05]  /*aa40*/  @P2 BRA `(.L_x_1424) ;  /* 0x00000000006c2947 */ /* 0x000fea0003800000 */
[----:B------:R-:W-:Y:S01]  /*aa50*/  IMAD R35, R37, UR56, RZ ;  /* 0x0000003825237c24 */ /* 0x000fe2000f8e02ff */
[----:B------:R-:W-:Y:S01]  /*aa60*/  ULDC.64 UR4, c[0x0][0x208] ;  /* 0x0000820000047ab9 */ /* 0x000fe20000000a00 */
[----:B0-----:R-:W-:Y:S02]  /*aa70*/  IMAD.MOV.U32 R32, RZ, RZ, R106 ;  /* 0x000000ffff207224 */ /* 0x001fe400078e006a */
[----:B------:R-:W-:Y:S02]  /*aa80*/  IMAD.MOV.U32 R33, RZ, RZ, R29 ;  /* 0x000000ffff217224 */ /* 0x000fe400078e001d */
[C---:B------:R-:W-:Y:S02]  /*aa90*/  IMAD R35, R36.reuse, UR57, R35 ;  /* 0x0000003924237c24 */ /* 0x040fe4000f8e0223 */
[----:B------:R-:W-:-:S04]  /*aaa0*/  IMAD.WIDE.U32 R32, R36, UR56, R32 ;  /* 0x0000003824207c25 */ /* 0x000fc8000f8e0020 */
[----:B------:R-:W-:Y:S01]  /*aab0*/  IMAD.IADD R33, R33, 0x1, R35 ;  /* 0x0000000121217824 */ /* 0x000fe200078e0223 */
[----:B------:R-:W-:-:S04]  /*aac0*/  LEA R38, P2, R32, UR58, 0x1 ;  /* 0x0000003a20267c11 */ /* 0x000fc8000f8408ff */
[----:B------:R-:W-:Y:S02]  /*aad0*/  LEA.HI.X R39, R32, UR59, R33, 0x1, P2 ;  /* 0x0000003b20277c11 */ /* 0x000fe400090f0c21 */
[----:B------:R-:W-:-:S13]  /*aae0*/  ISETP.GE.AND P2, PT, R192, UR61, PT ;  /* 0x0000003dc0007c0c */ /* 0x000fda000bf46270 */
[----:B------:R-:W0:Y:S04]  /*aaf0*/  @!P2 LDS.128 R32, [R30] ;  /* 0x000000001e20a984 */ /* 0x000e280000000c00 */
[----:B0-----:R-:W-:Y:S01]  /*ab00*/  @!P2 STG.E.128 desc[UR4][R38.64], R32 ;  /* 0x000000202600a986 */ /* 0x001fe2000c101d04 */
[----:B------:R-:W-:-:S13]  /*ab10*/  ISETP.GE.AND P2, PT, R198, UR61, PT ;  /* 0x0000003dc6007c0c */ /* 0x000fda000bf46270 */
[----:B------:R-:W0:Y:S04]  /*ab20*/  @!P2 LDS.128 R32, [R31] ;  /* 0x000000001f20a984 */ /* 0x000e280000000c00 */
[----:B0-----:R-:W-:Y:S01]  /*ab30*/  @!P2 STG.E.128 desc[UR4][R38.64+0x40], R32 ;  /* 0x000040202600a986 */ /* 0x001fe2000c101d04 */
[----:B------:R-:W-:-:S13]  /*ab40*/  ISETP.GE.AND P2, PT, R199, UR61, PT ;  /* 0x0000003dc7007c0c */ /* 0x000fda000bf46270 */
[----:B------:R-:W0:Y:S04]  /*ab50*/  @!P2 LDS.128 R32, [R30+0x3000] ;  /* 0x003000001e20a984 */ /* 0x000e280000000c00 */
        /* <DEDUP_REMOVED lines=9> */
[----:B0-----:R2:W-:Y:S02]  /*abf0*/  @!P2 STG.E.128 desc[UR4][R38.64+0x140], R32 ;  /* 0x000140202600a986 */ /* 0x0015e4000c101d04 */
.L_x_1424:
[----:B------:R-:W-:Y:S05]  /*ac00*/  BSYNC B0 ;  /* 0x0000000000007941 */ /* 0x000fea0003800000 */
.L_x_1423:
[----:B------:R-:W-:Y:S01]  /*ac10*/  ISETP.GE.AND P2, PT, R220, R88, PT ;  /* 0x00000058dc00720c */ /* 0x000fe20003f46270 */
[----:B------:R-:W-:-:S12]  /*ac20*/  BSSY B0, `(.L_x_1425) ;  /* 0x000001f000007945 */ /* 0x000fd80003800000 */
[----:B------:R-:W-:Y:S05]  /*ac30*/  @P2 BRA `(.L_x_1426) ;  /* 0x0000000000742947 */ /* 0x000fea0003800000 */
[----:B--2---:R-:W-:Y:S01]  /*ac40*/  IADD3 R35, P2, R36, 0x40, RZ ;  /* 0x0000004024237810 */ /* 0x004fe20007f5e0ff */
[----:B0-----:R-:W-:Y:S01]  /*ac50*/  IMAD.MOV.U32 R32, RZ, RZ, R106 ;  /* 0x000000ffff207224 */ /* 0x001fe200078e006a */
[----:B------:R-:W-:Y:S01]  /*ac60*/  ULDC.64 UR4, c[0x0][0x208] ;  /* 0x0000820000047ab9 */ /* 0x000fe20000000a00 */
[----:B------:R-:W-:Y:S02]  /*ac70*/  IMAD.MOV.U32 R33, RZ, RZ, R29 ;  /* 0x000000ffff217224 */ /* 0x000fe400078e001d */
[----:B------:R-:W-:Y:S02]  /*ac80*/  IMAD.X R36, RZ, RZ, R37, P2 ;  /* 0x000000ffff247224 */ /* 0x000fe400010e0625 */
[----:B------:R-:W-:-:S04]  /*ac90*/  IMAD.WIDE.U32 R32, R35, UR56, R32 ;  /* 0x0000003823207c25 */ /* 0x000fc8000f8e0020 */
[----:B------:R-:W-:-:S04]  /*aca0*/  IMAD R36, R36, UR56, RZ ;  /* 0x0000003824247c24 */ /* 0x000fc8000f8e02ff */
[----:B------:R-:W-:Y:S01]  /*acb0*/  IMAD R35, R35, UR57, R36 ;  /* 0x0000003923237c24 */ /* 0x000fe2000f8e0224 */
[----:B------:R-:W-:-:S03]  /*acc0*/  LEA R36, P2, R32, UR58, 0x1 ;  /* 0x0000003a20247c11 */ /* 0x000fc6000f8408ff */
[----:B------:R-:W-:-:S05]  /*acd0*/  IMAD.IADD R33, R33, 0x1, R35 ;  /* 0x0000000121217824 */ /* 0x000fca00078e0223 */
[----:B------:R-:W-:Y:S02]  /*ace0*/  LEA.HI.X R37, R32, UR59, R33, 0x1, P2 ;  /* 0x0000003b20257c11 */ /* 0x000fe400090f0c21 */
        /* <DEDUP_REMOVED lines=18> */
.L_x_1426:
[----:B------:R-:W-:Y:S05]  /*ae10*/  BSYNC B0 ;  /* 0x0000000000007941 */ /* 0x000fea0003800000 */
.L_x_1425:
[----:B------:R-:W-:Y:S01]  /*ae20*/  @!PT LDS RZ, [RZ] ;  /* 0x00000000fffff984 */ /* 0x000fe20000000800 */
[----:B------:R-:W-:Y:S01]  /*ae30*/  @!PT LDS RZ, [RZ] ;  /* 0x00000000fffff984 */ /* 0x000fe20000000800 */
[----:B------:R-:W-:Y:S01]  /*ae40*/  @!PT LDS RZ, [RZ] ;  /* 0x00000000fffff984 */ /* 0x000fe20000000800 */
[----:B------:R-:W-:Y:S01]  /*ae50*/  @!PT LDS RZ, [RZ] ;  /* 0x00000000fffff984 */ /* 0x000fe20000000800 */
[----:B------:R4:W-:Y:S06]  /*ae60*/  MEMBAR.ALL.CTA ;  /* 0x0000000000007992 */ /* 0x0009ec0000008000 */
[----:B----4-:R-:W4:Y:S01]  /*ae70*/  FENCE.VIEW.ASYNC.S ;  /* 0x00000000000073c6 */ /* 0x010f220000000000 */
[----:B-1----:R-:W-:Y:S01]  /*ae80*/  @!P3 VIADD R89, R89, 0x308c0 ;  /* 0x000308c05959b836 */ /* 0x002fe20000000000 */
[----:B----4-:R1:W-:Y:S01]  /*ae90*/  BAR.SYNC.DEFER_BLOCKING R151, 0x80 ;  /* 0x000200970000751d */ /* 0x0103e20000010000 */
[----:B------:R-:W-:Y:S01]  /*aea0*/  LOP3.LUT P4, RZ, R16, 0x2, RZ, 0xc0, !PT ;  /* 0x0000000210ff7812 */ /* 0x000fe2000788c0ff */
[----:B------:R-:W-:-:S02]  /*aeb0*/  VIADD R22, R22, 0x1 ;  /* 0x0000000116167836 */ /* 0x000fc40000000000 */
[----:B------:R-:W-:Y:S02]  /*aec0*/  @!P3 PRMT R89, RZ, 0x654, R89 ;  /* 0x00000654ff59b816 */ /* 0x000fe40000000059 */
[----:B------:R-:W-:Y:S02]  /*aed0*/  PLOP3.LUT P2, PT, PT, PT, PT, 0x8, 0x0 ;  /* 0x000000000000781c */ /* 0x000fe40003f4e170 */
[----:B------:R1:W-:Y:S01]  /*aee0*/  @!P3 SYNCS.ARRIVE.TRANS64.RED.A1T0 RZ, [R89+URZ], RZ ;  /* 0x000000ff59ffb9a7 */ /* 0x0003e2000810043f */
[----:B------:R-:W-:-:S04]  /*aef0*/  ISETP.NE.AND P3, PT, R22, 0x2, PT ;  /* 0x000000021600780c */ /* 0x000fc80003f65270 */
[----:B------:R-:W-:Y:S02]  /*af00*/  SEL R31, RZ, 0x1, P3 ;  /* 0x00000001ff1f7807 */ /* 0x000fe40001800000 */
[----:B------:R-:W-:Y:S02]  /*af10*/  SEL R22, R22, RZ, P3 ;  /* 0x000000ff16167207 */ /* 0x000fe40001800000 */
[----:B------:R-:W-:Y:S01]  /*af20*/  LOP3.LUT R204, R204, R31, RZ, 0x3c, !PT ;  /* 0x0000001fcccc7212 */ /* 0x000fe200078e3cff */
[----:B-1----:R-:W-:Y:S06]  /*af30*/  @P4 BRA `(.L_x_1427) ;  /* 0xffffff7800a44947 */ /* 0x002fec000383ffff */
.L_x_1323:
[----:B------:R-:W1:Y:S01]  /*af40*/  LDC.64 R4, c[0x0][0x9e0] ;  /* 0x00027800ff047b82 */ /* 0x000e620000000a00 */
[----:B------:R-:W-:Y:S01]  /*af50*/  BSSY B0, `(.L_x_1428) ;  /* 0x0000005000007945 */ /* 0x000fe20003800000 */
[----:B-1----:R-:W-:-:S03]  /*af60*/  ISETP.GE.AND P0, PT, R5, 0x1, PT ;  /* 0x000000010500780c */ /* 0x002fc60003f06270 */
[----:B------:R-:W-:Y:S10]  /*af70*/  @P2 BRA `(.L_x_1429) ;  /* 0x0000000000082947 */ /* 0x000ff40003800000 */
[----:B------:R-:W1:Y:S02]  /*af80*/  FENCE.VIEW.ASYNC.G ;  /* 0x00000000000073c6 */ /* 0x000e640000000100 */
[----:B-1----:R-:W-:Y:S06]  /*af90*/  BAR.ARV 0xc, 0x120 ;  /* 0x0304800000007b1d */ /* 0x002fec0000002000 */
.L_x_1429:
[----:B------:R-:W-:Y:S05]  /*afa0*/  BSYNC B0 ;  /* 0x0000000000007941 */ /* 0x000fea0003800000 */
.L_x_1428:
[----:B------:R-:W-:Y:S01]  /*afb0*/  IMAD.IADD R0, R146, 0x1, R4 ;  /* 0x0000000192007824 */ /* 0x000fe200078e0204 */
[----:B------:R-:W-:Y:S06]  /*afc0*/  @!P0 BRA `(.L_x_1430) ;  /* 0x0000000000488947 */ /* 0x000fec0003800000 */
[C---:B------:R-:W-:Y:S01]  /*afd0*/  ISETP.GT.AND P1, PT, R146.reuse, RZ, PT ;  /* 0x000000ff9200720c */ /* 0x040fe20003f24270 */
[----:B------:R-:W-:Y:S01]  /*afe0*/  BSSY B0, `(.L_x_1431) ;  /* 0x000000e000007945 */ /* 0x000fe20003800000 */
[----:B------:R-:W-:-:S11]  /*aff0*/  VIADD R2, R146, 0xffffffff ;  /* 0xffffffff92027836 */ /* 0x000fd60000000000 */
        /* <DEDUP_REMOVED lines=8> */
.L_x_1432:
[----:B------:R-:W-:-:S13]  /*b080*/  ISETP.NE.AND P1, PT, R5, 0x1, PT ;  /* 0x000000010500780c */ /* 0x000fda0003f25270 */
[----:B------:R-:W1:Y:S02]  /*b090*/  @P1 LDC.64 R6, c[0x0][0x9e8] ;  /* 0x00027a00ff061b82 */ /* 0x000e640000000a00 */
[----:B-1----:R-:W-:-:S05]  /*b0a0*/  @P1 IMAD.HI.U32 R4, R2, R6, RZ ;  /* 0x0000000602041227 */ /* 0x002fca00078e00ff */
[----:B------:R-:W-:-:S07]  /*b0b0*/  @P1 SHF.R.U32.HI R2, RZ, R7, R4 ;  /* 0x00000007ff021219 */ /* 0x000fce0000011604 */
.L_x_1433:
[----:B------:R-:W-:Y:S05]  /*b0c0*/  BSYNC B0 ;  /* 0x0000000000007941 */ /* 0x000fea0003800000 */
.L_x_1431:
[----:B------:R-:W-:-:S05]  /*b0d0*/  IMAD R3, R2, R5, R5 ;  /* 0x0000000502037224 */ /* 0x000fca00078e0205 */
[----:B------:R-:W-:-:S07]  /*b0e0*/  VIMNMX R0, R0, R3, PT ;  /* 0x0000000300007248 */ /* 0x000fce0003fe0100 */
.L_x_1430:
[----:B------:R-:W-:Y:S01]  /*b0f0*/  VIADD R0, R0, 0x5f ;  /* 0x0000005f00007836 */ /* 0x000fe20000000000 */
[----:B------:R-:W-:-:S03]  /*b100*/  ULDC UR4, c[0x0][0x9dc] ;  /* 0x0002770000047ab9 */ /* 0x000fc60000000800 */
[----:B------:R-:W-:-:S05]  /*b110*/  IMAD.HI R0, R0, 0x2aaaaaab, RZ ;  /* 0x2aaaaaab00007827 */ /* 0x000fca00078e02ff */
[----:B------:R-:W-:-:S04]  /*b120*/  SHF.R.U32.HI R3, RZ, 0x1f, R0 ;  /* 0x0000001fff037819 */ /* 0x000fc80000011600 */
[----:B------:R-:W-:Y:S01]  /*b130*/  LEA.HI.SX32 R3, R0, R3, 0x1c ;  /* 0x0000000300037211 */ /* 0x000fe200078fe2ff */
[----:B------:R-:W-:-:S03]  /*b140*/  VIADD R0, R145, -UR4 ;  /* 0x8000000491007c36 */ /* 0x000fc60008000000 */
[----:B------:R-:W-:Y:S01]  /*b150*/  VIMNMX R150, R150, R3, PT ;  /* 0x0000000396967248 */ /* 0x000fe20003fe0100 */
[----:B------:R-:W-:Y:S06]  /*b160*/  @!P0 BRA `(.L_x_1434) ;  /* 0x0000000000448947 */ /* 0x000fec0003800000 */
[----:B------:R-:W-:Y:S01]  /*b170*/  ISETP.GT.AND P0, PT, R145, -0x1, PT ;  /* 0xffffffff9100780c */ /* 0x000fe20003f04270 */
[----:B------:R-:W-:-:S12]  /*b180*/  BSSY B0, `(.L_x_1435) ;  /* 0x000000d000007945 */ /* 0x000fd80003800000 */
        /* <DEDUP_REMOVED lines=8> */
.L_x_1436:
[----:B------:R-:W-:-:S13]  /*b210*/  ISETP.NE.AND P0, PT, R5, 0x1, PT ;  /* 0x000000010500780c */ /* 0x000fda0003f05270 */
[----:B------:R-:W1:Y:S02]  /*b220*/  @P0 LDC.64 R2, c[0x0][0x9e8] ;  /* 0x00027a00ff020b82 */ /* 0x000e640000000a00 */
[----:B-1----:R-:W-:-:S05]  /*b230*/  @P0 IMAD.HI.U32 R2, R145, R2, RZ ;  /* 0x0000000291020227 */ /* 0x002fca00078e00ff */
[----:B------:R-:W-:-:S07]  /*b240*/  @P0 SHF.R.U32.HI R145, RZ, R3, R2 ;  /* 0x00000003ff910219 */ /* 0x000fce0000011602 */
.L_x_1437:
[----:B------:R-:W-:Y:S05]  /*b250*/  BSYNC B0 ;  /* 0x0000000000007941 */ /* 0x000fea0003800000 */
.L_x_1435:
[----:B------:R-:W-:-:S05]  /*b260*/  IMAD R145, R145, R5, RZ ;  /* 0x0000000591917224 */ /* 0x000fca00078e02ff */
[----:B------:R-:W-:-:S07]  /*b270*/  VIMNMX R0, R0, R145, !PT ;  /* 0x0000009100007248 */ /* 0x000fce0007fe0100 */
.L_x_1434:
[----:B------:R-:W-:Y:S01]  /*b280*/  IMAD.HI R2, R0, 0x2aaaaaab, RZ ;  /* 0x2aaaaaab00027827 */ /* 0x000fe200078e02ff */
[----:B------:R-:W-:Y:S02]  /*b290*/  PLOP3.LUT P0, PT, PT, PT, PT, 0x80, 0x0 ;  /* 0x000000000000781c */ /* 0x000fe40003f0f070 */
[----:B------:R-:W-:Y:S02]  /*b2a0*/  CS2R R118, SRZ ;  /* 0x0000000000767805 */ /* 0x000fe4000001ff00 */
[----:B------:R-:W-:Y:S01]  /*b2b0*/  CS2R R116, SRZ ;  /* 0x0000000000747805 */ /* 0x000fe2000001ff00 */
[----:B------:R-:W-:Y:S01]  /*b2c0*/  IMAD.MOV.U32 R0, RZ, RZ, RZ ;  /* 0x000000ffff007224 */ /* 0x000fe200078e00ff */
[----:B------:R-:W-:Y:S02]  /*b2d0*/  SHF.R.U32.HI R3, RZ, 0x1f, R2 ;  /* 0x0000001fff037819 */ /* 0x000fe40000011602 */
[----:B------:R-:W-:Y:S02]  /*b2e0*/  CS2R R114, SRZ ;  /* 0x0000000000727805 */ /* 0x000fe4000001ff00 */
[----:B------:R-:W-:-:S02]  /*b2f0*/  CS2R R112, SRZ ;  /* 0x0000000000707805 */ /* 0x000fc4000001ff00 */
[----:B------:R-:W-:Y:S02]  /*b300*/  CS2R R106, SRZ ;  /* 0x00000000006a7805 */ /* 0x000fe4000001ff00 */
[----:B------:R-:W-:Y:S02]  /*b310*/  LEA.HI.SX32 R211, R2, R3, 0x1c ;  /* 0x0000000302d37211 */ /* 0x000fe400078fe2ff */
[----:B------:R-:W-:Y:S01]  /*b320*/  CS2R R2, SRZ ;  /* 0x0000000000027805 */ /* 0x000fe2000001ff00 */
[----:B------:R-:W-:Y:S01]  /*b330*/  IMAD.MOV.U32 R110, RZ, RZ, RZ ;  /* 0x000000ffff6e7224 */ /* 0x000fe200078e00ff */
[----:B------:R-:W-:Y:S02]  /*b340*/  CS2R R108, SRZ ;  /* 0x00000000006c7805 */ /* 0x000fe4000001ff00 */
[----:B------:R-:W-:Y:S02]  /*b350*/  VIMNMX R211, RZ, R211, !PT ;  /* 0x000000d3ffd37248 */ /* 0x000fe40007fe0100 */
[----:B------:R-:W-:-:S02]  /*b360*/  CS2R R54, SRZ ;  /* 0x0000000000367805 */ /* 0x000fc4000001ff00 */
[----:B------:R-:W-:Y:S01]  /*b370*/  CS2R R104, SRZ ;  /* 0x0000000000687805 */ /* 0x000fe2000001ff00 */
[----:B------:R-:W-:Y:S01]  /*b380*/  IMAD.MOV.U32 R103, RZ, RZ, RZ ;  /* 0x000000ffff677224 */ /* 0x000fe200078e00ff */
[----:B------:R-:W-:Y:S02]  /*b390*/  ISETP.GT.AND P1, PT, R150, R211, PT ;  /* 0x000000d39600720c */ /* 0x000fe40003f24270 */
[----:B------:R-:W-:Y:S02]  /*b3a0*/  CS2R R98, SRZ ;  /* 0x0000000000627805 */ /* 0x000fe4000001ff00 */
[----:B------:R-:W-:Y:S02]  /*b3b0*/  CS2R R100, SRZ ;  /* 0x0000000000647805 */ /* 0x000fe4000001ff00 */
[----:B------:R-:W-:Y:S01]  /*b3c0*/  CS2R R96, SRZ ;  /* 0x0000000000607805 */ /* 0x000fe2000001ff00 */
[----:B------:R-:W-:Y:S01]  /*b3d0*/  IMAD.MOV.U32 R95, RZ, RZ, RZ ;  /* 0x000000ffff5f7224 */ /* 0x000fe200078e00ff */
[----:B------:R-:W-:-:S02]  /*b3e0*/  CS2R R90, SRZ ;  /* 0x00000000005a7805 */ /* 0x000fc4000001ff00 */
[----:B------:R-:W-:Y:S02]  /*b3f0*/  CS2R R92, SRZ ;  /* 0x00000000005c7805 */ /* 0x000fe4000001ff00 */
[----:B------:R-:W-:Y:S02]  /*b400*/  CS2R R62, SRZ ;  /* 0x00000000003e7805 */ /* 0x000fe4000001ff00 */
[----:B------:R-:W-:Y:S01]  /*b410*/  CS2R R88, SRZ ;  /* 0x0000000000587805 */ /* 0x000fe2000001ff00 */
[----:B------:R-:W-:Y:S01]  /*b420*/  IMAD.MOV.U32 R87, RZ, RZ, RZ ;  /* 0x000000ffff577224 */ /* 0x000fe200078e00ff */
[----:B------:R-:W-:Y:S02]  /*b430*/  CS2R R82, SRZ ;  /* 0x0000000000527805 */ /* 0x000fe4000001ff00 */
[----:B------:R-:W-:Y:S02]  /*b440*/  CS2R R84, SRZ ;  /* 0x0000000000547805 */ /* 0x000fe4000001ff00 */
[----:B------:R-:W-:Y:S01]  /*b450*/  CS2R R80, SRZ ;  /* 0x0000000000507805 */ /* 0x000fe2000001ff00 */
[----:B------:R-:W-:Y:S01]  /*b460*/  IMAD.MOV.U32 R79, RZ, RZ, RZ ;  /* 0x000000ffff4f7224 */ /* 0x000fe200078e00ff */
        /* <DEDUP_REMOVED lines=20> */
[----:B---3--:R-:W-:Y:S02]  /*b5b0*/  CS2R R36, SRZ ;  /* 0x0000000000247805 */ /* 0x008fe4000001ff00 */
[----:B------:R-:W-:Y:S02]  /*b5c0*/  CS2R R132, SRZ ;  /* 0x0000000000847805 */ /* 0x000fe4000001ff00 */
[----:B------:R-:W-:Y:S02]  /*b5d0*/  CS2R R122, SRZ ;  /* 0x00000000007a7805 */ /* 0x000fe4000001ff00 */
[----:B0-2---:R-:W-:Y:S01]  /*b5e0*/  CS2R R32, SRZ ;  /* 0x0000000000207805 */ /* 0x005fe2000001ff00 */
[----:B------:R-:W-:Y:S01]  /*b5f0*/  IMAD.MOV.U32 R6, RZ, RZ, RZ ;  /* 0x000000ffff067224 */ /* 0x000fe200078e00ff */
[----:B------:R-:W-:Y:S01]  /*b600*/  CS2R R28, SRZ ;  /* 0x00000000001c7805 */ /* 0x000fe2000001ff00 */
[----:B------:R-:W-:Y:S01]  /*b610*/  IMAD.MOV.U32 R134, RZ, RZ, RZ ;  /* 0x000000ffff867224 */ /* 0x000fe200078e00ff */
        /* <DEDUP_REMOVED lines=30> */
.L_x_1439:
        /* <DEDUP_REMOVED lines=12> */
.L_x_1443:
[----:B-1----:R1:W2:Y:S02]  /*b8c0*/  SYNCS.PHASECHK.TRANS64.TRYWAIT P0, [R17+URZ+0x30800], R0 ;  /* 0x03080000110075a7 */ /* 0x0022a4000800017f */
[----:B--2---:R-:W-:Y:S05]  /*b8d0*/  @!P0 NANOSLEEP.SYNCS 0x989680 ;  /* 0x009896800000895d */ /* 0x004fea0003900000 */
[----:B------:R-:W2:Y:S02]  /*b8e0*/  @!P0 SYNCS.PHASECHK.TRANS64 P0, [R17+URZ+0x30800], R0 ;  /* 0x03080000110085a7 */ /* 0x000ea4000800007f */
[----:B--2---:R-:W-:Y:S05]  /*b8f0*/  @!P0 BRA `(.L_x_1443) ;  /* 0xfffffffc00f08947 */ /* 0x004fea000383ffff */
.L_x_1442:
[----:B------:R-:W-:Y:S05]  /*b900*/  BSYNC B0 ;  /* 0x0000000000007941 */ /* 0x000fea0003800000 */
.L_x_1441:
[----:B------:R-:W-:Y:S05]  /*b910*/  BRA `(.L_x_1444) ;  /* 0x00000074001c7947 */ /* 0x000fea0003800000 */
.L_x_1440:
[----:B------:R-:W2:Y:S01]  /*b920*/  LDL R0, [R1+0x3c] ;  /* 0x00003c0001007983 */ /* 0x000ea20000100800 */
[----:B------:R-:W0:Y:S01]  /*b930*/  LDC.64 R10, c[0x0][0x3d8] ;  /* 0x0000f600ff0a7b82 */ /* 0x000e220000000a00 */
[----:B-----5:R-:W-:Y:S01]  /*b940*/  SHF.R.S32.HI R9, RZ, 0x1f, R144 ;  /* 0x0000001fff097819 */ /* 0x020fe20000011490 */
[--C-:B------:R-:W-:Y:S01]  /*b950*/  IMAD.MOV.U32 R2, RZ, RZ, R18.reuse ;  /* 0x000000ffff027224 */ /* 0x100fe200078e0012 */
[----:B------:R-:W-:Y:S02]  /*b960*/  SHF.R.S32.HI R3, RZ, 0x1f, R18 ;  /* 0x0000001fff037819 */ /* 0x000fe40000011412 */
[----:B------:R-:W-:-:S03]  /*b970*/  SHF.R.S32.HI R7, RZ, 0x1f, R192 ;  /* 0x0000001fff077819 */ /* 0x000fc600000114c0 */
[----:B------:R-:W1:Y:S01]  /*b980*/  LDC.64 R12, c[0x0][0x3e8] ;  /* 0x0000fa00ff0c7b82 */ /* 0x000e620000000a00 */
[-C--:B0-----:R-:W-:Y:S01]  /*b990*/  IMAD R6, R221, R10.reuse, RZ ;  /* 0x0000000add067224 */ /* 0x081fe200078e02ff */
[----:B------:R-:W-:Y:S01]  /*b9a0*/  SHF.L.U64.HI R74, R10, 0x6, R11 ;  /* 0x000000060a4a7819 */ /* 0x000fe2000001020b */
[----:B------:R-:W-:-:S04]  /*b9b0*/  IMAD.WIDE.U32 R72, R144, R10, RZ ;  /* 0x0000000a90487225 */ /* 0x000fc800078e00ff */
[----:B------:R-:W-:Y:S01]  /*b9c0*/  IMAD.WIDE.U32 R4, R195, R10, R2 ;  /* 0x0000000ac3047225 */ /* 0x000fe200078e0002 */
[----:B-1----:R-:W-:-:S03]  /*b9d0*/  SHF.L.U64.HI R69, R12, 0x6, R13 ;  /* 0x000000060c457819 */ /* 0x002fc6000001020d */
[C---:B------:R-:W-:Y:S01]  /*b9e0*/  IMAD R83, R195.reuse, R11, R6 ;  /* 0x0000000bc3537224 */ /* 0x040fe200078e0206 */
[----:B------:R-:W-:Y:S01]  /*b9f0*/  IADD3 R79, P0, R4, R72, RZ ;  /* 0x00000048044f7210 */ /* 0x000fe20007f1e0ff */
[----:B------:R-:W-:Y:S02]  /*ba00*/  IMAD.MOV.U32 R6, RZ, RZ, R192 ;  /* 0x000000ffff067224 */ /* 0x000fe400078e00c0 */
[----:B------:R-:W-:-:S04]  /*ba10*/  IMAD.WIDE.U32 R2, R195, R12, R2 ;  /* 0x0000000cc3027225 */ /* 0x000fc800078e0002 */
[----:B------:R-:W-:Y:S02]  /*ba20*/  IMAD.SHL.U32 R76, R10, 0x40, RZ ;  /* 0x000000400a4c7824 */ /* 0x000fe400078e00ff */
[----:B------:R-:W-:Y:S01]  /*ba30*/  IMAD.SHL.U32 R75, R12, 0x40, RZ ;  /* 0x000000400c4b7824 */ /* 0x000fe200078e00ff */
[----:B--2---:R-:W-:Y:S01]  /*ba40*/  R2UR UR4, R0 ;  /* 0x00000000000472ca */ /* 0x004fe200000e0000 */
[C---:B------:R-:W-:Y:S02]  /*ba50*/  IMAD R0, R9.reuse, R10, RZ ;  /* 0x0000000a09007224 */ /* 0x040fe400078e02ff */
[----:B------:R-:W-:Y:S02]  /*ba60*/  IMAD R9, R9, R12, RZ ;  /* 0x0000000c09097224 */ /* 0x000fe400078e02ff */
[C---:B------:R-:W-:Y:S02]  /*ba70*/  IMAD R61, R144.reuse, R11, R0 ;  /* 0x0000000b903d7224 */ /* 0x040fe400078e0200 */
[----:B------:R-:W-:-:S02]  /*ba80*/  IMAD R9, R144, R13, R9 ;  /* 0x0000000d90097224 */ /* 0x000fc400078e0209 */
[----:B------:R-:W-:Y:S02]  /*ba90*/  IMAD.IADD R61, R61, 0x1, R73 ;  /* 0x000000013d3d7824 */ /* 0x000fe400078e0249 */
[----:B------:R-:W-:Y:S02]  /*baa0*/  IMAD R0, R221, R12, RZ ;  /* 0x0000000cdd007224 */ /* 0x000fe400078e02ff */
[----:B------:R-:W-:Y:S01]  /*bab0*/  ULOP3.LUT UP0, URZ, UR4, 0x3ff, URZ, 0xc0, !UPT ;  /* 0x000003ff043f7892 */ /* 0x000fe2000f80c03f */
[----:B------:R-:W-:Y:S01]  /*bac0*/  IADD3.X R81, R61, R5, R83, P0, !PT ;  /* 0x000000053d517210 */ /* 0x000fe200007fe453 */
[----:B------:R-:W-:-:S04]  /*bad0*/  IMAD.WIDE.U32 R4, R195, R10, R6 ;  /* 0x0000000ac3047225 */ /* 0x000fc800078e0006 */
[----:B------:R-:W-:Y:S01]  /*bae0*/  IMAD.WIDE.U32 R144, R144, R12, RZ ;  /* 0x0000000c90907225 */ /* 0x000fe200078e00ff */
[----:B------:R-:W-:-:S03]  /*baf0*/  IADD3 R71, P1, R4, R72, RZ ;  /* 0x0000004804477210 */ /* 0x000fc60007f3e0ff */
[----:B------:R-:W-:Y:S01]  /*bb00*/  IMAD.WIDE.U32 R6, R195, R12, R6 ;  /* 0x0000000cc3067225 */ /* 0x000fe200078e0006 */
[----:B------:R-:W-:Y:S02]  /*bb10*/  IADD3.X R83, R61, R83, R5, P1, !PT ;  /* 0x000000533d537210 */ /* 0x000fe40000ffe405 */
[----:B------:R-:W-:Y:S01]  /*bb20*/  PLOP3.LUT P1, PT, PT, PT, UP0, 0x80, 0x0 ;  /* 0x000000000000781c */ /* 0x000fe20003f2f008 */
[----:B------:R-:W-:Y:S01]  /*bb30*/  IMAD R0, R195, R13, R0 ;  /* 0x0000000dc3007224 */ /* 0x000fe200078e0200 */
[-C--:B------:R-:W-:Y:S01]  /*bb40*/  IADD3 R60, P0, R2, R144.reuse, RZ ;  /* 0x00000090023c7210 */ /* 0x080fe20007f1e0ff */
[----:B------:R-:W-:Y:S01]  /*bb50*/  IMAD.IADD R77, R9, 0x1, R145 ;  /* 0x00000001094d7824 */ /* 0x000fe200078e0291 */
[----:B------:R-:W-:-:S04]  /*bb60*/  IADD3 R70, P2, R6, R144, RZ ;  /* 0x0000009006467210 */ /* 0x000fc80007f5e0ff */
[C---:B------:R-:W-:Y:S02]  /*bb70*/  IADD3.X R78, R77.reuse, R3, R0, P0, !PT ;  /* 0x000000034d4e7210 */ /* 0x040fe400007fe400 */
[----:B------:R-:W-:-:S03]  /*bb80*/  IADD3.X R80, R77, R0, R7, P2, !PT ;  /* 0x000000004d507210 */ /* 0x000fc600017fe407 */
        /* <DEDUP_REMOVED lines=17> */
.L_x_1445:
[----:B------:R-:W0:Y:S01]  /*bca0*/  LDC.64 R12, c[0x0][0x3d8] ;  /* 0x0000f600ff0c7b82 */ /* 0x000e220000000a00 */
[----:B------:R-:W-:Y:S01]  /*bcb0*/  SHF.R.S32.HI R5, RZ, 0x1f, R201 ;  /* 0x0000001fff057819 */ /* 0x000fe200000114c9 */
[----:B------:R-:W-:Y:S01]  /*bcc0*/  ULDC.U8 UR4, c[0x0][0x3f0] ;  /* 0x0000fc0000047ab9 */ /* 0x000fe20000000000 */
[----:B------:R-:W-:Y:S01]  /*bcd0*/  BSSY B0, `(.L_x_1446) ;  /* 0x0000703000007945 */ /* 0x000fe20003800000 */
[----:B------:R-:W-:-:S04]  /*bce0*/  ISETP.NE.AND P0, PT, RZ, UR4, PT ;  /* 0x00000004ff007c0c */ /* 0x000fc8000bf05270 */
[----:B------:R-:W1:Y:S01]  /*bcf0*/  LDC.64 R2, c[0x0][0x3e8] ;  /* 0x0000fa00ff027b82 */ /* 0x000e620000000a00 */
[----:B0-----:R-:W-:-:S04]  /*bd00*/  IMAD R0, R5, R12, RZ ;  /* 0x0000000c05007224 */ /* 0x001fc800078e02ff */
[C---:B------:R-:W-:Y:S02]  /*bd10*/  IMAD R9, R201.reuse, R13, R0 ;  /* 0x0000000dc9097224 */ /* 0x040fe400078e0200 */
[----:B------:R-:W-:Y:S02]  /*bd20*/  IMAD R0, R201, -0x80, R197 ;  /* 0xffffff80c9007824 */ /* 0x000fe400078e02c5 */
[----:B-1----:R-:W-:Y:S02]  /*bd30*/  IMAD R8, R5, R2, RZ ;  /* 0x0000000205087224 */ /* 0x002fe400078e02ff */
[----:B------:R-:W-:-:S04]  /*bd40*/  IMAD.WIDE.U32 R4, R201, R12, RZ ;  /* 0x0000000cc9047225 */ /* 0x000fc800078e00ff */
[----:B------:R-:W-:-:S04]  /*bd50*/  IMAD.WIDE.U32 R6, R201, R2, RZ ;  /* 0x00000002c9067225 */ /* 0x000fc800078e00ff */
[----:B------:R-:W-:Y:S01]  /*bd60*/  IMAD R11, R201, R3, R8 ;  /* 0x00000003c90b7224 */ /* 0x000fe200078e0208 */
[----:B------:R-:W-:Y:S01]  /*bd70*/  VIMNMX R8, R0, 0x80, PT ;  /* 0x0000008000087848 */ /* 0x000fe20003fe0100 */
[----:B------:R-:W-:Y:S02]  /*bd80*/  IMAD.IADD R9, R5, 0x1, R9 ;  /* 0x0000000105097824 */ /* 0x000fe400078e0209 */
[----:B------:R-:W-:Y:S02]  /*bd90*/  IMAD.IADD R5, R7, 0x1, R11 ;  /* 0x0000000107057824 */ /* 0x000fe400078e020b */
[C---:B------:R-:W-:Y:S01]  /*bda0*/  IMAD.SHL.U32 R84, R4.reuse, 0x80, RZ ;  /* 0x0000008004547824 */ /* 0x040fe200078e00ff */
[----:B------:R-:W-:Y:S01]  /*bdb0*/  SHF.L.U64.HI R82, R4, 0x7, R9 ;  /* 0x0000000704527819 */ /* 0x000fe20000010209 */
[C---:B------:R-:W-:Y:S01]  /*bdc0*/  IMAD.SHL.U32 R87, R6.reuse, 0x80, RZ ;  /* 0x0000008006577824 */ /* 0x040fe200078e00ff */
[----:B------:R-:W-:Y:S01]  /*bdd0*/  SHF.L.U64.HI R85, R6, 0x7, R5 ;  /* 0x0000000706557819 */ /* 0x000fe20000010205 */
[----:B------:R-:W-:Y:S06]  /*bde0*/  @!P0 BRA `(.L_x_1447) ;  /* 0x0000003400ec8947 */ /* 0x000fec0003800000 */
[----:B------:R-:W0:Y:S01]  /*bdf0*/  LDC R80, c[0x0][0x428] ;  /* 0x00010a00ff507b82 */ /* 0x000e220000000800 */
        /* <DEDUP_REMOVED lines=18> */
[----:B------:R-:W-:Y:S01]  /*bf20*/  VIADD R7, R18, 0x20 ;  /* 0x0000002012077836 */ /* 0x000fe20000000000 */
[----:B------:R-:W-:Y:S01]  /*bf30*/  ULDC UR6, c[0x0][0x3d4] ;  /* 0x0000f50000067ab9 */ /* 0x000fe20000000800 */
[----:B------:R-:W-:Y:S01]  /*bf40*/  LEA R4, P3, R0, UR4, 0x1 ;  /* 0x0000000400047c11 */ /* 0x000fe2000f8608ff */
[----:B------:R-:W-:Y:S01]  /*bf50*/  IMAD.X R5, R82, 0x1, R81, P1 ;  /* 0x0000000152057824 */ /* 0x000fe200008e0651 */
[----:B------:R-:W-:Y:S01]  /*bf60*/  CS2R R66, SRZ ;  /* 0x0000000000427805 */ /* 0x000fe2000001ff00 */
[C---:B------:R-:W-:Y:S01]  /*bf70*/  VIADD R6, R18.reuse, 0x10 ;  /* 0x0000001012067836 */ /* 0x040fe20000000000 */
[----:B------:R-:W-:Y:S01]  /*bf80*/  ISETP.GE.AND P1, PT, R7, UR6, PT ;  /* 0x0000000607007c0c */ /* 0x000fe2000bf26270 */
[----:B------:R-:W-:Y:S01]  /*bf90*/  VIADD R9, R18, 0x30 ;  /* 0x0000003012097836 */ /* 0x000fe20000000000 */
[----:B------:R-:W-:Y:S01]  /*bfa0*/  LEA.HI.X R5, R0, UR5, R5, 0x1, P3 ;  /* 0x0000000500057c11 */ /* 0x000fe200098f0c05 */
[----:B------:R-:W-:Y:S01]  /*bfb0*/  ULDC.64 UR4, c[0x0][0x3e0] ;  /* 0x0000f80000047ab9 */ /* 0x000fe20000000a00 */
[----:B------:R-:W-:Y:S01]  /*bfc0*/  IADD3 R0, P4, R87, R60, RZ ;  /* 0x0000003c57007210 */ /* 0x000fe20007f9e0ff */
[----:B------:R-:W-:Y:S01]  /*bfd0*/  VIADD R10, R18, 0x40 ;  /* 0x00000040120a7836 */ /* 0x000fe20000000000 */
[----:B------:R-:W-:Y:S01]  /*bfe0*/  ISETP.GE.AND P2, PT, R6, UR6, PT ;  /* 0x0000000606007c0c */ /* 0x000fe2000bf46270 */
[----:B------:R-:W-:Y:S01]  /*bff0*/  VIADD R11, R18, 0x50 ;  /* 0x00000050120b7836 */ /* 0x000fe20000000000 */
[----:B------:R-:W-:Y:S01]  /*c000*/  LEA R6, P6, R0, UR4, 0x1 ;  /* 0x0000000400067c11 */ /* 0x000fe2000f8c08ff */
[----:B------:R-:W-:Y:S01]  /*c010*/  IMAD.X R7, R85, 0x1, R78, P4 ;  /* 0x0000000155077824 */ /* 0x000fe200020e064e */
[----:B------:R-:W-:-:S02]  /*c020*/  ISETP.GE.AND P3, PT, R18, UR6, PT ;  /* 0x0000000612007c0c */ /* 0x000fc4000bf66270 */
[----:B------:R-:W-:Y:S02]  /*c030*/  CS2R R62, SRZ ;  /* 0x00000000003e7805 */ /* 0x000fe4000001ff00 */
[----:B------:R-:W-:Y:S02]  /*c040*/  ISETP.GE.AND P5, PT, R9, UR6, PT ;  /* 0x0000000609007c0c */ /* 0x000fe4000bfa6270 */
[----:B------:R-:W-:Y:S02]  /*c050*/  CS2R R56, SRZ ;  /* 0x0000000000387805 */ /* 0x000fe4000001ff00 */
[----:B------:R-:W-:Y:S02]  /*c060*/  LEA.HI.X R7, R0, UR5, R7, 0x1, P6 ;  /* 0x0000000500077c11 */ /* 0x000fe4000b0f0c07 */
[----:B------:R-:W-:Y:S02]  /*c070*/  CS2R R52, SRZ ;  /* 0x0000000000347805 */ /* 0x000fe4000001ff00 */
[----:B------:R-:W-:-:S02]  /*c080*/  ISETP.GE.AND P4, PT, R10, UR6, PT ;  /* 0x000000060a007c0c */ /* 0x000fc4000bf86270 */
[----:B------:R-:W-:Y:S02]  /*c090*/  CS2R R48, SRZ ;  /* 0x0000000000307805 */ /* 0x000fe4000001ff00 */
[----:B------:R-:W-:Y:S02]  /*c0a0*/  ISETP.GE.AND P6, PT, R11, UR6, PT ;  /* 0x000000060b007c0c */ /* 0x000fe4000bfc6270 */
[----:B------:R-:W-:Y:S02]  /*c0b0*/  CS2R R44, SRZ ;  /* 0x00000000002c7805 */ /* 0x000fe4000001ff00 */
[----:B------:R-:W-:Y:S02]  /*c0c0*/  CS2R R70, SRZ ;  /* 0x0000000000467805 */ /* 0x000fe4000001ff00 */
[----:B------:R-:W-:Y:S02]  /*c0d0*/  CS2R R64, SRZ ;  /* 0x0000000000407805 */ /* 0x000fe4000001ff00 */
[----:B------:R-:W-:-:S02]  /*c0e0*/  CS2R R58, SRZ ;  /* 0x00000000003a7805 */ /* 0x000fc4000001ff00 */
[----:B------:R-:W-:Y:S02]  /*c0f0*/  CS2R R54, SRZ ;  /* 0x0000000000367805 */ /* 0x000fe4000001ff00 */
[----:B------:R-:W-:Y:S02]  /*c100*/  CS2R R50, SRZ ;  /* 0x0000000000327805 */ /* 0x000fe4000001ff00 */
[----:B------:R-:W-:Y:S01]  /*c110*/  CS2R R46, SRZ ;  /* 0x00000000002e7805 */ /* 0x000fe2000001ff00 */
[----:B------:R-:W-:Y:S02]  /*c120*/  ULDC.64 UR8, c[0x0][0x208] ;  /* 0x0000820000087ab9 */ /* 0x000fe40000000a00 */
        /* <DEDUP_REMOVED lines=12> */
.L_x_1449:
[----:B------:R-:W-:Y:S05]  /*c1f0*/  BSYNC B1 ;  /* 0x0000000000017941 */ /* 0x000fea0003800000 */
.L_x_1448:
[----:B------:R-:W-:Y:S01]  /*c200*/  ISETP.GE.AND P1, PT, R220, R8, PT ;  /* 0x00000008dc00720c */ /* 0x000fe20003f26270 */
[----:B------:R-:W-:Y:S01]  /*c210*/  BSSY B1, `(.L_x_1450) ;  /* 0x000003e000017945 */ /* 0x000fe20003800000 */
[----:B-1----:R-:W-:Y:S02]  /*c220*/  LOP3.LUT R5, R207, 0x18, R192, 0xf8, !PT ;  /* 0x00000018cf057812 */ /* 0x002fe400078ef8c0 */
        /* <DEDUP_REMOVED lines=10> */
[----:B------:R-:W-:Y:S02]  /*c2d0*/  LOP3.LUT R10, R5, R208, RZ, 0x3c, !PT ;  /* 0x000000d0050a7212 */ /* 0x000fe400078e3cff */
[----:B------:R-:W-:Y:S01]  /*c2e0*/  CS2R R20, SRZ ;  /* 0x0000000000147805 */ /* 0x000fe2000001ff00 */
[----:B------:R-:W-:Y:S06]  /*c2f0*/  @P1 BRA `(.L_x_1451) ;  /* 0x0000000000bc1947 */ /* 0x000fec0003800000 */
[----:B------:R-:W-:Y:S01]  /*c300*/  IADD3 R75, P4, P5, R60, R75, R87 ;  /* 0x0000004b3c4b7210 */ /* 0x000fe20007d9e057 */
[C---:B------:R-:W-:Y:S01]  /*c310*/  VIADD R4, R18.reuse, 0x10 ;  /* 0x0000001012047836 */ /* 0x040fe20000000000 */
[----:B------:R-:W-:Y:S01]  /*c320*/  IADD3 R76, P2, P3, R79, R76, R84 ;  /* 0x0000004c4f4c7210 */ /* 0x000fe20007b5e054 */
[----:B------:R-:W-:Y:S01]  /*c330*/  VIADD R6, R18, 0x20 ;  /* 0x0000002012067836 */ /* 0x000fe20000000000 */
[----:B------:R-:W-:Y:S01]  /*c340*/  ULDC UR8, c[0x0][0x3d4] ;  /* 0x0000f50000087ab9 */ /* 0x000fe20000000800 */
[----:B------:R-:W-:Y:S01]  /*c350*/  IADD3.X R0, R78, R69, R85, P4, P5 ;  /* 0x000000454e007210 */ /* 0x000fe200027ea455 */
[----:B------:R-:W-:Y:S01]  /*c360*/  ULDC.64 UR4, c[0x0][0x3c8] ;  /* 0x0000f20000047ab9 */ /* 0x000fe20000000a00 */
[----:B------:R-:W-:Y:S01]  /*c370*/  IADD3.X R5, R81, R74, R82, P2, P3 ;  /* 0x0000004a51057210 */ /* 0x000fe200017e6452 */
[----:B------:R-:W-:Y:S01]  /*c380*/  ULDC.64 UR6, c[0x0][0x3e0] ;  /* 0x0000f80000067ab9 */ /* 0x000fe20000000a00 */
[C---:B------:R-:W-:Y:S01]  /*c390*/  ISETP.GE.AND P5, PT, R18.reuse, UR8, PT ;  /* 0x0000000812007c0c */ /* 0x040fe2000bfa6270 */
[----:B------:R-:W-:Y:S01]  /*c3a0*/  VIADD R7, R18, 0x30 ;  /* 0x0000003012077836 */ /* 0x000fe20000000000 */
[----:B------:R-:W-:-:S02]  /*c3b0*/  ISETP.GE.AND P2, PT, R4, UR8, PT ;  /* 0x0000000804007c0c */ /* 0x000fc4000bf46270 */
[----:B------:R-:W-:Y:S02]  /*c3c0*/  CS2R R42, SRZ ;  /* 0x00000000002a7805 */ /* 0x000fe4000001ff00 */
[----:B------:R-:W-:Y:S02]  /*c3d0*/  LEA R4, P3, R76, UR4, 0x1 ;  /* 0x000000044c047c11 */ /* 0x000fe4000f8608ff */
[----:B------:R-:W-:Y:S02]  /*c3e0*/  CS2R R40, SRZ ;  /* 0x0000000000287805 */ /* 0x000fe4000001ff00 */
[----:B------:R-:W-:Y:S01]  /*c3f0*/  ISETP.GE.AND P4, PT, R6, UR8, PT ;  /* 0x0000000806007c0c */ /* 0x000fe2000bf86270 */
[----:B------:R-:W-:Y:S01]  /*c400*/  VIADD R8, R18, 0x40 ;  /* 0x0000004012087836 */ /* 0x000fe20000000000 */
[----:B------:R-:W-:Y:S01]  /*c410*/  LEA R6, P6, R75, UR6, 0x1 ;  /* 0x000000064b067c11 */ /* 0x000fe2000f8c08ff */
[----:B------:R-:W-:Y:S01]  /*c420*/  ULDC.64 UR10, c[0x0][0x208] ;  /* 0x00008200000a7ab9 */ /* 0x000fe20000000a00 */
[----:B------:R-:W-:-:S02]  /*c430*/  LEA.HI.X R5, R76, UR5, R5, 0x1, P3 ;  /* 0x000000054c057c11 */ /* 0x000fc400098f0c05 */
[----:B------:R-:W-:Y:S02]  /*c440*/  ISETP.GE.AND P3, PT, R7, UR8, PT ;  /* 0x0000000807007c0c */ /* 0x000fe4000bf66270 */
[----:B------:R-:W-:Y:S01]  /*c450*/  LEA.HI.X R7, R75, UR7, R0, 0x1, P6 ;  /* 0x000000074b077c11 */ /* 0x000fe2000b0f0c00 */
[----:B------:R-:W-:Y:S01]  /*c460*/  VIADD R0, R18, 0x50 ;  /* 0x0000005012007836 */ /* 0x000fe20000000000 */
[----:B------:R1:W5:Y:S01]  /*c470*/  @!P5 LDG.E.64 R42, desc[UR10][R4.64] ;  /* 0x0000000a042ad981 */ /* 0x000362000c1e1b00 */
[----:B------:R-:W-:-:S03]  /*c480*/  ISETP.GE.AND P6, PT, R8, UR8, PT ;  /* 0x0000000808007c0c */ /* 0x000fc6000bfc6270 */
[----:B------:R1:W5:Y:S01]  /*c490*/  @!P5 LDG.E.64 R40, desc[UR10][R6.64] ;  /* 0x0000000a0628d981 */ /* 0x000362000c1e1b00 */
[----:B------:R-:W-:Y:S02]  /*c4a0*/  ISETP.GE.AND P5, PT, R0, UR8, PT ;  /* 0x0000000800007c0c */ /* 0x000fe4000bfa6270 */
        /* <DEDUP_REMOVED lines=20> */
.L_x_1451:
[----:B------:R-:W-:Y:S05]  /*c5f0*/  BSYNC B1 ;  /* 0x0000000000017941 */ /* 0x000fea0003800000 */
.L_x_1450:
[----:B------:R-:W-:Y:S01]  /*c600*/  LOP3.LUT P2, RZ, R216, 0x4, RZ, 0xc0, !PT ;  /* 0x00000004d8ff7812 */ /* 0x000fe2000784c0ff */
[----:B------:R-:W-:Y:S01]  /*c610*/  IMAD.IADD R10, R209, 0x1, R10 ;  /* 0x00000001d10a7824 */ /* 0x000fe200078e020a */
[----:B------:R-:W-:Y:S01]  /*c620*/  ULDC.64 UR4, c[0x0][0x3c8] ;  /* 0x0000f20000047ab9 */ /* 0x000fe20000000a00 */
[----:B-----5:R-:W-:Y:S01]  /*c630*/  IMAD.MOV.U32 R0, RZ, RZ, R58 ;  /* 0x000000ffff007224 */ /* 0x020fe200078e003a */
[----:B------:R-:W-:Y:S01]  /*c640*/  ULDC.64 UR6, c[0x0][0x3e0] ;  /* 0x0000f80000067ab9 */ /* 0x000fe20000000a00 */
[----:B------:R-:W-:Y:S02]  /*c650*/  IMAD R60, R10, 0x2, R17 ;  /* 0x000000020a3c7824 */ /* 0x000fe400078e0211 */
[----:B------:R-:W-:Y:S01]  /*c660*/  IMAD.MOV.U32 R11, RZ, RZ, R59 ;  /* 0x000000ffff0b7224 */ /* 0x000fe200078e003b */
[----:B------:R-:W-:Y:S01]  /*c670*/  PRMT R98, R0, 0x7610, R98 ;  /* 0x0000761000627816 */ /* 0x000fe20000000062 */
[----:B------:R-:W-:Y:S02]  /*c680*/  VIADD R15, R60, 0x12400 ;  /* 0x000124003c0f7836 */ /* 0x000fe40000000000 */
[----:B------:R-:W-:Y:S01]  /*c690*/  IMAD.MOV.U32 R14, RZ, RZ, R64 ;  /* 0x000000ffff0e7224 */ /* 0x000fe200078e0040 */
[----:B------:R-:W-:Y:S01]  /*c6a0*/  PRMT R99, R11, 0x7610, R99 ;  /* 0x000076100b637816 */ /* 0x000fe20000000063 */
[----:B------:R-:W-:-:S02]  /*c6b0*/  IMAD.MOV.U32 R0, RZ, RZ, R65 ;  /* 0x000000ffff007224 */ /* 0x000fc400078e0041 */
[----:B------:R-:W-:Y:S01]  /*c6c0*/  VIADD R10, R60, 0x12440 ;  /* 0x000124403c0a7836 */ /* 0x000fe20000000000 */
[----:B------:R-:W-:Y:S01]  /*c6d0*/  PRMT R103, R14, 0x7610, R103 ;  /* 0x000076100e677816 */ /* 0x000fe20000000067 */
[----:B------:R-:W-:Y:S01]  /*c6e0*/  @P2 VIADD R10, R15, 0xffffffc0 ;  /* 0xffffffc00f0a2836 */ /* 0x000fe20000000000 */
[----:B0-----:R-:W-:Y:S01]  /*c6f0*/  ISETP.NE.AND P2, PT, R80, 0x1, PT ;  /* 0x000000015000780c */ /* 0x001fe20003f45270 */
        /* <DEDUP_REMOVED lines=13> */
[----:B-1----:R-:W-:Y:S01]  /*c7d0*/  IMAD.MOV.U32 R5, RZ, RZ, R61 ;  /* 0x000000ffff057224 */ /* 0x002fe200078e003d */
[----:B------:R-:W-:Y:S01]  /*c7e0*/  PRMT R86, R0, 0x7610, R86 ;  /* 0x0000761000567816 */ /* 0x000fe20000000056 */
[----:B------:R-:W0:Y:S01]  /*c7f0*/  @P2 LDC R14, c[0x0][0x42c] ;  /* 0x00010b00ff0e2b82 */ /* 0x000e220000000800 */
[----:B------:R-:W-:Y:S01]  /*c800*/  IMAD.MOV.U32 R0, RZ, RZ, R47 ;  /* 0x000000ffff007224 */ /* 0x000fe200078e002f */
[----:B------:R-:W-:Y:S01]  /*c810*/  PRMT R80, R11, 0x7610, R80 ;  /* 0x000076100b507816 */ /* 0x000fe20000000050 */
[----:B------:R-:W-:-:S02]  /*c820*/  IMAD.MOV.U32 R11, RZ, RZ, R66 ;  /* 0x000000ffff0b7224 */ /* 0x000fc400078e0042 */
[----:B------:R-:W-:Y:S01]  /*c830*/  IMAD.MOV.U32 R61, RZ, RZ, R67 ;  /* 0x000000ffff3d7224 */ /* 0x000fe200078e0043 */
[----:B------:R-:W-:Y:S01]  /*c840*/  PRMT R81, R0, 0x7610, R81 ;  /* 0x0000761000517816 */ /* 0x000fe20000000051 */
[----:B------:R-:W-:Y:S01]  /*c850*/  IMAD.MOV.U32 R0, RZ, RZ, R62 ;  /* 0x000000ffff007224 */ /* 0x000fe200078e003e */
[----:B------:R-:W1:Y:S01]  /*c860*/  @P2 LDC R15, c[0x0][0x430] ;  /* 0x00010c00ff0f2b82 */ /* 0x000e620000000800 */
[----:B------:R-:W-:Y:S01]  /*c870*/  IMAD.MOV.U32 R69, RZ, RZ, R56 ;  /* 0x000000ffff457224 */ /* 0x000fe200078e0038 */
[----:B------:R-:W-:Y:S01]  /*c880*/  PRMT R61, R61, 0x5410, R11 ;  /* 0x000054103d3d7816 */ /* 0x000fe2000000000b */
[----:B------:R-:W-:Y:S01]  /*c890*/  IMAD.MOV.U32 R11, RZ, RZ, R63 ;  /* 0x000000ffff0b7224 */ /* 0x000fe200078e003f */
[----:B------:R-:W-:Y:S01]  /*c8a0*/  PRMT R105, R0, 0x7610, R105 ;  /* 0x0000761000697816 */ /* 0x000fe20000000069 */
[----:B------:R-:W-:Y:S01]  /*c8b0*/  IMAD R0, R201, 0x80, R195 ;  /* 0x00000080c9007824 */ /* 0x000fe200078e02c3 */
[----:B------:R-:W-:Y:S01]  /*c8c0*/  PRMT R100, R69, 0x7610, R100 ;  /* 0x0000761045647816 */ /* 0x000fe20000000064 */
[----:B------:R-:W-:Y:S01]  /*c8d0*/  IMAD.MOV.U32 R69, RZ, RZ, R57 ;  /* 0x000000ffff457224 */ /* 0x000fe200078e0039 */
[----:B------:R-:W-:Y:S01]  /*c8e0*/  PRMT R104, R11, 0x7610, R104 ;  /* 0x000076100b687816 */ /* 0x000fe20000000068 */
[----:B------:R-:W-:Y:S01]  /*c8f0*/  IMAD R11, R223, 0x40, R0 ;  /* 0x00000040df0b7824 */ /* 0x000fe200078e0200 */
[----:B------:R-:W-:Y:S01]  /*c900*/  PRMT R110, R61, 0x7610, R110 ;  /* 0x000076103d6e7816 */ /* 0x000fe2000000006e */
[----:B------:R-:W-:Y:S01]  /*c910*/  IMAD.MOV.U32 R0, RZ, RZ, R52 ;  /* 0x000000ffff007224 */ /* 0x000fe200078e0034 */
[----:B------:R-:W-:Y:S01]  /*c920*/  PRMT R101, R69, 0x7610, R101 ;  /* 0x0000761045657816 */ /* 0x000fe20000000065 */
[----:B------:R-:W-:-:S02]  /*c930*/  IMAD.MOV.U32 R4, RZ, RZ, R72 ;  /* 0x000000ffff047224 */ /* 0x000fc400078e0048 */
[----:B------:R-:W-:Y:S01]  /*c940*/  IMAD.MOV.U32 R69, RZ, RZ, R48 ;  /* 0x000000ffff457224 */ /* 0x000fe200078e0030 */
[----:B------:R-:W-:Y:S01]  /*c950*/  PRMT R96, R0, 0x7610, R96 ;  /* 0x0000761000607816 */ /* 0x000fe20000000060 */
[----:B0-----:R-:W-:-:S03]  /*c960*/  @P2 IMAD.HI.U32 R0, R11, R14, RZ ;  /* 0x0000000e0b002227 */ /* 0x001fc600078e00ff */
[----:B------:R-:W-:Y:S01]  /*c970*/  PRMT R90, R69, 0x7610, R90 ;  /* 0x00007610455a7816 */ /* 0x000fe2000000005a */
[----:B------:R-:W-:Y:S02]  /*c980*/  IMAD.MOV.U32 R14, RZ, RZ, R49 ;  /* 0x000000ffff0e7224 */ /* 0x000fe400078e0031 */
[----:B------:R-:W-:Y:S01]  /*c990*/  IMAD.MOV.U32 R72, RZ, RZ, R53 ;  /* 0x000000ffff487224 */ /* 0x000fe200078e0035 */
[----:B-1----:R-:W-:Y:S01]  /*c9a0*/  @P2 SHF.R.U32.HI R11, RZ, R15, R0 ;  /* 0x0000000fff0b2219 */ /* 0x002fe20000011600 */
[----:B------:R-:W-:Y:S01]  /*c9b0*/  IMAD.MOV.U32 R0, RZ, RZ, R40 ;  /* 0x000000ffff007224 */ /* 0x000fe200078e0028 */
[----:B------:R-:W-:Y:S01]  /*c9c0*/  PRMT R91, R14, 0x7610, R91 ;  /* 0x000076100e5b7816 */ /* 0x000fe2000000005b */
[----:B------:R-:W-:Y:S01]  /*c9d0*/  IMAD.MOV.U32 R14, RZ, RZ, R41 ;  /* 0x000000ffff0e7224 */ /* 0x000fe200078e0029 */
[----:B------:R-:W-:Y:S01]  /*c9e0*/  SHF.R.S32.HI R15, RZ, 0x1f, R11 ;  /* 0x0000001fff0f7819 */ /* 0x000fe2000001140b */
[----:B------:R-:W-:Y:S01]  /*c9f0*/  IMAD.MOV.U32 R69, RZ, RZ, R44 ;  /* 0x000000ffff457224 */ /* 0x000fe200078e002c */
[----:B------:R-:W-:Y:S01]  /*ca00*/  PRMT R78, R0, 0x7610, R78 ;  /* 0x00007610004e7816 */ /* 0x000fe2000000004e */
[----:B------:R-:W-:Y:S01]  /*ca10*/  IMAD.MOV.U32 R6, RZ, RZ, R144 ;  /* 0x000000ffff067224 */ /* 0x000fe200078e0090 */
[----:B------:R-:W-:Y:S01]  /*ca20*/  PRMT R97, R72, 0x7610, R97 ;  /* 0x0000761048617816 */ /* 0x000fe20000000061 */
[----:B------:R-:W-:Y:S01]  /*ca30*/  IMAD R0, R15, R12, RZ ;  /* 0x0000000c0f007224 */ /* 0x000fe200078e02ff */
[----:B------:R-:W-:Y:S01]  /*ca40*/  PRMT R79, R14, 0x7610, R79 ;  /* 0x000076100e4f7816 */ /* 0x000fe2000000004f */
[----:B------:R-:W-:Y:S01]  /*ca50*/  IMAD.MOV.U32 R7, RZ, RZ, R77 ;  /* 0x000000ffff077224 */ /* 0x000fe200078e004d */
[----:B------:R-:W-:Y:S01]  /*ca60*/  PRMT R84, R69, 0x7610, R84 ;  /* 0x0000761045547816 */ /* 0x000fe20000000054 */
[----:B------:R-:W-:-:S02]  /*ca70*/  IMAD.MOV.U32 R72, RZ, RZ, R45 ;  /* 0x000000ffff487224 */ /* 0x000fc400078e002d */
[----:B------:R-:W-:Y:S02]  /*ca80*/  IMAD R14, R15, R2, RZ ;  /* 0x000000020f0e7224 */ /* 0x000fe400078e02ff */
[----:B------:R-:W-:Y:S01]  /*ca90*/  IMAD.WIDE.U32 R4, R11, R12, R4 ;  /* 0x0000000c0b047225 */ /* 0x000fe200078e0004 */
[----:B------:R-:W-:-:S03]  /*caa0*/  PRMT R85, R72, 0x7610, R85 ;  /* 0x0000761048557816 */ /* 0x000fc60000000055 */
[C---:B------:R-:W-:Y:S02]  /*cab0*/  IMAD R13, R11.reuse, R13, R0 ;  /* 0x0000000d0b0d7224 */ /* 0x040fe400078e0200 */
[----:B------:R-:W-:-:S04]  /*cac0*/  IMAD.WIDE.U32 R6, R11, R2, R6 ;  /* 0x000000020b067225 */ /* 0x000fc800078e0006 */
[----:B------:R-:W-:Y:S01]  /*cad0*/  IMAD R15, R11, R3, R14 ;  /* 0x000000030b0f7224 */ /* 0x000fe200078e020e */
[----:B------:R-:W-:Y:S01]  /*cae0*/  LEA R3, P2, R4, UR4, 0x1 ;  /* 0x0000000404037c11 */ /* 0x000fe2000f8408ff */
[----:B------:R-:W-:Y:S01]  /*caf0*/  IMAD.MOV.U32 R69, RZ, RZ, R36 ;  /* 0x000000ffff457224 */ /* 0x000fe200078e0024 */
[----:B------:R-:W-:Y:S01]  /*cb00*/  LEA R0, P3, R6, UR6, 0x1 ;  /* 0x0000000606007c11 */ /* 0x000fe2000f8608ff */
[----:B------:R-:W-:Y:S01]  /*cb10*/  IMAD.MOV.U32 R72, RZ, RZ, R37 ;  /* 0x000000ffff487224 */ /* 0x000fe200078e0025 */
[----:B------:R-:W-:Y:S01]  /*cb20*/  UMOV UR4, 0xffffffff ;  /* 0xffffffff00047882 */ /* 0x000fe20000000000 */
[----:B------:R-:W-:Y:S01]  /*cb30*/  IMAD.MOV.U32 R2, RZ, RZ, R32 ;  /* 0x000000ffff027224 */ /* 0x000fe200078e0020 */
[----:B------:R-:W-:Y:S01]  /*cb40*/  PRMT R61, R69, 0x7610, R61 ;  /* 0x00007610453d7816 */ /* 0x000fe2000000003d */
[----:B------:R-:W-:Y:S01]  /*cb50*/  IMAD.IADD R11, R5, 0x1, R13 ;  /* 0x00000001050b7824 */ /* 0x000fe200078e020d */
[----:B------:R-:W-:Y:S01]  /*cb60*/  PRMT R69, R72, 0x7610, R69 ;  /* 0x0000761048457816 */ /* 0x000fe20000000045 */
[----:B------:R-:W-:Y:S01]  /*cb70*/  IMAD.IADD R5, R7, 0x1, R15 ;  /* 0x0000000107057824 */ /* 0x000fe200078e020f */
[----:B------:R-:W-:Y:S01]  /*cb80*/  PRMT R72, R2, 0x7610, R72 ;  /* 0x0000761002487816 */ /* 0x000fe20000000048 */
[----:B------:R-:W-:Y:S01]  /*cb90*/  IMAD.MOV.U32 R12, RZ, RZ, R33 ;  /* 0x000000ffff0c7224 */ /* 0x000fe200078e0021 */
[----:B------:R-:W-:-:S02]  /*cba0*/  LEA.HI.X R4, R4, UR5, R11, 0x1, P2 ;  /* 0x0000000504047c11 */ /* 0x000fc400090f0c0b */
[----:B------:R-:W-:Y:S02]  /*cbb0*/  LEA.HI.X R2, R6, UR7, R5, 0x1, P3 ;  /* 0x0000000706027c11 */ /* 0x000fe400098f0c05 */
[----:B------:R-:W-:Y:S02]  /*cbc0*/  PRMT R73, R12, 0x7610, R73 ;  /* 0x000076100c497816 */ /* 0x000fe40000000049 */
[----:B------:R-:W-:Y:S01]  /*cbd0*/  LEA.HI R5, R219, R219, RZ, 0x1 ;  /* 0x000000dbdb057211 */ /* 0x000fe200078f08ff */
[----:B------:R-:W-:Y:S06]  /*cbe0*/  BRA.DIV UR4, `(.L_x_1452) ;  /* 0x000001d604c07947 */ /* 0x000fec000b800000 */
.L_x_1736:
[----:B------:R-:W-:-:S03]  /*cbf0*/  UMOV UR4, 0xffffffff ;  /* 0xffffffff00047882 */ /* 0x000fc60000000000 */
[----:B------:R-:W-:Y:S05]  /*cc00*/  BRA.DIV UR4, `(.L_x_1453) ;  /* 0x000001d604e07947 */ /* 0x000fea000b800000 */
.L_x_1739:
[----:B------:R-:W-:-:S03]  /*cc10*/  UMOV UR4, 0xffffffff ;  /* 0xffffffff00047882 */ /* 0x000fc60000000000 */
[----:B------:R-:W-:Y:S05]  /*cc20*/  BRA.DIV UR4, `(.L_x_1454) ;  /* 0x000001da04007947 */ /* 0x000fea000b800000 */
.L_x_1742:
[----:B------:R-:W-:-:S03]  /*cc30*/  UMOV UR4, 0xffffffff ;  /* 0xffffffff00047882 */ /* 0x000fc60000000000 */
[----:B------:R-:W-:Y:S05]  /*cc40*/  BRA.DIV UR4, `(.L_x_1455) ;  /* 0x000001da04207947 */ /* 0x000fea000b800000 */
.L_x_1745:
[----:B------:R-:W-:-:S03]  /*cc50*/  UMOV UR4, 0xffffffff ;  /* 0xffffffff00047882 */ /* 0x000fc60000000000 */
[----:B------:R-:W-:Y:S05]  /*cc60*/  BRA.DIV UR4, `(.L_x_1456) ;  /* 0x000001da04407947 */ /* 0x000fea000b800000 */
.L_x_1748:
[----:B------:R-:W-:Y:S01]  /*cc70*/  UMOV UR4, 0xffffffff ;  /* 0xffffffff00047882 */ /* 0x000fe20000000000 */
[----:B------:R-:W-:Y:S02]  /*cc80*/  LOP3.LUT R4, R5, 0xfffffffe, RZ, 0xc0, !PT ;  /* 0xfffffffe05047812 */ /* 0x000fe400078ec0ff */
[----:B------:R-:W-:Y:S05]  /*cc90*/  BRA.DIV UR4, `(.L_x_1457) ;  /* 0x000001da045c7947 */ /* 0x000fea000b800000 */
.L_x_1751:
[----:B------:R-:W-:Y:S01]  /*cca0*/  UMOV UR4, 0xffffffff ;  /* 0xffffffff00047882 */ /* 0x000fe20000000000 */
[----:B------:R-:W-:Y:S02]  /*ccb0*/  IMAD.IADD R4, R219, 0x1, -R4 ;  /* 0x00000001db047824 */ /* 0x000fe400078e0a04 */
[----:B------:R-:W-:Y:S05]  /*ccc0*/  BRA.DIV UR4, `(.L_x_1458) ;  /* 0x000001da04787947 */ /* 0x000fea000b800000 */
.L_x_1754:
[----:B------:R-:W-:Y:S01]  /*ccd0*/  UMOV UR4, 0xffffffff ;  /* 0xffffffff00047882 */ /* 0x000fe20000000000 */
[----:B------:R-:W-:Y:S02]  /*cce0*/  SHF.L.U32 R4, R4, 0x1f, RZ ;  /* 0x0000001f04047819 */ /* 0x000fe400000006ff */
[----:B------:R-:W-:Y:S05]  /*ccf0*/  BRA.DIV UR4, `(.L_x_1459) ;  /* 0x000001da04947947 */ /* 0x000fea000b800000 */
.L_x_1757:
[----:B------:R-:W0:Y:S01]  /*cd00*/  SYNCS.PHASECHK.TRANS64.TRYWAIT P2, [R17+URZ+0x30800], R4 ;  /* 0x03080004110075a7 */ /* 0x000e22000804017f */
[----:B------:R-:W-:Y:S01]  /*cd10*/  IMAD.MOV.U32 R3, RZ, RZ, R24 ;  /* 0x000000ffff037224 */ /* 0x000fe200078e0018 */
[----:B------:R-:W-:Y:S01]  /*cd20*/  BSSY B1, `(.L_x_1460) ;  /* 0x0000021000017945 */ /* 0x000fe20003800000 */
        /* <DEDUP_REMOVED lines=29> */
[----:B------:R-:W-:-:S02]  /*cf00*/  IMAD.MOV.U32 R3, RZ, RZ, R20 ;  /* 0x000000ffff037224 */ /* 0x000fc400078e0014 */
[----:B------:R-:W-:Y:S01]  /*cf10*/  IMAD.MOV.U32 R5, RZ, RZ, R21 ;  /* 0x000000ffff057224 */ /* 0x000fe200078e0015 */
[----:B0-----:R-:W-:Y:S06]  /*cf20*/  @!P2 BRA `(.L_x_1461) ;  /* 0x000001d80030a947 */ /* 0x001fec0003800000 */
.L_x_1758:
[----:B------:R-:W-:Y:S05]  /*cf30*/  BSYNC B1 ;  /* 0x0000000000017941 */ /* 0x000fea0003800000 */
.L_x_1460:
[----:B------:R-:W-:Y:S01]  /*cf40*/  BSSY B1, `(.L_x_1462) ;  /* 0x0000133000017945 */ /* 0x000fe20003800000 */
[----:B------:R-:W-:-:S03]  /*cf50*/  PRMT R11, R5, 0x7610, R11 ;  /* 0x00007610050b7816 */ /* 0x000fc6000000000b */
[----:B------:R-:W-:Y:S05]  /*cf60*/  @P0 BRA `(.L_x_1463) ;  /* 0x0000001000c00947 */ /* 0x000fea0003800000 */
[----:B------:R-:W1:Y:S01]  /*cf70*/  LDC R5, c[0x0][0x3d4] ;  /* 0x0000f500ff057b82 */ /* 0x000e620000000800 */
[C---:B0-----:R-:W-:Y:S01]  /*cf80*/  VIADD R4, R18.reuse, 0x10 ;  /* 0x0000001012047836 */ /* 0x041fe20000000000 */
[----:B------:R-:W-:Y:S01]  /*cf90*/  BSSY B2, `(.L_x_1464) ;  /* 0x000003a000027945 */ /* 0x000fe20003800000 */
[C---:B------:R-:W-:Y:S02]  /*cfa0*/  VIADD R6, R18.reuse, 0x20 ;  /* 0x0000002012067836 */ /* 0x040fe40000000000 */
[C---:B------:R-:W-:Y:S01]  /*cfb0*/  VIADD R108, R18.reuse, 0x30 ;  /* 0x00000030126c7836 */ /* 0x040fe20000000000 */
[-C--:B-1----:R-:W-:Y:S02]  /*cfc0*/  ISETP.GE.AND P0, PT, R18, R5.reuse, PT ;  /* 0x000000051200720c */ /* 0x082fe40003f06270 */
        /* <DEDUP_REMOVED lines=9> */
[--C-:B------:R-:W-:Y:S02]  /*d060*/  SHF.R.U64 R108, R66, 0x10, R67.reuse ;  /* 0x00000010426c7819 */ /* 0x100fe40000001243 */
[----:B------:R-:W-:Y:S02]  /*d070*/  SHF.R.U32.HI R109, RZ, 0x10, R67 ;  /* 0x00000010ff6d7819 */ /* 0x000fe40000011643 */
[--C-:B------:R-:W-:Y:S02]  /*d080*/  SHF.R.U64 R67, R70, 0x10, R71.reuse ;  /* 0x0000001046437819 */ /* 0x100fe40000001247 */
[----:B------:R-:W-:Y:S02]  /*d090*/  SHF.R.U32.HI R70, RZ, 0x10, R71 ;  /* 0x00000010ff467819 */ /* 0x000fe40000011647 */
[----:B------:R-:W-:Y:S02]  /*d0a0*/  PRMT R109, R110, 0x5410, R109 ;  /* 0x000054106e6d7816 */ /* 0x000fe4000000006d */
[----:B------:R-:W-:-:S02]  /*d0b0*/  PRMT R107, R107, 0x5410, R70 ;  /* 0x000054106b6b7816 */ /* 0x000fc40000000046 */
[----:B------:R-:W-:Y:S01]  /*d0c0*/  PRMT R110, R106, 0x5410, R67 ;  /* 0x000054106a6e7816 */ /* 0x000fe20000000043 */
[C---:B------:R-:W-:Y:S01]  /*d0d0*/  IMAD.U32 R106, R109.reuse, 0x10000, RZ ;  /* 0x000100006d6a7824 */ /* 0x040fe200078e00ff */
[----:B------:R-:W-:Y:S01]  /*d0e0*/  LOP3.LUT R109, R109, 0xffff0000, RZ, 0xc0, !PT ;  /* 0xffff00006d6d7812 */ /* 0x000fe200078ec0ff */
[C---:B------:R-:W-:Y:S01]  /*d0f0*/  IMAD.U32 R111, R107.reuse, 0x10000, RZ ;  /* 0x000100006b6f7824 */ /* 0x040fe200078e00ff */
[----:B------:R-:W-:Y:S02]  /*d100*/  LOP3.LUT R107, R107, 0xffff0000, RZ, 0xc0, !PT ;  /* 0xffff00006b6b7812 */ /* 0x000fe400078ec0ff */
[----:B------:R-:W-:Y:S02]  /*d110*/  PRMT R108, R61, 0x5432, R108 ;  /* 0x000054323d6c7816 */ /* 0x000fe4000000006c */
[C---:B0-----:R-:W-:Y:S01]  /*d120*/  LOP3.LUT R67, R6.reuse, 0xffff0000, RZ, 0xc0, !PT ;  /* 0xffff000006437812 */ /* 0x041fe200078ec0ff */
[----:B------:R-:W-:Y:S01]  /*d130*/  IMAD.U32 R66, R6, 0x10000, RZ ;  /* 0x0001000006427824 */ /* 0x000fe200078e00ff */
[C---:B------:R-:W-:Y:S01]  /*d140*/  LOP3.LUT R71, R7.reuse, 0xffff0000, RZ, 0xc0, !PT ;  /* 0xffff000007477812 */ /* 0x040fe200078ec0ff */
[----:B------:R-:W-:-:S02]  /*d150*/  IMAD.U32 R70, R7, 0x10000, RZ ;  /* 0x0001000007467824 */ /* 0x000fc400078e00ff */
[C---:B------:R-:W-:Y:S01]  /*d160*/  FMUL.FTZ R113, R67.reuse, R111 ;  /* 0x0000006f43717220 */ /* 0x040fe20000410000 */
[-C--:B------:R-:W-:Y:S01]  /*d170*/  FMUL.FTZ R112, R67, R106.reuse ;  /* 0x0000006a43707220 */ /* 0x080fe20000410000 */
[C---:B------:R-:W-:Y:S01]  /*d180*/  FMUL.FTZ R67, R71.reuse, R107 ;  /* 0x0000006b47437220 */ /* 0x040fe20000410000 */
[----:B------:R-:W-:Y:S02]  /*d190*/  IMAD.U32 R6, R4, 0x10000, RZ ;  /* 0x0001000004067824 */ /* 0x000fe400078e00ff */
[C---:B------:R-:W-:Y:S01]  /*d1a0*/  FFMA.FTZ R113, R66.reuse, R106, -R113 ;  /* 0x0000006a42717223 */ /* 0x040fe20000010871 */
[----:B------:R-:W-:Y:S01]  /*d1b0*/  FFMA.FTZ R112, R66, R111, R112 ;  /* 0x0000006f42707223 */ /* 0x000fe20000010070 */
[-C--:B------:R-:W-:Y:S01]  /*d1c0*/  FMUL.FTZ R111, R71, R109.reuse ;  /* 0x0000006d476f7220 */ /* 0x080fe20000410000 */
[----:B------:R-:W-:Y:S01]  /*d1d0*/  FFMA.FTZ R106, R70, R109, -R67 ;  /* 0x0000006d466a7223 */ /* 0x000fe20000010843 */
[C---:B------:R-:W-:Y:S01]  /*d1e0*/  IMAD.U32 R7, R5.reuse, 0x10000, RZ ;  /* 0x0001000005077824 */ /* 0x040fe200078e00ff */
[----:B------:R-:W-:Y:S01]  /*d1f0*/  LOP3.LUT R4, R4, 0xffff0000, RZ, 0xc0, !PT ;  /* 0xffff000004047812 */ /* 0x000fe200078ec0ff */
[----:B------:R-:W-:Y:S01]  /*d200*/  IMAD.U32 R71, R110, 0x10000, RZ ;  /* 0x000100006e477824 */ /* 0x000fe200078e00ff */
[----:B------:R-:W-:Y:S01]  /*d210*/  LOP3.LUT R5, R5, 0xffff0000, RZ, 0xc0, !PT ;  /* 0xffff000005057812 */ /* 0x000fe200078ec0ff */
[----:B------:R-:W-:Y:S01]  /*d220*/  IMAD.U32 R67, R108, 0x10000, RZ ;  /* 0x000100006c437824 */ /* 0x000fe200078e00ff */
        /* <DEDUP_REMOVED lines=16> */
.L_x_1465:
[----:B------:R-:W-:Y:S05]  /*d330*/  BSYNC B2 ;  /* 0x0000000000027941 */ /* 0x000fea0003800000 */
.L_x_1464:
[----:B------:R-:W-:Y:S04]  /*d340*/  BSSY B2, `(.L_x_1466) ;  /* 0x0000030000027945 */ /* 0x000fe80003800000 */
[----:B------:R-:W-:Y:S05]  /*d350*/  @P2 BRA `(.L_x_1467) ;  /* 0x0000000000b82947 */ /* 0x000fea0003800000 */
[----:B0-----:R-:W0:Y:S01]  /*d360*/  LDS.128 R4, [R10] ;  /* 0x000000000a047984 */ /* 0x001e220000000c00 */
[----:B------:R-:W-:Y:S02]  /*d370*/  SHF.R.U64 R66, R62, 0x10, R63 ;  /* 0x000000103e427819 */ /* 0x000fe4000000123f */
[----:B------:R-:W-:Y:S02]  /*d380*/  SHF.R.U64 R62, R64, 0x10, R65 ;  /* 0x00000010403e7819 */ /* 0x000fe40000001241 */
[----:B------:R-:W-:Y:S02]  /*d390*/  SHF.R.U32.HI R63, RZ, 0x10, R63 ;  /* 0x00000010ff3f7819 */ /* 0x000fe4000001163f */
[----:B------:R-:W-:Y:S02]  /*d3a0*/  SHF.R.U32.HI R65, RZ, 0x10, R65 ;  /* 0x00000010ff417819 */ /* 0x000fe40000011641 */
[----:B------:R-:W-:Y:S02]  /*d3b0*/  PRMT R104, R104, 0x5410, R63 ;  /* 0x0000541068687816 */ /* 0x000fe4000000003f */
[----:B------:R-:W-:-:S02]  /*d3c0*/  PRMT R102, R102, 0x5410, R65 ;  /* 0x0000541066667816 */ /* 0x000fc40000000041 */
[----:B------:R-:W-:Y:S01]  /*d3d0*/  PRMT R105, R105, 0x5410, R66 ;  /* 0x0000541069697816 */ /* 0x000fe20000000042 */
[----:B------:R-:W-:Y:S01]  /*d3e0*/  IMAD.U32 R66, R104, 0x10000, RZ ;  /* 0x0001000068427824 */ /* 0x000fe200078e00ff */
[----:B------:R-:W-:Y:S01]  /*d3f0*/  PRMT R103, R103, 0x5410, R62 ;  /* 0x0000541067677816 */ /* 0x000fe2000000003e */
[C---:B------:R-:W-:Y:S01]  /*d400*/  IMAD.U32 R67, R102.reuse, 0x10000, RZ ;  /* 0x0001000066437824 */ /* 0x040fe200078e00ff */
[----:B------:R-:W-:Y:S02]  /*d410*/  LOP3.LUT R102, R102, 0xffff0000, RZ, 0xc0, !PT ;  /* 0xffff000066667812 */ /* 0x000fe400078ec0ff */
[----:B------:R-:W-:Y:S02]  /*d420*/  LOP3.LUT R104, R104, 0xffff0000, RZ, 0xc0, !PT ;  /* 0xffff000068687812 */ /* 0x000fe400078ec0ff */
[C---:B0-----:R-:W-:Y:S01]  /*d430*/  LOP3.LUT R63, R6.reuse, 0xffff0000, RZ, 0xc0, !PT ;  /* 0xffff0000063f7812 */ /* 0x041fe200078ec0ff */
[----:B------:R-:W-:Y:S01]  /*d440*/  IMAD.U32 R62, R6, 0x10000, RZ ;  /* 0x00010000063e7824 */ /* 0x000fe200078e00ff */
[C---:B------:R-:W-:Y:S01]  /*d450*/  LOP3.LUT R65, R7.reuse, 0xffff0000, RZ, 0xc0, !PT ;  /* 0xffff000007417812 */ /* 0x040fe200078ec0ff */
[----:B------:R-:W-:-:S02]  /*d460*/  IMAD.U32 R64, R7, 0x10000, RZ ;  /* 0x0001000007407824 */ /* 0x000fc400078e00ff */
[C---:B------:R-:W-:Y:S01]  /*d470*/  FMUL.FTZ R70, R63.reuse, R66 ;  /* 0x000000423f467220 */ /* 0x040fe20000410000 */
[-C--:B------:R-:W-:Y:S01]  /*d480*/  FMUL.FTZ R71, R63, R67.reuse ;  /* 0x000000433f477220 */ /* 0x080fe20000410000 */
[----:B------:R-:W-:Y:S01]  /*d490*/  FMUL.FTZ R63, R65, R102 ;  /* 0x00000066413f7220 */ /* 0x000fe20000410000 */
[----:B------:R-:W-:Y:S02]  /*d4a0*/  IMAD.U32 R6, R4, 0x10000, RZ ;  /* 0x0001000004067824 */ /* 0x000fe400078e00ff */
[C---:B------:R-:W-:Y:S01]  /*d4b0*/  FFMA.FTZ R107, R62.reuse, R67, R70 ;  /* 0x000000433e6b7223 */ /* 0x040fe20000010046 */
[----:B------:R-:W-:Y:S02]  /*d4c0*/  IMAD.U32 R7, R5, 0x10000, RZ ;  /* 0x0001000005077824 */ /* 0x000fe400078e00ff */
[----:B------:R-:W-:Y:S01]  /*d4d0*/  FFMA.FTZ R106, R62, R66, -R71 ;  /* 0x000000423e6a7223 */ /* 0x000fe20000010847 */
[-C--:B------:R-:W-:Y:S01]  /*d4e0*/  FMUL.FTZ R67, R65, R104.reuse ;  /* 0x0000006841437220 */ /* 0x080fe20000410000 */
[----:B------:R-:W-:Y:S01]  /*d4f0*/  LOP3.LUT R4, R4, 0xffff0000, RZ, 0xc0, !PT ;  /* 0xffff000004047812 */ /* 0x000fe200078ec0ff */
[C---:B------:R-:W-:Y:S01]  /*d500*/  FFMA.FTZ R104, R64.reuse, R104, -R63 ;  /* 0x0000006840687223 */ /* 0x040fe2000001083f */
[----:B------:R-:W-:Y:S01]  /*d510*/  LOP3.LUT R5, R5, 0xffff0000, RZ, 0xc0, !PT ;  /* 0xffff000005057812 */ /* 0x000fe200078ec0ff */
[C---:B------:R-:W-:Y:S01]  /*d520*/  IMAD.U32 R65, R103.reuse, 0x10000, RZ ;  /* 0x0001000067417824 */ /* 0x040fe200078e00ff */
[----:B------:R-:W-:Y:S01]  /*d530*/  LOP3.LUT R66, R103, 0xffff0000, RZ, 0xc0, !PT ;  /* 0xffff000067427812 */ /* 0x000fe200078ec0ff */
[C---:B------:R-:W-:Y:S01]  /*d540*/  IMAD.U32 R63, R105.reuse, 0x10000, RZ ;  /* 0x00010000693f7824 */ /* 0x040fe200078e00ff */
[----:B------:R-:W-:Y:S01]  /*d550*/  LOP3.LUT R62, R105, 0xffff0000, RZ, 0xc0, !PT ;  /* 0xffff0000693e7812 */ /* 0x000fe200078ec0ff */
        /* <DEDUP_REMOVED lines=14> */
.L_x_1467:
[----:B------:R-:W-:Y:S05]  /*d640*/  BSYNC B2 ;  /* 0x0000000000027941 */ /* 0x000fea0003800000 */
.L_x_1466:
[----:B------:R-:W-:Y:S04]  /*d650*/  BSSY B2, `(.L_x_1468) ;  /* 0x0000030000027945 */ /* 0x000fe80003800000 */
[----:B------:R-:W-:Y:S05]  /*d660*/  @P3 BRA `(.L_x_1469) ;  /* 0x0000000000b83947 */ /* 0x000fea0003800000 */
[----:B01----:R-:W0:Y:S01]  /*d670*/  LDS.128 R4, [R60+0x16400] ;  /* 0x016400003c047984 */ /* 0x003e220000000c00 */
[--C-:B------:R-:W-:Y:S02]  /*d680*/  SHF.R.U64 R63, R56, 0x10, R57.reuse ;  /* 0x00000010383f7819 */ /* 0x100fe40000001239 */
[----:B------:R-:W-:Y:S02]  /*d690*/  SHF.R.U32.HI R56, RZ, 0x10, R57 ;  /* 0x00000010ff387819 */ /* 0x000fe40000011639 */
[--C-:B------:R-:W-:Y:S02]  /*d6a0*/  SHF.R.U64 R57, R58, 0x10, R59.reuse ;  /* 0x000000103a397819 */ /* 0x100fe4000000123b */
        /* <DEDUP_REMOVED lines=13> */
[CC--:B------:R-:W-:Y:S01]  /*d780*/  FMUL.FTZ R64, R57.reuse, R62.reuse ;  /* 0x0000003e39407220 */ /* 0x0c0fe20000410000 */
[----:B------:R-:W-:Y:S01]  /*d790*/  FMUL.FTZ R65, R57, R63 ;  /* 0x0000003f39417220 */ /* 0x000fe20000410000 */
[C---:B------:R-:W-:Y:S01]  /*d7a0*/  FMUL.FTZ R57, R59.reuse, R99 ;  /* 0x000000633b397220 */ /* 0x040fe20000410000 */
[----:B------:R-:W-:Y:S02]  /*d7b0*/  IMAD.U32 R6, R4, 0x10000, RZ ;  /* 0x0001000004067824 */ /* 0x000fe400078e00ff */
        /* <DEDUP_REMOVED lines=9> */
[----:B------:R-:W-:Y:S01]  /*d850*/  FFMA.FTZ R62, R56, R62, -R65 ;  /* 0x0000003e383e7223 */ /* 0x000fe20000010841 */
        /* <DEDUP_REMOVED lines=15> */
.L_x_1469:
[----:B------:R-:W-:Y:S05]  /*d950*/  BSYNC B2 ;  /* 0x0000000000027941 */ /* 0x000fea0003800000 */
.L_x_1468:
[----:B------:R-:W-:Y:S04]  /*d960*/  BSSY B2, `(.L_x_1470) ;  /* 0x0000030000027945 */ /* 0x000fe80003800000 */
[----:B------:R-:W-:Y:S05]  /*d970*/  @P4 BRA `(.L_x_1471) ;  /* 0x0000000000b84947 */ /* 0x000fea0003800000 */
[----:B012---:R-:W0:Y:S01]  /*d980*/  LDS.128 R4, [R10+0x4000] ;  /* 0x004000000a047984 */ /* 0x007e220000000c00 */
        /* <DEDUP_REMOVED lines=45> */
.L_x_1471:
[----:B------:R-:W-:Y:S05]  /*dc60*/  BSYNC B2 ;  /* 0x0000000000027941 */ /* 0x000fea0003800000 */
.L_x_1470:
[----:B------:R-:W-:Y:S04]  /*dc70*/  BSSY B2, `(.L_x_1472) ;  /* 0x0000030000027945 */ /* 0x000fe80003800000 */
[----:B------:R-:W-:Y:S05]  /*dc80*/  @P5 BRA `(.L_x_1473) ;  /* 0x0000000000b85947 */ /* 0x000fea0003800000 */
[----:B0123--:R-:W0:Y:S01]  /*dc90*/  LDS.128 R4, [R60+0x1a400] ;  /* 0x01a400003c047984 */ /* 0x00fe220000000c00 */
        /* <DEDUP_REMOVED lines=45> */
.L_x_1473:
[----:B------:R-:W-:Y:S05]  /*df70*/  BSYNC B2 ;  /* 0x0000000000027941 */ /* 0x000fea0003800000 */
.L_x_1472:
[----:B------:R-:W-:Y:S05]  /*df80*/  @P6 BRA `(.L_x_1463) ;  /* 0x0000000000b86947 */ /* 0x000fea0003800000 */
[----:B01234-:R-:W0:Y:S01]  /*df90*/  LDS.128 R4, [R10+0x8000] ;  /* 0x008000000a047984 */ /* 0x01fe220000000c00 */
        /* <DEDUP_REMOVED lines=45> */
.L_x_1463:
[----:B------:R-:W-:Y:S05]  /*e270*/  BSYNC B1 ;  /* 0x0000000000017941 */ /* 0x000fea0003800000 */
.L_x_1462:
        /* <DEDUP_REMOVED lines=61> */
.L_x_1476:
[----:B------:R-:W-:Y:S05]  /*e650*/  BSYNC B1 ;  /* 0x0000000000017941 */ /* 0x000fea0003800000 */
.L_x_1475:
[----:B------:R-:W-:Y:S04]  /*e660*/  BSSY B1, `(.L_x_1477) ;  /* 0x0000030000017945 */ /* 0x000fe80003800000 */
[----:B------:R-:W-:Y:S05]  /*e670*/  @P1 BRA `(.L_x_1478) ;  /* 0x0000000000b81947 */ /* 0x000fea0003800000 */
[----:B0-----:R-:W0:Y:S01]  /*e680*/  LDS.128 R4, [R10+0x2000] ;  /* 0x002000000a047984 */ /* 0x001e220000000c00 */
[----:B------:R-:W-:Y:S02]  /*e690*/  SHF.R.U64 R41, R38, 0x10, R39 ;  /* 0x0000001026297819 */ /* 0x000fe40000001227 */
[----:B------:R-:W-:Y:S02]  /*e6a0*/  SHF.R.U64 R38, R36, 0x10, R37 ;  /* 0x0000001024267819 */ /* 0x000fe40000001225 */
[----:B------:R-:W-:Y:S02]  /*e6b0*/  SHF.R.U32.HI R40, RZ, 0x10, R39 ;  /* 0x00000010ff287819 */ /* 0x000fe40000011627 */
        /* <DEDUP_REMOVED lines=20> */
[----:B------:R-:W-:Y:S02]  /*e800*/  IMAD.U32 R7, R5, 0x10000, RZ ;  /* 0x0001000005077824 */ /* 0x000fe400078e00ff */
[----:B------:R-:W-:Y:S01]  /*e810*/  FFMA.FTZ R42, R36, R40, -R43 ;  /* 0x00000028242a7223 */ /* 0x000fe2000001082b */
        /* <DEDUP_REMOVED lines=8> */
[----:B------:R-:W-:-:S02]  /*e8a0*/  FMUL.FTZ R38, R4, R37 ;  /* 0x0000002504267220 */ /* 0x000fc40000410000 */
[C---:B------:R-:W-:Y:S01]  /*e8b0*/  FMUL.FTZ R40, R5.reuse, R36 ;  /* 0x0000002405287220 */ /* 0x040fe20000410000 */
[C---:B------:R-:W-:Y:S01]  /*e8c0*/  FFMA.FTZ R4, R6.reuse, R37, -R41 ;  /* 0x0000002506047223 */ /* 0x040fe20000010829 */
[-C--:B------:R-:W-:Y:S01]  /*e8d0*/  FMUL.FTZ R43, R5, R88.reuse ;  /* 0x00000058052b7220 */ /* 0x080fe20000410000 */
[----:B------:R-:W-:Y:S01]  /*e8e0*/  FFMA.FTZ R39, R6, R39, R38 ;  /* 0x0000002706277223 */ /* 0x000fe20000010026 */
[----:B------:R-:W-:Y:S01]  /*e8f0*/  FFMA.FTZ R5, R7, R88, -R40 ;  /* 0x0000005807057223 */ /* 0x000fe20000010828 */
[----:B------:R-:W-:Y:S01]  /*e900*/  F2FP.BF16.F32.PACK_AB R6, R45, R42 ;  /* 0x0000002a2d06723e */ /* 0x000fe200000010ff */
[----:B------:R-:W-:Y:S01]  /*e910*/  FFMA.FTZ R36, R7, R36, R43 ;  /* 0x0000002407247223 */ /* 0x000fe2000001002b */
[----:B------:R-:W-:Y:S02]  /*e920*/  F2FP.BF16.F32.PACK_AB R7, R44, R89 ;  /* 0x000000592c07723e */ /* 0x000fe400000010ff */
[----:B------:R-:W-:Y:S02]  /*e930*/  F2FP.BF16.F32.PACK_AB R4, R39, R4 ;  /* 0x000000042704723e */ /* 0x000fe400000010ff */
[----:B------:R-:W-:-:S05]  /*e940*/  F2FP.BF16.F32.PACK_AB R5, R36, R5 ;  /* 0x000000052405723e */ /* 0x000fca00000010ff */
[----:B------:R1:W-:Y:S02]  /*e950*/  STS.128 [R10+0x2000], R4 ;  /* 0x002000040a007388 */ /* 0x0003e40000000c00 */
.L_x_1478:
[----:B------:R-:W-:Y:S05]  /*e960*/  BSYNC B1 ;  /* 0x0000000000017941 */ /* 0x000fea0003800000 */
.L_x_1477:
        /* <DEDUP_REMOVED lines=48> */
.L_x_1480:
[----:B------:R-:W-:Y:S05]  /*ec70*/  BSYNC B1 ;  /* 0x0000000000017941 */ /* 0x000fea0003800000 */
.L_x_1479:
        /* <DEDUP_REMOVED lines=48> */
.L_x_1482:
[----:B------:R-:W-:Y:S05]  /*ef80*/  BSYNC B1 ;  /* 0x0000000000017941 */ /* 0x000fea0003800000 */
.L_x_1481:
[----:B------:R-:W-:Y:S04]  /*ef90*/  BSSY B1, `(.L_x_1483) ;  /* 0x0000030000017945 */ /* 0x000fe80003800000 */
[----:B------:R-:W-:Y:S05]  /*efa0*/  @P4 BRA `(.L_x_1484) ;  /* 0x0000000000b84947 */ /* 0x000fea0003800000 */
[----:B0123--:R-:W0:Y:S01]  /*efb0*/  LDS.128 R4, [R60+0x1c400] ;  /* 0x01c400003c047984 */ /* 0x00fe220000000c00 */
[----:B------:R-:W-:Y:S02]  /*efc0*/  SHF.R.U64 R29, R26, 0x10, R27 ;  /* 0x000000101a1d7819 */ /* 0x000fe4000000121b */
[----:B------:R-:W-:Y:S02]  /*efd0*/  SHF.R.U32.HI R28, RZ, 0x10, R25 ;  /* 0x00000010ff1c7819 */ /* 0x000fe40000011619 */
[----:B------:R-:W-:Y:S02]  /*efe0*/  SHF.R.U32.HI R26, RZ, 0x10, R27 ;  /* 0x00000010ff1a7819 */ /* 0x000fe4000001161b */
[----:B------:R-:W-:Y:S02]  /*eff0*/  SHF.R.U64 R27, R24, 0x10, R25 ;  /* 0x00000010181b7819 */ /* 0x000fe40000001219 */
[----:B------:R-:W-:Y:S02]  /*f000*/  PRMT R28, R13, 0x5410, R28 ;  /* 0x000054100d1c7816 */ /* 0x000fe4000000001c */
[----:B------:R-:W-:-:S02]  /*f010*/  PRMT R25, R15, 0x5410, R26 ;  /* 0x000054100f197816 */ /* 0x000fc4000000001a */
[----:B------:R-:W-:Y:S01]  /*f020*/  PRMT R24, R14, 0x5410, R29 ;  /* 0x000054100e187816 */ /* 0x000fe2000000001d */
[C---:B------:R-:W-:Y:S01]  /*f030*/  IMAD.U32 R29, R28.reuse, 0x10000, RZ ;  /* 0x000100001c1d7824 */ /* 0x040fe200078e00ff */
[----:B------:R-:W-:Y:S01]  /*f040*/  LOP3.LUT R28, R28, 0xffff0000, RZ, 0xc0, !PT ;  /* 0xffff00001c1c7812 */ /* 0x000fe200078ec0ff */
[C---:B------:R-:W-:Y:S01]  /*f050*/  IMAD.U32 R26, R25.reuse, 0x10000, RZ ;  /* 0x00010000191a7824 */ /* 0x040fe200078e00ff */
[----:B------:R-:W-:Y:S02]  /*f060*/  PRMT R27, R12, 0x5410, R27 ;  /* 0x000054100c1b7816 */ /* 0x000fe4000000001b */
[----:B------:R-:W-:Y:S02]  /*f070*/  LOP3.LUT R25, R25, 0xffff0000, RZ, 0xc0, !PT ;  /* 0xffff000019197812 */ /* 0x000fe400078ec0ff */
[C---:B0-----:R-:W-:Y:S01]  /*f080*/  LOP3.LUT R13, R6.reuse, 0xffff0000, RZ, 0xc0, !PT ;  /* 0xffff0000060d7812 */ /* 0x041fe200078ec0ff */
[----:B------:R-:W-:Y:S01]  /*f090*/  IMAD.U32 R12, R6, 0x10000, RZ ;  /* 0x00010000060c7824 */ /* 0x000fe200078e00ff */
[C---:B------:R-:W-:Y:S01]  /*f0a0*/  LOP3.LUT R15, R7.reuse, 0xffff0000, RZ, 0xc0, !PT ;  /* 0xffff0000070f7812 */ /* 0x040fe200078ec0ff */
[----:B------:R-:W-:-:S02]  /*f0b0*/  IMAD.U32 R14, R7, 0x10000, RZ ;  /* 0x00010000070e7824 */ /* 0x000fc400078e00ff */
[CC--:B------:R-:W-:Y:S01]  /*f0c0*/  FMUL.FTZ R31, R13.reuse, R29.reuse ;  /* 0x0000001d0d1f7220 */ /* 0x0c0fe20000410000 */
[----:B------:R-:W-:Y:S01]  /*f0d0*/  FMUL.FTZ R30, R13, R26 ;  /* 0x0000001a0d1e7220 */ /* 0x000fe20000410000 */
[----:B------:R-:W-:Y:S01]  /*f0e0*/  FMUL.FTZ R13, R15, R28 ;  /* 0x0000001c0f0d7220 */ /* 0x000fe20000410000 */
[----:B------:R-:W-:Y:S02]  /*f0f0*/  IMAD.U32 R6, R4, 0x10000, RZ ;  /* 0x0001000004067824 */ /* 0x000fe400078e00ff */
[C---:B------:R-:W-:Y:S01]  /*f100*/  FFMA.FTZ R31, R12.reuse, R26, -R31 ;  /* 0x0000001a0c1f7223 */ /* 0x040fe2000001081f */
[----:B------:R-:W-:Y:S01]  /*f110*/  FFMA.FTZ R30, R12, R29, R30 ;  /* 0x0000001d0c1e7223 */ /* 0x000fe2000001001e */
[-C--:B------:R-:W-:Y:S01]  /*f120*/  FFMA.FTZ R29, R14, R25.reuse, -R13 ;  /* 0x000000190e1d7223 */ /* 0x080fe2000001080d */
[C---:B------:R-:W-:Y:S01]  /*f130*/  IMAD.U32 R7, R5.reuse, 0x10000, RZ ;  /* 0x0001000005077824 */ /* 0x040fe200078e00ff */
[----:B------:R-:W-:Y:S01]  /*f140*/  LOP3.LUT R4, R4, 0xffff0000, RZ, 0xc0, !PT ;  /* 0xffff000004047812 */ /* 0x000fe200078ec0ff */
[C---:B------:R-:W-:Y:S01]  /*f150*/  IMAD.U32 R13, R24.reuse, 0x10000, RZ ;  /* 0x00010000180d7824 */ /* 0x040fe200078e00ff */
[----:B------:R-:W-:Y:S01]  /*f160*/  LOP3.LUT R5, R5, 0xffff0000, RZ, 0xc0, !PT ;  /* 0xffff000005057812 */ /* 0x000fe200078ec0ff */
[----:B------:R-:W-:Y:S01]  /*f170*/  FMUL.FTZ R33, R15, R25 ;  /* 0x000000190f217220 */ /* 0x000fe20000410000 */
[C---:B------:R-:W-:Y:S01]  /*f180*/  LOP3.LUT R12, R27.reuse, 0xffff0000, RZ, 0xc0, !PT ;  /* 0xffff00001b0c7812 */ /* 0x040fe200078ec0ff */
[----:B------:R-:W-:Y:S01]  /*f190*/  IMAD.U32 R15, R27, 0x10000, RZ ;  /* 0x000100001b0f7824 */ /* 0x000fe200078e00ff */
[----:B------:R-:W-:Y:S01]  /*f1a0*/  LOP3.LUT R24, R24, 0xffff0000, RZ, 0xc0, !PT ;  /* 0xffff000018187812 */ /* 0x000fe200078ec0ff */
[----:B------:R-:W-:Y:S01]  /*f1b0*/  FFMA.FTZ R28, R14, R28, R33 ;  /* 0x0000001c0e1c7223 */ /* 0x000fe20000010021 */
[C---:B------:R-:W-:Y:S01]  /*f1c0*/  FMUL.FTZ R14, R4.reuse, R13 ;  /* 0x0000000d040e7220 */ /* 0x040fe20000410000 */
[-C--:B------:R-:W-:Y:S01]  /*f1d0*/  FMUL.FTZ R25, R4, R15.reuse ;  /* 0x0000000f04197220 */ /* 0x080fe20000410000 */
[C---:B------:R-:W-:Y:S01]  /*f1e0*/  FMUL.FTZ R26, R5.reuse, R12 ;  /* 0x0000000c051a7220 */ /* 0x040fe20000410000 */
[-C--:B------:R-:W-:Y:S01]  /*f1f0*/  FMUL.FTZ R27, R5, R24.reuse ;  /* 0x00000018051b7220 */ /* 0x080fe20000410000 */
[C---:B------:R-:W-:Y:S01]  /*f200*/  FFMA.FTZ R15, R6.reuse, R15, R14 ;  /* 0x0000000f060f7223 */ /* 0x040fe2000001000e */
[----:B------:R-:W-:Y:S01]  /*f210*/  FFMA.FTZ R4, R6, R13, -R25 ;  /* 0x0000000d06047223 */ /* 0x000fe20000010819 */
[C---:B------:R-:W-:Y:S01]  /*f220*/  FFMA.FTZ R5, R7.reuse, R24, -R26 ;  /* 0x0000001807057223 */ /* 0x040fe2000001081a */
[----:B------:R-:W-:Y:S01]  /*f230*/  FFMA.FTZ R12, R7, R12, R27 ;  /* 0x0000000c070c7223 */ /* 0x000fe2000001001b */
[----:B------:R-:W-:-:S02]  /*f240*/  F2FP.BF16.F32.PACK_AB R6, R30, R31 ;  /* 0x0000001f1e06723e */ /* 0x000fc400000010ff */
[----:B------:R-:W-:Y:S02]  /*f250*/  F2FP.BF16.F32.PACK_AB R7, R28, R29 ;  /* 0x0000001d1c07723e */ /* 0x000fe400000010ff */
[----:B------:R-:W-:Y:S02]  /*f260*/  F2FP.BF16.F32.PACK_AB R4, R15, R4 ;  /* 0x000000040f04723e */ /* 0x000fe400000010ff */
[----:B------:R-:W-:-:S05]  /*f270*/  F2FP.BF16.F32.PACK_AB R5, R12, R5 ;  /* 0x000000050c05723e */ /* 0x000fca00000010ff */
[----:B------:R4:W-:Y:S02]  /*f280*/  STS.128 [R60+0x1c400], R4 ;  /* 0x01c400043c007388 */ /* 0x0009e40000000c00 */
.L_x_1484:
[----:B------:R-:W-:Y:S05]  /*f290*/  BSYNC B1 ;  /* 0x0000000000017941 */ /* 0x000fea0003800000 */
.L_x_1483:
[----:B------:R-:W-:Y:S05]  /*f2a0*/  @P5 BRA `(.L_x_1474) ;  /* 0x0000003800945947 */ /* 0x000fea0003800000 */
[----:B01234-:R-:W0:Y:S01]  /*f2b0*/  LDS.128 R4, [R10+0xa000] ;  /* 0x00a000000a047984 */ /* 0x01fe220000000c00 */
[----:B------:R-:W-:Y:S02]  /*f2c0*/  SHF.R.U64 R15, R8, 0x10, R9 ;  /* 0x00000010080f7819 */ /* 0x000fe40000001209 */
[----:B------:R-:W-:Y:S02]  /*f2d0*/  SHF.R.U64 R12, R20, 0x10, R21 ;  /* 0x00000010140c7819 */ /* 0x000fe40000001215 */
[----:B------:R-:W-:Y:S02]  /*f2e0*/  SHF.R.U32.HI R9, RZ, 0x10, R9 ;  /* 0x00000010ff097819 */ /* 0x000fe40000011609 */
[----:B------:R-:W-:Y:S02]  /*f2f0*/  SHF.R.U32.HI R20, RZ, 0x10, R21 ;  /* 0x00000010ff147819 */ /* 0x000fe40000011615 */
[----:B------:R-:W-:Y:S02]  /*f300*/  PRMT R14, R2, 0x5410, R9 ;  /* 0x00005410020e7816 */ /* 0x000fe40000000009 */
[----:B------:R-:W-:-:S02]  /*f310*/  PRMT R11, R11, 0x5410, R20 ;  /* 0x000054100b0b7816 */ /* 0x000fc40000000014 */
[C---:B------:R-:W-:Y:S01]  /*f320*/  LOP3.LUT R20, R14.reuse, 0xffff0000, RZ, 0xc0, !PT ;  /* 0xffff00000e147812 */ /* 0x040fe200078ec0ff */
[----:B------:R-:W-:Y:S01]  /*f330*/  IMAD.U32 R21, R14, 0x10000, RZ ;  /* 0x000100000e157824 */ /* 0x000fe200078e00ff */
[C---:B------:R-:W-:Y:S01]  /*f340*/  LOP3.LUT R14, R11.reuse, 0xffff0000, RZ, 0xc0, !PT ;  /* 0xffff00000b0e7812 */ /* 0x040fe200078ec0ff */
[----:B------:R-:W-:Y:S01]  /*f350*/  IMAD.U32 R13, R11, 0x10000, RZ ;  /* 0x000100000b0d7824 */ /* 0x000fe200078e00ff */
[----:B------:R-:W-:Y:S02]  /*f360*/  PRMT R15, R0, 0x5410, R15 ;  /* 0x00005410000f7816 */ /* 0x000fe4000000000f */
[----:B------:R-:W-:Y:S01]  /*f370*/  PRMT R12, R3, 0x5410, R12 ;  /* 0x00005410030c7816 */ /* 0x000fe2000000000c */
        /* <DEDUP_REMOVED lines=8> */
[----:B------:R-:W-:Y:S01]  /*f400*/  FMUL.FTZ R26, R7, R20 ;  /* 0x00000014071a7220 */ /* 0x000fe20000410000 */
[C---:B------:R-:W-:Y:S01]  /*f410*/  IMAD.U32 R3, R5.reuse, 0x10000, RZ ;  /* 0x0001000005037824 */ /* 0x040fe200078e00ff */
[----:B------:R-:W-:Y:S01]  /*f420*/  LOP3.LUT R4, R5, 0xffff0000, RZ, 0xc0, !PT ;  /* 0xffff000005047812 */ /* 0x000fe200078ec0ff */
[----:B------:R-:W-:Y:S01]  /*f430*/  FFMA.FTZ R24, R8, R21, R6 ;  /* 0x0000001508187223 */ /* 0x000fe20000010006 */
[-C--:B------:R-:W-:Y:S01]  /*f440*/  FMUL.FTZ R6, R7, R14.reuse ;  /* 0x0000000e07067220 */ /* 0x080fe20000410000 */
[C---:B------:R-:W-:Y:S01]  /*f450*/  IMAD.U32 R7, R15.reuse, 0x10000, RZ ;  /* 0x000100000f077824 */ /* 0x040fe200078e00ff */
[----:B------:R-:W-:Y:S01]  /*f460*/  LOP3.LUT R15, R15, 0xffff0000, RZ, 0xc0, !PT ;  /* 0xffff00000f0f7812 */ /* 0x000fe200078ec0ff */
[C---:B------:R-:W-:Y:S01]  /*f470*/  IMAD.U32 R5, R12.reuse, 0x10000, RZ ;  /* 0x000100000c057824 */ /* 0x040fe200078e00ff */
[----:B------:R-:W-:Y:S01]  /*f480*/  LOP3.LUT R12, R12, 0xffff0000, RZ, 0xc0, !PT ;  /* 0xffff00000c0c7812 */ /* 0x000fe200078ec0ff */
[----:B------:R-:W-:Y:S01]  /*f490*/  FFMA.FTZ R11, R8, R13, -R11 ;  /* 0x0000000d080b7223 */ /* 0x000fe2000001080b */
[C---:B------:R-:W-:Y:S01]  /*f4a0*/  FFMA.FTZ R26, R9.reuse, R14, -R26 ;  /* 0x0000000e091a7223 */ /* 0x040fe2000001081a */
        /* <DEDUP_REMOVED lines=13> */
[----:B------:R0:W-:Y:S01]  /*f580*/  STS.128 [R10+0xa000], R4 ;  /* 0x00a000040a007388 */ /* 0x0001e20000000c00 */
[----:B------:R-:W-:Y:S05]  /*f590*/  BRA `(.L_x_1474) ;  /* 0x0000003400d87947 */ /* 0x000fea0003800000 */
.L_x_1447:
[----:B------:R-:W0:Y:S01]  /*f5a0*/  LDC R78, c[0x0][0x428] ;  /* 0x00010a00ff4e7b82 */ /* 0x000e220000000800 */
[-C--:B------:R-:W-:Y:S01]  /*f5b0*/  ISETP.GE.AND P0, PT, R195, R8.reuse, PT ;  /* 0x00000008c300720c */ /* 0x080fe20003f06270 */
[----:B------:R-:W-:Y:S01]  /*f5c0*/  BSSY B1, `(.L_x_1485) ;  /* 0x000003f000017945 */ /* 0x000fe20003800000 */
[----:B------:R-:W-:Y:S01]  /*f5d0*/  ISETP.GE.AND P1, PT, R220, R8, PT ;  /* 0x00000008dc00720c */ /* 0x000fe20003f26270 */
[----:B------:R-:W-:Y:S01]  /*f5e0*/  IMAD.MOV.U32 R9, RZ, RZ, R61 ;  /* 0x000000ffff097224 */ /* 0x000fe200078e003d */
[----:B------:R-:W-:Y:S01]  /*f5f0*/  CS2R R40, SRZ ;  /* 0x0000000000287805 */ /* 0x000fe2000001ff00 */
[----:B------:R-:W-:Y:S01]  /*f600*/  IMAD.MOV.U32 R8, RZ, RZ, R72 ;  /* 0x000000ffff087224 */ /* 0x000fe200078e0048 */
[----:B------:R-:W-:Y:S01]  /*f610*/  CS2R R4, SRZ ;  /* 0x0000000000047805 */ /* 0x000fe2000001ff00 */
[----:B------:R-:W-:Y:S01]  /*f620*/  IMAD.MOV.U32 R10, RZ, RZ, R144 ;  /* 0x000000ffff0a7224 */ /* 0x000fe200078e0090 */
[----:B------:R-:W-:Y:S01]  /*f630*/  CS2R R6, SRZ ;  /* 0x0000000000067805 */ /* 0x000fe2000001ff00 */
[----:B------:R-:W-:Y:S01]  /*f640*/  IMAD.MOV.U32 R11, RZ, RZ, R77 ;  /* 0x000000ffff0b7224 */ /* 0x000fe200078e004d */
        /* <DEDUP_REMOVED lines=20> */
[----:B0-----:R-:W-:Y:S06]  /*f790*/  @P0 BRA `(.L_x_1486) ;  /* 0x0000000000840947 */ /* 0x001fec0003800000 */
[----:B------:R-:W-:Y:S01]  /*f7a0*/  IADD3 R4, P2, R84, R71, RZ ;  /* 0x0000004754047210 */ /* 0x000fe20007f5e0ff */
[----:B------:R-:W-:Y:S01]  /*f7b0*/  ULDC.64 UR4, c[0x0][0x3c8] ;  /* 0x0000f20000047ab9 */ /* 0x000fe20000000a00 */
[----:B------:R-:W-:Y:S01]  /*f7c0*/  IADD3 R0, P3, R87, R70, RZ ;  /* 0x0000004657007210 */ /* 0x000fe20007f7e0ff */
[----:B------:R-:W-:Y:S01]  /*f7d0*/  ULDC.64 UR6, c[0x0][0x3e0] ;  /* 0x0000f80000067ab9 */ /* 0x000fe20000000a00 */
[----:B------:R-:W-:Y:S01]  /*f7e0*/  CS2R R32, SRZ ;  /* 0x0000000000207805 */ /* 0x000fe2000001ff00 */
[----:B------:R-:W-:Y:S01]  /*f7f0*/  IMAD.X R7, R82, 0x1, R83, P2 ;  /* 0x0000000152077824 */ /* 0x000fe200010e0653 */
[----:B------:R-:W-:Y:S01]  /*f800*/  LEA R14, P2, R4, UR4, 0x1 ;  /* 0x00000004040e7c11 */ /* 0x000fe2000f8408ff */
[----:B------:R-:W-:Y:S01]  /*f810*/  IMAD.X R5, R85, 0x1, R80, P3 ;  /* 0x0000000155057824 */ /* 0x000fe200018e0650 */
[----:B------:R-:W-:Y:S01]  /*f820*/  LEA R20, P3, R0, UR6, 0x1 ;  /* 0x0000000600147c11 */ /* 0x000fe2000f8608ff */
[----:B------:R-:W-:Y:S01]  /*f830*/  ULDC UR4, c[0x0][0x3d4] ;  /* 0x0000f50000047ab9 */ /* 0x000fe20000000800 */
[----:B------:R-:W-:-:S02]  /*f840*/  LEA.HI.X R15, R4, UR5, R7, 0x1, P2 ;  /* 0x00000005040f7c11 */ /* 0x000fc400090f0c07 */
[----:B------:R-:W-:Y:S02]  /*f850*/  CS2R R34, SRZ ;  /* 0x0000000000227805 */ /* 0x000fe4000001ff00 */
[----:B------:R-:W-:Y:S02]  /*f860*/  LEA.HI.X R21, R0, UR7, R5, 0x1, P3 ;  /* 0x0000000700157c11 */ /* 0x000fe400098f0c05 */
[----:B------:R-:W-:Y:S02]  /*f870*/  CS2R R36, SRZ ;  /* 0x0000000000247805 */ /* 0x000fe4000001ff00 */
[----:B------:R-:W-:Y:S02]  /*f880*/  ISETP.GE.AND P2, PT, R192, UR4, PT ;  /* 0x00000004c0007c0c */ /* 0x000fe4000bf46270 */
        /* <DEDUP_REMOVED lines=12> */
[----:B------:R0:W5:Y:S04]  /*f950*/  @!P2 LDG.E.128 R32, desc[UR8][R14.64] ;  /* 0x000000080e20a981 */ /* 0x000168000c1e1d00 */
[----:B------:R0:W5:Y:S04]  /*f960*/  @!P3 LDG.E.128 R36, desc[UR8][R14.64+0x40] ;  /* 0x000040080e24b981 */ /* 0x000168000c1e1d00 */
[----:B------:R0:W5:Y:S04]  /*f970*/  @!P4 LDG.E.128 R60, desc[UR8][R14.64+0x80] ;  /* 0x000080080e3cc981 */ /* 0x000168000c1e1d00 */
[----:B------:R0:W5:Y:S04]  /*f980*/  @!P2 LDG.E.128 R4, desc[UR8][R20.64] ;  /* 0x000000081404a981 */ /* 0x000168000c1e1d00 */
[----:B------:R0:W5:Y:S04]  /*f990*/  @!P3 LDG.E.128 R24, desc[UR8][R20.64+0x40] ;  /* 0x000040081418b981 */ /* 0x000168000c1e1d00 */
[----:B------:R0:W5:Y:S02]  /*f9a0*/  @!P4 LDG.E.128 R28, desc[UR8][R20.64+0x80] ;  /* 0x00008008141cc981 */ /* 0x000164000c1e1d00 */
.L_x_1486:
[----:B------:R-:W-:Y:S05]  /*f9b0*/  BSYNC B1 ;  /* 0x0000000000017941 */ /* 0x000fea0003800000 */
.L_x_1485:
[----:B------:R-:W-:Y:S01]  /*f9c0*/  BSSY B1, `(.L_x_1487) ;  /* 0x0000027000017945 */ /* 0x000fe20003800000 */
[----:B-----5:R-:W-:Y:S01]  /*f9d0*/  IMAD.MOV.U32 R72, RZ, RZ, R4 ;  /* 0x000000ffff487224 */ /* 0x020fe200078e0004 */
[----:B------:R-:W-:Y:S01]  /*f9e0*/  CS2R R66, SRZ ;  /* 0x0000000000427805 */ /* 0x000fe2000001ff00 */
[----:B------:R-:W-:Y:S02]  /*f9f0*/  IMAD.MOV.U32 R73, RZ, RZ, R5 ;  /* 0x000000ffff497224 */ /* 0x000fe400078e0005 */
[----:B------:R-:W-:Y:S01]  /*fa00*/  IMAD.MOV.U32 R77, RZ, RZ, R6 ;  /* 0x000000ffff4d7224 */ /* 0x000fe200078e0006 */
[----:B------:R-:W-:Y:S06]  /*fa10*/  @P1 BRA `(.L_x_1488) ;  /* 0x0000000000841947 */ /* 0x000fec0003800000 */
[----:B------:R-:W-:Y:S01]  /*fa20*/  IADD3 R76, P2, P3, R71, R76, R84 ;  /* 0x0000004c474c7210 */ /* 0x000fe20007b5e054 */
[----:B------:R-:W-:Y:S01]  /*fa30*/  ULDC.64 UR4, c[0x0][0x3c8] ;  /* 0x0000f20000047ab9 */ /* 0x000fe20000000a00 */
[----:B------:R-:W-:Y:S01]  /*fa40*/  IADD3 R75, P4, P5, R70, R75, R87 ;  /* 0x0000004b464b7210 */ /* 0x000fe20007d9e057 */
[----:B------:R-:W-:Y:S01]  /*fa50*/  ULDC.64 UR6, c[0x0][0x3e0] ;  /* 0x0000f80000067ab9 */ /* 0x000fe20000000a00 */
[----:B0-----:R-:W-:Y:S02]  /*fa60*/  IADD3.X R15, R83, R74, R82, P2, P3 ;  /* 0x0000004a530f7210 */ /* 0x001fe400017e6452 */
[----:B------:R-:W-:Y:S02]  /*fa70*/  CS2R R52, SRZ ;  /* 0x0000000000347805 */ /* 0x000fe4000001ff00 */
[----:B------:R-:W-:Y:S01]  /*fa80*/  LEA R14, P2, R76, UR4, 0x1 ;  /* 0x000000044c0e7c11 */ /* 0x000fe2000f8408ff */
[----:B------:R-:W-:Y:S01]  /*fa90*/  ULDC UR4, c[0x0][0x3d4] ;  /* 0x0000f50000047ab9 */ /* 0x000fe20000000800 */
[----:B------:R-:W-:-:S02]  /*faa0*/  IADD3.X R0, R80, R69, R85, P4, P5 ;  /* 0x0000004550007210 */ /* 0x000fc400027ea455 */
[----:B------:R-:W-:Y:S02]  /*fab0*/  CS2R R54, SRZ ;  /* 0x0000000000367805 */ /* 0x000fe4000001ff00 */
[C---:B------:R-:W-:Y:S02]  /*fac0*/  LEA R20, P3, R75.reuse, UR6, 0x1 ;  /* 0x000000064b147c11 */ /* 0x040fe4000f8608ff */
[----:B------:R-:W-:Y:S02]  /*fad0*/  CS2R R56, SRZ ;  /* 0x0000000000387805 */ /* 0x000fe4000001ff00 */
[----:B------:R-:W-:Y:S02]  /*fae0*/  LEA.HI.X R15, R76, UR5, R15, 0x1, P2 ;  /* 0x000000054c0f7c11 */ /* 0x000fe400090f0c0f */
[----:B------:R-:W-:Y:S02]  /*faf0*/  CS2R R58, SRZ ;  /* 0x00000000003a7805 */ /* 0x000fe4000001ff00 */
[----:B------:R-:W-:-:S02]  /*fb00*/  LEA.HI.X R21, R75, UR7, R0, 0x1, P3 ;  /* 0x000000074b157c11 */ /* 0x000fc400098f0c00 */
        /* <DEDUP_REMOVED lines=18> */
.L_x_1488:
[----:B------:R-:W-:Y:S05]  /*fc30*/  BSYNC B1 ;  /* 0x0000000000017941 */ /* 0x000fea0003800000 */
.L_x_1487:
[----:B------:R-:W-:Y:S01]  /*fc40*/  IMAD.MOV.U32 R0, RZ, RZ, R7 ;  /* 0x000000ffff007224 */ /* 0x000fe200078e0007 */
[----:B------:R-:W-:Y:S01]  /*fc50*/  ISETP.NE.AND P2, PT, R78, 0x1, PT ;  /* 0x000000014e00780c */ /* 0x000fe20003f45270 */
[----:B01----:R-:W-:Y:S01]  /*fc60*/  IMAD.MOV.U32 R14, RZ, RZ, R24 ;  /* 0x000000ffff0e7224 */ /* 0x003fe200078e0018 */
[----:B------:R-:W-:Y:S01]  /*fc70*/  ULDC.64 UR4, c[0x0][0x3c8] ;  /* 0x0000f20000047ab9 */ /* 0x000fe20000000a00 */
        /* <DEDUP_REMOVED lines=10> */
[----:B------:R-:W0:Y:S01]  /*fd20*/  @P2 LDC R21, c[0x0][0x430] ;  /* 0x00010c00ff152b82 */ /* 0x000e220000000800 */
[----:B------:R-:W-:Y:S01]  /*fd30*/  PRMT R85, R15, 0x7610, R85 ;  /* 0x000076100f557816 */ /* 0x000fe20000000055 */
[----:B------:R-:W-:Y:S01]  /*fd40*/  IMAD.MOV.U32 R15, RZ, RZ, R32 ;  /* 0x000000ffff0f7224 */ /* 0x000fe200078e0020 */
[----:B------:R-:W-:Y:S01]  /*fd50*/  PRMT R84, R0, 0x7610, R84 ;  /* 0x0000761000547816 */ /* 0x000fe20000000054 */
[----:B------:R-:W-:Y:S01]  /*fd60*/  IMAD.MOV.U32 R0, RZ, RZ, R31 ;  /* 0x000000ffff007224 */ /* 0x000fe200078e001f */
[----:B------:R-:W-:Y:S01]  /*fd70*/  ULDC.64 UR6, c[0x0][0x3e0] ;  /* 0x0000f80000067ab9 */ /* 0x000fe20000000a00 */
[----:B------:R-:W-:Y:S01]  /*fd80*/  IMAD.MOV.U32 R20, RZ, RZ, R30 ;  /* 0x000000ffff147224 */ /* 0x000fe200078e001e */
[----:B------:R-:W-:Y:S01]  /*fd90*/  PRMT R111, R15, 0x7610, R111 ;  /* 0x000076100f6f7816 */ /* 0x000fe2000000006f */
[----:B------:R-:W1:Y:S01]  /*fda0*/  @P2 LDC R14, c[0x0][0x42c] ;  /* 0x00010b00ff0e2b82 */ /* 0x000e620000000800 */
[----:B------:R-:W-:Y:S01]  /*fdb0*/  PRMT R87, R0, 0x7610, R87 ;  /* 0x0000761000577816 */ /* 0x000fe20000000057 */
[----:B------:R-:W-:Y:S01]  /*fdc0*/  IMAD.MOV.U32 R0, RZ, RZ, R34 ;  /* 0x000000ffff007224 */ /* 0x000fe200078e0022 */
[----:B------:R-:W-:Y:S01]  /*fdd0*/  PRMT R86, R20, 0x7610, R86 ;  /* 0x0000761014567816 */ /* 0x000fe20000000056 */
        /* <DEDUP_REMOVED lines=12> */
[----:B------:R-:W-:Y:S01]  /*fea0*/  IMAD.MOV.U32 R20, RZ, RZ, R36 ;  /* 0x000000ffff147224 */ /* 0x000fe200078e0024 */
[----:B------:R-:W-:Y:S01]  /*feb0*/  PRMT R109, R77, 0x7610, R109 ;  /* 0x000076104d6d7816 */ /* 0x000fe2000000006d */
[----:B------:R-:W-:Y:S01]  /*fec0*/  IMAD.MOV.U32 R69, RZ, RZ, R63 ;  /* 0x000000ffff457224 */ /* 0x000fe200078e003f */
[----:B------:R-:W-:-:S02]  /*fed0*/  PRMT R102, R0, 0x7610, R102 ;  /* 0x0000761000667816 */ /* 0x000fc40000000066 */
[----:B------:R-:W-:Y:S01]  /*fee0*/  PRMT R100, R20, 0x7610, R100 ;  /* 0x0000761014647816 */ /* 0x000fe20000000064 */
[----:B------:R-:W-:Y:S01]  /*fef0*/  IMAD.MOV.U32 R20, RZ, RZ, R37 ;  /* 0x000000ffff147224 */ /* 0x000fe200078e0025 */
[----:B------:R-:W-:Y:S01]  /*ff00*/  PRMT R91, R69, 0x7610, R91 ;  /* 0x00007610455b7816 */ /* 0x000fe2000000005b */
[----:B-1----:R-:W-:-:S03]  /*ff10*/  @P2 IMAD.HI.U32 R0, R15, R14, RZ ;  /* 0x0000000e0f002227 */ /* 0x002fc600078e00ff */
[----:B------:R-:W-:Y:S01]  /*ff20*/  PRMT R101, R20, 0x7610, R101 ;  /* 0x0000761014657816 */ /* 0x000fe20000000065 */
[----:B------:R-:W-:Y:S01]  /*ff30*/  IMAD.MOV.U32 R14, RZ, RZ, R61 ;  /* 0x000000ffff0e7224 */ /* 0x000fe200078e003d */
[----:B0-----:R-:W-:Y:S01]  /*ff40*/  @P2 SHF.R.U32.HI R15, RZ, R21, R0 ;  /* 0x00000015ff0f2219 */ /* 0x001fe20000011600 */
[----:B-----5:R-:W-:Y:S02]  /*ff50*/  IMAD.MOV.U32 R0, RZ, RZ, R40 ;  /* 0x000000ffff007224 */ /* 0x020fe400078e0028 */
[----:B------:R-:W-:Y:S01]  /*ff60*/  IMAD.MOV.U32 R20, RZ, RZ, R60 ;  /* 0x000000ffff147224 */ /* 0x000fe200078e003c */
[----:B------:R-:W-:Y:S01]  /*ff70*/  PRMT R89, R14, 0x7610, R89 ;  /* 0x000076100e597816 */ /* 0x000fe20000000059 */
[----:B------:R-:W-:Y:S01]  /*ff80*/  IMAD.MOV.U32 R14, RZ, RZ, R41 ;  /* 0x000000ffff0e7224 */ /* 0x000fe200078e0029 */
[----:B------:R-:W-:Y:S01]  /*ff90*/  SHF.R.S32.HI R21, RZ, 0x1f, R15 ;  /* 0x0000001fff157819 */ /* 0x000fe2000001140f */
[----:B------:R-:W-:Y:S01]  /*ffa0*/  IMAD.WIDE.U32 R8, R15, R12, R8 ;  /* 0x0000000c0f087225 */ /* 0x000fe200078e0008 */
[----:B------:R-:W-:-:S02]  /*ffb0*/  PRMT R74, R0, 0x7610, R74 ;  /* 0x00007610004a7816 */ /* 0x000fc4000000004a */
[----:B------:R-:W-:Y:S01]  /*ffc0*/  PRMT R75, R14, 0x7610, R75 ;  /* 0x000076100e4b7816 */ /* 0x000fe2000000004b */
[C---:B------:R-:W-:Y:S01]  /*ffd0*/  IMAD R0, R21.reuse, R12, RZ ;  /* 0x0000000c15007224 */ /* 0x040fe200078e02ff */
[----:B------:R-:W-:Y:S01]  /*ffe0*/  PRMT R88, R20, 0x7610, R88 ;  /* 0x0000761014587816 */ /* 0x000fe20000000058 */
[-C--:B------:R-:W-:Y:S02]  /*fff0*/  IMAD R14, R21, R2.reuse, RZ ;  /* 0x00000002150e7224 */ /* 0x080fe400078e02ff */
[----:B------:R-:W-:-:S04]  /*10000*/  IMAD.WIDE.U32 R10, R15, R2, R10 ;  /* 0x000000020f0a7225 */ /* 0x000fc800078e000a */
[C---:B------:R-:W-:Y:S01]  /*10010*/  IMAD R13, R15.reuse, R13, R0 ;  /* 0x0000000d0f0d7224 */ /* 0x040fe200078e0200 */
[----:B------:R-:W-:Y:S01]  /*10020*/  LEA R0, P3, R10, UR6, 0x1 ;  /* 0x000000060a007c11 */ /* 0x000fe2000f8608ff */
[----:B------:R-:W-:Y:S01]  /*10030*/  IMAD R15, R15, R3, R14 ;  /* 0x000000030f0f7224 */ /* 0x000fe200078e020e */
[----:B------:R-:W-:Y:S01]  /*10040*/  LEA R3, P2, R8, UR4, 0x1 ;  /* 0x0000000408037c11 */ /* 0x000fe2000f8408ff */
[----:B------:R-:W-:Y:S01]  /*10050*/  IMAD.MOV.U32 R20, RZ, RZ, R62 ;  /* 0x000000ffff147224 */ /* 0x000fe200078e003e */
[----:B------:R-:W-:Y:S01]  /*10060*/  UMOV UR4, 0xffffffff ;  /* 0xffffffff00047882 */ /* 0x000fe20000000000 */
[----:B------:R-:W-:Y:S02]  /*10070*/  IMAD.MOV.U32 R2, RZ, RZ, R44 ;  /* 0x000000ffff027224 */ /* 0x000fe400078e002c */
[----:B------:R-:W-:Y:S01]  /*10080*/  IMAD.IADD R13, R9, 0x1, R13 ;  /* 0x00000001090d7824 */ /* 0x000fe200078e020d */
[----:B------:R-:W-:Y:S01]  /*10090*/  PRMT R90, R20, 0x7610, R90 ;  /* 0x00007610145a7816 */ /* 0x000fe2000000005a */
[----:B------:R-:W-:Y:S01]  /*100a0*/  IMAD.IADD R9, R11, 0x1, R15 ;  /* 0x000000010b097824 */ /* 0x000fe200078e020f */
[----:B------:R-:W-:Y:S01]  /*100b0*/  PRMT R72, R2, 0x7610, R72 ;  /* 0x0000761002487816 */ /* 0x000fe20000000048 */
[----:B------:R-:W-:Y:S01]  /*100c0*/  IMAD.MOV.U32 R20, RZ, RZ, R42 ;  /* 0x000000ffff147224 */ /* 0x000fe200078e002a */
[----:B------:R-:W-:Y:S01]  /*100d0*/  LEA.HI.X R8, R8, UR5, R13, 0x1, P2 ;  /* 0x0000000508087c11 */ /* 0x000fe200090f0c0d */
[----:B------:R-:W-:Y:S01]  /*100e0*/  IMAD.MOV.U32 R69, RZ, RZ, R43 ;  /* 0x000000ffff457224 */ /* 0x000fe200078e002b */
[----:B------:R-:W-:Y:S01]  /*100f0*/  LEA.HI.X R2, R10, UR7, R9, 0x1, P3 ;  /* 0x000000070a027c11 */ /* 0x000fe200098f0c09 */
[----:B------:R-:W-:Y:S01]  /*10100*/  IMAD.MOV.U32 R12, RZ, RZ, R45 ;  /* 0x000000ffff0c7224 */ /* 0x000fe200078e002d */
[----:B------:R-:W-:-:S02]  /*10110*/  PRMT R76, R20, 0x7610, R76 ;  /* 0x00007610144c7816 */ /* 0x000fc4000000004c */
[----:B------:R-:W-:Y:S02]  /*10120*/  PRMT R77, R69, 0x7610, R77 ;  /* 0x00007610454d7816 */ /* 0x000fe4000000004d */
[----:B------:R-:W-:Y:S02]  /*10130*/  PRMT R73, R12, 0x7610, R73 ;  /* 0x000076100c497816 */ /* 0x000fe40000000049 */
[----:B------:R-:W-:Y:S01]  /*10140*/  LEA.HI R9, R219, R219, RZ, 0x1 ;  /* 0x000000dbdb097211 */ /* 0x000fe200078f08ff */
[----:B------:R-:W-:Y:S06]  /*10150*/  BRA.DIV UR4, `(.L_x_1489) ;  /* 0x000001a604b87947 */ /* 0x000fec000b800000 */
.L_x_1761:
[----:B------:R-:W-:-:S03]  /*10160*/  UMOV UR4, 0xffffffff ;  /* 0xffffffff00047882 */ /* 0x000fc60000000000 */
[----:B------:R-:W-:Y:S05]  /*10170*/  BRA.DIV UR4, `(.L_x_1490) ;  /* 0x000001a604d87947 */ /* 0x000fea000b800000 */
.L_x_1764:
[----:B------:R-:W-:-:S03]  /*10180*/  UMOV UR4, 0xffffffff ;  /* 0xffffffff00047882 */ /* 0x000fc60000000000 */
[----:B------:R-:W-:Y:S05]  /*10190*/  BRA.DIV UR4, `(.L_x_1491) ;  /* 0x000001a604f87947 */ /* 0x000fea000b800000 */
.L_x_1767:
[----:B------:R-:W-:-:S03]  /*101a0*/  UMOV UR4, 0xffffffff ;  /* 0xffffffff00047882 */ /* 0x000fc60000000000 */
[----:B------:R-:W-:Y:S05]  /*101b0*/  BRA.DIV UR4, `(.L_x_1492) ;  /* 0x000001aa04187947 */ /* 0x000fea000b800000 */
.L_x_1770:
[----:B------:R-:W-:-:S03]  /*101c0*/  UMOV UR4, 0xffffffff ;  /* 0xffffffff00047882 */ /* 0x000fc60000000000 */
[----:B------:R-:W-:Y:S05]  /*101d0*/  BRA.DIV UR4, `(.L_x_1493) ;  /* 0x000001aa04387947 */ /* 0x000fea000b800000 */
.L_x_1773:
[----:B------:R-:W-:Y:S01]  /*101e0*/  UMOV UR4, 0xffffffff ;  /* 0xffffffff00047882 */ /* 0x000fe20000000000 */
[----:B------:R-:W-:Y:S02]  /*101f0*/  LOP3.LUT R8, R9, 0xfffffffe, RZ, 0xc0, !PT ;  /* 0xfffffffe09087812 */ /* 0x000fe400078ec0ff */
[----:B------:R-:W-:Y:S05]  /*10200*/  BRA.DIV UR4, `(.L_x_1494) ;  /* 0x000001aa04547947 */ /* 0x000fea000b800000 */
.L_x_1776:
[----:B------:R-:W-:Y:S01]  /*10210*/  UMOV UR4, 0xffffffff ;  /* 0xffffffff00047882 */ /* 0x000fe20000000000 */
[----:B------:R-:W-:Y:S02]  /*10220*/  IMAD.IADD R8, R219, 0x1, -R8 ;  /* 0x00000001db087824 */ /* 0x000fe400078e0a08 */
[----:B------:R-:W-:Y:S05]  /*10230*/  BRA.DIV UR4, `(.L_x_1495) ;  /* 0x000001aa04707947 */ /* 0x000fea000b800000 */
.L_x_1779:
[----:B------:R-:W-:Y:S01]  /*10240*/  UMOV UR4, 0xffffffff ;  /* 0xffffffff00047882 */ /* 0x000fe20000000000 */
[----:B------:R-:W-:Y:S02]  /*10250*/  SHF.L.U32 R8, R8, 0x1f, RZ ;  /* 0x0000001f08087819 */ /* 0x000fe400000006ff */
[----:B------:R-:W-:Y:S05]  /*10260*/  BRA.DIV UR4, `(.L_x_1496) ;  /* 0x000001aa048c7947 */ /* 0x000fea000b800000 */
.L_x_1782:
        /* <DEDUP_REMOVED lines=35> */
[----:B0-----:R-:W-:Y:S06]  /*104a0*/  @!P2 BRA `(.L_x_1498) ;  /* 0x000001a80024a947 */ /* 0x001fec0003800000 */
.L_x_1783:
[----:B------:R-:W-:Y:S05]  /*104b0*/  BSYNC B1 ;  /* 0x0000000000017941 */ /* 0x000fea0003800000 */
.L_x_1497:
[----:B------:R-:W-:Y:S01]  /*104c0*/  BSSY B1, `(.L_x_1499) ;  /* 0x0000145000017945 */ /* 0x000fe20003800000 */
[----:B------:R-:W-:Y:S02]  /*104d0*/  PRMT R70, R9, 0x7610, R70 ;  /* 0x0000761009467816 */ /* 0x000fe40000000046 */
[----:B------:R-:W-:Y:S01]  /*104e0*/  PRMT R71, R10, 0x7610, R71 ;  /* 0x000076100a477816 */ /* 0x000fe20000000047 */
[----:B------:R-:W-:Y:S06]  /*104f0*/  @P0 BRA `(.L_x_1500) ;  /* 0x0000001400040947 */ /* 0x000fec0003800000 */
[----:B------:R-:W1:Y:S01]  /*10500*/  LDC R104, c[0x0][0x3d4] ;  /* 0x0000f500ff687b82 */ /* 0x000e620000000800 */
[----:B------:R-:W-:Y:S01]  /*10510*/  BSSY B2, `(.L_x_1501) ;  /* 0x000006f000027945 */ /* 0x000fe20003800000 */
[-C--:B-1----:R-:W-:Y:S02]  /*10520*/  ISETP.GE.AND P0, PT, R192, R104.reuse, PT ;  /* 0x00000068c000720c */ /* 0x082fe40003f06270 */
[-C--:B------:R-:W-:Y:S02]  /*10530*/  ISETP.GE.AND P2, PT, R198, R104.reuse, PT ;  /* 0x00000068c600720c */ /* 0x080fe40003f46270 */
[----:B------:R-:W-:-:S09]  /*10540*/  ISETP.GE.AND P3, PT, R199, R104, PT ;  /* 0x00000068c700720c */ /* 0x000fd20003f66270 */
[----:B------:R-:W-:Y:S05]  /*10550*/  @P0 BRA `(.L_x_1502) ;  /* 0x0000000400a80947 */ /* 0x000fea0003800000 */
[----:B------:R-:W-:Y:S02]  /*10560*/  LEA.HI R10, R104, R223, RZ, 0x1d ;  /* 0x000000df680a7211 */ /* 0x000fe400078fe8ff */
[----:B------:R-:W-:Y:S02]  /*10570*/  LOP3.LUT R9, R207, 0x38, R192, 0xf8, !PT ;  /* 0x00000038cf097812 */ /* 0x000fe400078ef8c0 */
[----:B------:R-:W-:Y:S01]  /*10580*/  SHF.R.S32.HI R11, RZ, 0x1f, R10 ;  /* 0x0000001fff0b7819 */ /* 0x000fe2000001140a */
[----:B------:R-:W-:Y:S01]  /*10590*/  IMAD.SHL.U32 R12, R10, 0x8, RZ ;  /* 0x000000080a0c7824 */ /* 0x000fe200078e00ff */
[----:B0-----:R-:W-:Y:S02]  /*105a0*/  LOP3.LUT R8, R9, R208, RZ, 0x3c, !PT ;  /* 0x000000d009087212 */ /* 0x001fe400078e3cff */
[----:B------:R-:W-:Y:S02]  /*105b0*/  LEA.HI R11, R11, R10, RZ, 0x3 ;  /* 0x0000000a0b0b7211 */ /* 0x000fe400078f18ff */
[----:B------:R-:W-:Y:S01]  /*105c0*/  LOP3.LUT R9, R207, 0x38, R12, 0xf8, !PT ;  /* 0x00000038cf097812 */ /* 0x000fe200078ef80c */
[----:B------:R-:W-:Y:S01]  /*105d0*/  IMAD.IADD R8, R209, 0x1, R8 ;  /* 0x00000001d1087824 */ /* 0x000fe200078e0208 */
[----:B------:R-:W-:Y:S01]  /*105e0*/  SHF.R.U64 R116, R32, 0x10, R33 ;  /* 0x0000001020747819 */ /* 0x000fe20000001221 */
[----:B------:R-:W-:Y:S01]  /*105f0*/  IMAD.SHL.U32 R11, R11, 0x400, RZ ;  /* 0x000004000b0b7824 */ /* 0x000fe200078e00ff */
[----:B------:R-:W-:Y:S01]  /*10600*/  LOP3.LUT R9, R9, R208, RZ, 0x3c, !PT ;  /* 0x000000d009097212 */ /* 0x000fe200078e3cff */
[----:B------:R-:W-:Y:S01]  /*10610*/  IMAD R105, R8, 0x2, R17 ;  /* 0x0000000208697824 */ /* 0x000fe200078e0211 */
[----:B------:R-:W-:-:S02]  /*10620*/  SHF.R.U64 R32, R4, 0x10, R5 ;  /* 0x0000001004207819 */ /* 0x000fc40000001205 */
[----:B------:R-:W-:Y:S02]  /*10630*/  LOP3.LUT R8, R11, 0x7fffe000, RZ, 0xc0, !PT ;  /* 0x7fffe0000b087812 */ /* 0x000fe400078ec0ff */
[----:B------:R-:W-:Y:S02]  /*10640*/  SHF.R.U32.HI R5, RZ, 0x10, R5 ;  /* 0x00000010ff057819 */ /* 0x000fe40000011605 */
[----:B------:R-:W-:Y:S02]  /*10650*/  IADD3 R106, R9, R8, R209 ;  /* 0x00000008096a7210 */ /* 0x000fe40007ffe0d1 */
[----:B------:R-:W0:Y:S01]  /*10660*/  LDS.128 R8, [R105+0x12400] ;  /* 0x0124000069087984 */ /* 0x000e220000000c00 */
[----:B------:R-:W-:Y:S02]  /*10670*/  SHF.R.U64 R4, R6, 0x10, R7 ;  /* 0x0000001006047819 */ /* 0x000fe40000001207 */
[----:B------:R-:W-:Y:S01]  /*10680*/  IMAD R106, R106, 0x2, R17 ;  /* 0x000000026a6a7824 */ /* 0x000fe200078e0211 */
[----:B------:R-:W-:-:S02]  /*10690*/  SHF.R.U32.HI R7, RZ, 0x10, R7 ;  /* 0x00000010ff077819 */ /* 0x000fc40000011607 */
[----:B------:R-:W-:Y:S02]  /*106a0*/  PRMT R111, R111, 0x5410, R116 ;  /* 0x000054106f6f7816 */ /* 0x000fe40000000074 */
[----:B------:R-:W1:Y:S01]  /*106b0*/  LDS.128 R12, [R106+0x12400] ;  /* 0x012400006a0c7984 */ /* 0x000e620000000c00 */
[----:B------:R-:W-:Y:S02]  /*106c0*/  PRMT R115, R107, 0x5410, R32 ;  /* 0x000054106b737816 */ /* 0x000fe40000000020 */
[----:B------:R-:W-:Y:S01]  /*106d0*/  PRMT R116, R108, 0x5410, R5 ;  /* 0x000054106c747816 */ /* 0x000fe20000000005 */
[----:B------:R-:W-:Y:S01]  /*106e0*/  IMAD.U32 R107, R111, 0x10000, RZ ;  /* 0x000100006f6b7824 */ /* 0x000fe200078e00ff */
[----:B------:R-:W-:Y:S01]  /*106f0*/  PRMT R117, R109, 0x5410, R4 ;  /* 0x000054106d757816 */ /* 0x000fe20000000004 */
[----:B------:R-:W-:Y:S01]  /*10700*/  IMAD.U32 R108, R115, 0x10000, RZ ;  /* 0x00010000736c7824 */ /* 0x000fe200078e00ff */
[----:B------:R-:W-:Y:S01]  /*10710*/  PRMT R110, R110, 0x5410, R7 ;  /* 0x000054106e6e7816 */ /* 0x000fe20000000007 */
[----:B------:R-:W-:Y:S01]  /*10720*/  IMAD.U32 R109, R116, 0x10000, RZ ;  /* 0x00010000746d7824 */ /* 0x000fe200078e00ff */
[----:B------:R-:W-:-:S02]  /*10730*/  SHF.R.U32.HI R33, RZ, 0x10, R33 ;  /* 0x00000010ff217819 */ /* 0x000fc40000011621 */
[--C-:B------:R-:W-:Y:S02]  /*10740*/  SHF.R.U64 R34, R34, 0x10, R35.reuse ;  /* 0x0000001022227819 */ /* 0x100fe40000001223 */
[----:B------:R-:W-:Y:S02]  /*10750*/  SHF.R.U32.HI R35, RZ, 0x10, R35 ;  /* 0x00000010ff237819 */ /* 0x000fe40000011623 */
[----:B------:R-:W-:Y:S02]  /*10760*/  PRMT R112, R112, 0x5410, R33 ;  /* 0x0000541070707816 */ /* 0x000fe40000000021 */
[----:B------:R-:W-:Y:S02]  /*10770*/  PRMT R114, R114, 0x5410, R35 ;  /* 0x0000541072727816 */ /* 0x000fe40000000023 */
[----:B------:R-:W-:Y:S02]  /*10780*/  LOP3.LUT R115, R115, 0xffff0000, RZ, 0xc0, !PT ;  /* 0xffff000073737812 */ /* 0x000fe400078ec0ff */
[----:B------:R-:W-:-:S02]  /*10790*/  LOP3.LUT R111, R111, 0xffff0000, RZ, 0xc0, !PT ;  /* 0xffff00006f6f7812 */ /* 0x000fc400078ec0ff */
[----:B------:R-:W-:Y:S02]  /*107a0*/  PRMT R113, R113, 0x5410, R34 ;  /* 0x0000541071717816 */ /* 0x000fe40000000022 */
[----:B------:R-:W-:Y:S01]  /*107b0*/  LOP3.LUT R116, R116, 0xffff0000, RZ, 0xc0, !PT ;  /* 0xffff000074747812 */ /* 0x000fe200078ec0ff */
        /* <DEDUP_REMOVED lines=17> */
[----:B------:R-:W-:Y:S02]  /*108d0*/  IMAD.U32 R35, R15, 0x10000, RZ ;  /* 0x000100000f237824 */ /* 0x000fe400078e00ff */
[----:B------:R-:W-:Y:S01]  /*108e0*/  FFMA.FTZ R121, R4, R108, R121 ;  /* 0x0000006c04797223 */ /* 0x000fe20000010079 */
[----:B------:R-:W-:Y:S02]  /*108f0*/  IMAD.U32 R107, R110, 0x10000, RZ ;  /* 0x000100006e6b7824 */ /* 0x000fe400078e00ff */
[-C--:B------:R-:W-:Y:S01]  /*10900*/  FMUL.FTZ R33, R33, R11.reuse ;  /* 0x0000000b21217220 */ /* 0x080fe20000410000 */
[----:B------:R-:W-:Y:S02]  /*10910*/  IMAD.U32 R4, R114, 0x10000, RZ ;  /* 0x0001000072047824 */ /* 0x000fe400078e00ff */
[C---:B------:R-:W-:Y:S01]  /*10920*/  FFMA.FTZ R123, R6.reuse, R11, -R123 ;  /* 0x0000000b067b7223 */ /* 0x040fe2000001087b */
[C---:B------:R-:W-:Y:S01]  /*10930*/  FMUL.FTZ R11, R35.reuse, R107 ;  /* 0x0000006b230b7220 */ /* 0x040fe20000410000 */
[----:B------:R-:W-:Y:S01]  /*10940*/  FFMA.FTZ R33, R6, R109, R33 ;  /* 0x0000006d06217223 */ /* 0x000fe20000010021 */
[----:B------:R-:W-:Y:S01]  /*10950*/  FMUL.FTZ R108, R35, R4 ;  /* 0x00000004236c7220 */ /* 0x000fe20000410000 */
[----:B------:R-:W-:-:S02]  /*10960*/  IMAD.U32 R34, R14, 0x10000, RZ ;  /* 0x000100000e227824 */ /* 0x000fc400078e00ff */
[----:B------:R-:W-:Y:S01]  /*10970*/  FFMA.FTZ R35, R32, R4, -R11 ;  /* 0x0000000420237223 */ /* 0x000fe2000001080b */
[----:B------:R-:W-:Y:S01]  /*10980*/  FMUL.FTZ R4, R12, R115 ;  /* 0x000000730c047220 */ /* 0x000fe20000410000 */
[----:B------:R-:W-:Y:S02]  /*10990*/  IMAD.U32 R6, R117, 0x10000, RZ ;  /* 0x0001000075067824 */ /* 0x000fe400078e00ff */
[----:B------:R-:W-:Y:S01]  /*109a0*/  FFMA.FTZ R107, R32, R107, R108 ;  /* 0x0000006b206b7223 */ /* 0x000fe2000001006c */
[-C--:B------:R-:W-:Y:S01]  /*109b0*/  FMUL.FTZ R32, R12, R111.reuse ;  /* 0x0000006f0c207220 */ /* 0x080fe20000410000 */
[----:B------:R-:W-:Y:S01]  /*109c0*/  FFMA.FTZ R12, R5, R111, -R4 ;  /* 0x0000006f050c7223 */ /* 0x000fe20000010804 */
[----:B------:R-:W-:Y:S01]  /*109d0*/  LOP3.LUT R14, R14, 0xffff0000, RZ, 0xc0, !PT ;  /* 0xffff00000e0e7812 */ /* 0x000fe200078ec0ff */
[----:B------:R-:W-:Y:S01]  /*109e0*/  IMAD.U32 R4, R113, 0x10000, RZ ;  /* 0x0001000071047824 */ /* 0x000fe200078e00ff */
[----:B------:R-:W-:Y:S01]  /*109f0*/  LOP3.LUT R15, R15, 0xffff0000, RZ, 0xc0, !PT ;  /* 0xffff00000f0f7812 */ /* 0x000fe200078ec0ff */
[----:B------:R-:W-:Y:S01]  /*10a00*/  FMUL.FTZ R108, R34, R6 ;  /* 0x00000006226c7220 */ /* 0x000fe20000410000 */
[----:B------:R-:W-:Y:S01]  /*10a10*/  LOP3.LUT R117, R117, 0xffff0000, RZ, 0xc0, !PT ;  /* 0xffff000075757812 */ /* 0x000fe200078ec0ff */
[----:B------:R-:W-:Y:S01]  /*10a20*/  FFMA.FTZ R32, R5, R115, R32 ;  /* 0x0000007305207223 */ /* 0x000fe20000010020 */
[----:B------:R-:W-:Y:S01]  /*10a30*/  LOP3.LUT R110, R110, 0xffff0000, RZ, 0xc0, !PT ;  /* 0xffff00006e6e7812 */ /* 0x000fe200078ec0ff */
[-C--:B------:R-:W-:Y:S01]  /*10a40*/  FMUL.FTZ R34, R34, R4.reuse ;  /* 0x0000000422227220 */ /* 0x080fe20000410000 */
[----:B------:R-:W-:Y:S01]  /*10a50*/  LOP3.LUT R112, R112, 0xffff0000, RZ, 0xc0, !PT ;  /* 0xffff000070707812 */ /* 0x000fe200078ec0ff */
[----:B------:R-:W-:Y:S01]  /*10a60*/  FFMA.FTZ R108, R7, R4, -R108 ;  /* 0x00000004076c7223 */ /* 0x000fe2000001086c */
[----:B------:R-:W-:Y:S01]  /*10a70*/  LOP3.LUT R113, R113, 0xffff0000, RZ, 0xc0, !PT ;  /* 0xffff000071717812 */ /* 0x000fe200078ec0ff */
[----:B------:R-:W-:Y:S01]  /*10a80*/  FMUL.FTZ R11, R13, R116 ;  /* 0x000000740d0b7220 */ /* 0x000fe20000410000 */
[----:B------:R-:W-:Y:S01]  /*10a90*/  LOP3.LUT R114, R114, 0xffff0000, RZ, 0xc0, !PT ;  /* 0xffff000072727812 */ /* 0x000fe200078ec0ff */
[C---:B------:R-:W-:Y:S01]  /*10aa0*/  FMUL.FTZ R4, R14.reuse, R117 ;  /* 0x000000750e047220 */ /* 0x040fe20000410000 */
[----:B------:R-:W-:Y:S01]  /*10ab0*/  FMUL.FTZ R5, R15, R110 ;  /* 0x0000006e0f057220 */ /* 0x000fe20000410000 */
[----:B------:R-:W-:Y:S01]  /*10ac0*/  FMUL.FTZ R13, R13, R112 ;  /* 0x000000700d0d7220 */ /* 0x000fe20000410000 */
[-C--:B------:R-:W-:Y:S01]  /*10ad0*/  FMUL.FTZ R14, R14, R113.reuse ;  /* 0x000000710e0e7220 */ /* 0x080fe20000410000 */
[----:B------:R-:W-:Y:S01]  /*10ae0*/  FMUL.FTZ R15, R15, R114 ;  /* 0x000000720f0f7220 */ /* 0x000fe20000410000 */
[----:B------:R-:W-:Y:S01]  /*10af0*/  FFMA.FTZ R112, R8, R112, -R11 ;  /* 0x0000007008707223 */ /* 0x000fe2000001080b */
[----:B------:R-:W-:Y:S01]  /*10b00*/  FFMA.FTZ R113, R9, R113, -R4 ;  /* 0x0000007109717223 */ /* 0x000fe20000010804 */
[----:B------:R-:W-:Y:S01]  /*10b10*/  FFMA.FTZ R114, R10, R114, -R5 ;  /* 0x000000720a727223 */ /* 0x000fe20000010805 */
[----:B------:R-:W-:Y:S01]  /*10b20*/  FFMA.FTZ R116, R8, R116, R13 ;  /* 0x0000007408747223 */ /* 0x000fe2000001000d */
        /* <DEDUP_REMOVED lines=9> */
[----:B------:R1:W-:Y:S01]  /*10bc0*/  STS.128 [R105+0x12400], R4 ;  /* 0x0124000469007388 */ /* 0x0003e20000000c00 */
[----:B------:R-:W-:-:S02]  /*10bd0*/  F2FP.BF16.F32.PACK_AB R10, R117, R34 ;  /* 0x00000022750a723e */ /* 0x000fc400000010ff */
[----:B------:R-:W-:-:S05]  /*10be0*/  F2FP.BF16.F32.PACK_AB R11, R110, R107 ;  /* 0x0000006b6e0b723e */ /* 0x000fca00000010ff */
[----:B------:R1:W-:Y:S02]  /*10bf0*/  STS.128 [R106+0x12400], R8 ;  /* 0x012400086a007388 */ /* 0x0003e40000000c00 */
.L_x_1502:
[----:B------:R-:W-:Y:S05]  /*10c00*/  BSYNC B2 ;  /* 0x0000000000027941 */ /* 0x000fea0003800000 */
.L_x_1501:
[----:B------:R-:W-:Y:S04]  /*10c10*/  BSSY B2, `(.L_x_1503) ;  /* 0x0000068000027945 */ /* 0x000fe80003800000 */
[----:B------:R-:W-:Y:S05]  /*10c20*/  @P2 BRA `(.L_x_1504) ;  /* 0x0000000400982947 */ /* 0x000fea0003800000 */
[----:B-1----:R-:W-:Y:S02]  /*10c30*/  LEA.HI R4, R104, R225, RZ, 0x1d ;  /* 0x000000e168047211 */ /* 0x002fe400078fe8ff */
[----:B------:R-:W-:Y:S02]  /*10c40*/  SHF.R.U64 R35, R36, 0x10, R37 ;  /* 0x0000001024237819 */ /* 0x000fe40000001225 */
[----:B------:R-:W-:Y:S01]  /*10c50*/  SHF.R.S32.HI R5, RZ, 0x1f, R4 ;  /* 0x0000001fff057819 */ /* 0x000fe20000011404 */
[----:B------:R-:W-:Y:S01]  /*10c60*/  IMAD.SHL.U32 R6, R4, 0x8, RZ ;  /* 0x0000000804067824 */ /* 0x000fe200078e00ff */
[----:B------:R-:W-:Y:S02]  /*10c70*/  SHF.R.U64 R15, R24, 0x10, R25 ;  /* 0x00000010180f7819 */ /* 0x000fe40000001219 */
[----:B------:R-:W-:Y:S02]  /*10c80*/  LEA.HI R4, R5, R4, RZ, 0x3 ;  /* 0x0000000405047211 */ /* 0x000fe400078f18ff */
[----:B------:R-:W-:-:S02]  /*10c90*/  LOP3.LUT R5, R207, 0x38, R6, 0xf8, !PT ;  /* 0x00000038cf057812 */ /* 0x000fc400078ef806 */
[----:B------:R-:W-:Y:S01]  /*10ca0*/  SHF.R.U32.HI R36, RZ, 0x10, R37 ;  /* 0x00000010ff247819 */ /* 0x000fe20000011625 */
[----:B------:R-:W-:Y:S01]  /*10cb0*/  IMAD.SHL.U32 R4, R4, 0x400, RZ ;  /* 0x0000040004047824 */ /* 0x000fe200078e00ff */
[----:B------:R-:W-:Y:S02]  /*10cc0*/  LOP3.LUT R5, R5, R208, RZ, 0x3c, !PT ;  /* 0x000000d005057212 */ /* 0x000fe400078e3cff */
[----:B------:R-:W-:Y:S02]  /*10cd0*/  PRMT R100, R100, 0x5410, R35 ;  /* 0x0000541064647816 */ /* 0x000fe40000000023 */
[----:B------:R-:W-:Y:S02]  /*10ce0*/  LOP3.LUT R4, R4, 0x7fffe000, RZ, 0xc0, !PT ;  /* 0x7fffe00004047812 */ /* 0x000fe400078ec0ff */
[----:B------:R-:W-:Y:S01]  /*10cf0*/  PRMT R96, R96, 0x5410, R15 ;  /* 0x0000541060607816 */ /* 0x000fe2000000000f */
[----:B------:R-:W-:Y:S01]  /*10d00*/  IMAD.U32 R34, R100, 0x10000, RZ ;  /* 0x0001000064227824 */ /* 0x000fe200078e00ff */
[----:B------:R-:W-:-:S02]  /*10d10*/  IADD3 R12, R5, R4, R209 ;  /* 0x00000004050c7210 */ /* 0x000fc40007ffe0d1 */
[----:B------:R-:W1:Y:S01]  /*10d20*/  LDS.128 R4, [R232] ;  /* 0x00000000e8047984 */ /* 0x000e620000000c00 */
[----:B------:R-:W-:Y:S02]  /*10d30*/  SHF.R.U64 R13, R26, 0x10, R27 ;  /* 0x000000101a0d7819 */ /* 0x000fe4000000121b */
[----:B------:R-:W-:Y:S01]  /*10d40*/  IMAD R12, R12, 0x2, R17 ;  /* 0x000000020c0c7824 */ /* 0x000fe200078e0211 */
[----:B------:R-:W-:Y:S02]  /*10d50*/  SHF.R.U32.HI R24, RZ, 0x10, R25 ;  /* 0x00000010ff187819 */ /* 0x000fe40000011619 */
[----:B------:R-:W-:Y:S02]  /*10d60*/  SHF.R.U32.HI R26, RZ, 0x10, R27 ;  /* 0x00000010ff1a7819 */ /* 0x000fe4000001161b */
[----:B0-----:R-:W0:Y:S01]  /*10d70*/  LDS.128 R8, [R12+0x12400] ;  /* 0x012400000c087984 */ /* 0x001e220000000c00 */
[--C-:B------:R-:W-:Y:S02]  /*10d80*/  SHF.R.U64 R33, R38, 0x10, R39.reuse ;  /* 0x0000001026217819 */ /* 0x100fe40000001227 */
[----:B------:R-:W-:-:S02]  /*10d90*/  SHF.R.U32.HI R38, RZ, 0x10, R39 ;  /* 0x00000010ff267819 */ /* 0x000fc40000011627 */
[----:B------:R-:W-:Y:S01]  /*10da0*/  PRMT R101, R101, 0x5410, R36 ;  /* 0x0000541065657816 */ /* 0x000fe20000000024 */
[----:B------:R-:W-:Y:S01]  /*10db0*/  IMAD.U32 R36, R96, 0x10000, RZ ;  /* 0x0001000060247824 */ /* 0x000fe200078e00ff */
[----:B------:R-:W-:Y:S02]  /*10dc0*/  PRMT R97, R97, 0x5410, R24 ;  /* 0x0000541061617816 */ /* 0x000fe40000000018 */
[----:B------:R-:W-:Y:S02]  /*10dd0*/  PRMT R99, R99, 0x5410, R26 ;  /* 0x0000541063637816 */ /* 0x000fe4000000001a */
[----:B------:R-:W-:Y:S02]  /*10de0*/  PRMT R103, R103, 0x5410, R38 ;  /* 0x0000541067677816 */ /* 0x000fe40000000026 */
[----:B------:R-:W-:Y:S01]  /*10df0*/  PRMT R98, R98, 0x5410, R13 ;  /* 0x0000541062627816 */ /* 0x000fe2000000000d */
[----:B------:R-:W-:Y:S01]  /*10e00*/  IMAD.U32 R35, R99, 0x10000, RZ ;  /* 0x0001000063237824 */ /* 0x000fe200078e00ff */
[----:B------:R-:W-:Y:S01]  /*10e10*/  PRMT R102, R102, 0x5410, R33 ;  /* 0x0000541066667816 */ /* 0x000fe20000000021 */
[----:B------:R-:W-:-:S02]  /*10e20*/  IMAD.U32 R33, R97, 0x10000, RZ ;  /* 0x0001000061217824 */ /* 0x000fc400078e00ff */
[C---:B-1----:R-:W-:Y:S01]  /*10e30*/  IMAD.U32 R13, R4.reuse, 0x10000, RZ ;  /* 0x00010000040d7824 */ /* 0x042fe200078e00ff */
[----:B------:R-:W-:Y:S01]  /*10e40*/  LOP3.LUT R4, R4, 0xffff0000, RZ, 0xc0, !PT ;  /* 0xffff000004047812 */ /* 0x000fe200078ec0ff */
[C---:B------:R-:W-:Y:S01]  /*10e50*/  IMAD.U32 R14, R5.reuse, 0x10000, RZ ;  /* 0x00010000050e7824 */ /* 0x040fe200078e00ff */
[----:B------:R-:W-:Y:S01]  /*10e60*/  LOP3.LUT R5, R5, 0xffff0000, RZ, 0xc0, !PT ;  /* 0xffff000005057812 */ /* 0x000fe200078ec0ff */
        /* <DEDUP_REMOVED lines=14> */
[----:B------:R-:W-:Y:S02]  /*10f50*/  IMAD.U32 R13, R103, 0x10000, RZ ;  /* 0x00010000670d7824 */ /* 0x000fe400078e00ff */
[C---:B------:R-:W-:Y:S01]  /*10f60*/  FMUL.FTZ R105, R32.reuse, R35 ;  /* 0x0000002320697220 */ /* 0x040fe20000410000 */
[----:B------:R-:W-:Y:S01]  /*10f70*/  IMAD.U32 R25, R101, 0x10000, RZ ;  /* 0x0001000065197824 */ /* 0x000fe200078e00ff */
[----:B------:R-:W-:Y:S01]  /*10f80*/  LOP3.LUT R11, R11, 0xffff0000, RZ, 0xc0, !PT ;  /* 0xffff00000b0b7812 */ /* 0x000fe200078ec0ff */
[-C--:B------:R-:W-:Y:S01]  /*10f90*/  FMUL.FTZ R32, R32, R13.reuse ;  /* 0x0000000d20207220 */ /* 0x080fe20000410000 */
[----:B------:R-:W-:Y:S01]  /*10fa0*/  FFMA.FTZ R105, R24, R13, -R105 ;  /* 0x0000000d18697223 */ /* 0x000fe20000010869 */
[-C--:B------:R-:W-:Y:S01]  /*10fb0*/  FMUL.FTZ R39, R26, R25.reuse ;  /* 0x000000191a277220 */ /* 0x080fe20000410000 */
[----:B------:R-:W-:Y:S01]  /*10fc0*/  FFMA.FTZ R37, R14, R25, -R37 ;  /* 0x000000190e257223 */ /* 0x000fe20000010825 */
[----:B------:R-:W-:Y:S01]  /*10fd0*/  LOP3.LUT R25, R96, 0xffff0000, RZ, 0xc0, !PT ;  /* 0xffff000060197812 */ /* 0x000fe200078ec0ff */
[----:B------:R-:W-:Y:S01]  /*10fe0*/  FFMA.FTZ R34, R24, R35, R32 ;  /* 0x0000002318227223 */ /* 0x000fe20000010020 */
[----:B------:R-:W-:Y:S01]  /*10ff0*/  LOP3.LUT R13, R100, 0xffff0000, RZ, 0xc0, !PT ;  /* 0xffff0000640d7812 */ /* 0x000fe200078ec0ff */
[----:B------:R-:W-:Y:S01]  /*11000*/  FFMA.FTZ R39, R14, R33, R39 ;  /* 0x000000210e277223 */ /* 0x000fe20000010027 */
[----:B------:R-:W-:Y:S01]  /*11010*/  LOP3.LUT R24, R97, 0xffff0000, RZ, 0xc0, !PT ;  /* 0xffff000061187812 */ /* 0x000fe200078ec0ff */
[C---:B------:R-:W-:Y:S01]  /*11020*/  FMUL.FTZ R33, R8.reuse, R25 ;  /* 0x0000001908217220 */ /* 0x040fe20000410000 */
[----:B------:R-:W-:Y:S01]  /*11030*/  LOP3.LUT R14, R101, 0xffff0000, RZ, 0xc0, !PT ;  /* 0xffff0000650e7812 */ /* 0x000fe200078ec0ff */
[----:B------:R-:W-:Y:S01]  /*11040*/  FMUL.FTZ R35, R8, R13 ;  /* 0x0000000d08237220 */ /* 0x000fe20000410000 */
[----:B------:R-:W-:-:S02]  /*11050*/  IMAD.U32 R27, R10, 0x10000, RZ ;  /* 0x000100000a1b7824 */ /* 0x000fc400078e00ff */
[C---:B------:R-:W-:Y:S01]  /*11060*/  FMUL.FTZ R32, R9.reuse, R24 ;  /* 0x0000001809207220 */ /* 0x040fe20000410000 */
[----:B------:R-:W-:Y:S02]  /*11070*/  IMAD.U32 R26, R98, 0x10000, RZ ;  /* 0x00010000621a7824 */ /* 0x000fe400078e00ff */
[C---:B------:R-:W-:Y:S01]  /*11080*/  FFMA.FTZ R33, R4.reuse, R13, -R33 ;  /* 0x0000000d04217223 */ /* 0x040fe20000010821 */
[----:B------:R-:W-:Y:S01]  /*11090*/  FMUL.FTZ R9, R9, R14 ;  /* 0x0000000e09097220 */ /* 0x000fe20000410000 */
[----:B------:R-:W-:Y:S01]  /*110a0*/  FFMA.FTZ R35, R4, R25, R35 ;  /* 0x0000001904237223 */ /* 0x000fe20000010023 */
[----:B------:R-:W-:Y:S02]  /*110b0*/  IMAD.U32 R8, R102, 0x10000, RZ ;  /* 0x0001000066087824 */ /* 0x000fe400078e00ff */
[----:B------:R-:W-:Y:S01]  /*110c0*/  FMUL.FTZ R4, R27, R26 ;  /* 0x0000001a1b047220 */ /* 0x000fe20000410000 */
[C---:B------:R-:W-:Y:S01]  /*110d0*/  FFMA.FTZ R32, R5.reuse, R14, -R32 ;  /* 0x0000000e05207223 */ /* 0x040fe20000010820 */
[----:B------:R-:W-:Y:S01]  /*110e0*/  FFMA.FTZ R24, R5, R24, R9 ;  /* 0x0000001805187223 */ /* 0x000fe20000010009 */
[----:B------:R-:W-:Y:S01]  /*110f0*/  LOP3.LUT R10, R10, 0xffff0000, RZ, 0xc0, !PT ;  /* 0xffff00000a0a7812 */ /* 0x000fe200078ec0ff */
[-C--:B------:R-:W-:Y:S01]  /*11100*/  FMUL.FTZ R14, R27, R8.reuse ;  /* 0x000000081b0e7220 */ /* 0x080fe20000410000 */
[----:B------:R-:W-:Y:S01]  /*11110*/  FFMA.FTZ R13, R15, R8, -R4 ;  /* 0x000000080f0d7223 */ /* 0x000fe20000010804 */
[----:B------:R-:W-:-:S02]  /*11120*/  LOP3.LUT R9, R98, 0xffff0000, RZ, 0xc0, !PT ;  /* 0xffff000062097812 */ /* 0x000fc400078ec0ff */
[----:B------:R-:W-:Y:S01]  /*11130*/  LOP3.LUT R5, R102, 0xffff0000, RZ, 0xc0, !PT ;  /* 0xffff000066057812 */ /* 0x000fe200078ec0ff */
[----:B------:R-:W-:Y:S01]  /*11140*/  FFMA.FTZ R14, R15, R26, R14 ;  /* 0x0000001a0f0e7223 */ /* 0x000fe2000001000e */
[----:B------:R-:W-:Y:S01]  /*11150*/  LOP3.LUT R8, R99, 0xffff0000, RZ, 0xc0, !PT ;  /* 0xffff000063087812 */ /* 0x000fe200078ec0ff */
[C---:B------:R-:W-:Y:S01]  /*11160*/  FMUL.FTZ R15, R10.reuse, R9 ;  /* 0x000000090a0f7220 */ /* 0x040fe20000410000 */
[----:B------:R-:W-:Y:S01]  /*11170*/  LOP3.LUT R4, R103, 0xffff0000, RZ, 0xc0, !PT ;  /* 0xffff000067047812 */ /* 0x000fe200078ec0ff */
[-C--:B------:R-:W-:Y:S02]  /*11180*/  FMUL.FTZ R26, R10, R5.reuse ;  /* 0x000000050a1a7220 */ /* 0x080fe40000410000 */
        /* <DEDUP_REMOVED lines=16> */
.L_x_1504:
[----:B------:R-:W-:Y:S05]  /*11290*/  BSYNC B2 ;  /* 0x0000000000027941 */ /* 0x000fea0003800000 */
.L_x_1503:
[----:B------:R-:W-:Y:S05]  /*112a0*/  @P3 BRA `(.L_x_1500) ;  /* 0x0000000400983947 */ /* 0x000fea0003800000 */
[----:B------:R-:W-:Y:S02]  /*112b0*/  LEA.HI R104, R104, R230, RZ, 0x1d ;  /* 0x000000e668687211 */ /* 0x000fe400078fe8ff */
[----:B------:R-:W-:Y:S02]  /*112c0*/  SHF.R.U64 R27, R60, 0x10, R61 ;  /* 0x000000103c1b7819 */ /* 0x000fe4000000123d */
[----:B-12---:R-:W-:Y:S01]  /*112d0*/  SHF.R.S32.HI R5, RZ, 0x1f, R104 ;  /* 0x0000001fff057819 */ /* 0x006fe20000011468 */
        /* <DEDUP_REMOVED lines=13> */
[----:B------:R-:W-:Y:S02]  /*113b0*/  SHF.R.U32.HI R60, RZ, 0x10, R61 ;  /* 0x00000010ff3c7819 */ /* 0x000fe4000001163d */
[----:B------:R-:W-:Y:S01]  /*113c0*/  IMAD R104, R104, 0x2, R17 ;  /* 0x0000000268687824 */ /* 0x000fe200078e0211 */
[----:B------:R-:W-:Y:S02]  /*113d0*/  SHF.R.U64 R25, R62, 0x10, R63 ;  /* 0x000000103e197819 */ /* 0x000fe4000000123f */
[--C-:B------:R-:W-:Y:S02]  /*113e0*/  SHF.R.U64 R13, R30, 0x10, R31.reuse ;  /* 0x000000101e0d7819 */ /* 0x100fe4000000121f */
[----:B0-----:R-:W0:Y:S01]  /*113f0*/  LDS.128 R8, [R104+0x12400] ;  /* 0x0124000068087984 */ /* 0x001e220000000c00 */
[----:B------:R-:W-:Y:S02]  /*11400*/  PRMT R85, R85, 0x5410, R28 ;  /* 0x0000541055557816 */ /* 0x000fe4000000001c */
[----:B------:R-:W-:Y:S01]  /*11410*/  SHF.R.U32.HI R30, RZ, 0x10, R31 ;  /* 0x00000010ff1e7819 */ /* 0x000fe2000001161f */
[----:B------:R-:W-:Y:S01]  /*11420*/  IMAD.U32 R31, R84, 0x10000, RZ ;  /* 0x00010000541f7824 */ /* 0x000fe200078e00ff */
[----:B------:R-:W-:Y:S01]  /*11430*/  SHF.R.U32.HI R62, RZ, 0x10, R63 ;  /* 0x00000010ff3e7819 */ /* 0x000fe2000001163f */
[----:B------:R-:W-:Y:S01]  /*11440*/  IMAD.U32 R28, R85, 0x10000, RZ ;  /* 0x00010000551c7824 */ /* 0x000fe200078e00ff */
[----:B------:R-:W-:-:S02]  /*11450*/  PRMT R89, R89, 0x5410, R60 ;  /* 0x0000541059597816 */ /* 0x000fc4000000003c */
[----:B------:R-:W-:Y:S02]  /*11460*/  PRMT R90, R90, 0x5410, R25 ;  /* 0x000054105a5a7816 */ /* 0x000fe40000000019 */
[----:B------:R-:W-:Y:S02]  /*11470*/  PRMT R87, R87, 0x5410, R30 ;  /* 0x0000541057577816 */ /* 0x000fe4000000001e */
[----:B------:R-:W-:Y:S02]  /*11480*/  PRMT R91, R91, 0x5410, R62 ;  /* 0x000054105b5b7816 */ /* 0x000fe4000000003e */
[----:B------:R-:W-:Y:S01]  /*11490*/  PRMT R86, R86, 0x5410, R13 ;  /* 0x0000541056567816 */ /* 0x000fe2000000000d */
[----:B------:R-:W-:Y:S02]  /*114a0*/  IMAD.U32 R30, R87, 0x10000, RZ ;  /* 0x00010000571e7824 */ /* 0x000fe400078e00ff */
        /* <DEDUP_REMOVED lines=16> */
[----:B------:R-:W-:Y:S02]  /*115b0*/  IMAD.U32 R27, R11, 0x10000, RZ ;  /* 0x000100000b1b7824 */ /* 0x000fe400078e00ff */
[C---:B------:R-:W-:Y:S01]  /*115c0*/  FFMA.FTZ R33, R12.reuse, R29, -R33 ;  /* 0x0000001d0c217223 */ /* 0x040fe20000010821 */
[----:B------:R-:W-:Y:S01]  /*115d0*/  FFMA.FTZ R35, R12, R31, R35 ;  /* 0x0000001f0c237223 */ /* 0x000fe20000010023 */
[----:B------:R-:W-:Y:S02]  /*115e0*/  IMAD.U32 R12, R91, 0x10000, RZ ;  /* 0x000100005b0c7824 */ /* 0x000fe400078e00ff */
[-C--:B------:R-:W-:Y:S01]  /*115f0*/  FMUL.FTZ R34, R25, R24.reuse ;  /* 0x0000001819227220 */ /* 0x080fe20000410000 */
[----:B------:R-:W-:Y:S01]  /*11600*/  FFMA.FTZ R32, R13, R24, -R32 ;  /* 0x000000180d207223 */ /* 0x000fe20000010820 */
[C---:B------:R-:W-:Y:S01]  /*11610*/  FMUL.FTZ R24, R27.reuse, R30 ;  /* 0x0000001e1b187220 */ /* 0x040fe20000410000 */
[----:B------:R-:W-:Y:S01]  /*11620*/  LOP3.LUT R25, R84, 0xffff0000, RZ, 0xc0, !PT ;  /* 0xffff000054197812 */ /* 0x000fe200078ec0ff */
[----:B------:R-:W-:Y:S01]  /*11630*/  FMUL.FTZ R27, R27, R12 ;  /* 0x0000000c1b1b7220 */ /* 0x000fe20000410000 */
[----:B------:R-:W-:Y:S01]  /*11640*/  FFMA.FTZ R34, R13, R28, R34 ;  /* 0x0000001c0d227223 */ /* 0x000fe20000010022 */
[C---:B------:R-:W-:Y:S01]  /*11650*/  FFMA.FTZ R36, R15.reuse, R12, -R24 ;  /* 0x0000000c0f247223 */ /* 0x040fe20000010818 */
        /* <DEDUP_REMOVED lines=8> */
[----:B------:R-:W-:Y:S01]  /*116e0*/  FFMA.FTZ R28, R4, R13, -R15 ;  /* 0x0000000d041c7223 */ /* 0x000fe2000001080f */
[-C--:B------:R-:W-:Y:S01]  /*116f0*/  FMUL.FTZ R9, R9, R12.reuse ;  /* 0x0000000c09097220 */ /* 0x080fe20000410000 */
[----:B------:R-:W-:Y:S02]  /*11700*/  IMAD.U32 R15, R86, 0x10000, RZ ;  /* 0x00010000560f7824 */ /* 0x000fe400078e00ff */
[----:B------:R-:W-:Y:S01]  /*11710*/  FFMA.FTZ R30, R4, R25, R27 ;  /* 0x00000019041e7223 */ /* 0x000fe2000001001b */
[----:B------:R-:W-:Y:S02]  /*11720*/  IMAD.U32 R13, R90, 0x10000, RZ ;  /* 0x000100005a0d7824 */ /* 0x000fe400078e00ff */
[C---:B------:R-:W-:Y:S01]  /*11730*/  FFMA.FTZ R25, R5.reuse, R12, -R8 ;  /* 0x0000000c05197223 */ /* 0x040fe20000010808 */
[----:B------:R-:W-:Y:S01]  /*11740*/  FFMA.FTZ R27, R5, R24, R9 ;  /* 0x00000018051b7223 */ /* 0x000fe20000010009 */
        /* <DEDUP_REMOVED lines=8> */
[----:B------:R-:W-:Y:S01]  /*117d0*/  LOP3.LUT R5, R90, 0xffff0000, RZ, 0xc0, !PT ;  /* 0xffff00005a057812 */ /* 0x000fe200078ec0ff */
[----:B------:R-:W-:Y:S01]  /*117e0*/  FMUL.FTZ R13, R10, R9 ;  /* 0x000000090a0d7220 */ /* 0x000fe20000410000 */
[----:B------:R-:W-:Y:S01]  /*117f0*/  LOP3.LUT R4, R91, 0xffff0000, RZ, 0xc0, !PT ;  /* 0xffff00005b047812 */ /* 0x000fe200078ec0ff */
[----:B------:R-:W-:-:S02]  /*11800*/  FMUL.FTZ R14, R11, R8 ;  /* 0x000000080b0e7220 */ /* 0x000fc40000410000 */
[-C--:B------:R-:W-:Y:S01]  /*11810*/  FMUL.FTZ R12, R10, R5.reuse ;  /* 0x000000050a0c7220 */ /* 0x080fe20000410000 */
[C---:B------:R-:W-:Y:S01]  /*11820*/  FFMA.FTZ R10, R6.reuse, R5, -R13 ;  /* 0x00000005060a7223 */ /* 0x040fe2000001080d */
[-C--:B------:R-:W-:Y:S01]  /*11830*/  FMUL.FTZ R15, R11, R4.reuse ;  /* 0x000000040b0f7220 */ /* 0x080fe20000410000 */
[C---:B------:R-:W-:Y:S01]  /*11840*/  FFMA.FTZ R11, R7.reuse, R4, -R14 ;  /* 0x00000004070b7223 */ /* 0x040fe2000001080e */
        /* <DEDUP_REMOVED lines=12> */
.L_x_1500:
[----:B------:R-:W-:Y:S05]  /*11910*/  BSYNC B1 ;  /* 0x0000000000017941 */ /* 0x000fea0003800000 */
.L_x_1499:
[----:B------:R-:W-:Y:S05]  /*11920*/  @P1 BRA `(.L_x_1474) ;  /* 0x0000001000f41947 */ /* 0x000fea0003800000 */
[----:B--2---:R-:W2:Y:S01]  /*11930*/  LDC R12, c[0x0][0x3d4] ;  /* 0x0000f500ff0c7b82 */ /* 0x004ea20000000800 */
[----:B------:R-:W-:Y:S01]  /*11940*/  BSSY B1, `(.L_x_1505) ;  /* 0x000006b000017945 */ /* 0x000fe20003800000 */
[-C--:B--2---:R-:W-:Y:S02]  /*11950*/  ISETP.GE.AND P0, PT, R192, R12.reuse, PT ;  /* 0x0000000cc000720c */ /* 0x084fe40003f06270 */
[-C--:B------:R-:W-:Y:S02]  /*11960*/  ISETP.GE.AND P1, PT, R198, R12.reuse, PT ;  /* 0x0000000cc600720c */ /* 0x080fe40003f26270 */
[----:B------:R-:W-:-:S09]  /*11970*/  ISETP.GE.AND P2, PT, R199, R12, PT ;  /* 0x0000000cc700720c */ /* 0x000fd20003f46270 */
[----:B------:R-:W-:Y:S05]  /*11980*/  @P0 BRA `(.L_x_1506) ;  /* 0x0000000400980947 */ /* 0x000fea0003800000 */
[----:B-1-3--:R-:W-:Y:S02]  /*11990*/  LEA.HI R4, R12, R223, RZ, 0x1d ;  /* 0x000000df0c047211 */ /* 0x00afe400078fe8ff */
        /* <DEDUP_REMOVED lines=13> */
[----:B0-----:R-:W-:-:S02]  /*11a70*/  IADD3 R8, R5, R6, R210 ;  /* 0x0000000605087210 */ /* 0x001fc40007ffe0d2 */
[----:B------:R-:W0:Y:S01]  /*11a80*/  LDS.128 R4, [R231] ;  /* 0x00000000e7047984 */ /* 0x000e220000000c00 */
[----:B------:R-:W-:Y:S01]  /*11a90*/  SHF.R.U32.HI R52, RZ, 0x10, R53 ;  /* 0x00000010ff347819 */ /* 0x000fe20000011635 */
[----:B------:R-:W-:Y:S01]  /*11aa0*/  IMAD.U32 R33, R74, 0x10000, RZ ;  /* 0x000100004a217824 */ /* 0x000fe200078e00ff */
[----:B------:R-:W-:Y:S01]  /*11ab0*/  SHF.R.U64 R27, R54, 0x10, R55 ;  /* 0x00000010361b7819 */ /* 0x000fe20000001237 */
[----:B------:R-:W-:Y:S01]  /*11ac0*/  IMAD R13, R8, 0x2, R17 ;  /* 0x00000002080d7824 */ /* 0x000fe200078e0211 */
[--C-:B------:R-:W-:Y:S02]  /*11ad0*/  SHF.R.U64 R15, R42, 0x10, R43.reuse ;  /* 0x000000102a0f7819 */ /* 0x100fe4000000122b */
[----:B------:R-:W-:Y:S02]  /*11ae0*/  PRMT R75, R75, 0x5410, R40 ;  /* 0x000054104b4b7816 */ /* 0x000fe40000000028 */
[----:B------:R-:W1:Y:S01]  /*11af0*/  LDS.128 R8, [R13+0x12400] ;  /* 0x012400000d087984 */ /* 0x000e620000000c00 */
[----:B------:R-:W-:-:S02]  /*11b00*/  SHF.R.U32.HI R42, RZ, 0x10, R43 ;  /* 0x00000010ff2a7819 */ /* 0x000fc4000001162b */
[----:B------:R-:W-:Y:S01]  /*11b10*/  SHF.R.U32.HI R54, RZ, 0x10, R55 ;  /* 0x00000010ff367819 */ /* 0x000fe20000011637 */
[----:B------:R-:W-:Y:S01]  /*11b20*/  IMAD.U32 R30, R75, 0x10000, RZ ;  /* 0x000100004b1e7824 */ /* 0x000fe200078e00ff */
[----:B------:R-:W-:Y:S02]  /*11b30*/  PRMT R93, R93, 0x5410, R52 ;  /* 0x000054105d5d7816 */ /* 0x000fe40000000034 */
[----:B------:R-:W-:Y:S02]  /*11b40*/  PRMT R94, R94, 0x5410, R27 ;  /* 0x000054105e5e7816 */ /* 0x000fe4000000001b */
[----:B------:R-:W-:Y:S02]  /*11b50*/  PRMT R77, R77, 0x5410, R42 ;  /* 0x000054104d4d7816 */ /* 0x000fe4000000002a */
[----:B------:R-:W-:Y:S02]  /*11b60*/  PRMT R95, R95, 0x5410, R54 ;  /* 0x000054105f5f7816 */ /* 0x000fe40000000036 */
[----:B------:R-:W-:Y:S01]  /*11b70*/  PRMT R76, R76, 0x5410, R15 ;  /* 0x000054104c4c7816 */ /* 0x000fe2000000000f */
[----:B------:R-:W-:-:S02]  /*11b80*/  IMAD.U32 R32, R77, 0x10000, RZ ;  /* 0x000100004d207824 */ /* 0x000fc400078e00ff */
        /* <DEDUP_REMOVED lines=70> */
.L_x_1506:
[----:B------:R-:W-:Y:S05]  /*11ff0*/  BSYNC B1 ;  /* 0x0000000000017941 */ /* 0x000fea0003800000 */
.L_x_1505:
[----:B------:R-:W-:Y:S04]  /*12000*/  BSSY B1, `(.L_x_1507) ;  /* 0x0000068000017945 */ /* 0x000fe80003800000 */
[----:B------:R-:W-:Y:S05]  /*12010*/  @P1 BRA `(.L_x_1508) ;  /* 0x0000000400981947 */ /* 0x000fea0003800000 */
[----:B-123--:R-:W-:Y:S02]  /*12020*/  LEA.HI R4, R12, R225, RZ, 0x1d ;  /* 0x000000e10c047211 */ /* 0x00efe400078fe8ff */
        /* <DEDUP_REMOVED lines=101> */
.L_x_1508:
[----:B------:R-:W-:Y:S05]  /*12680*/  BSYNC B1 ;  /* 0x0000000000017941 */ /* 0x000fea0003800000 */
.L_x_1507:
[----:B------:R-:W-:Y:S05]  /*12690*/  @P2 BRA `(.L_x_1474) ;  /* 0x0000000400982947 */ /* 0x000fea0003800000 */
[----:B------:R-:W-:Y:S02]  /*126a0*/  LEA.HI R12, R12, R230, RZ, 0x1d ;  /* 0x000000e60c0c7211 */ /* 0x000fe400078fe8ff */
[----:B------:R-:W-:Y:S02]  /*126b0*/  SHF.R.U64 R24, R64, 0x10, R65 ;  /* 0x0000001040187819 */ /* 0x000fe40000001241 */
[----:B-1234-:R-:W-:Y:S01]  /*126c0*/  SHF.R.S32.HI R5, RZ, 0x1f, R12 ;  /* 0x0000001fff057819 */ /* 0x01efe2000001140c */
[----:B------:R-:W-:Y:S01]  /*126d0*/  IMAD.SHL.U32 R4, R12, 0x8, RZ ;  /* 0x000000080c047824 */ /* 0x000fe200078e00ff */
[----:B------:R-:W-:Y:S02]  /*126e0*/  SHF.R.U64 R13, R48, 0x10, R49 ;  /* 0x00000010300d7819 */ /* 0x000fe40000001231 */
[----:B------:R-:W-:Y:S02]  /*126f0*/  LEA.HI R5, R5, R12, RZ, 0x3 ;  /* 0x0000000c05057211 */ /* 0x000fe400078f18ff */
[----:B------:R-:W-:-:S02]  /*12700*/  LOP3.LUT R4, R205, 0x38, R4, 0xf8, !PT ;  /* 0x00000038cd047812 */ /* 0x000fc400078ef804 */
[----:B------:R-:W-:Y:S01]  /*12710*/  SHF.R.U32.HI R49, RZ, 0x10, R49 ;  /* 0x00000010ff317819 */ /* 0x000fe20000011631 */
[----:B------:R-:W-:Y:S01]  /*12720*/  IMAD.SHL.U32 R6, R5, 0x400, RZ ;  /* 0x0000040005067824 */ /* 0x000fe200078e00ff */
[----:B------:R-:W-:Y:S02]  /*12730*/  LOP3.LUT R5, R4, R233, RZ, 0x3c, !PT ;  /* 0x000000e904057212 */ /* 0x000fe400078e3cff */
[----:B------:R-:W-:Y:S02]  /*12740*/  SHF.R.U64 R14, R50, 0x10, R51 ;  /* 0x00000010320e7819 */ /* 0x000fe40000001233 */
[----:B------:R-:W-:Y:S02]  /*12750*/  LOP3.LUT R6, R6, 0x7fffe000, RZ, 0xc0, !PT ;  /* 0x7fffe00006067812 */ /* 0x000fe400078ec0ff */
[----:B------:R-:W-:Y:S02]  /*12760*/  PRMT R24, R21, 0x5410, R24 ;  /* 0x0000541015187816 */ /* 0x000fe40000000018 */
[----:B0-----:R-:W-:-:S02]  /*12770*/  IADD3 R8, R5, R6, R210 ;  /* 0x0000000605087210 */ /* 0x001fc40007ffe0d2 */
[----:B------:R-:W0:Y:S01]  /*12780*/  LDS.128 R4, [R227] ;  /* 0x00000000e3047984 */ /* 0x000e220000000c00 */
[----:B------:R-:W-:Y:S01]  /*12790*/  PRMT R26, R0, 0x5410, R13 ;  /* 0x00005410001a7816 */ /* 0x000fe2000000000d */
[----:B------:R-:W-:Y:S01]  /*127a0*/  IMAD.U32 R25, R24, 0x10000, RZ ;  /* 0x0001000018197824 */ /* 0x000fe200078e00ff */
[----:B------:R-:W-:Y:S01]  /*127b0*/  SHF.R.U32.HI R64, RZ, 0x10, R65 ;  /* 0x00000010ff407819 */ /* 0x000fe20000011641 */
[----:B------:R-:W-:Y:S01]  /*127c0*/  IMAD R12, R8, 0x2, R17 ;  /* 0x00000002080c7824 */ /* 0x000fe200078e0211 */
[----:B------:R-:W-:Y:S01]  /*127d0*/  SHF.R.U64 R15, R66, 0x10, R67 ;  /* 0x00000010420f7819 */ /* 0x000fe20000001243 */
[----:B------:R-:W-:Y:S01]  /*127e0*/  IMAD.U32 R27, R26, 0x10000, RZ ;  /* 0x000100001a1b7824 */ /* 0x000fe200078e00ff */
[----:B------:R-:W-:Y:S02]  /*127f0*/  PRMT R28, R2, 0x5410, R49 ;  /* 0x00005410021c7816 */ /* 0x000fe40000000031 */
[----:B------:R-:W1:Y:S01]  /*12800*/  LDS.128 R8, [R12+0x12400] ;  /* 0x012400000c087984 */ /* 0x000e620000000c00 */
[----:B------:R-:W-:-:S02]  /*12810*/  PRMT R29, R3, 0x5410, R14 ;  /* 0x00005410031d7816 */ /* 0x000fc4000000000e */
[----:B------:R-:W-:Y:S01]  /*12820*/  SHF.R.U32.HI R31, RZ, 0x10, R51 ;  /* 0x00000010ff1f7819 */ /* 0x000fe20000011633 */
[----:B------:R-:W-:Y:S01]  /*12830*/  IMAD.U32 R30, R28, 0x10000, RZ ;  /* 0x000100001c1e7824 */ /* 0x000fe200078e00ff */
[----:B------:R-:W-:Y:S02]  /*12840*/  PRMT R69, R69, 0x5410, R64 ;  /* 0x0000541045457816 */ /* 0x000fe40000000040 */
[----:B------:R-:W-:Y:S02]  /*12850*/  SHF.R.U32.HI R66, RZ, 0x10, R67 ;  /* 0x00000010ff427819 */ /* 0x000fe40000011643 */
[----:B------:R-:W-:Y:S02]  /*12860*/  PRMT R70, R70, 0x5410, R15 ;  /* 0x0000541046467816 */ /* 0x000fe4000000000f */
[----:B------:R-:W-:Y:S02]  /*12870*/  PRMT R31, R20, 0x5410, R31 ;  /* 0x00005410141f7816 */ /* 0x000fe4000000001f */
[----:B------:R-:W-:-:S02]  /*12880*/  PRMT R71, R71, 0x5410, R66 ;  /* 0x0000541047477816 */ /* 0x000fc40000000042 */
        /* <DEDUP_REMOVED lines=21> */
[-C--:B------:R-:W-:Y:S01]  /*129e0*/  FMUL.FTZ R36, R15, R14.reuse ;  /* 0x0000000e0f247220 */ /* 0x080fe20000410000 */
[----:B------:R-:W-:Y:S02]  /*129f0*/  IMAD.U32 R0, R71, 0x10000, RZ ;  /* 0x0001000047007824 */ /* 0x000fe400078e00ff */
[----:B------:R-:W-:Y:S01]  /*12a00*/  FFMA.FTZ R34, R3, R14, -R34 ;  /* 0x0000000e03227223 */ /* 0x000fe20000010822 */
[----:B------:R-:W-:Y:S01]  /*12a10*/  FMUL.FTZ R14, R21, R32 ;  /* 0x00000020150e7220 */ /* 0x000fe20000410000 */
[----:B------:R-:W-:Y:S01]  /*12a20*/  FFMA.FTZ R36, R3, R30, R36 ;  /* 0x0000001e03247223 */ /* 0x000fe20000010024 */
[----:B------:R-:W-:Y:S01]  /*12a30*/  LOP3.LUT R15, R26, 0xffff0000, RZ, 0xc0, !PT ;  /* 0xffff00001a0f7812 */ /* 0x000fe200078ec0ff */
[-C--:B------:R-:W-:Y:S01]  /*12a40*/  FMUL.FTZ R21, R21, R0.reuse ;  /* 0x0000000015157220 */ /* 0x080fe20000410000 */
[----:B------:R-:W-:Y:S01]  /*12a50*/  LOP3.LUT R3, R24, 0xffff0000, RZ, 0xc0, !PT ;  /* 0xffff000018037812 */ /* 0x000fe200078ec0ff */
[----:B------:R-:W-:Y:S01]  /*12a60*/  FFMA.FTZ R25, R13, R0, -R14 ;  /* 0x000000000d197223 */ /* 0x000fe2000001080e */
[----:B------:R-:W-:-:S02]  /*12a70*/  IMAD.U32 R20, R10, 0x10000, RZ ;  /* 0x000100000a147824 */ /* 0x000fc400078e00ff */
[----:B------:R-:W-:Y:S01]  /*12a80*/  FFMA.FTZ R32, R13, R32, R21 ;  /* 0x000000200d207223 */ /* 0x000fe20000010015 */
[C---:B------:R-:W-:Y:S01]  /*12a90*/  FMUL.FTZ R13, R8.reuse, R15 ;  /* 0x0000000f080d7220 */ /* 0x040fe20000410000 */
[-C--:B------:R-:W-:Y:S01]  /*12aa0*/  FMUL.FTZ R21, R8, R3.reuse ;  /* 0x0000000308157220 */ /* 0x080fe20000410000 */
[----:B------:R-:W-:Y:S01]  /*12ab0*/  IMAD.U32 R8, R29, 0x10000, RZ ;  /* 0x000100001d087824 */ /* 0x000fe200078e00ff */
[----:B------:R-:W-:Y:S01]  /*12ac0*/  LOP3.LUT R69, R69, 0xffff0000, RZ, 0xc0, !PT ;  /* 0xffff000045457812 */ /* 0x000fe200078ec0ff */
[C---:B------:R-:W-:Y:S01]  /*12ad0*/  FFMA.FTZ R14, R2.reuse, R3, -R13 ;  /* 0x00000003020e7223 */ /* 0x040fe2000001080d */
[----:B------:R-:W-:Y:S01]  /*12ae0*/  FFMA.FTZ R24, R2, R15, R21 ;  /* 0x0000000f02187223 */ /* 0x000fe20000010015 */
[----:B------:R-:W-:Y:S02]  /*12af0*/  IMAD.U32 R0, R70, 0x10000, RZ ;  /* 0x0001000046007824 */ /* 0x000fe400078e00ff */
[----:B------:R-:W-:Y:S01]  /*12b00*/  FMUL.FTZ R2, R20, R8 ;  /* 0x0000000814027220 */ /* 0x000fe20000410000 */
[C---:B------:R-:W-:Y:S01]  /*12b10*/  FMUL.FTZ R3, R9.reuse, R28 ;  /* 0x0000001c09037220 */ /* 0x040fe20000410000 */
[-C--:B------:R-:W-:Y:S01]  /*12b20*/  FMUL.FTZ R9, R9, R69.reuse ;  /* 0x0000004509097220 */ /* 0x080fe20000410000 */
[----:B------:R-:W-:Y:S01]  /*12b30*/  LOP3.LUT R10, R10, 0xffff0000, RZ, 0xc0, !PT ;  /* 0xffff00000a0a7812 */ /* 0x000fe200078ec0ff */
[-C--:B------:R-:W-:Y:S01]  /*12b40*/  FFMA.FTZ R13, R5, R0.reuse, -R2 ;  /* 0x00000000050d7223 */ /* 0x080fe20000010802 */
[----:B------:R-:W-:Y:S01]  /*12b50*/  LOP3.LUT R11, R11, 0xffff0000, RZ, 0xc0, !PT ;  /* 0xffff00000b0b7812 */ /* 0x000fe200078ec0ff */
[----:B------:R-:W-:Y:S01]  /*12b60*/  FFMA.FTZ R69, R4, R69, -R3 ;  /* 0x0000004504457223 */ /* 0x000fe20000010803 */
[----:B------:R-:W-:Y:S01]  /*12b70*/  FMUL.FTZ R20, R20, R0 ;  /* 0x0000000014147220 */ /* 0x000fe20000410000 */
        /* <DEDUP_REMOVED lines=8> */
[----:B------:R-:W-:Y:S01]  /*12c00*/  F2FP.BF16.F32.PACK_AB R9, R9, R36 ;  /* 0x000000240909723e */ /* 0x000fe200000010ff */
[-C--:B------:R-:W-:Y:S01]  /*12c10*/  FMUL.FTZ R4, R10, R3.reuse ;  /* 0x000000030a047220 */ /* 0x080fe20000410000 */
[C---:B------:R-:W-:Y:S01]  /*12c20*/  FFMA.FTZ R10, R6.reuse, R3, -R5 ;  /* 0x00000003060a7223 */ /* 0x040fe20000010805 */
[-C--:B------:R-:W-:Y:S01]  /*12c30*/  FMUL.FTZ R11, R11, R0.reuse ;  /* 0x000000000b0b7220 */ /* 0x080fe20000410000 */
[C---:B------:R-:W-:Y:S01]  /*12c40*/  FFMA.FTZ R0, R7.reuse, R0, -R8 ;  /* 0x0000000007007223 */ /* 0x040fe20000010808 */
[----:B------:R-:W-:Y:S01]  /*12c50*/  FFMA.FTZ R29, R6, R29, R4 ;  /* 0x0000001d061d7223 */ /* 0x000fe20000010004 */
[----:B------:R-:W-:Y:S01]  /*12c60*/  F2FP.BF16.F32.PACK_AB R4, R14, R33 ;  /* 0x000000210e04723e */ /* 0x000fe200000010ff */
[----:B------:R-:W-:Y:S01]  /*12c70*/  FFMA.FTZ R11, R7, R2, R11 ;  /* 0x00000002070b7223 */ /* 0x000fe2000001000b */
[----:B------:R-:W-:-:S02]  /*12c80*/  F2FP.BF16.F32.PACK_AB R5, R69, R34 ;  /* 0x000000224505723e */ /* 0x000fc400000010ff */
[----:B------:R-:W-:Y:S02]  /*12c90*/  F2FP.BF16.F32.PACK_AB R6, R10, R13 ;  /* 0x0000000d0a06723e */ /* 0x000fe400000010ff */
[----:B------:R-:W-:Y:S02]  /*12ca0*/  F2FP.BF16.F32.PACK_AB R7, R0, R25 ;  /* 0x000000190007723e */ /* 0x000fe400000010ff */
[----:B------:R-:W-:Y:S02]  /*12cb0*/  F2FP.BF16.F32.PACK_AB R8, R24, R35 ;  /* 0x000000231808723e */ /* 0x000fe400000010ff */
[----:B------:R-:W-:Y:S01]  /*12cc0*/  F2FP.BF16.F32.PACK_AB R10, R29, R20 ;  /* 0x000000141d0a723e */ /* 0x000fe200000010ff */
[----:B------:R0:W-:Y:S01]  /*12cd0*/  STS.128 [R227], R4 ;  /* 0x00000004e3007388 */ /* 0x0001e20000000c00 */
[----:B------:R-:W-:-:S05]  /*12ce0*/  F2FP.BF16.F32.PACK_AB R11, R11, R32 ;  /* 0x000000200b0b723e */ /* 0x000fca00000010ff */
[----:B------:R0:W-:Y:S02]  /*12cf0*/  STS.128 [R12+0x12400], R8 ;  /* 0x012400080c007388 */ /* 0x0001e40000000c00 */
.L_x_1474:
[----:B------:R-:W-:Y:S05]  /*12d00*/  BSYNC B0 ;  /* 0x0000000000007941 */ /* 0x000fea0003800000 */
.L_x_1446:
        /* <DEDUP_REMOVED lines=8> */
.L_x_1444:
[----:B------:R-:W-:-:S06]  /*12d90*/  ULOP3.LUT UR4, UR60, 0x1, URZ, 0xfc, !UPT ;  /* 0x000000013c047892 */ /* 0x000fcc000f8efc3f */
[----:B01----:R-:W-:-:S05]  /*12da0*/  IMAD.U32 R0, RZ, RZ, UR4 ;  /* 0x00000004ff007e24 */ /* 0x003fca000f8e00ff */
[----:B------:R-:W-:-:S13]  /*12db0*/  ISETP.NE.AND P0, PT, R0, 0x3, PT ;  /* 0x000000030000780c */ /* 0x000fda0003f05270 */
[----:B------:R-:W-:Y:S05]  /*12dc0*/  @!P0 BRA `(.L_x_1509) ;  /* 0x0000000000048947 */ /* 0x000fea0003800000 */
[----:B------:R-:W-:Y:S01]  /*12dd0*/  BPT.TRAP 0x1 ;  /* 0x000000040000795c */ /* 0x000fe20000300000 */
.L_x_1509:
[----:B------:R-:W-:Y:S01]  /*12de0*/  IMAD R2, R23, 0x8, R17 ;  /* 0x0000000817027824 */ /* 0x000fe200078e0211 */
[----:B------:R-:W-:-:S04]  /*12df0*/  SHF.L.U32 R3, R194, 0x1f, RZ ;  /* 0x0000001fc2037819 */ /* 0x000fc800000006ff */
[----:B------:R0:W1:Y:S01]  /*12e00*/  SYNCS.PHASECHK.TRANS64.TRYWAIT P2, [R2+URZ+0x30830], R3 ;  /* 0x03083003020075a7 */ /* 0x000062000804017f */
[----:B------:R-:W-:Y:S05]  /*12e10*/  @!P0 BRA `(.L_x_1510) ;  /* 0x0000000000048947 */ /* 0x000fea0003800000 */
[----:B------:R-:W-:Y:S01]  /*12e20*/  BPT.TRAP 0x1 ;  /* 0x000000040000795c */ /* 0x000fe20000300000 */
.L_x_1510:
[----:B------:R-:W2:Y:S02]  /*12e30*/  S2R R0, SR_TID.X ;  /* 0x0000000000007919 */ /* 0x000ea40000002100 */
[----:B--2---:R-:W-:-:S04]  /*12e40*/  LOP3.LUT R0, R0, 0x7f, RZ, 0xc0, !PT ;  /* 0x0000007f00007812 */ /* 0x004fc800078ec0ff */
[----:B------:R-:W-:Y:S01]  /*12e50*/  ISETP.NE.AND P1, PT, R0, RZ, PT ;  /* 0x000000ff0000720c */ /* 0x000fe20003f25270 */
[----:B-1----:R-:W-:-:S12]  /*12e60*/  @P2 BRA `(.L_x_1511) ;  /* 0x0000000000082947 */ /* 0x002fd80003800000 */
[----:B------:R-:W1:Y:S02]  /*12e70*/  SYNCS.PHASECHK.TRANS64.TRYWAIT P2, [R2+URZ+0x30830], R3 ;  /* 0x03083003020075a7 */ /* 0x000e64000804017f */
[----:B-1----:R-:W-:Y:S05]  /*12e80*/  @!P2 BRA `(.L_x_1512) ;  /* 0x0000017c00c0a947 */ /* 0x002fea0003800000 */
.L_x_1511:
[----:B------:R-:W-:Y:S05]  /*12e90*/  WARPSYNC.ALL ;  /* 0x0000000000007948 */ /* 0x000fea0003800000 */
[----:B------:R-:W-:Y:S01]  /*12ea0*/  VIADD R0, R17, 0x1e400 ;  /* 0x0001e40011007836 */ /* 0x000fe20000000000 */
[----:B------:R-:W-:Y:S01]  /*12eb0*/  R2UR UR4, R68 ;  /* 0x00000000440472ca */ /* 0x000fe200000e0000 */
[----:B---34-:R-:W-:Y:S01]  /*12ec0*/  IMAD.MOV.U32 R5, RZ, RZ, 0x40000040 ;  /* 0x40000040ff057424 */ /* 0x018fe200078e00ff */
[----:B------:R-:W-:Y:S01]  /*12ed0*/  WARPGROUP.ARRIVE ;  /* 0x00000000000079c5 */ /* 0x000fe20000000000 */
[----:B------:R-:W-:Y:S01]  /*12ee0*/  UMOV UR9, 0x40000040 ;  /* 0x4000004000097882 */ /* 0x000fe20000000000 */
[----:B------:R-:W-:Y:S01]  /*12ef0*/  SHF.R.U32.HI R0, RZ, 0x4, R0 ;  /* 0x00000004ff007819 */ /* 0x000fe20000011600 */
[----:B------:R-:W-:Y:S01]  /*12f00*/  IMAD.MOV.U32 R7, RZ, RZ, 0x40000040 ;  /* 0x40000040ff077424 */ /* 0x000fe200078e00ff */
[----:B------:R-:W-:Y:S01]  /*12f10*/  R2UR UR11, R5 ;  /* 0x00000000050b72ca */ /* 0x000fe200000e0000 */
[----:B------:R-:W-:Y:S01]  /*12f20*/  IMAD.U32 R11, RZ, RZ, UR9 ;  /* 0x00000009ff0b7e24 */ /* 0x000fe2000f8e00ff */
[----:B------:R-:W-:Y:S01]  /*12f30*/  LOP3.LUT R0, R0, 0x3fff, RZ, 0xc0, !PT ;  /* 0x00003fff00007812 */ /* 0x000fe200078ec0ff */
[----:B------:R-:W-:Y:S01]  /*12f40*/  UMOV UR53, 0x40000040 ;  /* 0x4000004000357882 */ /* 0x000fe20000000000 */
[----:B------:R-:W-:Y:S01]  /*12f50*/  UMOV UR49, 0x40000040 ;  /* 0x4000004000317882 */ /* 0x000fe20000000000 */
[----:B------:R-:W-:Y:S01]  /*12f60*/  UMOV UR45, 0x40000040 ;  /* 0x40000040002d7882 */ /* 0x000fe20000000000 */
[----:B------:R-:W-:Y:S01]  /*12f70*/  LOP3.LUT R9, R0, 0x10000, RZ, 0xfc, !PT ;  /* 0x0001000000097812 */ /* 0x000fe200078efcff */
[----:B------:R-:W-:Y:S01]  /*12f80*/  ULOP3.LUT UR4, UR4, 0x10000, URZ, 0xfc, !UPT ;  /* 0x0001000004047892 */ /* 0x000fe2000f8efc3f */
[----:B------:R-:W-:Y:S01]  /*12f90*/  IMAD.MOV.U32 R5, RZ, RZ, 0x40000040 ;  /* 0x40000040ff057424 */ /* 0x000fe200078e00ff */
[----:B------:R-:W-:Y:S01]  /*12fa0*/  UMOV UR41, 0x40000040 ;  /* 0x4000004000297882 */ /* 0x000fe20000000000 */
[----:B------:R-:W-:Y:S01]  /*12fb0*/  UMOV UR37, 0x40000040 ;  /* 0x4000004000257882 */ /* 0x000fe20000000000 */
[----:B------:R-:W-:Y:S01]  /*12fc0*/  IMAD R4, R23, 0x900, R9 ;  /* 0x0000090017047824 */ /* 0x000fe200078e0209 */
[----:B------:R-:W-:Y:S01]  /*12fd0*/  UIADD3 UR5, UR4, 0x2, URZ ;  /* 0x0000000204057890 */ /* 0x000fe2000fffe03f */
[----:B------:R-:W-:Y:S01]  /*12fe0*/  R2UR UR39, R5 ;  /* 0x00000000052772ca */ /* 0x000fe200000e0000 */
[----:B------:R-:W-:Y:S01]  /*12ff0*/  UMOV UR8, UR4 ;  /* 0x0000000400087c82 */ /* 0x000fe20008000000 */
[C---:B------:R-:W-:Y:S01]  /*13000*/  VIADD R6, R4.reuse, 0x2 ;  /* 0x0000000204067836 */ /* 0x040fe20000000000 */
[----:B------:R-:W-:Y:S01]  /*13010*/  R2UR UR10, R4 ;  /* 0x00000000040a72ca */ /* 0x000fe200000e0000 */
[----:B------:R-:W-:Y:S01]  /*13020*/  IMAD.U32 R10, RZ, RZ, UR8 ;  /* 0x00000008ff0a7e24 */ /* 0x000fe2000f8e00ff */
[----:B------:R-:W-:Y:S01]  /*13030*/  UIADD3 UR52, UR4, 0x406, URZ ;  /* 0x0000040604347890 */ /* 0x000fe2000fffe03f */
[----:B01----:R-:W-:Y:S01]  /*13040*/  @!P1 VIADD R2, R2, 0x30840 ;  /* 0x0003084002029836 */ /* 0x003fe20000000000 */
[----:B------:R-:W-:Y:S01]  /*13050*/  UIADD3 UR48, UR4, 0x800, URZ ;  /* 0x0000080004307890 */ /* 0x000fe2000fffe03f */
[----:B------:R-:W-:Y:S01]  /*13060*/  IMAD R200, R201, 0x80, R213 ;  /* 0x00000080c9c87824 */ /* 0x000fe200078e02d5 */
[----:B------:R0:W-:Y:S01]  /*13070*/  STL.64 [R1+0x30], R10 ;  /* 0x0000300a01007387 */ /* 0x0001e20000100a00 */
[----:B------:R-:W-:Y:S01]  /*13080*/  UIADD3 UR44, UR4, 0x802, URZ ;  /* 0x00000802042c7890 */ /* 0x000fe2000fffe03f */
[----:B------:R-:W-:Y:S01]  /*13090*/  @!P1 PRMT R2, RZ, 0x654, R2 ;  /* 0x00000654ff029816 */ /* 0x000fe20000000002 */
[----:B------:R-:W-:Y:S01]  /*130a0*/  UIADD3 UR40, UR4, 0x804, URZ ;  /* 0x0000080404287890 */ /* 0x000fe2000fffe03f */
[----:B------:R-:W-:Y:S01]  /*130b0*/  LOP3.LUT R16, R16, 0xffefffff, RZ, 0xc0, !PT ;  /* 0xffefffff10107812 */ /* 0x000fe200078ec0ff */
[----:B------:R-:W-:-:S02]  /*130c0*/  UIADD3 UR36, UR4, 0x806, URZ ;  /* 0x0000080604247890 */ /* 0x000fc4000fffe03f */
[----:B------:R-:W-:Y:S01]  /*130d0*/  HGMMA.64x96x16.F32.BF16 R24, gdesc[UR8], RZ, !UPT, gsb0 ;  /* 0x01600000081879f0 */ /* 0x000fe2000c0018ff */
[----:B------:R-:W-:Y:S01]  /*130e0*/  R2UR UR10, R6 ;  /* 0x00000000060a72ca */ /* 0x000fe200000e0000 */
[----:B------:R-:W-:Y:S01]  /*130f0*/  UMOV UR8, UR5 ;  /* 0x0000000500087c82 */ /* 0x000fe20008000000 */
[----:B------:R-:W-:Y:S01]  /*13100*/  R2UR UR11, R7 ;  /* 0x00000000070b72ca */ /* 0x000fe200000e0000 */
[----:B------:R-:W-:Y:S01]  /*13110*/  UMOV UR9, 0x40000040 ;  /* 0x4000004000097882 */ /* 0x000fe20000000000 */
[----:B------:R-:W-:Y:S01]  /*13120*/  VIADD R6, R4, 0x4 ;  /* 0x0000000404067836 */ /* 0x000fe20000000000 */
[----:B------:R-:W-:Y:S01]  /*13130*/  UIADD3 UR5, UR4, 0x4, URZ ;  /* 0x0000000404057890 */ /* 0x000fe2000fffe03f */
[----:B------:R-:W-:Y:S02]  /*13140*/  IMAD.MOV.U32 R7, RZ, RZ, 0x40000040 ;  /* 0x40000040ff077424 */ /* 0x000fe400078e00ff */
[----:B0-----:R-:W-:Y:S02]  /*13150*/  IMAD.U32 R10, RZ, RZ, UR8 ;  /* 0x00000008ff0a7e24 */ /* 0x001fe4000f8e00ff */
[----:B------:R-:W-:-:S05]  /*13160*/  IMAD.U32 R11, RZ, RZ, UR9 ;  /* 0x00000009ff0b7e24 */ /* 0x000fca000f8e00ff */
[----:B------:R0:W-:Y:S01]  /*13170*/  STL.64 [R1+0x28], R10 ;  /* 0x0000280a01007387 */ /* 0x0001e20000100a00 */
[----:B------:R-:W-:Y:S02]  /*13180*/  WARPGROUP.DEPBAR.LE gsb0, 0x0 ;  /* 0x00008000000079c5 */ /* 0x000fe40000010000 */
[----:B------:R-:W-:-:S06]  /*13190*/  WARPGROUP.ARRIVE ;  /* 0x00000000000079c5 */ /* 0x000fcc0000000000 */
[----:B------:R-:W-:Y:S01]  /*131a0*/  HGMMA.64x96x16.F32.BF16 R24, gdesc[UR8], R24, gsb0 ;  /* 0x01600000081879f0 */ /* 0x000fe20008001818 */
        /* <DEDUP_REMOVED lines=57> */
[----:B------:R-:W-:Y:S01]  /*13540*/  ULDC.64 UR4, c[0x0][0x9d8] ;  /* 0x0002760000047ab9 */ /* 0x000fe20000000a00 */
[----:B------:R-:W-:Y:S01]  /*13550*/  IMAD.MOV.U32 R7, RZ, RZ, 0x40000040 ;  /* 0x40000040ff077424 */ /* 0x000fe200078e00ff */
[----:B------:R-:W-:Y:S01]  /*13560*/  ULOP3.LUT UR6, URZ, UR5, URZ, 0x33, !UPT ;  /* 0x000000053f067292 */ /* 0x000fe2000f8e333f */
[----:B0-----:R-:W-:Y:S01]  /*13570*/  IMAD.U32 R10, RZ, RZ, UR8 ;  /* 0x00000008ff0a7e24 */ /* 0x001fe2000f8e00ff */
[----:B------:R-:W-:Y:S01]  /*13580*/  R2UR UR54, R6 ;  /* 0x00000000063672ca */ /* 0x000fe200000e0000 */
[----:B------:R-:W-:Y:S01]  /*13590*/  VIADD R6, R4, 0x600 ;  /* 0x0000060004067836 */ /* 0x000fe20000000000 */
[----:B------:R-:W-:Y:S01]  /*135a0*/  R2UR UR55, R7 ;  /* 0x00000000073772ca */ /* 0x000fe200000e0000 */
[----:B------:R-:W-:-:S02]  /*135b0*/  IMAD.MOV.U32 R7, RZ, RZ, 0x40000040 ;  /* 0x40000040ff077424 */ /* 0x000fc400078e00ff */
[----:B------:R-:W-:Y:S01]  /*135c0*/  IMAD.U32 R11, RZ, RZ, UR9 ;  /* 0x00000009ff0b7e24 */ /* 0x000fe2000f8e00ff */
[----:B------:R-:W-:Y:S01]  /*135d0*/  R2UR UR50, R6 ;  /* 0x00000000063272ca */ /* 0x000fe200000e0000 */
[----:B------:R-:W-:Y:S01]  /*135e0*/  VIADD R6, R4, 0x602 ;  /* 0x0000060204067836 */ /* 0x000fe20000000000 */
[----:B------:R-:W-:Y:S01]  /*135f0*/  R2UR UR51, R7 ;  /* 0x00000000073372ca */ /* 0x000fe200000e0000 */
[----:B------:R-:W-:Y:S01]  /*13600*/  IMAD.MOV.U32 R7, RZ, RZ, 0x40000040 ;  /* 0x40000040ff077424 */ /* 0x000fe200078e00ff */
[----:B------:R0:W-:Y:S02]  /*13610*/  STL.64 [R1], R10 ;  /* 0x0000000a01007387 */ /* 0x0001e40000100a00 */
[----:B------:R-:W-:Y:S01]  /*13620*/  R2UR UR46, R6 ;  /* 0x00000000062e72ca */ /* 0x000fe200000e0000 */
[----:B------:R-:W-:Y:S01]  /*13630*/  VIADD R6, R4, 0x604 ;  /* 0x0000060404067836 */ /* 0x000fe20000000000 */
[----:B------:R-:W-:Y:S01]  /*13640*/  R2UR UR47, R7 ;  /* 0x00000000072f72ca */ /* 0x000fe200000e0000 */
[----:B------:R-:W-:-:S02]  /*13650*/  IMAD.MOV.U32 R7, RZ, RZ, 0x40000040 ;  /* 0x40000040ff077424 */ /* 0x000fc400078e00ff */
[----:B------:R-:W-:Y:S01]  /*13660*/  VIADD R4, R4, 0x606 ;  /* 0x0000060604047836 */ /* 0x000fe20000000000 */
[----:B------:R-:W-:Y:S02]  /*13670*/  R2UR UR42, R6 ;  /* 0x00000000062a72ca */ /* 0x000fe400000e0000 */
[----:B------:R-:W-:Y:S02]  /*13680*/  R2UR UR43, R7 ;  /* 0x00000000072b72ca */ /* 0x000fe400000e0000 */
[----:B------:R-:W-:Y:S01]  /*13690*/  R2UR UR38, R4 ;  /* 0x00000000042672ca */ /* 0x000fe200000e0000 */
[----:B0-----:R-:W0:Y:S02]  /*136a0*/  LDC.64 R10, c[0x0][0x9e0] ;  /* 0x00027800ff0a7b82 */ /* 0x001e240000000a00 */
[----:B0-----:R-:W-:-:S13]  /*136b0*/  ISETP.GE.AND P2, PT, R11, 0x1, PT ;  /* 0x000000010b00780c */ /* 0x001fda0003f46270 */
[----:B------:R-:W-:Y:S01]  /*136c0*/  @P2 LOP3.LUT R16, R16, 0x100000, RZ, 0xfc, !PT ;  /* 0x0010000010102812 */ /* 0x000fe200078efcff */
        /* <DEDUP_REMOVED lines=21> */
[----:B------:R-:W-:Y:S01]  /*13820*/  IMAD.MOV.U32 R51, RZ, RZ, -0x60 ;  /* 0xffffffa0ff337424 */ /* 0x000fe200078e00ff */
[----:B------:R0:W-:Y:S01]  /*13830*/  @!P1 SYNCS.ARRIVE.TRANS64.RED.A1T0 RZ, [R2+URZ], RZ ;  /* 0x000000ff02ff99a7 */ /* 0x0001e2000810043f */
[----:B------:R-:W-:Y:S01]  /*13840*/  FMUL.FTZ R25, R25, UR4 ;  /* 0x0000000419197c20 */ /* 0x000fe20008410000 */
[----:B------:R-:W-:Y:S01]  /*13850*/  FMUL.FTZ R29, R29, UR4 ;  /* 0x000000041d1d7c20 */ /* 0x000fe20008410000 */
[----:B------:R-:W-:Y:S01]  /*13860*/  FMUL.FTZ R33, R33, UR4 ;  /* 0x0000000421217c20 */ /* 0x000fe20008410000 */
[----:B------:R-:W-:Y:S01]  /*13870*/  FMUL.FTZ R41, R41, UR4 ;  /* 0x0000000429297c20 */ /* 0x000fe20008410000 */
[----:B------:R-:W-:Y:S01]  /*13880*/  IMAD R51, R150, R51, 0x60 ;  /* 0x0000006096337424 */ /* 0x000fe200078e0233 */
[----:B------:R-:W1:Y:S01]  /*13890*/  MUFU.TANH R8, R25 ;  /* 0x0000001900087308 */ /* 0x000e620000002400 */
[----:B------:R-:W-:Y:S01]  /*138a0*/  FMUL.FTZ R4, R27, UR4 ;  /* 0x000000041b047c20 */ /* 0x000fe20008410000 */
[----:B0-----:R-:W-:-:S02]  /*138b0*/  IMAD.U32 R2, RZ, RZ, UR6 ;  /* 0x00000006ff027e24 */ /* 0x001fc4000f8e00ff */
[----:B------:R-:W-:Y:S01]  /*138c0*/  FMUL.FTZ R5, R31, UR4 ;  /* 0x000000041f057c20 */ /* 0x000fe20008410000 */
[----:B------:R-:W-:Y:S01]  /*138d0*/  FMUL.FTZ R37, R37, UR4 ;  /* 0x0000000425257c20 */ /* 0x000fe20008410000 */
[----:B------:R-:W-:Y:S01]  /*138e0*/  FMUL.FTZ R15, R39, UR4 ;  /* 0x00000004270f7c20 */ /* 0x000fe20008410000 */
[----:B------:R-:W-:Y:S01]  /*138f0*/  IMAD.IADD R6, R196, 0x1, R51 ;  /* 0x00000001c4067824 */ /* 0x000fe200078e0233 */
[----:B------:R0:W-:Y:S01]  /*13900*/  STL [R1+0x38], R2 ;  /* 0x0000380201007387 */ /* 0x0001e20000100800 */
[----:B------:R-:W2:Y:S01]  /*13910*/  MUFU.TANH R90, R29 ;  /* 0x0000001d005a7308 */ /* 0x000ea20000002400 */
[----:B------:R-:W-:Y:S01]  /*13920*/  FMUL.FTZ R7, R24, UR4 ;  /* 0x0000000418077c20 */ /* 0x000fe20008410000 */
[----:B------:R-:W-:Y:S01]  /*13930*/  FMUL.FTZ R0, R26, UR4 ;  /* 0x000000041a007c20 */ /* 0x000fe20008410000 */
[----:B------:R-:W-:Y:S01]  /*13940*/  FMUL.FTZ R30, R30, UR4 ;  /* 0x000000041e1e7c20 */ /* 0x000fe20008410000 */
[----:B------:R-:W-:Y:S01]  /*13950*/  FMUL.FTZ R32, R32, UR4 ;  /* 0x0000000420207c20 */ /* 0x000fe20008410000 */
[----:B------:R-:W-:Y:S01]  /*13960*/  FMUL.FTZ R34, R34, UR4 ;  /* 0x0000000422227c20 */ /* 0x000fe20008410000 */
[----:B------:R-:W-:Y:S01]  /*13970*/  FMUL.FTZ R36, R36, UR4 ;  /* 0x0000000424247c20 */ /* 0x000fe20008410000 */
[----:B------:R-:W-:Y:S01]  /*13980*/  FMUL.FTZ R38, R38, UR4 ;  /* 0x0000000426267c20 */ /* 0x000fe20008410000 */
[----:B------:R3:W4:Y:S01]  /*13990*/  MUFU.TANH R84, R33 ;  /* 0x0000002100547308 */ /* 0x0007220000002400 */
[----:B------:R-:W-:Y:S01]  /*139a0*/  FMUL.FTZ R40, R40, UR4 ;  /* 0x0000000428287c20 */ /* 0x000fe20008410000 */
[----:B------:R-:W-:Y:S01]  /*139b0*/  FMUL.FTZ R42, R42, UR4 ;  /* 0x000000042a2a7c20 */ /* 0x000fe20008410000 */
[----:B------:R-:W-:Y:S01]  /*139c0*/  FMUL.FTZ R31, R43, UR4 ;  /* 0x000000042b1f7c20 */ /* 0x000fe20008410000 */
[----:B------:R-:W-:Y:S01]  /*139d0*/  FMUL.FTZ R44, R44, UR4 ;  /* 0x000000042c2c7c20 */ /* 0x000fe20008410000 */
[----:B------:R-:W-:Y:S01]  /*139e0*/  FMUL.FTZ R45, R45, UR4 ;  /* 0x000000042d2d7c20 */ /* 0x000fe20008410000 */
[----:B------:R-:W-:Y:S01]  /*139f0*/  FMUL.FTZ R46, R46, UR4 ;  /* 0x000000042e2e7c20 */ /* 0x000fe20008410000 */
[----:B------:R-:W-:Y:S01]  /*13a00*/  FMUL.FTZ R48, R48, UR4 ;  /* 0x0000000430307c20 */ /* 0x000fe20008410000 */
[----:B------:R1:W0:Y:S01]  /*13a10*/  MUFU.TANH R76, R41 ;  /* 0x00000029004c7308 */ /* 0x0002220000002400 */
[----:B---3--:R-:W-:Y:S01]  /*13a20*/  FMUL.FTZ R33, R47, UR4 ;  /* 0x000000042f217c20 */ /* 0x008fe20008410000 */
        /* <DEDUP_REMOVED lines=19> */
[----:B------:R1:W3:Y:S01]  /*13b60*/  MUFU.TANH R80, R37 ;  /* 0x0000002500507308 */ /* 0x0002e20000002400 */
[----:B------:R-:W-:Y:S01]  /*13b70*/  FMUL.FTZ R56, R56, UR4 ;  /* 0x0000000438387c20 */ /* 0x000fe20008410000 */
[----:B------:R-:W-:Y:S01]  /*13b80*/  FMUL.FTZ R57, R57, UR4 ;  /* 0x0000000439397c20 */ /* 0x000fe20008410000 */
[----:B------:R-:W-:Y:S01]  /*13b90*/  FMUL.FTZ R28, R28, UR4 ;  /* 0x000000041c1c7c20 */ /* 0x000fe20008410000 */
[----:B------:R-:W-:Y:S01]  /*13ba0*/  FMUL.FTZ R59, R59, UR4 ;  /* 0x000000043b3b7c20 */ /* 0x000fe20008410000 */
[----:B------:R-:W-:-:S03]  /*13bb0*/  IMAD R55, R206, -0x2, R6 ;  /* 0xfffffffece377824 */ /* 0x000fc600078e0206 */
[----:B------:R-:W0:Y:S01]  /*13bc0*/  MUFU.TANH R7, R7 ;  /* 0x0000000700077308 */ /* 0x000e220000002400 */
[----:B-1----:R-:W-:-:S05]  /*13bd0*/  IADD3 R37, -R197, 0x1, R6 ;  /* 0x00000001c5257810 */ /* 0x002fca0007ffe106 */
[----:B------:R-:W-:Y:S02]  /*13be0*/  IMAD R37, R206, -0x2, R37 ;  /* 0xfffffffece257824 */ /* 0x000fe400078e0225 */
[----:B------:R-:W1:Y:S08]  /*13bf0*/  MUFU.TANH R0, R0 ;  /* 0x0000000000007308 */ /* 0x000e700000002400 */
        /* <DEDUP_REMOVED lines=37> */
[----:B------:R2:W0:Y:S08]  /*13e50*/  MUFU.TANH R24, R56 ;  /* 0x0000003800187308 */ /* 0x0004300000002400 */
[----:B------:R4:W0:Y:S01]  /*13e60*/  MUFU.TANH R20, R57 ;  /* 0x0000003900147308 */ /* 0x0008220000002400 */
[----:B--2---:R-:W-:-:S05]  /*13e70*/  IMAD.IADD R56, R37, 0x1, R10 ;  /* 0x0000000125387824 */ /* 0x004fca00078e020a */
[----:B------:R-:W-:Y:S02]  /*13e80*/  VIADDMNMX R26, R200, R56, R55, PT ;  /* 0x00000038c81a7246 */ /* 0x000fe40003800137 */
[----:B------:R2:W0:Y:S01]  /*13e90*/  MUFU.TANH R92, R28 ;  /* 0x0000001c005c7308 */ /* 0x0004220000002400 */
[----:B----4-:R-:W-:-:S07]  /*13ea0*/  VIADD R57, R37, UR6 ;  /* 0x0000000625397c36 */ /* 0x010fce0008000000 */
[----:B------:R4:W0:Y:S01]  /*13eb0*/  MUFU.TANH R58, R59 ;  /* 0x0000003b003a7308 */ /* 0x0008220000002400 */
[----:B--2---:R-:W-:Y:S02]  /*13ec0*/  IMAD.IADD R28, R57, 0x1, R200 ;  /* 0x00000001391c7824 */ /* 0x004fe400078e02c8 */
[----:B----4-:R-:W-:Y:S01]  /*13ed0*/  IMAD R59, R206, -0x2, R51 ;  /* 0xfffffffece3b7824 */ /* 0x010fe200078e0233 */
[----:B-1-3--:R-:W-:Y:S06]  /*13ee0*/  @!P2 BRA `(.L_x_1513) ;  /* 0x00000000004ca947 */ /* 0x00afec0003800000 */
[----:B0-----:R-:W-:Y:S01]  /*13ef0*/  IADD3 R2, -R197, R196, R200 ;  /* 0x000000c4c5027210 */ /* 0x001fe20007ffe1c8 */
[----:B------:R-:W-:Y:S03]  /*13f00*/  BSSY B0, `(.L_x_1514) ;  /* 0x000000e000007945 */ /* 0x000fe60003800000 */
        /* <DEDUP_REMOVED lines=9> */
.L_x_1515:
[----:B------:R-:W-:-:S13]  /*13fa0*/  ISETP.NE.AND P2, PT, R11, 0x1, PT ;  /* 0x000000010b00780c */ /* 0x000fda0003f45270 */
[----:B------:R-:W0:Y:S02]  /*13fb0*/  @P2 LDC.64 R62, c[0x0][0x9e8] ;  /* 0x00027a00ff3e2b82 */ /* 0x000e240000000a00 */
[----:B0-----:R-:W-:-:S05]  /*13fc0*/  @P2 IMAD.HI.U32 R6, R2, R62, RZ ;  /* 0x0000003e02062227 */ /* 0x001fca00078e00ff */
[----:B------:R-:W-:-:S07]  /*13fd0*/  @P2 SHF.R.U32.HI R2, RZ, R63, R6 ;  /* 0x0000003fff022219 */ /* 0x000fce0000011606 */
.L_x_1516:
[----:B------:R-:W-:Y:S05]  /*13fe0*/  BSYNC B0 ;  /* 0x0000000000007941 */ /* 0x000fea0003800000 */
.L_x_1514:
[----:B------:R-:W-:-:S05]  /*13ff0*/  IMAD R37, R2, R11, R59 ;  /* 0x0000000b02257224 */ /* 0x000fca00078e023b */
[----:B------:R-:W-:Y:S02]  /*14000*/  VIMNMX R28, R28, R37, !PT ;  /* 0x000000251c1c7248 */ /* 0x000fe40007fe0100 */
[----:B------:R-:W-:-:S07]  /*14010*/  VIADDMNMX R26, R37, R11, R26, PT ;  /* 0x0000000b251a7246 */ /* 0x000fce000380011a */
.L_x_1513:
[C---:B------:R-:W-:Y:S01]  /*14020*/  ISETP.GE.AND P3, PT, R51.reuse, 0x9, PT ;  /* 0x000000093300780c */ /* 0x040fe20003f66270 */
[----:B------:R-:W-:Y:S01]  /*14030*/  VIADD R88, R200, 0x8 ;  /* 0x00000008c8587836 */ /* 0x000fe20000000000 */
[----:B------:R-:W-:Y:S02]  /*14040*/  ISETP.GE.AND P2, PT, R51, 0x2, PT ;  /* 0x000000023300780c */ /* 0x000fe40003f46270 */
[----:B------:R-:W-:Y:S02]  /*14050*/  P2R R61, PR, RZ, 0x8 ;  /* 0x00000008ff3d7803 */ /* 0x000fe40000000000 */
[C---:B------:R-:W-:Y:S02]  /*14060*/  ISETP.GT.AND P3, PT, R28.reuse, 0x8, !P3 ;  /* 0x000000081c00780c */ /* 0x040fe40005f64270 */
[----:B------:R-:W-:Y:S02]  /*14070*/  ISETP.GT.AND P4, PT, R28, 0x1, !P2 ;  /* 0x000000011c00780c */ /* 0x000fe40005784270 */
[----:B------:R-:W-:-:S02]  /*14080*/  ISETP.LT.OR P3, PT, R26, 0x9, P3 ;  /* 0x000000091a00780c */ /* 0x000fc40001f61670 */
[----:B------:R-:W-:Y:S02]  /*14090*/  ISETP.GE.AND P5, PT, R51, 0xa, PT ;  /* 0x0000000a3300780c */ /* 0x000fe40003fa6270 */
[----:B0-----:R-:W-:Y:S02]  /*140a0*/  FSEL R92, R92, -INF , !P3 ;  /* 0xff8000005c5c7808 */ /* 0x001fe40005800000 */
[----:B------:R-:W-:Y:S02]  /*140b0*/  ISETP.LT.OR P4, PT, R26, 0x2, P4 ;  /* 0x000000021a00780c */ /* 0x000fe40002781670 */
[----:B------:R-:W-:Y:S02]  /*140c0*/  ISETP.GT.AND P3, PT, R28, 0x9, !P5 ;  /* 0x000000091c00780c */ /* 0x000fe40006f64270 */
[----:B------:R-:W-:Y:S02]  /*140d0*/  FSEL R94, R8, -INF , !P4 ;  /* 0xff800000085e7808 */ /* 0x000fe40006000000 */
        /* <DEDUP_REMOVED lines=88> */
[C---:B------:R-:W-:Y:S02]  /*14660*/  ISETP.GE.AND P3, PT, R51.reuse, 0x52, PT ;  /* 0x000000523300780c */ /* 0x040fe40003f66270 */
[----:B------:R-:W-:Y:S02]  /*14670*/  ISETP.GE.AND P6, PT, R51, 0x1, PT ;  /* 0x000000013300780c */ /* 0x000fe40003fc6270 */
[----:B------:R-:W-:-:S02]  /*14680*/  ISETP.GT.AND P4, PT, R28, 0x51, !P3 ;  /* 0x000000511c00780c */ /* 0x000fc40005f84270 */
[----:B------:R-:W-:Y:S02]  /*14690*/  VIADDMNMX R88, R88, R56, R55, PT ;  /* 0x0000003858587246 */ /* 0x000fe40003800137 */
[----:B------:R-:W-:-:S04]  /*146a0*/  ISETP.LT.OR P4, PT, R26, 0x52, P4 ;  /* 0x000000521a00780c */ /* 0x000fc80002781670 */
[----:B------:R-:W-:Y:S02]  /*146b0*/  FSEL R12, R65, -INF , !P4 ;  /* 0xff800000410c7808 */ /* 0x000fe40006000000 */
[----:B------:R-:W-:-:S04]  /*146c0*/  ISETP.GE.AND P4, PT, R51, 0x59, PT ;  /* 0x000000593300780c */ /* 0x000fc80003f86270 */
[----:B------:R-:W-:-:S04]  /*146d0*/  ISETP.GT.AND P5, PT, R28, 0x58, !P4 ;  /* 0x000000581c00780c */ /* 0x000fc800067a4270 */
[----:B------:R-:W-:-:S04]  /*146e0*/  ISETP.LT.OR P5, PT, R26, 0x59, P5 ;  /* 0x000000591a00780c */ /* 0x000fc80002fa1670 */
[----:B------:R-:W-:Y:S02]  /*146f0*/  FSEL R2, R43, -INF , !P5 ;  /* 0xff8000002b027808 */ /* 0x000fe40006800000 */
[----:B------:R-:W-:Y:S02]  /*14700*/  ISETP.GT.AND P5, PT, R28, RZ, !P6 ;  /* 0x000000ff1c00720c */ /* 0x000fe400077a4270 */
[----:B------:R-:W-:Y:S02]  /*14710*/  IADD3 R43, R57, 0x8, R200 ;  /* 0x00000008392b7810 */ /* 0x000fe40007ffe0c8 */
        /* <DEDUP_REMOVED lines=9> */
[----:B------:R-:W-:Y:S01]  /*147b0*/  IADD3 R28, R196, 0x8, R200 ;  /* 0x00000008c41c7810 */ /* 0x000fe20007ffe0c8 */
[----:B------:R-:W-:Y:S04]  /*147c0*/  BSSY B0, `(.L_x_1518) ;  /* 0x000000f000007945 */ /* 0x000fe80003800000 */
[----:B------:R-:W-:-:S05]  /*147d0*/  IMAD.IADD R28, R28, 0x1, -R197 ;  /* 0x000000011c1c7824 */ /* 0x000fca00078e0ac5 */
        /* <DEDUP_REMOVED lines=9> */
.L_x_1519:
[----:B------:R-:W-:-:S13]  /*14870*/  ISETP.NE.AND P5, PT, R11, 0x1, PT ;  /* 0x000000010b00780c */ /* 0x000fda0003fa5270 */
[----:B------:R-:W0:Y:S02]  /*14880*/  @P5 LDC.64 R36, c[0x0][0x9e8] ;  /* 0x00027a00ff245b82 */ /* 0x000e240000000a00 */
[----:B0-----:R-:W-:-:S05]  /*14890*/  @P5 IMAD.HI.U32 R36, R28, R36, RZ ;  /* 0x000000241c245227 */ /* 0x001fca00078e00ff */
[----:B------:R-:W-:-:S07]  /*148a0*/  @P5 SHF.R.U32.HI R28, RZ, R37, R36 ;  /* 0x00000025ff1c5219 */ /* 0x000fce0000011624 */
.L_x_1520:
[----:B------:R-:W-:Y:S05]  /*148b0*/  BSYNC B0 ;  /* 0x0000000000007941 */ /* 0x000fea0003800000 */
.L_x_1518:
[----:B------:R-:W-:-:S05]  /*148c0*/  IMAD R28, R28, R11, R59 ;  /* 0x0000000b1c1c7224 */ /* 0x000fca00078e023b */
[----:B------:R-:W-:Y:S02]  /*148d0*/  VIMNMX R43, R43, R28, !PT ;  /* 0x0000001c2b2b7248 */ /* 0x000fe40007fe0100 */
[----:B------:R-:W-:-:S07]  /*148e0*/  VIADDMNMX R88, R28, R11, R88, PT ;  /* 0x0000000b1c587246 */ /* 0x000fce0003800158 */
.L_x_1517:
[C---:B------:R-:W-:Y:S01]  /*148f0*/  ISETP.GT.AND P2, PT, R43.reuse, 0x1, !P2 ;  /* 0x000000012b00780c */ /* 0x040fe20005744270 */
[----:B------:R-:W-:Y:S01]  /*14900*/  ULDC UR4, c[0x0][0x988] ;  /* 0x0002620000047ab9 */ /* 0x000fe20000000800 */
[----:B------:R-:W-:Y:S01]  /*14910*/  ISETP.NE.AND P5, PT, R32, RZ, PT ;  /* 0x000000ff2000720c */ /* 0x000fe20003fa5270 */
[----:B------:R-:W-:Y:S01]  /*14920*/  IMAD.U32 R7, RZ, RZ, UR4 ;  /* 0x00000004ff077e24 */ /* 0x000fe2000f8e00ff */
[----:B------:R-:W-:Y:S02]  /*14930*/  ISETP.LT.OR P2, PT, R88, 0x2, P2 ;  /* 0x000000025800780c */ /* 0x000fe40001741670 */
[----:B------:R-:W-:Y:S02]  /*14940*/  ISETP.GT.AND P6, PT, R43, RZ, !P6 ;  /* 0x000000ff2b00720c */ /* 0x000fe400077c4270 */
[----:B------:R-:W-:Y:S02]  /*14950*/  FSEL R28, R4, -INF , !P2 ;  /* 0xff800000041c7808 */ /* 0x000fe40005000000 */
[----:B------:R-:W-:-:S02]  /*14960*/  ISETP.NE.AND P2, PT, R61, RZ, PT ;  /* 0x000000ff3d00720c */ /* 0x000fc40003f45270 */
[C---:B------:R-:W-:Y:S02]  /*14970*/  ISETP.LT.OR P6, PT, R88.reuse, 0x1, P6 ;  /* 0x000000015800780c */ /* 0x040fe400037c1670 */
[C---:B------:R-:W-:Y:S02]  /*14980*/  ISETP.GT.AND P2, PT, R43.reuse, 0x8, !P2 ;  /* 0x000000082b00780c */ /* 0x040fe40005744270 */
[C---:B------:R-:W-:Y:S02]  /*14990*/  ISETP.GT.AND P3, PT, R43.reuse, 0x51, !P3 ;  /* 0x000000512b00780c */ /* 0x040fe40005f64270 */
[----:B------:R-:W-:Y:S02]  /*149a0*/  ISETP.LT.OR P2, PT, R88, 0x9, P2 ;  /* 0x000000095800780c */ /* 0x000fe40001741670 */
[----:B------:R-:W-:Y:S02]  /*149b0*/  ISETP.GT.AND P4, PT, R43, 0x58, !P4 ;  /* 0x000000582b00780c */ /* 0x000fe40006784270 */
[----:B------:R-:W-:-:S02]  /*149c0*/  FSEL R30, R30, -INF , !P2 ;  /* 0xff8000001e1e7808 */ /* 0x000fc40005000000 */
[----:B------:R-:W-:Y:S02]  /*149d0*/  ISETP.NE.AND P2, PT, R62, RZ, PT ;  /* 0x000000ff3e00720c */ /* 0x000fe40003f45270 */
[C---:B------:R-:W-:Y:S02]  /*149e0*/  ISETP.LT.OR P3, PT, R88.reuse, 0x52, P3 ;  /* 0x000000525800780c */ /* 0x040fe40001f61670 */
[----:B------:R-:W-:Y:S02]  /*149f0*/  ISETP.GT.AND P2, PT, R43, 0x9, !P2 ;  /* 0x000000092b00780c */ /* 0x000fe40005744270 */
[C---:B------:R-:W-:Y:S02]  /*14a00*/  ISETP.LT.OR P4, PT, R88.reuse, 0x59, P4 ;  /* 0x000000595800780c */ /* 0x040fe40002781670 */
[----:B------:R-:W-:-:S04]  /*14a10*/  ISETP.LT.OR P2, PT, R88, 0xa, P2 ;  /* 0x0000000a5800780c */ /* 0x000fc80001741670 */
        /* <DEDUP_REMOVED lines=22> */
[----:B------:R-:W-:Y:S02]  /*14b80*/  ISETP.GT.AND P2, PT, R43, 0x19, !P5 ;  /* 0x000000192b00780c */ /* 0x000fe40006f44270 */
[----:B------:R-:W-:-:S02]  /*14b90*/  ISETP.NE.AND P5, PT, R40, RZ, PT ;  /* 0x000000ff2800720c */ /* 0x000fc40003fa5270 */
        /* <DEDUP_REMOVED lines=34> */
[----:B------:R-:W-:Y:S02]  /*14dc0*/  FSEL R31, R0, -INF , !P6 ;  /* 0xff800000001f7808 */ /* 0x000fe40007000000 */
[----:B------:R-:W-:Y:S01]  /*14dd0*/  ISETP.LT.OR P2, PT, R88, 0x31, P2 ;  /* 0x000000315800780c */ /* 0x000fe20001741670 */
[----:B------:R-:W0:Y:S01]  /*14de0*/  SHFL.BFLY PT, R0, R5, 0x2, 0x1f ;  /* 0x0c401f0005007f89 */ /* 0x000e2200000e0000 */
[----:B------:R-:W-:-:S02]  /*14df0*/  ISETP.NE.AND P6, PT, R87, RZ, PT ;  /* 0x000000ff5700720c */ /* 0x000fc40003fc5270 */
[----:B------:R-:W-:Y:S02]  /*14e00*/  FSEL R50, R50, -INF , !P2 ;  /* 0xff80000032327808 */ /* 0x000fe40005000000 */
[----:B------:R-:W-:-:S04]  /*14e10*/  ISETP.NE.AND P2, PT, R81, RZ, PT ;  /* 0x000000ff5100720c */ /* 0x000fc80003f45270 */
[----:B------:R-:W-:-:S04]  /*14e20*/  ISETP.GT.AND P2, PT, R43, 0x31, !P2 ;  /* 0x000000312b00780c */ /* 0x000fc80005744270 */
[----:B------:R-:W-:-:S04]  /*14e30*/  ISETP.LT.OR P2, PT, R88, 0x32, P2 ;  /* 0x000000325800780c */ /* 0x000fc80001741670 */
[----:B------:R-:W-:Y:S02]  /*14e40*/  FSEL R52, R35, -INF , !P2 ;  /* 0xff80000023347808 */ /* 0x000fe40005000000 */
[----:B------:R-:W-:-:S04]  /*14e50*/  ISETP.NE.AND P2, PT, R49, RZ, PT ;  /* 0x000000ff3100720c */ /* 0x000fc80003f45270 */
[----:B------:R-:W-:Y:S02]  /*14e60*/  ISETP.GT.AND P2, PT, R43, 0x38, !P2 ;  /* 0x000000382b00780c */ /* 0x000fe40005744270 */
[----:B0-----:R-:W-:Y:S02]  /*14e70*/  FMNMX.FTZ R13, R5, R0, !PT ;  /* 0x00000000050d7209 */ /* 0x001fe40007810000 */
[----:B------:R-:W-:Y:S02]  /*14e80*/  ISETP.LT.OR P2, PT, R88, 0x39, P2 ;  /* 0x000000395800780c */ /* 0x000fe40001741670 */
[----:B------:R-:W-:Y:S01]  /*14e90*/  FMNMX.FTZ R5, R31, R28, !PT ;  /* 0x0000001c1f057209 */ /* 0x000fe20007810000 */
[----:B------:R-:W0:Y:S01]  /*14ea0*/  SHFL.BFLY PT, R4, R13, 0x1, 0x1f ;  /* 0x0c201f000d047f89 */ /* 0x000e2200000e0000 */
[----:B------:R-:W-:Y:S02]  /*14eb0*/  FSEL R54, R54, -INF , !P2 ;  /* 0xff80000036367808 */ /* 0x000fe40005000000 */
[----:B------:R-:W-:-:S02]  /*14ec0*/  ISETP.NE.AND P2, PT, R83, RZ, PT ;  /* 0x000000ff5300720c */ /* 0x000fc40003f45270 */
[----:B------:R-:W-:Y:S02]  /*14ed0*/  FMNMX.FTZ R5, R30, R5, !PT ;  /* 0x000000051e057209 */ /* 0x000fe40007810000 */
[----:B------:R-:W-:Y:S02]  /*14ee0*/  ISETP.GT.AND P2, PT, R43, 0x39, !P2 ;  /* 0x000000392b00780c */ /* 0x000fe40005744270 */
[----:B------:R-:W-:Y:S02]  /*14ef0*/  FMNMX.FTZ R5, R32, R5, !PT ;  /* 0x0000000520057209 */ /* 0x000fe40007810000 */
[----:B------:R-:W-:-:S04]  /*14f00*/  ISETP.LT.OR P2, PT, R88, 0x3a, P2 ;  /* 0x0000003a5800780c */ /* 0x000fc80001741670 */
[----:B------:R-:W-:Y:S02]  /*14f10*/  FSEL R56, R39, -INF , !P2 ;  /* 0xff80000027387808 */ /* 0x000fe40005000000 */
[----:B------:R-:W-:-:S04]  /*14f20*/  ISETP.NE.AND P2, PT, R53, RZ, PT ;  /* 0x000000ff3500720c */ /* 0x000fc80003f45270 */
[----:B------:R-:W-:Y:S02]  /*14f30*/  ISETP.GT.AND P2, PT, R43, 0x40, !P2 ;  /* 0x000000402b00780c */ /* 0x000fe40005744270 */
[----:B0-----:R-:W-:Y:S02]  /*14f40*/  FMNMX.FTZ R4, R13, R4, !PT ;  /* 0x000000040d047209 */ /* 0x001fe40007810000 */
[----:B------:R-:W-:Y:S02]  /*14f50*/  ISETP.LT.OR P2, PT, R88, 0x41, P2 ;  /* 0x000000415800780c */ /* 0x000fe40001741670 */
[----:B------:R-:W-:Y:S01]  /*14f60*/  FMNMX.FTZ R13, R34, R5, !PT ;  /* 0x00000005220d7209 */ /* 0x000fe20007810000 */
[----:B------:R-:W-:Y:S01]  /*14f70*/  FMUL.FTZ R0, R4, R7 ;  /* 0x0000000704007220 */ /* 0x000fe20000410000 */
        /* <DEDUP_REMOVED lines=8> */
[----:B------:R-:W-:Y:S02]  /*15000*/  ISETP.GT.AND P2, PT, R43, 0x48, !P5 ;  /* 0x000000482b00780c */ /* 0x000fe40006f44270 */
[----:B------:R-:W-:Y:S02]  /*15010*/  ISETP.NE.AND P5, PT, R60, RZ, PT ;  /* 0x000000ff3c00720c */ /* 0x000fe40003fa5270 */
[----:B------:R-:W-:Y:S02]  /*15020*/  ISETP.LT.OR P2, PT, R88, 0x49, P2 ;  /* 0x000000495800780c */ /* 0x000fe40001741670 */
[----:B------:R-:W-:Y:S02]  /*15030*/  FMNMX.FTZ R15, R42, R13, !PT ;  /* 0x0000000d2a0f7209 */ /* 0x000fe40007810000 */
[----:B------:R-:W-:Y:S02]  /*15040*/  FSEL R60, R47, -INF , !P2 ;  /* 0xff8000002f3c7808 */ /* 0x000fe40005000000 */
[----:B------:R-:W-:-:S02]  /*15050*/  FSETP.NEU.FTZ.AND P2, PT, R4, -INF , PT ;  /* 0xff8000000400780b */ /* 0x000fc40003f5d000 */
[----:B------:R-:W-:Y:S02]  /*15060*/  FMNMX.FTZ R15, R44, R15, !PT ;  /* 0x0000000f2c0f7209 */ /* 0x000fe40007810000 */
[----:B------:R-:W-:Y:S02]  /*15070*/  FSEL R35, R0, RZ, P2 ;  /* 0x000000ff00237208 */ /* 0x000fe40001000000 */
[----:B------:R-:W-:Y:S02]  /*15080*/  ISETP.GT.AND P2, PT, R43, 0x49, !P5 ;  /* 0x000000492b00780c */ /* 0x000fe40006f44270 */
[----:B------:R-:W-:Y:S01]  /*15090*/  FMNMX.FTZ R15, R46, R15, !PT ;  /* 0x0000000f2e0f7209 */ /* 0x000fe20007810000 */
[-CC-:B------:R-:W-:Y:S01]  /*150a0*/  FFMA.FTZ R80, R80, R7.reuse, -R35.reuse ;  /* 0x0000000750507223 */ /* 0x180fe20000010823 */
[----:B------:R-:W-:Y:S01]  /*150b0*/  ISETP.LT.OR P2, PT, R88, 0x4a, P2 ;  /* 0x0000004a5800780c */ /* 0x000fe20001741670 */
[--C-:B------:R-:W-:Y:S01]  /*150c0*/  FFMA.FTZ R180, R78, R7, -R35.reuse ;  /* 0x000000074eb47223 */ /* 0x100fe20000010823 */
[----:B------:R-:W-:Y:S01]  /*150d0*/  FMNMX.FTZ R15, R48, R15, !PT ;  /* 0x0000000f300f7209 */ /* 0x000fe20007810000 */
[-CC-:B------:R-:W-:Y:S01]  /*150e0*/  FFMA.FTZ R186, R82, R7.reuse, -R35.reuse ;  /* 0x0000000752ba7223 */ /* 0x180fe20000010823 */
[----:B------:R-:W-:Y:S01]  /*150f0*/  FSEL R0, R21, -INF , !P2 ;  /* 0xff80000015007808 */ /* 0x000fe20005000000 */
[-CC-:B------:R-:W-:Y:S01]  /*15100*/  FFMA.FTZ R21, R94, R7.reuse, -R35.reuse ;  /* 0x000000075e157223 */ /* 0x180fe20000010823 */
[----:B------:R-:W-:Y:S01]  /*15110*/  ISETP.GT.AND P2, PT, R43, 0x50, !P6 ;  /* 0x000000502b00780c */ /* 0x000fe20007744270 */
[-CC-:B------:R-:W-:Y:S01]  /*15120*/  FFMA.FTZ R20, R20, R7.reuse, -R35.reuse ;  /* 0x0000000714147223 */ /* 0x180fe20000010823 */
[----:B------:R-:W-:Y:S01]  /*15130*/  ISETP.NE.AND P5, PT, R51, RZ, PT ;  /* 0x000000ff3300720c */ /* 0x000fe20003fa5270 */
[----:B------:R0:W-:Y:S01]  /*15140*/  MUFU.EX2 R5, R21 ;  /* 0x0000001500057308 */ /* 0x0001e20000000800 */
[----:B------:R-:W-:Y:S01]  /*15150*/  ISETP.LT.OR P2, PT, R88, 0x51, P2 ;  /* 0x000000515800780c */ /* 0x000fe20001741670 */
[-CC-:B------:R-:W-:Y:S01]  /*15160*/  FFMA.FTZ R188, R188, R7.reuse, -R35.reuse ;  /* 0x00000007bcbc7223 */ /* 0x180fe20000010823 */
[----:B------:R-:W-:Y:S01]  /*15170*/  ISETP.GT.AND P5, PT, R43, 0x59, !P5 ;  /* 0x000000592b00780c */ /* 0x000fe20006fa4270 */
[-CC-:B------:R-:W-:Y:S01]  /*15180*/  FFMA.FTZ R190, R92, R7.reuse, -R35.reuse ;  /* 0x000000075cbe7223 */ /* 0x180fe20000010823 */
[----:B------:R-:W-:Y:S01]  /*15190*/  FSEL R78, R25, -INF , !P2 ;  /* 0xff800000194e7808 */ /* 0x000fe20005000000 */
[--C-:B------:R-:W-:Y:S01]  /*151a0*/  FFMA.FTZ R25, R76, R7, -R35.reuse ;  /* 0x000000074c197223 */ /* 0x100fe20000010823 */
[----:B------:R-:W-:Y:S01]  /*151b0*/  ISETP.LT.OR P5, PT, R88, 0x5a, P5 ;  /* 0x0000005a5800780c */ /* 0x000fe20002fa1670 */
[----:B------:R-:W1:Y:S01]  /*151c0*/  MUFU.EX2 R188, R188 ;  /* 0x000000bc00bc7308 */ /* 0x000e620000000800 */
[----:B0-----:R-:W-:Y:S01]  /*151d0*/  FMNMX.FTZ R21, R50, R15, !PT ;  /* 0x0000000f32157209 */ /* 0x001fe20007810000 */
[-CC-:B------:R-:W-:Y:S01]  /*151e0*/  FFMA.FTZ R90, R90, R7.reuse, -R35.reuse ;  /* 0x000000075a5a7223 */ /* 0x180fe20000010823 */
[----:B------:R-:W-:Y:S01]  /*151f0*/  FSEL R76, R27, -INF , !P4 ;  /* 0xff8000001b4c7808 */ /* 0x000fe20006000000 */
[--C-:B------:R-:W-:Y:S01]  /*15200*/  FFMA.FTZ R184, R86, R7, -R35.reuse ;  /* 0x0000000756b87223 */ /* 0x100fe20000010823 */
[----:B------:R-:W-:Y:S01]  /*15210*/  FMNMX.FTZ R21, R52, R21, !PT ;  /* 0x0000001534157209 */ /* 0x000fe20007810000 */
[--C-:B------:R-:W-:Y:S01]  /*15220*/  FFMA.FTZ R84, R84, R7, -R35.reuse ;  /* 0x0000000754547223 */ /* 0x100fe20000010823 */
[----:B------:R-:W-:Y:S01]  /*15230*/  FSEL R82, R29, -INF , !P5 ;  /* 0xff8000001d527808 */ /* 0x000fe20006800000 */
[----:B------:R-:W0:Y:S01]  /*15240*/  MUFU.EX2 R190, R190 ;  /* 0x000000be00be7308 */ /* 0x000e220000000800 */
[----:B------:R-:W-:Y:S01]  /*15250*/  FMNMX.FTZ R21, R54, R21, !PT ;  /* 0x0000001536157209 */ /* 0x000fe20007810000 */
[-CC-:B------:R-:W-:Y:S01]  /*15260*/  FFMA.FTZ R12, R12, R7.reuse, -R35.reuse ;  /* 0x000000070c0c7223 */ /* 0x180fe20000010823 */
[-CC-:B------:R-:W-:Y:S01]  /*15270*/  FFMA.FTZ R74, R74, R7.reuse, -R35.reuse ;  /* 0x000000074a4a7223 */ /* 0x180fe20000010823 */
[--C-:B------:R-:W-:Y:S01]  /*15280*/  FFMA.FTZ R14, R14, R7, -R35.reuse ;  /* 0x000000070e0e7223 */ /* 0x100fe20000010823 */
[----:B------:R-:W-:Y:S01]  /*15290*/  FMNMX.FTZ R21, R56, R21, !PT ;  /* 0x0000001538157209 */ /* 0x000fe20007810000 */
[-CC-:B------:R-:W-:Y:S01]  /*152a0*/  FFMA.FTZ R70, R70, R7.reuse, -R35.reuse ;  /* 0x0000000746467223 */ /* 0x180fe20000010823 */
[----:B------:R-:W-:Y:S01]  /*152b0*/  FFMA.FTZ R68, R68, R7, -R35 ;  /* 0x0000000744447223 */ /* 0x000fe20000010823 */
[----:B------:R-:W2:Y:S01]  /*152c0*/  MUFU.EX2 R13, R90 ;  /* 0x0000005a000d7308 */ /* 0x000ea20000000800 */
[----:B------:R-:W-:Y:S01]  /*152d0*/  FMNMX.FTZ R33, R62, R21, !PT ;  /* 0x000000153e217209 */ /* 0x000fe20007810000 */
[----:B-1----:R-:W-:Y:S01]  /*152e0*/  FADD.FTZ R45, R188, R5 ;  /* 0x00000005bc2d7221 */ /* 0x002fe20000010000 */
        /* <DEDUP_REMOVED lines=8> */
[----:B------:R-:W-:Y:S01]  /*15370*/  F2FP.BF16.F32.PACK_AB R188, R5, R188 ;  /* 0x000000bc05bc723e */ /* 0x000fe200000010ff */
[--C-:B------:R-:W-:Y:S01]  /*15380*/  FFMA.FTZ R2, R2, R7, -R35.reuse ;  /* 0x0000000702027223 */ /* 0x100fe20000010823 */
[----:B------:R-:W-:Y:S01]  /*15390*/  FMNMX.FTZ R33, R0, R33, !PT ;  /* 0x0000002100217209 */ /* 0x000fe20007810000 */
[-CC-:B------:R-:W-:Y:S01]  /*153a0*/  FFMA.FTZ R26, R26, R7.reuse, -R35.reuse ;  /* 0x000000071a1a7223 */ /* 0x180fe20000010823 */
[----:B------:R-:W-:Y:S01]  /*153b0*/  ISETP.GE.AND P6, PT, R11, 0x1, PT ;  /* 0x000000010b00780c */ /* 0x000fe20003fc6270 */
[----:B------:R-:W3:Y:S01]  /*153c0*/  MUFU.EX2 R184, R184 ;  /* 0x000000b800b87308 */ /* 0x000ee20000000800 */
[----:B-1----:R-:W-:Y:S01]  /*153d0*/  FSEL R80, R3, -INF , !P3 ;  /* 0xff80000003507808 */ /* 0x002fe20005800000 */
[----:B------:R-:W-:Y:S01]  /*153e0*/  FFMA.FTZ R3, R72, R7, -R35 ;  /* 0x0000000748037223 */ /* 0x000fe20000010823 */
[----:B------:R-:W-:-:S04]  /*153f0*/  FMNMX.FTZ R33, R78, R33, !PT ;  /* 0x000000214e217209 */ /* 0x000fc80007810000 */
[----:B------:R-:W-:Y:S01]  /*15400*/  FMNMX.FTZ R33, R80, R33, !PT ;  /* 0x0000002150217209 */ /* 0x000fe20007810000 */
[----:B------:R-:W-:Y:S03]  /*15410*/  MUFU.EX2 R27, R3 ;  /* 0x00000003001b7308 */ /* 0x000fe60000000800 */
[----:B------:R-:W-:-:S04]  /*15420*/  FMNMX.FTZ R33, R76, R33, !PT ;  /* 0x000000214c217209 */ /* 0x000fc80007810000 */
[----:B------:R-:W-:Y:S01]  /*15430*/  FMNMX.FTZ R33, R82, R33, !PT ;  /* 0x0000002152217209 */ /* 0x000fe20007810000 */
[----:B------:R-:W1:Y:S04]  /*15440*/  MUFU.EX2 R15, R84 ;  /* 0x00000054000f7308 */ /* 0x000e680000000800 */
[----:B------:R-:W4:Y:S04]  /*15450*/  SHFL.BFLY PT, R72, R33, 0x2, 0x1f ;  /* 0x0c401f0021487f89 */ /* 0x000f2800000e0000 */
[----:B------:R0:W-:Y:S08]  /*15460*/  MUFU.EX2 R41, R12 ;  /* 0x0000000c00297308 */ /* 0x0001f00000000800 */
[----:B------:R-:W4:Y:S01]  /*15470*/  MUFU.EX2 R186, R186 ;  /* 0x000000ba00ba7308 */ /* 0x000f220000000800 */
[----:B0-----:R-:W-:Y:S01]  /*15480*/  FADD.FTZ R12, R190, R45 ;  /* 0x0000002dbe0c7221 */ /* 0x001fe20000010000 */
[----:B--2---:R-:W-:-:S03]  /*15490*/  F2FP.BF16.F32.PACK_AB R190, R13, R190 ;  /* 0x000000be0dbe723e */ /* 0x004fc600000010ff */
[----:B------:R-:W-:-:S03]  /*154a0*/  FADD.FTZ R45, R13, R12 ;  /* 0x0000000c0d2d7221 */ /* 0x000fc60000010000 */
[----:B------:R-:W-:Y:S01]  /*154b0*/  MUFU.EX2 R180, R180 ;  /* 0x000000b400b47308 */ /* 0x000fe20000000800 */
[----:B---3--:R-:W-:Y:S01]  /*154c0*/  FADD.FTZ R12, R184, R45 ;  /* 0x0000002db80c7221 */ /* 0x008fe20000010000 */
[----:B-1----:R-:W-:Y:S02]  /*154d0*/  F2FP.BF16.F32.PACK_AB R184, R15, R184 ;  /* 0x000000b80fb8723e */ /* 0x002fe400000010ff */
[----:B----4-:R-:W-:Y:S01]  /*154e0*/  FMNMX.FTZ R72, R33, R72, !PT ;  /* 0x0000004821487209 */ /* 0x010fe20007810000 */
[----:B------:R-:W-:-:S03]  /*154f0*/  FADD.FTZ R47, R15, R12 ;  /* 0x0000000c0f2f7221 */ /* 0x000fc60000010000 */
[----:B------:R0:W-:Y:S01]  /*15500*/  MUFU.EX2 R33, R20 ;  /* 0x0000001400217308 */ /* 0x0001e20000000800 */
[----:B------:R-:W1:Y:S07]  /*15510*/  SHFL.BFLY PT, R3, R72, 0x1, 0x1f ;  /* 0x0c201f0048037f89 */ /* 0x000e6e00000e0000 */
[----:B------:R-:W-:Y:S08]  /*15520*/  MUFU.EX2 R25, R25 ;  /* 0x0000001900197308 */ /* 0x000ff00000000800 */
[----:B------:R-:W2:Y:S08]  /*15530*/  MUFU.EX2 R74, R74 ;  /* 0x0000004a004a7308 */ /* 0x000eb00000000800 */
[----:B------:R3:W-:Y:S01]  /*15540*/  MUFU.EX2 R39, R14 ;  /* 0x0000000e00277308 */ /* 0x0007e20000000800 */
[----:B-1----:R-:W-:-:S04]  /*15550*/  FMNMX.FTZ R3, R72, R3, !PT ;  /* 0x0000000348037209 */ /* 0x002fc80007810000 */
[C---:B------:R-:W-:Y:S01]  /*15560*/  FSETP.NEU.FTZ.AND P2, PT, R3.reuse, -INF , PT ;  /* 0xff8000000300780b */ /* 0x040fe20003f5d000 */
[-C--:B0-----:R-:W-:Y:S02]  /*15570*/  FMUL.FTZ R20, R3, R7.reuse ;  /* 0x0000000703147220 */ /* 0x081fe40000410000 */
[----:B------:R-:W-:Y:S01]  /*15580*/  MUFU.EX2 R70, R70 ;  /* 0x0000004600467308 */ /* 0x000fe20000000800 */
[----:B---3--:R-:W-:Y:S01]  /*15590*/  FADD.FTZ R14, R186, R47 ;  /* 0x0000002fba0e7221 */ /* 0x008fe20000010000 */
[C---:B------:R-:W-:Y:S02]  /*155a0*/  F2FP.BF16.F32.PACK_AB R186, R21.reuse, R186 ;  /* 0x000000ba15ba723e */ /* 0x040fe400000010ff */
[----:B------:R-:W-:Y:S01]  /*155b0*/  FSEL R43, R20, RZ, P2 ;  /* 0x000000ff142b7208 */ /* 0x000fe20001000000 */
[----:B------:R-:W-:Y:S01]  /*155c0*/  FADD.FTZ R47, R21, R14 ;  /* 0x0000000e152f7221 */ /* 0x000fe20000010000 */
[----:B------:R-:W-:Y:S01]  /*155d0*/  IMAD.IADD R21, R196, 0x1, -R197 ;  /* 0x00000001c4157824 */ /* 0x000fe200078e0ac5 */
[----:B--2---:R-:W-:Y:S01]  /*155e0*/  F2FP.BF16.F32.PACK_AB R182, R27, R74 ;  /* 0x0000004a1bb6723e */ /* 0x004fe200000010ff */
        /* <DEDUP_REMOVED lines=15> */
[-C--:B------:R-:W-:Y:S01]  /*156e0*/  FFMA.FTZ R52, R52, R7.reuse, -R43 ;  /* 0x0000000734347223 */ /* 0x080fe2000001082b */
[----:B------:R-:W0:Y:S01]  /*156f0*/  MUFU.EX2 R28, R28 ;  /* 0x0000001c001c7308 */ /* 0x000e220000000800 */
[----:B------:R-:W-:Y:S01]  /*15700*/  FADD.FTZ R14, R180, R47 ;  /* 0x0000002fb40e7221 */ /* 0x000fe20000010000 */
[-CC-:B------:R-:W-:Y:S01]  /*15710*/  FFMA.FTZ R54, R54, R7.reuse, -R43.reuse ;  /* 0x0000000736367223 */ /* 0x180fe2000001082b */
[-CC-:B------:R-:W-:Y:S01]  /*15720*/  FFMA.FTZ R56, R56, R7.reuse, -R43.reuse ;  /* 0x0000000738387223 */ /* 0x180fe2000001082b */
[-CC-:B------:R-:W-:Y:S01]  /*15730*/  FFMA.FTZ R62, R62, R7.reuse, -R43.reuse ;  /* 0x000000073e3e7223 */ /* 0x180fe2000001082b */
[----:B------:R-:W-:Y:S01]  /*15740*/  FADD.FTZ R47, R25, R14 ;  /* 0x0000000e192f7221 */ /* 0x000fe20000010000 */
[-CC-:B------:R-:W-:Y:S01]  /*15750*/  FFMA.FTZ R58, R58, R7.reuse, -R43.reuse ;  /* 0x000000073a3a7223 */ /* 0x180fe2000001082b */
[-C--:B------:R-:W-:Y:S01]  /*15760*/  FFMA.FTZ R60, R60, R7.reuse, -R43 ;  /* 0x000000073c3c7223 */ /* 0x080fe2000001082b */
[----:B------:R-:W1:Y:S01]  /*15770*/  MUFU.EX2 R30, R30 ;  /* 0x0000001e001e7308 */ /* 0x000e620000000800 */
[----:B------:R-:W-:Y:S01]  /*15780*/  FADD.FTZ R14, R74, R47 ;  /* 0x0000002f4a0e7221 */ /* 0x000fe20000010000 */
[-CC-:B------:R-:W-:Y:S01]  /*15790*/  FFMA.FTZ R0, R0, R7.reuse, -R43.reuse ;  /* 0x0000000700007223 */ /* 0x180fe2000001082b */
[-CC-:B------:R-:W-:Y:S01]  /*157a0*/  FFMA.FTZ R78, R78, R7.reuse, -R43.reuse ;  /* 0x000000074e4e7223 */ /* 0x180fe2000001082b */
[-CC-:B------:R-:W-:Y:S01]  /*157b0*/  FFMA.FTZ R80, R80, R7.reuse, -R43.reuse ;  /* 0x0000000750507223 */ /* 0x180fe2000001082b */
[----:B------:R-:W-:Y:S01]  /*157c0*/  FADD.FTZ R47, R27, R14 ;  /* 0x0000000e1b2f7221 */ /* 0x000fe20000010000 */
[-CC-:B------:R-:W-:Y:S01]  /*157d0*/  FFMA.FTZ R76, R76, R7.reuse, -R43.reuse ;  /* 0x000000074c4c7223 */ /* 0x180fe2000001082b */
[----:B------:R-:W-:Y:S01]  /*157e0*/  FFMA.FTZ R43, R82, R7, -R43 ;  /* 0x00000007522b7223 */ /* 0x000fe2000001082b */
[----:B------:R-:W2:Y:S01]  /*157f0*/  MUFU.EX2 R191, R32 ;  /* 0x0000002000bf7308 */ /* 0x000ea20000000800 */
[----:B0-----:R-:W-:Y:S01]  /*15800*/  FADD.FTZ R45, R31, R28 ;  /* 0x0000001c1f2d7221 */ /* 0x001fe20000010000 */
[----:B------:R-:W-:Y:S01]  /*15810*/  FADD.FTZ R14, R70, R47 ;  /* 0x0000002f460e7221 */ /* 0x000fe20000010000 */
[----:B------:R-:W-:-:S02]  /*15820*/  F2FP.BF16.F32.PACK_AB R180, R25, R180 ;  /* 0x000000b419b4723e */ /* 0x000fc400000010ff */
[C---:B------:R-:W-:Y:S01]  /*15830*/  F2FP.BF16.F32.PACK_AB R176, R29.reuse, R70 ;  /* 0x000000461db0723e */ /* 0x040fe200000010ff */
[----:B------:R-:W-:Y:S01]  /*15840*/  FADD.FTZ R47, R29, R14 ;  /* 0x0000000e1d2f7221 */ /* 0x000fe20000010000 */
[----:B------:R-:W-:Y:S01]  /*15850*/  F2FP.BF16.F32.PACK_AB R189, R28, R31 ;  /* 0x0000001f1cbd723e */ /* 0x000fe200000010ff */
[----:B------:R-:W0:Y:S01]  /*15860*/  MUFU.EX2 R34, R34 ;  /* 0x0000002200227308 */ /* 0x000e220000000800 */
[----:B-1----:R-:W-:-:S07]  /*15870*/  FADD.FTZ R12, R30, R45 ;  /* 0x0000002d1e0c7221 */ /* 0x002fce0000010000 */
[----:B------:R-:W1:Y:S01]  /*15880*/  MUFU.EX2 R185, R36 ;  /* 0x0000002400b97308 */ /* 0x000e620000000800 */
[C---:B--2---:R-:W-:Y:S01]  /*15890*/  FADD.FTZ R45, R191.reuse, R12 ;  /* 0x0000000cbf2d7221 */ /* 0x044fe20000010000 */
[----:B------:R-:W-:-:S06]  /*158a0*/  F2FP.BF16.F32.PACK_AB R191, R191, R30 ;  /* 0x0000001ebfbf723e */ /* 0x000fcc00000010ff */
[----:B------:R-:W2:Y:S01]  /*158b0*/  MUFU.EX2 R38, R38 ;  /* 0x0000002600267308 */ /* 0x000ea20000000800 */
[----:B0-----:R-:W-:-:S07]  /*158c0*/  FADD.FTZ R12, R34, R45 ;  /* 0x0000002d220c7221 */ /* 0x001fce0000010000 */
[----:B------:R-:W0:Y:S01]  /*158d0*/  MUFU.EX2 R187, R40 ;  /* 0x0000002800bb7308 */ /* 0x000e220000000800 */
[C---:B-1----:R-:W-:Y:S01]  /*158e0*/  FADD.FTZ R45, R185.reuse, R12 ;  /* 0x0000000cb92d7221 */ /* 0x042fe20000010000 */
[----:B------:R-:W-:-:S06]  /*158f0*/  F2FP.BF16.F32.PACK_AB R185, R185, R34 ;  /* 0x00000022b9b9723e */ /* 0x000fcc00000010ff */
[----:B------:R-:W1:Y:S01]  /*15900*/  MUFU.EX2 R42, R42 ;  /* 0x0000002a002a7308 */ /* 0x000e620000000800 */
[----:B--2---:R-:W-:-:S07]  /*15910*/  FADD.FTZ R12, R38, R45 ;  /* 0x0000002d260c7221 */ /* 0x004fce0000010000 */
[----:B------:R-:W2:Y:S01]  /*15920*/  MUFU.EX2 R181, R44 ;  /* 0x0000002c00b57308 */ /* 0x000ea20000000800 */
[C---:B0-----:R-:W-:Y:S01]  /*15930*/  FADD.FTZ R45, R187.reuse, R12 ;  /* 0x0000000cbb2d7221 */ /* 0x041fe20000010000 */
[----:B------:R-:W-:-:S06]  /*15940*/  F2FP.BF16.F32.PACK_AB R187, R187, R38 ;  /* 0x00000026bbbb723e */ /* 0x000fcc00000010ff */
        /* <DEDUP_REMOVED lines=12> */
[----:B------:R-:W-:Y:S01]  /*15a10*/  MUFU.EX2 R54, R54 ;  /* 0x0000003600367308 */ /* 0x000fe20000000800 */
[C---:B0-----:R-:W-:Y:S01]  /*15a20*/  FADD.FTZ R5, R177.reuse, R12 ;  /* 0x0000000cb1057221 */ /* 0x041fe20000010000 */
[----:B------:R-:W-:-:S06]  /*15a30*/  F2FP.BF16.F32.PACK_AB R177, R177, R50 ;  /* 0x00000032b1b1723e */ /* 0x000fcc00000010ff */
[----:B------:R-:W0:Y:S01]  /*15a40*/  MUFU.EX2 R37, R64 ;  /* 0x0000004000257308 */ /* 0x000e220000000800 */
[----:B-1----:R-:W-:-:S07]  /*15a50*/  FADD.FTZ R14, R66, R47 ;  /* 0x0000002f420e7221 */ /* 0x002fce0000010000 */
[----:B------:R-:W-:Y:S08]  /*15a60*/  MUFU.EX2 R179, R56 ;  /* 0x0000003800b37308 */ /* 0x000ff00000000800 */
[----:B------:R-:W1:Y:S01]  /*15a70*/  MUFU.EX2 R24, R24 ;  /* 0x0000001800187308 */ /* 0x000e620000000800 */
[C---:B0-----:R-:W-:Y:S01]  /*15a80*/  FADD.FTZ R47, R37.reuse, R14 ;  /* 0x0000000e252f7221 */ /* 0x041fe20000010000 */
[----:B------:R-:W-:-:S06]  /*15a90*/  F2FP.BF16.F32.PACK_AB R178, R37, R66 ;  /* 0x0000004225b2723e */ /* 0x000fcc00000010ff */
[----:B------:R-:W-:Y:S08]  /*15aa0*/  MUFU.EX2 R62, R62 ;  /* 0x0000003e003e7308 */ /* 0x000ff00000000800 */
[----:B------:R-:W-:Y:S01]  /*15ab0*/  MUFU.EX2 R173, R58 ;  /* 0x0000003a00ad7308 */ /* 0x000fe20000000800 */
[----:B-1----:R-:W-:Y:S01]  /*15ac0*/  FADD.FTZ R14, R24, R47 ;  /* 0x0000002f180e7221 */ /* 0x002fe20000010000 */
[----:B------:R-:W-:-:S03]  /*15ad0*/  F2FP.BF16.F32.PACK_AB R172, R33, R24 ;  /* 0x0000001821ac723e */ /* 0x000fc600000010ff */
[----:B------:R-:W-:-:S03]  /*15ae0*/  FADD.FTZ R13, R33, R14 ;  /* 0x0000000e210d7221 */ /* 0x000fc60000010000 */
[----:B------:R-:W0:Y:S08]  /*15af0*/  MUFU.EX2 R6, R6 ;  /* 0x0000000600067308 */ /* 0x000e300000000800 */
[----:B------:R-:W1:Y:S08]  /*15b00*/  MUFU.EX2 R60, R60 ;  /* 0x0000003c003c7308 */ /* 0x000e700000000800 */
[----:B------:R2:W-:Y:S01]  /*15b10*/  MUFU.EX2 R175, R0 ;  /* 0x0000000000af7308 */ /* 0x0005e20000000800 */
[----:B0-----:R-:W-:Y:S01]  /*15b20*/  FADD.FTZ R12, R6, R13 ;  /* 0x0000000d060c7221 */ /* 0x001fe20000010000 */
[----:B------:R-:W-:-:S03]  /*15b30*/  F2FP.BF16.F32.PACK_AB R174, R39, R6 ;  /* 0x0000000627ae723e */ /* 0x000fc600000010ff */
[----:B------:R-:W-:-:S03]  /*15b40*/  FADD.FTZ R13, R39, R12 ;  /* 0x0000000c270d7221 */ /* 0x000fc60000010000 */
[----:B------:R-:W0:Y:S01]  /*15b50*/  MUFU.EX2 R8, R8 ;  /* 0x0000000800087308 */ /* 0x000e220000000800 */
[----:B--2---:R-:W-:-:S04]  /*15b60*/  FADD.FTZ R0, R54, R5 ;  /* 0x0000000536007221 */ /* 0x004fc80000010000 */
[C---:B------:R-:W-:Y:S01]  /*15b70*/  FADD.FTZ R5, R179.reuse, R0 ;  /* 0x00000000b3057221 */ /* 0x040fe20000010000 */
[----:B------:R-:W-:Y:S02]  /*15b80*/  F2FP.BF16.F32.PACK_AB R179, R179, R54 ;  /* 0x00000036b3b3723e */ /* 0x000fe400000010ff */
[----:B------:R-:W2:Y:S01]  /*15b90*/  MUFU.EX2 R78, R78 ;  /* 0x0000004e004e7308 */ /* 0x000ea20000000800 */
[----:B------:R-:W-:-:S04]  /*15ba0*/  FADD.FTZ R0, R62, R5 ;  /* 0x000000053e007221 */ /* 0x000fc80000010000 */
[C---:B------:R-:W-:Y:S01]  /*15bb0*/  FADD.FTZ R5, R173.reuse, R0 ;  /* 0x00000000ad057221 */ /* 0x040fe20000010000 */
[----:B------:R-:W-:Y:S02]  /*15bc0*/  F2FP.BF16.F32.PACK_AB R173, R173, R62 ;  /* 0x0000003eadad723e */ /* 0x000fe400000010ff */
[----:B------:R-:W3:Y:S01]  /*15bd0*/  MUFU.EX2 R169, R80 ;  /* 0x0000005000a97308 */ /* 0x000ee20000000800 */
[----:B-1----:R-:W-:Y:S01]  /*15be0*/  FADD.FTZ R0, R60, R5 ;  /* 0x000000053c007221 */ /* 0x002fe20000010000 */
[----:B0-----:R-:W-:Y:S01]  /*15bf0*/  FADD.FTZ R12, R8, R13 ;  /* 0x0000000d080c7221 */ /* 0x001fe20000010000 */
[----:B------:R-:W-:Y:S01]  /*15c00*/  F2FP.BF16.F32.PACK_AB R168, R41, R8 ;  /* 0x0000000829a8723e */ /* 0x000fe200000010ff */
[----:B------:R-:W-:Y:S02]  /*15c10*/  VIADD R8, R150, 0xfffffffe ;  /* 0xfffffffe96087836 */ /* 0x000fe40000000000 */
[----:B------:R-:W-:Y:S01]  /*15c20*/  FADD.FTZ R5, R175, R0 ;  /* 0x00000000af057221 */ /* 0x000fe20000010000 */
[----:B------:R-:W-:Y:S01]  /*15c30*/  FADD.FTZ R13, R41, R12 ;  /* 0x0000000c290d7221 */ /* 0x000fe20000010000 */
[----:B------:R-:W-:Y:S01]  /*15c40*/  F2FP.BF16.F32.PACK_AB R175, R175, R60 ;  /* 0x0000003cafaf723e */ /* 0x000fe200000010ff */
[----:B------:R-:W0:Y:S01]  /*15c50*/  MUFU.EX2 R2, R2 ;  /* 0x0000000200027308 */ /* 0x000e220000000800 */
[----:B--2---:R-:W-:-:S07]  /*15c60*/  FADD.FTZ R0, R78, R5 ;  /* 0x000000054e007221 */ /* 0x004fce0000010000 */
[----:B------:R-:W1:Y:S01]  /*15c70*/  MUFU.EX2 R76, R76 ;  /* 0x0000004c004c7308 */ /* 0x000e620000000800 */
[C---:B---3--:R-:W-:Y:S01]  /*15c80*/  FADD.FTZ R5, R169.reuse, R0 ;  /* 0x00000000a9057221 */ /* 0x048fe20000010000 */
[----:B------:R-:W-:-:S06]  /*15c90*/  F2FP.BF16.F32.PACK_AB R169, R169, R78 ;  /* 0x0000004ea9a9723e */ /* 0x000fcc00000010ff */
[----:B------:R-:W2:Y:S01]  /*15ca0*/  MUFU.EX2 R35, R26 ;  /* 0x0000001a00237308 */ /* 0x000ea20000000800 */
[----:B0-----:R-:W-:Y:S01]  /*15cb0*/  FADD.FTZ R12, R2, R13 ;  /* 0x0000000d020c7221 */ /* 0x001fe20000010000 */
[----:B------:R-:W-:-:S04]  /*15cc0*/  IMAD R13, R201, 0x80, R21 ;  /* 0x00000080c90d7824 */ /* 0x000fc800078e0215 */
[----:B------:R-:W-:Y:S02]  /*15cd0*/  IMAD.IADD R10, R13, 0x1, R10 ;  /* 0x000000010d0a7824 */ /* 0x000fe400078e020a */
[----:B------:R-:W0:Y:S01]  /*15ce0*/  MUFU.EX2 R43, R43 ;  /* 0x0000002b002b7308 */ /* 0x000e220000000800 */
[----:B-1----:R-:W-:Y:S01]  /*15cf0*/  FADD.FTZ R0, R76, R5 ;  /* 0x000000054c007221 */ /* 0x002fe20000010000 */
[C---:B--2---:R-:W-:Y:S01]  /*15d00*/  FADD.FTZ R6, R35.reuse, R12 ;  /* 0x0000000c23067221 */ /* 0x044fe20000010000 */
[----:B------:R-:W-:Y:S02]  /*15d10*/  F2FP.BF16.F32.PACK_AB R170, R35, R2 ;  /* 0x0000000223aa723e */ /* 0x000fe400000010ff */
[C---:B0-----:R-:W-:Y:S01]  /*15d20*/  FADD.FTZ R5, R43.reuse, R0 ;  /* 0x000000002b057221 */ /* 0x041fe20000010000 */
[----:B------:R-:W-:Y:S01]  /*15d30*/  F2FP.BF16.F32.PACK_AB R171, R43, R76 ;  /* 0x0000004c2bab723e */ /* 0x000fe200000010ff */
[----:B------:R-:W-:Y:S06]  /*15d40*/  @!P6 BRA `(.L_x_1521) ;  /* 0x000000000048e947 */ /* 0x000fec0003800000 */
        /* <DEDUP_REMOVED lines=11> */
.L_x_1523:
[----:B------:R-:W-:-:S13]  /*15e00*/  ISETP.NE.AND P2, PT, R11, 0x1, PT ;  /* 0x000000010b00780c */ /* 0x000fda0003f45270 */
[----:B------:R-:W0:Y:S02]  /*15e10*/  @P2 LDC.64 R12, c[0x0][0x9e8] ;  /* 0x00027a00ff0c2b82 */ /* 0x000e240000000a00 */
[----:B0-----:R-:W-:-:S05]  /*15e20*/  @P2 IMAD.HI.U32 R2, R0, R12, RZ ;  /* 0x0000000c00022227 */ /* 0x001fca00078e00ff */
[----:B------:R-:W-:-:S07]  /*15e30*/  @P2 SHF.R.U32.HI R0, RZ, R13, R2 ;  /* 0x0000000dff002219 */ /* 0x000fce0000011602 */
.L_x_1524:
[----:B------:R-:W-:Y:S05]  /*15e40*/  BSYNC B0 ;  /* 0x0000000000007941 */ /* 0x000fea0003800000 */
.L_x_1522:
[----:B------:R-:W-:-:S05]  /*15e50*/  IMAD R11, R0, R11, R11 ;  /* 0x0000000b000b7224 */ /* 0x000fca00078e020b */
[----:B------:R-:W-:-:S07]  /*15e60*/  VIMNMX R10, R10, R11, PT ;  /* 0x0000000b0a0a7248 */ /* 0x000fce0003fe0100 */
.L_x_1521:
[----:B------:R-:W-:Y:S01]  /*15e70*/  IMAD.HI R10, R10, 0x2aaaaaab, RZ ;  /* 0x2aaaaaab0a0a7827 */ /* 0x000fe200078e02ff */
[----:B------:R-:W-:Y:S01]  /*15e80*/  ULDC UR46, c[0x0][0x9e4] ;  /* 0x00027900002e7ab9 */ /* 0x000fe20000000800 */
[----:B------:R-:W-:Y:S01]  /*15e90*/  ULDC UR39, c[0x0][0x9e4] ;  /* 0x0002790000277ab9 */ /* 0x000fe20000000800 */
[----:B------:R-:W-:Y:S01]  /*15ea0*/  ULDC UR38, c[0x0][0x988] ;  /* 0x0002620000267ab9 */ /* 0x000fe20000000800 */
[----:B------:R-:W-:Y:S01]  /*15eb0*/  ULDC UR43, c[0x0][0x988] ;  /* 0x00026200002b7ab9 */ /* 0x000fe20000000800 */
[----:B------:R-:W-:Y:S01]  /*15ec0*/  SHF.R.U32.HI R11, RZ, 0x1f, R10 ;  /* 0x0000001fff0b7819 */ /* 0x000fe2000001160a */
[----:B------:R-:W-:Y:S01]  /*15ed0*/  ULDC UR42, c[0x0][0x988] ;  /* 0x00026200002a7ab9 */ /* 0x000fe20000000800 */
[----:B------:R-:W-:Y:S01]  /*15ee0*/  ULDC UR55, c[0x0][0x9d8] ;  /* 0x0002760000377ab9 */ /* 0x000fe20000000800 */
[----:B------:R-:W-:Y:S01]  /*15ef0*/  ULDC UR51, c[0x0][0x9d8] ;  /* 0x0002760000337ab9 */ /* 0x000fe20000000800 */
[----:B------:R-:W-:Y:S01]  /*15f00*/  LEA.HI.SX32 R10, R10, R11, 0x1c ;  /* 0x0000000b0a0a7211 */ /* 0x000fe200078fe2ff */
[----:B------:R-:W-:Y:S01]  /*15f10*/  ULDC UR50, c[0x0][0x9d8] ;  /* 0x0002760000327ab9 */ /* 0x000fe20000000800 */
[----:B------:R-:W-:Y:S01]  /*15f20*/  ULDC UR54, c[0x0][0x9e0] ;  /* 0x0002780000367ab9 */ /* 0x000fe20000000800 */
[----:B------:R-:W-:Y:S01]  /*15f30*/  ULDC UR47, c[0x0][0x9e0] ;  /* 0x00027800002f7ab9 */ /* 0x000fe20000000800 */
[----:B------:R-:W-:Y:S01]  /*15f40*/  VIMNMX R203, R211, R10, !PT ;  /* 0x0000000ad3cb7248 */ /* 0x000fe20007fe0100 */
[----:B------:R-:W-:Y:S01]  /*15f50*/  BSSY B1, `(.L_x_1525) ;  /* 0x00003e1000017945 */ /* 0x000fe20003800000 */
[----:B------:R-:W-:Y:S01]  /*15f60*/  IMAD.MOV.U32 R2, RZ, RZ, 0x3f800000 ;  /* 0x3f800000ff027424 */ /* 0x000fe200078e00ff */
[----:B------:R-:W-:-:S02]  /*15f70*/  CS2R R118, SRZ ;  /* 0x0000000000767805 */ /* 0x000fc4000001ff00 */
[----:B------:R-:W-:Y:S01]  /*15f80*/  ISETP.GE.AND P2, PT, R8, R203, PT ;  /* 0x000000cb0800720c */ /* 0x000fe20003f46270 */
[----:B------:R-:W-:Y:S01]  /*15f90*/  IMAD.MOV.U32 R0, RZ, RZ, 0x3f800000 ;  /* 0x3f800000ff007424 */ /* 0x000fe200078e00ff */
        /* <DEDUP_REMOVED lines=46> */
[----:B------:R-:W-:Y:S01]  /*16280*/  CS2R R24, SRZ ;  /* 0x0000000000187805 */ /* 0x000fe2000001ff00 */
[----:B------:R-:W-:Y:S06]  /*16290*/  @!P2 BRA `(.L_x_1526) ;  /* 0x0000003800b0a947 */ /* 0x000fec0003800000 */
[----:B------:R-:W-:Y:S01]  /*162a0*/  IMAD.IADD R202, R200, 0x1, R21 ;  /* 0x00000001c8ca7824 */ /* 0x000fe200078e0215 */
[----:B------:R-:W-:Y:S01]  /*162b0*/  BSSY B0, `(.L_x_1527) ;  /* 0x00003a6000007945 */ /* 0x000fe20003800000 */
[----:B------:R-:W-:Y:S02]  /*162c0*/  IMAD.MOV.U32 R2, RZ, RZ, 0x3f800000 ;  /* 0x3f800000ff027424 */ /* 0x000fe400078e00ff */
[----:B------:R-:W-:Y:S02]  /*162d0*/  IMAD.MOV.U32 R119, RZ, RZ, RZ ;  /* 0x000000ffff777224 */ /* 0x000fe400078e00ff */
[----:B------:R-:W-:-:S07]  /*162e0*/  VIADD R20, R202, 0x8 ;  /* 0x00000008ca147836 */ /* 0x000fce0000000000 */
.L_x_1546:
[----:B------:R-:W-:-:S05]  /*162f0*/  VIADD R11, R23, 0x1 ;  /* 0x00000001170b7836 */ /* 0x000fca0000000000 */
[----:B------:R-:W-:-:S04]  /*16300*/  ISETP.NE.AND P2, PT, R11, 0x2, PT ;  /* 0x000000020b00780c */ /* 0x000fc80003f45270 */
[----:B------:R-:W-:Y:S02]  /*16310*/  SEL R7, RZ, 0x1, P2 ;  /* 0x00000001ff077807 */ /* 0x000fe40001000000 */
[----:B------:R-:W-:Y:S02]  /*16320*/  SEL R11, R11, RZ, P2 ;  /* 0x000000ff0b0b7207 */ /* 0x000fe40001000000 */
[----:B------:R-:W-:Y:S01]  /*16330*/  LOP3.LUT R10, R194, R7, RZ, 0x3c, !PT ;  /* 0x00000007c20a7212 */ /* 0x000fe200078e3cff */
[----:B------:R-:W-:Y:S06]  /*16340*/  @!P0 BRA `(.L_x_1528) ;  /* 0x0000000000048947 */ /* 0x000fec0003800000 */
[----:B------:R-:W-:Y:S01]  /*16350*/  BPT.TRAP 0x1 ;  /* 0x000000040000795c */ /* 0x000fe20000300000 */
.L_x_1528:
[----:B------:R-:W-:Y:S01]  /*16360*/  IMAD R7, R11, 0x8, R17 ;  /* 0x000000080b077824 */ /* 0x000fe200078e0211 */
[----:B------:R-:W-:-:S04]  /*16370*/  SHF.L.U32 R14, R10, 0x1f, RZ ;  /* 0x0000001f0a0e7819 */ /* 0x000fc800000006ff */
[----:B------:R0:W1:Y:S01]  /*16380*/  SYNCS.PHASECHK.TRANS64.TRYWAIT P2, [R7+URZ+0x30830], R14 ;  /* 0x0308300e070075a7 */ /* 0x000062000804017f */
[----:B------:R-:W-:Y:S05]  /*16390*/  @!P0 BRA `(.L_x_1529) ;  /* 0x0000000000048947 */ /* 0x000fea0003800000 */
[----:B------:R-:W-:Y:S01]  /*163a0*/  BPT.TRAP 0x1 ;  /* 0x000000040000795c */ /* 0x000fe20000300000 */
.L_x_1529:
[----:B------:R-:W-:Y:S01]  /*163b0*/  BSSY B2, `(.L_x_1530) ;  /* 0x0000006000027945 */ /* 0x000fe20003800000 */
[----:B------:R-:W-:Y:S02]  /*163c0*/  IMAD R12, R11, 0x900, R9 ;  /* 0x000009000b0c7824 */ /* 0x000fe400078e0209 */
[----:B------:R-:W-:Y:S01]  /*163d0*/  IMAD.MOV.U32 R13, RZ, RZ, 0x40000040 ;  /* 0x40000040ff0d7424 */ /* 0x000fe200078e00ff */
[----:B-1----:R-:W-:Y:S06]  /*163e0*/  @P2 BRA `(.L_x_1531) ;  /* 0x0000000000082947 */ /* 0x002fec0003800000 */
[----:B------:R-:W1:Y:S02]  /*163f0*/  SYNCS.PHASECHK.TRANS64.TRYWAIT P2, [R7+URZ+0x30830], R14 ;  /* 0x0308300e070075a7 */ /* 0x000e64000804017f */
[----:B-1----:R-:W-:Y:S05]  /*16400*/  @!P2 BRA `(.L_x_1532) ;  /* 0x000001480074a947 */ /* 0x002fea0003800000 */
.L_x_1531:
[----:B------:R-:W-:Y:S05]  /*16410*/  BSYNC B2 ;  /* 0x0000000000027941 */ /* 0x000fea0003800000 */
.L_x_1530:
[----:B------:R-:W2:Y:S04]  /*16420*/  LDL.64 R120, [R1+0x30] ;  /* 0x0000300001787983 */ /* 0x000ea80000100a00 */
[----:B------:R3:W-:Y:S04]  /*16430*/  STL.64 [R1+0x50], R8 ;  /* 0x0000500801007387 */ /* 0x0007e80000100a00 */
[----:B---3--:R-:W3:Y:S04]  /*16440*/  LDL.64 R8, [R1+0x28] ;  /* 0x0000280001087983 */ /* 0x008ee80000100a00 */
[----:B------:R0:W-:Y:S04]  /*16450*/  STL.64 [R1+0x48], R6 ;  /* 0x0000480601007387 */ /* 0x0001e80000100a00 */
[----:B01----:R-:W4:Y:S01]  /*16460*/  LDL.64 R6, [R1+0x20] ;  /* 0x0000200001067983 */ /* 0x003f220000100a00 */
[----:B------:R-:W-:-:S02]  /*16470*/  R2UR UR6, R12 ;  /* 0x000000000c0672ca */ /* 0x000fc400000e0000 */
[----:B------:R-:W-:Y:S01]  /*16480*/  R2UR UR7, R13 ;  /* 0x000000000d0772ca */ /* 0x000fe200000e0000 */
[----:B------:R0:W-:Y:S04]  /*16490*/  STL.64 [R1+0x40], R4 ;  /* 0x0000400401007387 */ /* 0x0001e80000100a00 */
[----:B0-----:R-:W4:Y:S01]  /*164a0*/  LDL.64 R4, [R1+0x18] ;  /* 0x0000180001047983 */ /* 0x001f220000100a00 */
[----:B------:R-:W-:Y:S02]  /*164b0*/  VIADD R14, R12, 0x2 ;  /* 0x000000020c0e7836 */ /* 0x000fe40000000000 */
[----:B------:R-:W-:Y:S01]  /*164c0*/  IMAD.MOV.U32 R15, RZ, RZ, 0x40000040 ;  /* 0x40000040ff0f7424 */ /* 0x000fe200078e00ff */
[----:B--2---:R-:W-:Y:S02]  /*164d0*/  R2UR UR4, R120 ;  /* 0x00000000780472ca */ /* 0x004fe400000e0000 */
[----:B------:R-:W-:-:S02]  /*164e0*/  R2UR UR5, R121 ;  /* 0x00000000790572ca */ /* 0x000fc400000e0000 */
[----:B-----5:R-:W-:-:S11]  /*164f0*/  WARPGROUP.ARRIVE ;  /* 0x00000000000079c5 */ /* 0x020fd60000000000 */
[----:B------:R-:W-:Y:S01]  /*16500*/  HGMMA.64x96x16.F32.BF16 R120, gdesc[UR4], RZ, !UPT, gsb0 ;  /* 0x01600000047879f0 */ /* 0x000fe2000c0018ff */
[----:B---3--:R-:W-:Y:S02]  /*16510*/  R2UR UR4, R8 ;  /* 0x00000000080472ca */ /* 0x008fe400000e0000 */
[----:B------:R-:W-:Y:S02]  /*16520*/  R2UR UR5, R9 ;  /* 0x00000000090572ca */ /* 0x000fe400000e0000 */
[----:B------:R-:W2:Y:S01]  /*16530*/  LDL.64 R8, [R1+0x10] ;  /* 0x0000100001087983 */ /* 0x000ea20000100a00 */
[----:B------:R-:W-:Y:S02]  /*16540*/  R2UR UR6, R14 ;  /* 0x000000000e0672ca */ /* 0x000fe400000e0000 */
[----:B------:R-:W-:Y:S01]  /*16550*/  R2UR UR7, R15 ;  /* 0x000000000f0772ca */ /* 0x000fe200000e0000 */
[----:B------:R-:W-:Y:S02]  /*16560*/  VIADD R14, R12, 0x4 ;  /* 0x000000040c0e7836 */ /* 0x000fe40000000000 */
[----:B------:R-:W-:Y:S01]  /*16570*/  IMAD.MOV.U32 R15, RZ, RZ, 0x40000040 ;  /* 0x40000040ff0f7424 */ /* 0x000fe200078e00ff */
[----:B------:R-:W-:-:S02]  /*16580*/  WARPGROUP.DEPBAR.LE gsb0, 0x0 ;  /* 0x00008000000079c5 */ /* 0x000fc40000010000 */
[----:B------:R-:W-:-:S07]  /*16590*/  WARPGROUP.ARRIVE ;  /* 0x00000000000079c5 */ /* 0x000fce0000000000 */
[----:B------:R-:W-:Y:S01]  /*165a0*/  HGMMA.64x96x16.F32.BF16 R120, gdesc[UR4], R120, gsb0 ;  /* 0x01600000047879f0 */ /* 0x000fe20008001878 */
[----:B----4-:R-:W-:Y:S02]  /*165b0*/  R2UR UR4, R6 ;  /* 0x00000000060472ca */ /* 0x010fe400000e0000 */
[----:B------:R-:W-:Y:S02]  /*165c0*/  R2UR UR5, R7 ;  /* 0x00000000070572ca */ /* 0x000fe400000e0000 */
[----:B------:R-:W3:Y:S01]  /*165d0*/  LDL.64 R6, [R1+0x8] ;  /* 0x0000080001067983 */ /* 0x000ee20000100a00 */
[----:B------:R-:W-:Y:S02]  /*165e0*/  R2UR UR6, R14 ;  /* 0x000000000e0672ca */ /* 0x000fe400000e0000 */
[----:B------:R-:W-:Y:S01]  /*165f0*/  R2UR UR7, R15 ;  /* 0x000000000f0772ca */ /* 0x000fe200000e0000 */
[----:B------:R-:W-:Y:S02]  /*16600*/  VIADD R14, R12, 0x6 ;  /* 0x000000060c0e7836 */ /* 0x000fe40000000000 */
[----:B------:R-:W-:Y:S01]  /*16610*/  IMAD.MOV.U32 R15, RZ, RZ, 0x40000040 ;  /* 0x40000040ff0f7424 */ /* 0x000fe200078e00ff */
[----:B------:R-:W-:-:S02]  /*16620*/  WARPGROUP.DEPBAR.LE gsb0, 0x0 ;  /* 0x00008000000079c5 */ /* 0x000fc40000010000 */
[----:B------:R-:W-:-:S07]  /*16630*/  WARPGROUP.ARRIVE ;  /* 0x00000000000079c5 */ /* 0x000fce0000000000 */
[----:B------:R-:W-:Y:S01]  /*16640*/  HGMMA.64x96x16.F32.BF16 R120, gdesc[UR4], R120, gsb0 ;  /* 0x01600000047879f0 */ /* 0x000fe20008001878 */
[----:B------:R-:W-:Y:S02]  /*16650*/  R2UR UR4, R4 ;  /* 0x00000000040472ca */ /* 0x000fe400000e0000 */
[----:B------:R-:W-:Y:S02]  /*16660*/  R2UR UR5, R5 ;  /* 0x00000000050572ca */ /* 0x000fe400000e0000 */
[----:B------:R-:W4:Y:S01]  /*16670*/  LDL.64 R4, [R1] ;  /* 0x0000000001047983 */ /* 0x000f220000100a00 */
        /* <DEDUP_REMOVED lines=9> */
[----:B--2---:R-:W-:Y:S02]  /*16710*/  R2UR UR4, R8 ;  /* 0x00000000080472ca */ /* 0x004fe400000e0000 */
[----:B------:R-:W-:Y:S01]  /*16720*/  R2UR UR5, R9 ;  /* 0x00000000090572ca */ /* 0x000fe200000e0000 */
[----:B------:R-:W-:Y:S01]  /*16730*/  VIADD R14, R12, 0x302 ;  /* 0x000003020c0e7836 */ /* 0x000fe20000000000 */
[----:B------:R0:W5:Y:S01]  /*16740*/  LDL.LU.64 R8, [R1+0x50] ;  /* 0x0000500001087983 */ /* 0x0001620000300a00 */
[----:B------:R-:W-:Y:S01]  /*16750*/  IMAD.MOV.U32 R15, RZ, RZ, 0x40000040 ;  /* 0x40000040ff0f7424 */ /* 0x000fe200078e00ff */
[----:B------:R-:W-:-:S02]  /*16760*/  WARPGROUP.DEPBAR.LE gsb0, 0x0 ;  /* 0x00008000000079c5 */ /* 0x000fc40000010000 */
[----:B------:R-:W-:-:S07]  /*16770*/  WARPGROUP.ARRIVE ;  /* 0x00000000000079c5 */ /* 0x000fce0000000000 */
[----:B------:R-:W-:Y:S01]  /*16780*/  HGMMA.64x96x16.F32.BF16 R120, gdesc[UR4], R120, gsb0 ;  /* 0x01600000047879f0 */ /* 0x000fe20008001878 */
[----:B------:R-:W-:Y:S02]  /*16790*/  R2UR UR6, R14 ;  /* 0x000000000e0672ca */ /* 0x000fe400000e0000 */
[----:B------:R-:W-:Y:S02]  /*167a0*/  R2UR UR7, R15 ;  /* 0x000000000f0772ca */ /* 0x000fe400000e0000 */
[----:B---3--:R-:W-:Y:S02]  /*167b0*/  R2UR UR4, R6 ;  /* 0x00000000060472ca */ /* 0x008fe400000e0000 */
        /* <DEDUP_REMOVED lines=9> */
[----:B----4-:R-:W-:Y:S02]  /*16850*/  R2UR UR4, R4 ;  /* 0x00000000040472ca */ /* 0x010fe400000e0000 */
        /* <DEDUP_REMOVED lines=8> */
[----:B------:R-:W-:Y:S01]  /*168e0*/  R2UR UR7, R15 ;  /* 0x000000000f0772ca */ /* 0x000fe200000e0000 */
[----:B------:R-:W-:Y:S01]  /*168f0*/  UMOV UR4, UR52 ;  /* 0x0000003400047c82 */ /* 0x000fe20008000000 */
[----:B------:R-:W-:Y:S01]  /*16900*/  UMOV UR5, UR53 ;  /* 0x0000003500057c82 */ /* 0x000fe20008000000 */
[----:B------:R-:W-:Y:S02]  /*16910*/  VIADD R14, R12, 0x600 ;  /* 0x000006000c0e7836 */ /* 0x000fe40000000000 */
[----:B------:R-:W-:Y:S01]  /*16920*/  IMAD.MOV.U32 R15, RZ, RZ, 0x40000040 ;  /* 0x40000040ff0f7424 */ /* 0x000fe200078e00ff */
[----:B------:R-:W-:Y:S02]  /*16930*/  WARPGROUP.DEPBAR.LE gsb0, 0x0 ;  /* 0x00008000000079c5 */ /* 0x000fe40000010000 */
[----:B------:R-:W-:-:S06]  /*16940*/  WARPGROUP.ARRIVE ;  /* 0x00000000000079c5 */ /* 0x000fcc0000000000 */
        /* <DEDUP_REMOVED lines=32> */
[----:B------:R-:W-:Y:S02]  /*16b50*/  WARPGROUP.DEPBAR.LE gsb0, 0x0 ;  /* 0x00008000000079c5 */ /* 0x000fe40000010000 */
[----:B------:R-:W-:-:S08]  /*16b60*/  WARPGROUP.ARRIVE ;  /* 0x00000000000079c5 */ /* 0x000fd00000000000 */
[----:B------:R-:W-:Y:S01]  /*16b70*/  HGMMA.64x96x16.F32.BF16 R120, gdesc[UR4], R120, gsb0 ;  /* 0x01600000047879f0 */ /* 0x000fe20008001878 */
        /* <DEDUP_REMOVED lines=97> */
[----:B0-----:R-:W-:Y:S05]  /*17190*/  @!P0 BRA `(.L_x_1533) ;  /* 0x0000000000048947 */ /* 0x001fea0003800000 */
[----:B------:R-:W-:Y:S01]  /*171a0*/  BPT.TRAP 0x1 ;  /* 0x000000040000795c */ /* 0x000fe20000300000 */
.L_x_1533:
[----:B------:R-:W-:Y:S01]  /*171b0*/  SHF.L.U32 R2, R194, 0x1f, RZ ;  /* 0x0000001fc2027819 */ /* 0x000fe200000006ff */
[----:B------:R-:W-:-:S04]  /*171c0*/  IMAD R14, R23, 0x8, R17 ;  /* 0x00000008170e7824 */ /* 0x000fc800078e0211 */
[----:B------:R0:W1:Y:S01]  /*171d0*/  SYNCS.PHASECHK.TRANS64.TRYWAIT P2, [R14+URZ+0x30850], R2 ;  /* 0x030850020e0075a7 */ /* 0x000062000804017f */
[----:B------:R-:W-:Y:S05]  /*171e0*/  @!P0 BRA `(.L_x_1534) ;  /* 0x0000000000048947 */ /* 0x000fea0003800000 */
[----:B------:R-:W-:Y:S01]  /*171f0*/  BPT.TRAP 0x1 ;  /* 0x000000040000795c */ /* 0x000fe20000300000 */
.L_x_1534:
        /* <DEDUP_REMOVED lines=9> */
.L_x_1536:
[----:B------:R-:W-:Y:S05]  /*17290*/  BSYNC B2 ;  /* 0x0000000000027941 */ /* 0x000fea0003800000 */
.L_x_1535:
[----:B------:R-:W2:Y:S01]  /*172a0*/  LDL R12, [R1+0x38] ;  /* 0x00003800010c7983 */ /* 0x000ea20000100800 */
[----:B------:R-:W-:Y:S01]  /*172b0*/  IMAD.MOV.U32 R13, RZ, RZ, 0x40000040 ;  /* 0x40000040ff0d7424 */ /* 0x000fe200078e00ff */
[----:B------:R-:W-:Y:S01]  /*172c0*/  WARPGROUP.ARRIVE ;  /* 0x00000000000079c5 */ /* 0x000fe20000000000 */
[----:B------:R-:W-:Y:S01]  /*172d0*/  FMUL.FTZ R15, R121, UR55 ;  /* 0x00000037790f7c20 */ /* 0x000fe20008410000 */
[----:B------:R-:W-:Y:S01]  /*172e0*/  FMUL.FTZ R121, R124, UR55 ;  /* 0x000000377c797c20 */ /* 0x000fe20008410000 */
[----:B------:R-:W-:Y:S01]  /*172f0*/  FMUL.FTZ R124, R127, UR55 ;  /* 0x000000377f7c7c20 */ /* 0x000fe20008410000 */
[----:B------:R-:W-:Y:S01]  /*17300*/  R2UR UR7, R13 ;  /* 0x000000000d0772ca */ /* 0x000fe200000e0000 */
[----:B------:R-:W-:Y:S02]  /*17310*/  IMAD.MOV.U32 R13, RZ, RZ, 0x40000040 ;  /* 0x40000040ff0d7424 */ /* 0x000fe400078e00ff */
[----:B01----:R-:W-:Y:S01]  /*17320*/  FMUL.FTZ R2, R120, UR55 ;  /* 0x0000003778027c20 */ /* 0x003fe20008410000 */
        /* <DEDUP_REMOVED lines=30> */
[----:B-----5:R-:W-:-:S02]  /*17510*/  @!P1 VIADD R7, R7, 0x30840 ;  /* 0x0003084007079836 */ /* 0x020fc40000000000 */
[----:B------:R-:W-:Y:S01]  /*17520*/  FMUL.FTZ R150, R152, UR55 ;  /* 0x0000003798967c20 */ /* 0x000fe20008410000 */
[----:B------:R-:W-:Y:S02]  /*17530*/  IMAD R164, R8, -0x60, RZ ;  /* 0xffffffa008a47824 */ /* 0x000fe400078e02ff */
[----:B------:R-:W-:Y:S01]  /*17540*/  FMUL.FTZ R151, R153, UR55 ;  /* 0x0000003799977c20 */ /* 0x000fe20008410000 */
[----:B------:R-:W-:Y:S01]  /*17550*/  FMUL.FTZ R152, R158, UR55 ;  /* 0x000000379e987c20 */ /* 0x000fe20008410000 */
[----:B------:R-:W-:Y:S01]  /*17560*/  FMUL.FTZ R153, R159, UR55 ;  /* 0x000000379f997c20 */ /* 0x000fe20008410000 */
[----:B------:R-:W-:Y:S01]  /*17570*/  FMUL.FTZ R158, R160, UR55 ;  /* 0x00000037a09e7c20 */ /* 0x000fe20008410000 */
[----:B------:R-:W-:Y:S01]  /*17580*/  FMUL.FTZ R159, R161, UR55 ;  /* 0x00000037a19f7c20 */ /* 0x000fe20008410000 */
[----:B------:R-:W-:Y:S01]  /*17590*/  FMUL.FTZ R160, R166, UR55 ;  /* 0x00000037a6a07c20 */ /* 0x000fe20008410000 */
[----:B------:R-:W-:Y:S01]  /*175a0*/  FMUL.FTZ R161, R167, UR55 ;  /* 0x00000037a7a17c20 */ /* 0x000fe20008410000 */
[----:B------:R-:W-:Y:S01]  /*175b0*/  @!P1 PRMT R7, RZ, 0x654, R7 ;  /* 0x00000654ff079816 */ /* 0x000fe20000000007 */
[----:B------:R-:W0:Y:S01]  /*175c0*/  MUFU.TANH R2, R2 ;  /* 0x0000000200027308 */ /* 0x000e220000002400 */
[----:B------:R-:W-:-:S07]  /*175d0*/  LOP3.LUT P2, RZ, R16, 0x100000, RZ, 0xc0, !PT ;  /* 0x0010000010ff7812 */ /* 0x000fce000784c0ff */
[----:B------:R-:W1:Y:S08]  /*175e0*/  MUFU.TANH R15, R15 ;  /* 0x0000000f000f7308 */ /* 0x000e700000002400 */
        /* <DEDUP_REMOVED lines=30> */
[----:B--2---:R-:W-:Y:S01]  /*177d0*/  R2UR UR4, R12 ;  /* 0x000000000c0472ca */ /* 0x004fe200000e0000 */
[----:B------:R-:W-:-:S05]  /*177e0*/  IMAD.MOV.U32 R12, RZ, RZ, R0 ;  /* 0x000000ffff0c7224 */ /* 0x000fca00078e0000 */
[----:B------:R-:W-:Y:S01]  /*177f0*/  R2UR UR6, R12 ;  /* 0x000000000c0672ca */ /* 0x000fe200000e0000 */
[----:B------:R-:W-:Y:S01]  /*17800*/  VIADD R12, R0, 0x80 ;  /* 0x00000080000c7836 */ /* 0x000fe20000000000 */
[----:B------:R-:W2:Y:S08]  /*17810*/  MUFU.TANH R149, R149 ;  /* 0x0000009500957308 */ /* 0x000eb00000002400 */
[----:B------:R-:W0:Y:S03]  /*17820*/  MUFU.TANH R155, R155 ;  /* 0x0000009b009b7308 */ /* 0x000e260000002400 */
[----:B------:R-:W-:Y:S01]  /*17830*/  HGMMA.64x192x16.F32.BF16 R24, R188, gdesc[UR4].tnspB, R24, gsb0 ;  /* 0x42e00004bc187df0 */ /* 0x000fe20008001818 */
[----:B------:R-:W-:Y:S01]  /*17840*/  R2UR UR6, R12 ;  /* 0x000000000c0672ca */ /* 0x000fe200000e0000 */
[----:B------:R-:W-:Y:S01]  /*17850*/  VIADD R12, R0, 0x100 ;  /* 0x00000100000c7836 */ /* 0x000fe20000000000 */
[----:B------:R-:W-:Y:S01]  /*17860*/  R2UR UR7, R13 ;  /* 0x000000000d0772ca */ /* 0x000fe200000e0000 */
[----:B------:R-:W-:Y:S01]  /*17870*/  IMAD.MOV.U32 R13, RZ, RZ, 0x40000040 ;  /* 0x40000040ff0d7424 */ /* 0x000fe200078e00ff */
        /* <DEDUP_REMOVED lines=28> */
[----:B------:R-:W-:Y:S02]  /*17a40*/  IMAD.MOV.U32 R13, RZ, RZ, 0x40000040 ;  /* 0x40000040ff0d7424 */ /* 0x000fe400078e00ff */
        /* <DEDUP_REMOVED lines=15> */
[----:B------:R-:W-:Y:S02]  /*17b40*/  R2UR UR6, R12 ;  /* 0x000000000c0672ca */ /* 0x000fe400000e0000 */
[----:B------:R-:W-:Y:S02]  /*17b50*/  R2UR UR7, R13 ;  /* 0x000000000d0772ca */ /* 0x000fe400000e0000 */
[----:B------:R-:W-:Y:S01]  /*17b60*/  IADD3 R12, R164, 0x1, R196 ;  /* 0x00000001a40c7810 */ /* 0x000fe20007ffe0c4 */
[----:B------:R-:W-:Y:S02]  /*17b70*/  WARPGROUP.DEPBAR.LE gsb0, 0x0 ;  /* 0x00008000000079c5 */ /* 0x000fe40000010000 */
[----:B------:R-:W-:-:S12]  /*17b80*/  WARPGROUP.ARRIVE ;  /* 0x00000000000079c5 */ /* 0x000fd80000000000 */
[----:B------:R-:W-:Y:S03]  /*17b90*/  HGMMA.64x192x16.F32.BF16 R24, R168, gdesc[UR4].tnspB, R24, gsb0 ;  /* 0x42e00004a8187df0 */ /* 0x000fe60008001818 */
[----:B------:R-:W-:Y:S02]  /*17ba0*/  WARPGROUP.DEPBAR.LE gsb0, 0x0 ;  /* 0x00008000000079c5 */ /* 0x000fe40000010000 */
[----:B------:R1:W-:Y:S02]  /*17bb0*/  @!P1 SYNCS.ARRIVE.TRANS64.RED.A1T0 RZ, [R7+URZ], RZ ;  /* 0x000000ff07ff99a7 */ /* 0x0003e4000810043f */
[----:B-1----:R-:W-:-:S04]  /*17bc0*/  IMAD.IADD R7, R12, 0x1, -R197 ;  /* 0x000000010c077824 */ /* 0x002fc800078e0ac5 */
[----:B------:R-:W-:-:S04]  /*17bd0*/  IMAD R7, R206, -0x2, R7 ;  /* 0xfffffffece077824 */ /* 0x000fc800078e0207 */
[C---:B------:R-:W-:Y:S02]  /*17be0*/  VIADD R168, R7.reuse, UR54 ;  /* 0x0000003607a87c36 */ /* 0x040fe40008000000 */
[----:B------:R-:W-:Y:S02]  /*17bf0*/  VIADD R167, R7, UR4 ;  /* 0x0000000407a77c36 */ /* 0x000fe40008000000 */
[----:B------:R-:W-:Y:S02]  /*17c00*/  IMAD R7, R206, -0x2, R164 ;  /* 0xfffffffece077824 */ /* 0x000fe400078e02a4 */
[C---:B------:R-:W-:Y:S02]  /*17c10*/  IMAD.IADD R166, R200.reuse, 0x1, R168 ;  /* 0x00000001c8a67824 */ /* 0x040fe400078e02a8 */
[----:B------:R-:W-:Y:S01]  /*17c20*/  IMAD.IADD R165, R200, 0x1, R167 ;  /* 0x00000001c8a57824 */ /* 0x000fe200078e02a7 */
[----:B0-234-:R-:W-:Y:S06]  /*17c30*/  @!P2 BRA `(.L_x_1538) ;  /* 0x000000000058a947 */ /* 0x01dfec0003800000 */
[----:B------:R-:W-:Y:S01]  /*17c40*/  IMAD.IADD R171, R200, 0x1, R21 ;  /* 0x00000001c8ab7824 */ /* 0x000fe200078e0215 */
[----:B------:R-:W-:Y:S04]  /*17c50*/  BSSY B2, `(.L_x_1539) ;  /* 0x0000011000027945 */ /* 0x000fe80003800000 */
[----:B------:R-:W-:-:S13]  /*17c60*/  ISETP.GT.AND P2, PT, R171, -0x1, PT ;  /* 0xffffffffab00780c */ /* 0x000fda0003f44270 */
[----:B------:R-:W-:Y:S05]  /*17c70*/  @P2 BRA `(.L_x_1540) ;  /* 0x0000000000202947 */ /* 0x000fea0003800000 */
[----:B------:R-:W-:Y:S01]  /*17c80*/  IMAD.U32 R169, RZ, RZ, UR46 ;  /* 0x0000002effa97e24 */ /* 0x000fe2000f8e00ff */
[----:B------:R-:W-:-:S04]  /*17c90*/  LOP3.LUT R171, RZ, R171, RZ, 0x33, !PT ;  /* 0x000000abffab7212 */ /* 0x000fc800078e33ff */
[----:B------:R-:W-:-:S13]  /*17ca0*/  ISETP.NE.AND P2, PT, R169, 0x1, PT ;  /* 0x00000001a900780c */ /* 0x000fda0003f45270 */
[----:B------:R-:W0:Y:S02]  /*17cb0*/  @P2 LDC.64 R12, c[0x0][0x9e8] ;  /* 0x00027a00ff0c2b82 */ /* 0x000e240000000a00 */
[----:B0-----:R-:W-:-:S05]  /*17cc0*/  @P2 IMAD.HI.U32 R12, R171, R12, RZ ;  /* 0x0000000cab0c2227 */ /* 0x001fca00078e00ff */
[----:B------:R-:W-:-:S04]  /*17cd0*/  @P2 SHF.R.U32.HI R171, RZ, R13, R12 ;  /* 0x0000000dffab2219 */ /* 0x000fc8000001160c */
[----:B------:R-:W-:Y:S01]  /*17ce0*/  LOP3.LUT R12, RZ, R171, RZ, 0x33, !PT ;  /* 0x000000abff0c7212 */ /* 0x000fe200078e33ff */
[----:B------:R-:W-:Y:S06]  /*17cf0*/  BRA `(.L_x_1541) ;  /* 0x0000000000187947 */ /* 0x000fec0003800000 */
.L_x_1540:
[----:B------:R-:W-:-:S05]  /*17d00*/  IMAD.U32 R169, RZ, RZ, UR46 ;  /* 0x0000002effa97e24 */ /* 0x000fca000f8e00ff */
[----:B------:R-:W-:-:S13]  /*17d10*/  ISETP.NE.AND P2, PT, R169, 0x1, PT ;  /* 0x00000001a900780c */ /* 0x000fda0003f45270 */
[----:B------:R-:W0:Y:S02]  /*17d20*/  @P2 LDC.64 R12, c[0x0][0x9e8] ;  /* 0x00027a00ff0c2b82 */ /* 0x000e240000000a00 */
[----:B0-----:R-:W-:-:S04]  /*17d30*/  @P2 IMAD.HI.U32 R170, R171, R12, RZ ;  /* 0x0000000cabaa2227 */ /* 0x001fc800078e00ff */
[----:B------:R-:W-:Y:S01]  /*17d40*/  IMAD.MOV.U32 R12, RZ, RZ, R171 ;  /* 0x000000ffff0c7224 */ /* 0x000fe200078e00ab */
[----:B------:R-:W-:-:S07]  /*17d50*/  @P2 SHF.R.U32.HI R12, RZ, R13, R170 ;  /* 0x0000000dff0c2219 */ /* 0x000fce00000116aa */
.L_x_1541:
[----:B------:R-:W-:Y:S05]  /*17d60*/  BSYNC B2 ;  /* 0x0000000000027941 */ /* 0x000fea0003800000 */
.L_x_1539:
[----:B------:R-:W-:-:S05]  /*17d70*/  IMAD R12, R12, R169, R7 ;  /* 0x000000a90c0c7224 */ /* 0x000fca00078e0207 */
[----:B------:R-:W-:Y:S02]  /*17d80*/  VIADDMNMX R166, R12, R169, R166, PT ;  /* 0x000000a90ca67246 */ /* 0x000fe400038001a6 */
[----:B------:R-:W-:-:S07]  /*17d90*/  VIMNMX R165, R165, R12, !PT ;  /* 0x0000000ca5a57248 */ /* 0x000fce0007fe0100 */
.L_x_1538:
[C---:B------:R-:W-:Y:S02]  /*17da0*/  ISETP.GE.AND P2, PT, R164.reuse, 0x2, PT ;  /* 0x00000002a400780c */ /* 0x040fe40003f46270 */
[C---:B------:R-:W-:Y:S02]  /*17db0*/  ISETP.GE.AND P3, PT, R164.reuse, 0x9, PT ;  /* 0x00000009a400780c */ /* 0x040fe40003f66270 */
[C---:B------:R-:W-:Y:S02]  /*17dc0*/  ISETP.GT.AND P5, PT, R165.reuse, 0x1, !P2 ;  /* 0x00000001a500780c */ /* 0x040fe400057a4270 */
[----:B------:R-:W-:Y:S02]  /*17dd0*/  ISETP.GE.AND P6, PT, R164, 0xa, PT ;  /* 0x0000000aa400780c */ /* 0x000fe40003fc6270 */
[----:B------:R-:W-:Y:S02]  /*17de0*/  ISETP.GT.AND P4, PT, R165, 0x8, !P3 ;  /* 0x00000008a500780c */ /* 0x000fe40005f84270 */
[----:B------:R-:W-:-:S02]  /*17df0*/  ISETP.LT.OR P5, PT, R166, 0x2, P5 ;  /* 0x00000002a600780c */ /* 0x000fc40002fa1670 */
[----:B------:R-:W-:Y:S02]  /*17e00*/  ISETP.LT.OR P4, PT, R166, 0x9, P4 ;  /* 0x00000009a600780c */ /* 0x000fe40002781670 */
[----:B------:R-:W-:Y:S02]  /*17e10*/  FSEL R15, R15, -INF , !P5 ;  /* 0xff8000000f0f7808 */ /* 0x000fe40006800000 */
[----:B------:R-:W-:Y:S02]  /*17e20*/  ISETP.GE.AND P5, PT, R164, 0x11, PT ;  /* 0x00000011a400780c */ /* 0x000fe40003fa6270 */
[----:B------:R-:W-:Y:S02]  /*17e30*/  LOP3.LUT R16, R16, 0xfffffffb, RZ, 0xc0, !PT ;  /* 0xfffffffb10107812 */ /* 0x000fe400078ec0ff */
[----:B------:R-:W-:Y:S02]  /*17e40*/  FSEL R121, R121, -INF , !P4 ;  /* 0xff80000079797808 */ /* 0x000fe40006000000 */
[----:B------:R-:W-:-:S02]  /*17e50*/  ISETP.GT.AND P4, PT, R165, 0x9, !P6 ;  /* 0x00000009a500780c */ /* 0x000fc40007784270 */
[----:B------:R-:W-:Y:S02]  /*17e60*/  @P6 LOP3.LUT R16, R16, 0x4, RZ, 0xfc, !PT ;  /* 0x0000000410106812 */ /* 0x000fe400078efcff */
[----:B------:R-:W-:Y:S02]  /*17e70*/  ISETP.LT.OR P4, PT, R166, 0xa, P4 ;  /* 0x0000000aa600780c */ /* 0x000fe40002781670 */
[----:B------:R-:W-:Y:S02]  /*17e80*/  LOP3.LUT R16, R16, 0xfffffff7, RZ, 0xc0, !PT ;  /* 0xfffffff710107812 */ /* 0x000fe400078ec0ff */
[----:B------:R-:W-:Y:S02]  /*17e90*/  FSEL R122, R122, -INF , !P4 ;  /* 0xff8000007a7a7808 */ /* 0x000fe40006000000 */
[----:B------:R-:W-:Y:S02]  /*17ea0*/  @P5 LOP3.LUT R16, R16, 0x8, RZ, 0xfc, !PT ;  /* 0x0000000810105812 */ /* 0x000fe400078efcff */
[----:B------:R-:W-:-:S02]  /*17eb0*/  ISETP.GT.AND P4, PT, R165, 0x10, !P5 ;  /* 0x00000010a500780c */ /* 0x000fc40006f84270 */
[----:B------:R-:W-:Y:S02]  /*17ec0*/  ISETP.GE.AND P5, PT, R164, 0x12, PT ;  /* 0x00000012a400780c */ /* 0x000fe40003fa6270 */
[----:B------:R-:W-:Y:S02]  /*17ed0*/  ISETP.LT.OR P4, PT, R166, 0x11, P4 ;  /* 0x00000011a600780c */ /* 0x000fe40002781670 */
[----:B------:R-:W-:Y:S02]  /*17ee0*/  LOP3.LUT R16, R16, 0xfff7ffff, RZ, 0xc0, !PT ;  /* 0xfff7ffff10107812 */ /* 0x000fe400078ec0ff */
[----:B------:R-:W-:Y:S02]  /*17ef0*/  FSEL R125, R125, -INF , !P4 ;  /* 0xff8000007d7d7808 */ /* 0x000fe40006000000 */
[----:B------:R-:W-:Y:S02]  /*17f00*/  ISETP.GT.AND P4, PT, R165, 0x11, !P5 ;  /* 0x00000011a500780c */ /* 0x000fe40006f84270 */
[----:B------:R-:W-:-:S02]  /*17f10*/  IADD3 R168, R168, 0x8, R200 ;  /* 0x00000008a8a87810 */ /* 0x000fc40007ffe0c8 */
[----:B------:R-:W-:Y:S02]  /*17f20*/  ISETP.LT.OR P4, PT, R166, 0x12, P4 ;  /* 0x00000012a600780c */ /* 0x000fe40002781670 */
[----:B------:R-:W-:Y:S02]  /*17f30*/  @P5 LOP3.LUT R16, R16, 0x80000, RZ, 0xfc, !PT ;  /* 0x0008000010105812 */ /* 0x000fe400078efcff */
[----:B------:R-:W-:Y:S02]  /*17f40*/  ISETP.GE.AND P5, PT, R164, 0x19, PT ;  /* 0x00000019a400780c */ /* 0x000fe40003fa6270 */
[----:B------:R-:W-:Y:S02]  /*17f50*/  LOP3.LUT R16, R16, 0xfffbffff, RZ, 0xc0, !PT ;  /* 0xfffbffff10107812 */ /* 0x000fe400078ec0ff */
[----:B------:R-:W-:Y:S02]  /*17f60*/  FSEL R126, R126, -INF , !P4 ;  /* 0xff8000007e7e7808 */ /* 0x000fe40006000000 */
[----:B------:R-:W-:-:S02]  /*17f70*/  ISETP.GT.AND P4, PT, R165, 0x18, !P5 ;  /* 0x00000018a500780c */ /* 0x000fc40006f84270 */
[----:B------:R-:W-:Y:S02]  /*17f80*/  IADD3 R167, R167, 0x8, R200 ;  /* 0x00000008a7a77810 */ /* 0x000fe40007ffe0c8 */
[----:B------:R-:W-:-:S03]  /*17f90*/  ISETP.LT.OR P4, PT, R166, 0x19, P4 ;  /* 0x00000019a600780c */ /* 0x000fc60002781670 */
[----:B------:R-:W-:Y:S02]  /*17fa0*/  @P5 LOP3.LUT R16, R16, 0x40000, RZ, 0xfc, !PT ;  /* 0x0004000010105812 */ /* 0x000fe400078efcff */
[----:B------:R-:W-:Y:S02]  /*17fb0*/  ISETP.GE.AND P5, PT, R164, 0x1a, PT ;  /* 0x0000001aa400780c */ /* 0x000fe40003fa6270 */
[----:B------:R-:W-:Y:S02]  /*17fc0*/  LOP3.LUT R16, R16, 0xfffdffff, RZ, 0xc0, !PT ;  /* 0xfffdffff10107812 */ /* 0x000fe400078ec0ff */
[----:B------:R-:W-:Y:S02]  /*17fd0*/  FSEL R129, R129, -INF , !P4 ;  /* 0xff80000081817808 */ /* 0x000fe40006000000 */
[----:B------:R-:W-:-:S04]  /*17fe0*/  ISETP.GT.AND P4, PT, R165, 0x19, !P5 ;  /* 0x00000019a500780c */ /* 0x000fc80006f84270 */
        /* <DEDUP_REMOVED lines=69> */
[----:B------:R-:W-:Y:S02]  /*18440*/  FSEL R154, R154, -INF , !P4 ;  /* 0xff8000009a9a7808 */ /* 0x000fe40006000000 */
[----:B------:R-:W-:Y:S02]  /*18450*/  LOP3.LUT R16, R16, 0xffffffdf, RZ, 0xc0, !PT ;  /* 0xffffffdf10107812 */ /* 0x000fe400078ec0ff */
[----:B------:R-:W-:-:S04]  /*18460*/  ISETP.GT.AND P4, PT, R165, 0x49, !P5 ;  /* 0x00000049a500780c */ /* 0x000fc80006f84270 */
[----:B------:R-:W-:-:S03]  /*18470*/  ISETP.LT.OR P4, PT, R166, 0x4a, P4 ;  /* 0x0000004aa600780c */ /* 0x000fc60002781670 */
[----:B------:R-:W-:Y:S02]  /*18480*/  @P5 LOP3.LUT R16, R16, 0x20, RZ, 0xfc, !PT ;  /* 0x0000002010105812 */ /* 0x000fe400078efcff */
[----:B------:R-:W-:Y:S02]  /*18490*/  ISETP.GE.AND P5, PT, R164, 0x51, PT ;  /* 0x00000051a400780c */ /* 0x000fe40003fa6270 */
[----:B------:R-:W-:Y:S02]  /*184a0*/  FSEL R155, R155, -INF , !P4 ;  /* 0xff8000009b9b7808 */ /* 0x000fe40006000000 */
[----:B------:R-:W-:Y:S02]  /*184b0*/  ISETP.GT.AND P4, PT, R165, 0x50, !P5 ;  /* 0x00000050a500780c */ /* 0x000fe40006f84270 */
[----:B------:R-:W-:Y:S02]  /*184c0*/  LOP3.LUT R16, R16, 0xffffffef, RZ, 0xc0, !PT ;  /* 0xffffffef10107812 */ /* 0x000fe400078ec0ff */
[----:B------:R-:W-:-:S04]  /*184d0*/  ISETP.LT.OR P4, PT, R166, 0x51, P4 ;  /* 0x00000051a600780c */ /* 0x000fc80002781670 */
[----:B------:R-:W-:Y:S02]  /*184e0*/  FSEL R158, R158, -INF , !P4 ;  /* 0xff8000009e9e7808 */ /* 0x000fe40006000000 */
[----:B------:R-:W-:Y:S02]  /*184f0*/  ISETP.GE.AND P4, PT, R164, 0x52, PT ;  /* 0x00000052a400780c */ /* 0x000fe40003f86270 */
[----:B------:R-:W-:Y:S02]  /*18500*/  @P5 LOP3.LUT R16, R16, 0x10, RZ, 0xfc, !PT ;  /* 0x0000001010105812 */ /* 0x000fe400078efcff */
[----:B------:R-:W-:Y:S02]  /*18510*/  ISETP.GT.AND P5, PT, R165, 0x51, !P4 ;  /* 0x00000051a500780c */ /* 0x000fe400067a4270 */
[----:B------:R-:W-:Y:S02]  /*18520*/  LOP3.LUT R16, R16, 0xfffffffd, RZ, 0xc0, !PT ;  /* 0xfffffffd10107812 */ /* 0x000fe400078ec0ff */
[----:B------:R-:W-:-:S04]  /*18530*/  ISETP.LT.OR P5, PT, R166, 0x52, P5 ;  /* 0x00000052a600780c */ /* 0x000fc80002fa1670 */
[----:B------:R-:W-:Y:S02]  /*18540*/  FSEL R159, R159, -INF , !P5 ;  /* 0xff8000009f9f7808 */ /* 0x000fe40006800000 */
[----:B------:R-:W-:-:S04]  /*18550*/  ISETP.GE.AND P5, PT, R164, 0x59, PT ;  /* 0x00000059a400780c */ /* 0x000fc80003fa6270 */
[----:B------:R-:W-:-:S04]  /*18560*/  ISETP.GT.AND P6, PT, R165, 0x58, !P5 ;  /* 0x00000058a500780c */ /* 0x000fc80006fc4270 */
[----:B------:R-:W-:-:S04]  /*18570*/  ISETP.LT.OR P6, PT, R166, 0x59, P6 ;  /* 0x00000059a600780c */ /* 0x000fc800037c1670 */
[----:B------:R-:W-:Y:S02]  /*18580*/  FSEL R162, R162, -INF , !P6 ;  /* 0xff800000a2a27808 */ /* 0x000fe40007000000 */
[----:B------:R-:W-:-:S13]  /*18590*/  ISETP.GE.AND P6, PT, R164, 0x1, PT ;  /* 0x00000001a400780c */ /* 0x000fda0003fc6270 */
[----:B------:R-:W-:Y:S02]  /*185a0*/  @P6 LOP3.LUT R16, R16, 0x2, RZ, 0xfc, !PT ;  /* 0x0000000210106812 */ /* 0x000fe400078efcff */
[----:B------:R-:W-:Y:S02]  /*185b0*/  ISETP.GT.AND P6, PT, R165, RZ, !P6 ;  /* 0x000000ffa500720c */ /* 0x000fe400077c4270 */
[----:B------:R-:W-:Y:S02]  /*185c0*/  LOP3.LUT R16, R16, 0xfffffffe, RZ, 0xc0, !PT ;  /* 0xfffffffe10107812 */ /* 0x000fe400078ec0ff */
[----:B------:R-:W-:-:S04]  /*185d0*/  ISETP.LT.OR P6, PT, R166, 0x1, P6 ;  /* 0x00000001a600780c */ /* 0x000fc800037c1670 */
[----:B------:R-:W-:Y:S02]  /*185e0*/  FSEL R2, R2, -INF , !P6 ;  /* 0xff80000002027808 */ /* 0x000fe40007000000 */
[----:B------:R-:W-:-:S13]  /*185f0*/  ISETP.GE.AND P6, PT, R164, 0x5a, PT ;  /* 0x0000005aa400780c */ /* 0x000fda0003fc6270 */
[----:B------:R-:W-:Y:S02]  /*18600*/  @P6 LOP3.LUT R16, R16, 0x1, RZ, 0xfc, !PT ;  /* 0x0000000110106812 */ /* 0x000fe400078efcff */
[----:B------:R-:W-:-:S04]  /*18610*/  ISETP.GT.AND P6, PT, R165, 0x59, !P6 ;  /* 0x00000059a500780c */ /* 0x000fc800077c4270 */
[----:B------:R-:W-:-:S04]  /*18620*/  ISETP.LT.OR P6, PT, R166, 0x5a, P6 ;  /* 0x0000005aa600780c */ /* 0x000fc800037c1670 */
[----:B------:R-:W-:Y:S02]  /*18630*/  FSEL R163, R163, -INF , !P6 ;  /* 0xff800000a3a37808 */ /* 0x000fe40007000000 */
[----:B------:R-:W-:-:S13]  /*18640*/  LOP3.LUT P6, RZ, R16, 0x100000, RZ, 0xc0, !PT ;  /* 0x0010000010ff7812 */ /* 0x000fda00078cc0ff */
[----:B------:R-:W-:Y:S05]  /*18650*/  @!P6 BRA `(.L_x_1542) ;  /* 0x000000000058e947 */ /* 0x000fea0003800000 */
[----:B------:R-:W-:Y:S01]  /*18660*/  ISETP.GT.AND P6, PT, R20, -0x1, PT ;  /* 0xffffffff1400780c */ /* 0x000fe20003fc4270 */
[----:B------:R-:W-:-:S12]  /*18670*/  BSSY B2, `(.L_x_1543) ;  /* 0x0000011000027945 */ /* 0x000fd80003800000 */
[----:B------:R-:W-:Y:S05]  /*18680*/  @P6 BRA `(.L_x_1544) ;  /* 0x0000000000246947 */ /* 0x000fea0003800000 */
[----:B------:R-:W-:Y:S02]  /*18690*/  IMAD.U32 R166, RZ, RZ, UR46 ;  /* 0x0000002effa67e24 */ /* 0x000fe4000f8e00ff */
[----:B------:R-:W-:-:S03]  /*186a0*/  VIADD R165, R202, 0x8 ;  /* 0x00000008caa57836 */ /* 0x000fc60000000000 */
[----:B------:R-:W-:Y:S02]  /*186b0*/  ISETP.NE.AND P6, PT, R166, 0x1, PT ;  /* 0x00000001a600780c */ /* 0x000fe40003fc5270 */
[----:B------:R-:W-:-:S11]  /*186c0*/  LOP3.LUT R165, RZ, R165, RZ, 0x33, !PT ;  /* 0x000000a5ffa57212 */ /* 0x000fd600078e33ff */
[----:B------:R-:W0:Y:S02]  /*186d0*/  @P6 LDC.64 R12, c[0x0][0x9e8] ;  /* 0x00027a00ff0c6b82 */ /* 0x000e240000000a00 */
[----:B0-----:R-:W-:-:S05]  /*186e0*/  @P6 IMAD.HI.U32 R12, R165, R12, RZ ;  /* 0x0000000ca50c6227 */ /* 0x001fca00078e00ff */
[----:B------:R-:W-:-:S04]  /*186f0*/  @P6 SHF.R.U32.HI R165, RZ, R13, R12 ;  /* 0x0000000dffa56219 */ /* 0x000fc8000001160c */
[----:B------:R-:W-:Y:S01]  /*18700*/  LOP3.LUT R12, RZ, R165, RZ, 0x33, !PT ;  /* 0x000000a5ff0c7212 */ /* 0x000fe200078e33ff */
[----:B------:R-:W-:Y:S06]  /*18710*/  BRA `(.L_x_1545) ;  /* 0x0000000000187947 */ /* 0x000fec0003800000 */
.L_x_1544:
[----:B------:R-:W-:-:S05]  /*18720*/  IMAD.U32 R166, RZ, RZ, UR46 ;  /* 0x0000002effa67e24 */ /* 0x000fca000f8e00ff */
[----:B------:R-:W-:-:S13]  /*18730*/  ISETP.NE.AND P6, PT, R166, 0x1, PT ;  /* 0x00000001a600780c */ /* 0x000fda0003fc5270 */
[----:B------:R-:W0:Y:S02]  /*18740*/  @P6 LDC.64 R12, c[0x0][0x9e8] ;  /* 0x00027a00ff0c6b82 */ /* 0x000e240000000a00 */
[----:B0-----:R-:W-:-:S04]  /*18750*/  @P6 IMAD.HI.U32 R164, R20, R12, RZ ;  /* 0x0000000c14a46227 */ /* 0x001fc800078e00ff */
[----:B------:R-:W-:Y:S01]  /*18760*/  IMAD.MOV.U32 R12, RZ, RZ, R20 ;  /* 0x000000ffff0c7224 */ /* 0x000fe200078e0014 */
[----:B------:R-:W-:-:S07]  /*18770*/  @P6 SHF.R.U32.HI R12, RZ, R13, R164 ;  /* 0x0000000dff0c6219 */ /* 0x000fce00000116a4 */
.L_x_1545:
[----:B------:R-:W-:Y:S05]  /*18780*/  BSYNC B2 ;  /* 0x0000000000027941 */ /* 0x000fea0003800000 */
.L_x_1543:
[----:B------:R-:W-:-:S05]  /*18790*/  IMAD R7, R12, R166, R7 ;  /* 0x000000a60c077224 */ /* 0x000fca00078e0207 */
[----:B------:R-:W-:Y:S02]  /*187a0*/  VIADDMNMX R168, R7, R166, R168, PT ;  /* 0x000000a607a87246 */ /* 0x000fe400038001a8 */
[----:B------:R-:W-:-:S07]  /*187b0*/  VIMNMX R167, R167, R7, !PT ;  /* 0x00000007a7a77248 */ /* 0x000fce0007fe0100 */
.L_x_1542:
[C---:B------:R-:W-:Y:S01]  /*187c0*/  ISETP.GT.AND P2, PT, R167.reuse, 0x1, !P2 ;  /* 0x00000001a700780c */ /* 0x040fe20005744270 */
[----:B------:R-:W-:Y:S01]  /*187d0*/  @!P1 VIADD R14, R14, 0x30860 ;  /* 0x000308600e0e9836 */ /* 0x000fe20000000000 */
[----:B------:R-:W-:Y:S01]  /*187e0*/  LOP3.LUT P6, RZ, R16, 0x8000, RZ, 0xc0, !PT ;  /* 0x0000800010ff7812 */ /* 0x000fe200078cc0ff */
[----:B------:R-:W-:Y:S01]  /*187f0*/  IMAD.MOV.U32 R194, RZ, RZ, R10 ;  /* 0x000000ffffc27224 */ /* 0x000fe200078e000a */
[----:B------:R-:W-:Y:S02]  /*18800*/  ISETP.LT.OR P2, PT, R168, 0x2, P2 ;  /* 0x00000002a800780c */ /* 0x000fe40001741670 */
[----:B------:R-:W-:Y:S02]  /*18810*/  ISETP.GT.AND P3, PT, R167, 0x8, !P3 ;  /* 0x00000008a700780c */ /* 0x000fe40005f64270 */
[----:B------:R-:W-:Y:S02]  /*18820*/  FSEL R120, R120, -INF , !P2 ;  /* 0xff80000078787808 */ /* 0x000fe40005000000 */
[----:B------:R-:W-:-:S02]  /*18830*/  LOP3.LUT P2, RZ, R16, 0x4, RZ, 0xc0, !PT ;  /* 0x0000000410ff7812 */ /* 0x000fc4000784c0ff */
[C---:B------:R-:W-:Y:S02]  /*18840*/  ISETP.LT.OR P3, PT, R168.reuse, 0x9, P3 ;  /* 0x00000009a800780c */ /* 0x040fe40001f61670 */
[----:B------:R-:W-:Y:S02]  /*18850*/  ISETP.GT.AND P2, PT, R167, 0x9, !P2 ;  /* 0x00000009a700780c */ /* 0x000fe40005744270 */
[----:B------:R-:W-:Y:S02]  /*18860*/  FSEL R123, R123, -INF , !P3 ;  /* 0xff8000007b7b7808 */ /* 0x000fe40005800000 */
[----:B------:R-:W-:Y:S02]  /*18870*/  ISETP.LT.OR P2, PT, R168, 0xa, P2 ;  /* 0x0000000aa800780c */ /* 0x000fe40001741670 */
[----:B------:R-:W-:Y:S02]  /*18880*/  LOP3.LUT P3, RZ, R16, 0x4000, RZ, 0xc0, !PT ;  /* 0x0000400010ff7812 */ /* 0x000fe4000786c0ff */
[----:B------:R-:W-:-:S02]  /*18890*/  FSEL R124, R124, -INF , !P2 ;  /* 0xff8000007c7c7808 */ /* 0x000fc40005000000 */
[----:B------:R-:W-:Y:S02]  /*188a0*/  LOP3.LUT P2, RZ, R16, 0x8, RZ, 0xc0, !PT ;  /* 0x0000000810ff7812 */ /* 0x000fe4000784c0ff */
[C---:B------:R-:W-:Y:S02]  /*188b0*/  ISETP.GT.AND P4, PT, R167.reuse, 0x51, !P4 ;  /* 0x00000051a700780c */ /* 0x040fe40006784270 */
[C---:B------:R-:W-:Y:S02]  /*188c0*/  ISETP.GT.AND P2, PT, R167.reuse, 0x10, !P2 ;  /* 0x00000010a700780c */ /* 0x040fe40005744270 */
[----:B------:R-:W-:Y:S02]  /*188d0*/  ISETP.GT.AND P5, PT, R167, 0x58, !P5 ;  /* 0x00000058a700780c */ /* 0x000fe40006fa4270 */
[C---:B------:R-:W-:Y:S02]  /*188e0*/  ISETP.LT.OR P2, PT, R168.reuse, 0x11, P2 ;  /* 0x00000011a800780c */ /* 0x040fe40001741670 */
[----:B------:R-:W-:-:S02]  /*188f0*/  ISETP.LT.OR P4, PT, R168, 0x52, P4 ;  /* 0x00000052a800780c */ /* 0x000fc40002781670 */
[----:B------:R-:W-:Y:S02]  /*18900*/  FSEL R127, R127, -INF , !P2 ;  /* 0xff8000007f7f7808 */ /* 0x000fe40005000000 */
[----:B------:R-:W-:Y:S02]  /*18910*/  LOP3.LUT P2, RZ, R16, 0x80000, RZ, 0xc0, !PT ;  /* 0x0008000010ff7812 */ /* 0x000fe4000784c0ff */
[----:B------:R-:W-:Y:S02]  /*18920*/  ISETP.LT.OR P5, PT, R168, 0x59, P5 ;  /* 0x00000059a800780c */ /* 0x000fe40002fa1670 */
[----:B------:R-:W-:Y:S02]  /*18930*/  ISETP.GT.AND P2, PT, R167, 0x11, !P2 ;  /* 0x00000011a700780c */ /* 0x000fe40005744270 */
[----:B------:R-:W-:Y:S02]  /*18940*/  FSEL R156, R156, -INF , !P4 ;  /* 0xff8000009c9c7808 */ /* 0x000fe40006000000 */
[----:B------:R-:W-:-:S02]  /*18950*/  ISETP.LT.OR P2, PT, R168, 0x12, P2 ;  /* 0x00000012a800780c */ /* 0x000fc40001741670 */
[----:B------:R-:W-:Y:S02]  /*18960*/  FSEL R160, R160, -INF , !P5 ;  /* 0xff800000a0a07808 */ /* 0x000fe40006800000 */
[----:B------:R-:W-:Y:S02]  /*18970*/  FSEL R128, R128, -INF , !P2 ;  /* 0xff80000080807808 */ /* 0x000fe40005000000 */
[----:B------:R-:W-:-:S04]  /*18980*/  LOP3.LUT P2, RZ, R16, 0x40000, RZ, 0xc0, !PT ;  /* 0x0004000010ff7812 */ /* 0x000fc8000784c0ff */
[----:B------:R-:W-:-:S04]  /*18990*/  ISETP.GT.AND P2, PT, R167, 0x18, !P2 ;  /* 0x00000018a700780c */ /* 0x000fc80005744270 */
[----:B------:R-:W-:-:S04]  /*189a0*/  ISETP.LT.OR P2, PT, R168, 0x19, P2 ;  /* 0x00000019a800780c */ /* 0x000fc80001741670 */
        /* <DEDUP_REMOVED lines=9> */
[----:B------:R-:W-:Y:S02]  /*18a40*/  ISETP.GT.AND P2, PT, R167, 0x21, !P6 ;  /* 0x00000021a700780c */ /* 0x000fe40007744270 */
[----:B------:R-:W-:Y:S02]  /*18a50*/  LOP3.LUT P6, RZ, R16, 0x20, RZ, 0xc0, !PT ;  /* 0x0000002010ff7812 */ /* 0x000fe400078cc0ff */
[----:B------:R-:W-:-:S04]  /*18a60*/  ISETP.LT.OR P2, PT, R168, 0x22, P2 ;  /* 0x00000022a800780c */ /* 0x000fc80001741670 */
[----:B------:R-:W-:Y:S02]  /*18a70*/  FSEL R134, R134, -INF , !P2 ;  /* 0xff80000086867808 */ /* 0x000fe40005000000 */
[----:B------:R-:W-:Y:S02]  /*18a80*/  ISETP.GT.AND P2, PT, R167, 0x28, !P3 ;  /* 0x00000028a700780c */ /* 0x000fe40005f44270 */
[----:B------:R-:W-:Y:S02]  /*18a90*/  LOP3.LUT P3, RZ, R16, 0x10, RZ, 0xc0, !PT ;  /* 0x0000001010ff7812 */ /* 0x000fe4000786c0ff */
        /* <DEDUP_REMOVED lines=10> */
[----:B------:R-:W-:Y:S02]  /*18b40*/  FMNMX.FTZ R0, R2, R4, !PT ;  /* 0x0000000402007209 */ /* 0x000fe40007810000 */
[----:B------:R-:W-:Y:S02]  /*18b50*/  LOP3.LUT P2, RZ, R16, 0x800, RZ, 0xc0, !PT ;  /* 0x0000080010ff7812 */ /* 0x000fe4000784c0ff */
[----:B------:R-:W-:Y:S02]  /*18b60*/  FMNMX.FTZ R0, R15, R0, !PT ;  /* 0x000000000f007209 */ /* 0x000fe40007810000 */
[----:B------:R-:W-:Y:S02]  /*18b70*/  ISETP.GT.AND P2, PT, R167, 0x31, !P2 ;  /* 0x00000031a700780c */ /* 0x000fe40005744270 */
[----:B------:R-:W-:-:S02]  /*18b80*/  FMNMX.FTZ R7, R121, R0, !PT ;  /* 0x0000000079077209 */ /* 0x000fc40007810000 */
[----:B------:R-:W-:Y:S02]  /*18b90*/  ISETP.LT.OR P2, PT, R168, 0x32, P2 ;  /* 0x00000032a800780c */ /* 0x000fe40001741670 */
[----:B------:R-:W-:Y:S02]  /*18ba0*/  FMNMX.FTZ R0, R122, R7, !PT ;  /* 0x000000077a007209 */ /* 0x000fe40007810000 */
[----:B------:R-:W-:Y:S02]  /*18bb0*/  FSEL R143, R143, -INF , !P2 ;  /* 0xff8000008f8f7808 */ /* 0x000fe40005000000 */
[----:B------:R-:W-:Y:S02]  /*18bc0*/  FMNMX.FTZ R7, R125, R0, !PT ;  /* 0x000000007d077209 */ /* 0x000fe40007810000 */
[----:B------:R-:W-:Y:S02]  /*18bd0*/  LOP3.LUT P2, RZ, R16, 0x400, RZ, 0xc0, !PT ;  /* 0x0000040010ff7812 */ /* 0x000fe4000784c0ff */
[----:B------:R-:W-:-:S02]  /*18be0*/  FMNMX.FTZ R0, R126, R7, !PT ;  /* 0x000000077e007209 */ /* 0x000fc40007810000 */
[----:B------:R-:W-:Y:S02]  /*18bf0*/  ISETP.GT.AND P2, PT, R167, 0x38, !P2 ;  /* 0x00000038a700780c */ /* 0x000fe40005744270 */
[----:B------:R-:W-:Y:S02]  /*18c00*/  FMNMX.FTZ R7, R129, R0, !PT ;  /* 0x0000000081077209 */ /* 0x000fe40007810000 */
[----:B------:R-:W-:Y:S02]  /*18c10*/  ISETP.LT.OR P2, PT, R168, 0x39, P2 ;  /* 0x00000039a800780c */ /* 0x000fe40001741670 */
[----:B------:R-:W-:Y:S02]  /*18c20*/  FMNMX.FTZ R0, R130, R7, !PT ;  /* 0x0000000782007209 */ /* 0x000fe40007810000 */
[----:B------:R-:W-:Y:S02]  /*18c30*/  FSEL R144, R144, -INF , !P2 ;  /* 0xff80000090907808 */ /* 0x000fe40005000000 */
[----:B------:R-:W-:-:S02]  /*18c40*/  FMNMX.FTZ R7, R135, R0, !PT ;  /* 0x0000000087077209 */ /* 0x000fc40007810000 */
[----:B------:R-:W-:Y:S02]  /*18c50*/  LOP3.LUT P2, RZ, R16, 0x200, RZ, 0xc0, !PT ;  /* 0x0000020010ff7812 */ /* 0x000fe4000784c0ff */
[----:B------:R-:W-:Y:S02]  /*18c60*/  FMNMX.FTZ R0, R136, R7, !PT ;  /* 0x0000000788007209 */ /* 0x000fe40007810000 */
[----:B------:R-:W-:Y:S02]  /*18c70*/  ISETP.GT.AND P2, PT, R167, 0x39, !P2 ;  /* 0x00000039a700780c */ /* 0x000fe40005744270 */
[----:B------:R-:W-:Y:S02]  /*18c80*/  FMNMX.FTZ R7, R139, R0, !PT ;  /* 0x000000008b077209 */ /* 0x000fe40007810000 */
[----:B------:R-:W-:Y:S02]  /*18c90*/  ISETP.LT.OR P2, PT, R168, 0x3a, P2 ;  /* 0x0000003aa800780c */ /* 0x000fe40001741670 */
[----:B------:R-:W-:-:S02]  /*18ca0*/  FMNMX.FTZ R0, R140, R7, !PT ;  /* 0x000000078c007209 */ /* 0x000fc40007810000 */
        /* <DEDUP_REMOVED lines=25> */
[----:B------:R-:W-:Y:S01]  /*18e40*/  ISETP.GT.AND P2, PT, R167, 0x49, !P6 ;  /* 0x00000049a700780c */ /* 0x000fe20007744270 */
[----:B------:R-:W0:Y:S01]  /*18e50*/  SHFL.BFLY PT, R7, R164, 0x2, 0x1f ;  /* 0x0c401f00a4077f89 */ /* 0x000e2200000e0000 */
[----:B------:R-:W-:Y:S02]  /*18e60*/  LOP3.LUT P6, RZ, R16, 0x2, RZ, 0xc0, !PT ;  /* 0x0000000210ff7812 */ /* 0x000fe400078cc0ff */
[----:B------:R-:W-:-:S04]  /*18e70*/  ISETP.LT.OR P2, PT, R168, 0x4a, P2 ;  /* 0x0000004aa800780c */ /* 0x000fc80001741670 */
[----:B------:R-:W-:Y:S02]  /*18e80*/  FSEL R153, R153, -INF , !P2 ;  /* 0xff80000099997808 */ /* 0x000fe40005000000 */
[----:B------:R-:W-:-:S04]  /*18e90*/  ISETP.GT.AND P2, PT, R167, 0x50, !P3 ;  /* 0x00000050a700780c */ /* 0x000fc80005f44270 */
[----:B------:R-:W-:-:S04]  /*18ea0*/  ISETP.LT.OR P2, PT, R168, 0x51, P2 ;  /* 0x00000051a800780c */ /* 0x000fc80001741670 */
[----:B------:R-:W-:Y:S02]  /*18eb0*/  FSEL R157, R157, -INF , !P2 ;  /* 0xff8000009d9d7808 */ /* 0x000fe40005000000 */
[----:B------:R-:W-:Y:S02]  /*18ec0*/  ISETP.GT.AND P2, PT, R167, RZ, !P6 ;  /* 0x000000ffa700720c */ /* 0x000fe40007744270 */
[----:B------:R-:W-:Y:S02]  /*18ed0*/  LOP3.LUT P6, RZ, R16, 0x1, RZ, 0xc0, !PT ;  /* 0x0000000110ff7812 */ /* 0x000fe400078cc0ff */
[----:B------:R-:W-:Y:S02]  /*18ee0*/  ISETP.LT.OR P2, PT, R168, 0x1, P2 ;  /* 0x00000001a800780c */ /* 0x000fe40001741670 */
[----:B0-----:R-:W-:Y:S01]  /*18ef0*/  FMNMX.FTZ R165, R164, R7, !PT ;  /* 0x00000007a4a57209 */ /* 0x001fe20007810000 */
[----:B------:R-:W-:Y:S01]  /*18f00*/  IMAD.U32 R7, RZ, RZ, UR43 ;  /* 0x0000002bff077e24 */ /* 0x000fe2000f8e00ff */
[----:B------:R-:W-:-:S02]  /*18f10*/  FSEL R23, R23, -INF , !P2 ;  /* 0xff80000017177808 */ /* 0x000fc40005000000 */
[----:B------:R-:W-:Y:S01]  /*18f20*/  ISETP.GT.AND P3, PT, R167, 0x59, !P6 ;  /* 0x00000059a700780c */ /* 0x000fe20007764270 */
[----:B------:R-:W0:Y:S03]  /*18f30*/  SHFL.BFLY PT, R12, R165, 0x1, 0x1f ;  /* 0x0c201f00a50c7f89 */ /* 0x000e2600000e0000 */
[----:B------:R-:W-:-:S04]  /*18f40*/  ISETP.LT.OR P3, PT, R168, 0x5a, P3 ;  /* 0x0000005aa800780c */ /* 0x000fc80001f61670 */
[----:B------:R-:W-:Y:S02]  /*18f50*/  FSEL R161, R161, -INF , !P3 ;  /* 0xff800000a1a17808 */ /* 0x000fe40005800000 */
[----:B0-----:R-:W-:Y:S02]  /*18f60*/  FMNMX.FTZ R12, R165, R12, !PT ;  /* 0x0000000ca50c7209 */ /* 0x001fe40007810000 */
[----:B------:R-:W-:Y:S02]  /*18f70*/  FMNMX.FTZ R165, R23, R3, !PT ;  /* 0x0000000317a57209 */ /* 0x000fe40007810000 */
[C---:B------:R-:W-:Y:S01]  /*18f80*/  FSETP.NEU.FTZ.AND P2, PT, R12.reuse, -INF , PT ;  /* 0xff8000000c00780b */ /* 0x040fe20003f5d000 */
[----:B------:R-:W-:-:S05]  /*18f90*/  FMUL.FTZ R0, R12, R7 ;  /* 0x000000070c007220 */ /* 0x000fca0000410000 */
[----:B------:R-:W-:-:S05]  /*18fa0*/  FSEL R0, R0, RZ, P2 ;  /* 0x000000ff00007208 */ /* 0x000fca0001000000 */
[--C-:B------:R-:W-:Y:S01]  /*18fb0*/  FFMA.FTZ R188, R2, R7, -R0.reuse ;  /* 0x0000000702bc7223 */ /* 0x100fe20000010800 */
[----:B------:R-:W-:Y:S01]  /*18fc0*/  FMNMX.FTZ R2, R120, R165, !PT ;  /* 0x000000a578027209 */ /* 0x000fe20007810000 */
[-CC-:B------:R-:W-:Y:S01]  /*18fd0*/  FFMA.FTZ R190, R121, R7.reuse, -R0.reuse ;  /* 0x0000000779be7223 */ /* 0x180fe20000010800 */
[-CC-:B------:R-:W-:Y:S01]  /*18fe0*/  FFMA.FTZ R184, R125, R7.reuse, -R0.reuse ;  /* 0x000000077db87223 */ /* 0x180fe20000010800 */
[-CC-:B------:R-:W-:Y:S01]  /*18ff0*/  FFMA.FTZ R186, R129, R7.reuse, -R0.reuse ;  /* 0x0000000781ba7223 */ /* 0x180fe20000010800 */
[----:B------:R-:W-:Y:S01]  /*19000*/  FMNMX.FTZ R165, R123, R2, !PT ;  /* 0x000000027ba57209 */ /* 0x000fe20007810000 */
[-CC-:B------:R-:W-:Y:S01]  /*19010*/  FFMA.FTZ R180, R135, R7.reuse, -R0.reuse ;  /* 0x0000000787b47223 */ /* 0x180fe20000010800 */
[-CC-:B------:R-:W-:Y:S01]  /*19020*/  FFMA.FTZ R176, R141, R7.reuse, -R0.reuse ;  /* 0x000000078db07223 */ /* 0x180fe20000010800 */
[--C-:B------:R-:W-:Y:S01]  /*19030*/  FFMA.FTZ R122, R122, R7, -R0.reuse ;  /* 0x000000077a7a7223 */ /* 0x100fe20000010800 */
[----:B------:R-:W-:Y:S01]  /*19040*/  FMNMX.FTZ R2, R124, R165, !PT ;  /* 0x000000a57c027209 */ /* 0x000fe20007810000 */
[-CC-:B------:R-:W-:Y:S01]  /*19050*/  FFMA.FTZ R182, R139, R7.reuse, -R0.reuse ;  /* 0x000000078bb67223 */ /* 0x180fe20000010800 */
[-CC-:B------:R-:W-:Y:S01]  /*19060*/  FFMA.FTZ R139, R151, R7.reuse, -R0.reuse ;  /* 0x00000007978b7223 */ /* 0x180fe20000010800 */
[----:B------:R-:W-:Y:S01]  /*19070*/  FSEL R151, R12, RZ, P2 ;  /* 0x000000ff0c977208 */ /* 0x000fe20001000000 */
[-CC-:B------:R-:W-:Y:S01]  /*19080*/  FFMA.FTZ R164, R126, R7.reuse, -R0.reuse ;  /* 0x000000077ea47223 */ /* 0x180fe20000010800 */
[----:B------:R-:W-:Y:S01]  /*19090*/  FMNMX.FTZ R121, R127, R2, !PT ;  /* 0x000000027f797209 */ /* 0x000fe20007810000 */
[-CC-:B------:R-:W-:Y:S01]  /*190a0*/  FFMA.FTZ R126, R130, R7.reuse, -R0.reuse ;  /* 0x00000007827e7223 */ /* 0x180fe20000010800 */
[-CC-:B------:R-:W-:Y:S01]  /*190b0*/  FFMA.FTZ R130, R140, R7.reuse, -R0.reuse ;  /* 0x000000078c827223 */ /* 0x180fe20000010800 */
[--C-:B------:R-:W-:Y:S01]  /*190c0*/  FFMA.FTZ R15, R15, R7, -R0.reuse ;  /* 0x000000070f0f7223 */ /* 0x100fe20000010800 */
[----:B------:R-:W-:Y:S01]  /*190d0*/  FMNMX.FTZ R2, R128, R121, !PT ;  /* 0x0000007980027209 */ /* 0x000fe20007810000 */
[-CC-:B------:R-:W-:Y:S01]  /*190e0*/  FFMA.FTZ R178, R146, R7.reuse, -R0.reuse ;  /* 0x0000000792b27223 */ /* 0x180fe20000010800 */
[----:B------:R0:W-:Y:S01]  /*190f0*/  MUFU.EX2 R121, R122 ;  /* 0x0000007a00797308 */ /* 0x0001e20000000800 */
[-CC-:B------:R-:W-:Y:S01]  /*19100*/  FFMA.FTZ R172, R150, R7.reuse, -R0.reuse ;  /* 0x0000000796ac7223 */ /* 0x180fe20000010800 */
        /* <DEDUP_REMOVED lines=20> */
[----:B------:R-:W-:Y:S01]  /*19250*/  FMNMX.FTZ R2, R148, R129, !PT ;  /* 0x0000008194027209 */ /* 0x000fe20007810000 */
[-CC-:B------:R-:W-:Y:S01]  /*19260*/  FFMA.FTZ R129, R136, R7.reuse, -R0.reuse ;  /* 0x0000000788817223 */ /* 0x180fe20000010800 */
[----:B------:R-:W-:Y:S02]  /*19270*/  FFMA.FTZ R136, R147, R7, -R0 ;  /* 0x0000000793887223 */ /* 0x000fe40000010800 */
        /* <DEDUP_REMOVED lines=9> */
[----:B------:R-:W-:-:S03]  /*19310*/  FFMA.FTZ R135, R142, R7, -R0 ;  /* 0x000000078e877223 */ /* 0x000fc60000010800 */
[----:B------:R-:W-:-:S03]  /*19320*/  FMNMX.FTZ R2, R161, R2, !PT ;  /* 0x00000002a1027209 */ /* 0x000fc60007810000 */
[----:B------:R-:W-:Y:S02]  /*19330*/  MUFU.EX2 R129, R129 ;  /* 0x0000008100817308 */ /* 0x000fe40000000800 */
[----:B------:R-:W0:Y:S06]  /*19340*/  SHFL.BFLY PT, R141, R2, 0x2, 0x1f ;  /* 0x0c401f00028d7f89 */ /* 0x000e2c00000e0000 */
[----:B------:R-:W-:Y:S08]  /*19350*/  MUFU.EX2 R182, R182 ;  /* 0x000000b600b67308 */ /* 0x000ff00000000800 */
[----:B------:R-:W-:Y:S08]  /*19360*/  MUFU.EX2 R130, R130 ;  /* 0x0000008200827308 */ /* 0x000ff00000000800 */
[----:B------:R-:W-:Y:S01]  /*19370*/  MUFU.EX2 R176, R176 ;  /* 0x000000b000b07308 */ /* 0x000fe20000000800 */
[----:B0-----:R-:W-:Y:S01]  /*19380*/  FMNMX.FTZ R122, R2, R141, !PT ;  /* 0x0000008d027a7209 */ /* 0x001fe20007810000 */
[----:B------:R-:W-:Y:S01]  /*19390*/  FFMA.FTZ R141, R159, R7, -R0 ;  /* 0x000000079f8d7223 */ /* 0x000fe20000010800 */
[----:B------:R-:W-:-:S03]  /*193a0*/  FADD.FTZ R0, -R151, R4 ;  /* 0x0000000497007221 */ /* 0x000fc60000010100 */
[----:B------:R-:W0:Y:S01]  /*193b0*/  SHFL.BFLY PT, R147, R122, 0x1, 0x1f ;  /* 0x0c201f007a937f89 */ /* 0x000e2200000e0000 */
[----:B------:R-:W-:Y:S01]  /*193c0*/  FMUL.FTZ R0, R0, R7 ;  /* 0x0000000700007220 */ /* 0x000fe20000410000 */
[----:B------:R-:W-:Y:S08]  /*193d0*/  MUFU.EX2 R135, R135 ;  /* 0x0000008700877308 */ /* 0x000ff00000000800 */
[----:B------:R-:W1:Y:S08]  /*193e0*/  MUFU.EX2 R0, R0 ;  /* 0x0000000000007308 */ /* 0x000e700000000800 */
[----:B------:R-:W-:Y:S01]  /*193f0*/  MUFU.EX2 R178, R178 ;  /* 0x000000b200b27308 */ /* 0x000fe20000000800 */
[----:B0-----:R-:W-:-:S07]  /*19400*/  FMNMX.FTZ R122, R122, R147, !PT ;  /* 0x000000937a7a7209 */ /* 0x001fce0007810000 */
[----:B------:R-:W-:Y:S01]  /*19410*/  MUFU.EX2 R136, R136 ;  /* 0x0000008800887308 */ /* 0x000fe20000000800 */
[----:B-1----:R-:W-:Y:S01]  /*19420*/  FFMA.FTZ R6, R0, R6, R188 ;  /* 0x0000000600067223 */ /* 0x002fe200000100bc */
[C---:B------:R-:W-:Y:S01]  /*19430*/  FSETP.NEU.FTZ.AND P2, PT, R122.reuse, -INF , PT ;  /* 0xff8000007a00780b */ /* 0x040fe20003f5d000 */
[C---:B------:R-:W-:Y:S01]  /*19440*/  FMUL.FTZ R142, R122.reuse, R7 ;  /* 0x000000077a8e7220 */ /* 0x040fe20000410000 */
[----:B------:R-:W-:Y:S02]  /*19450*/  F2FP.BF16.F32.PACK_AB R188, R15, R188 ;  /* 0x000000bc0fbc723e */ /* 0x000fe400000010ff */
[----:B------:R-:W-:Y:S02]  /*19460*/  FSEL R2, R122, RZ, P2 ;  /* 0x000000ff7a027208 */ /* 0x000fe40001000000 */
[----:B------:R-:W-:Y:S01]  /*19470*/  FSEL R142, R142, RZ, P2 ;  /* 0x000000ff8e8e7208 */ /* 0x000fe20001000000 */
[----:B------:R-:W-:Y:S01]  /*19480*/  MUFU.EX2 R172, R172 ;  /* 0x000000ac00ac7308 */ /* 0x000fe20000000800 */
[----:B------:R-:W-:Y:S01]  /*19490*/  ISETP.GT.AND P2, PT, R8, R203, PT ;  /* 0x000000cb0800720c */ /* 0x000fe20003f44270 */
[----:B------:R-:W-:Y:S01]  /*194a0*/  FADD.FTZ R2, -R2, R3 ;  /* 0x0000000302027221 */ /* 0x000fe20000010100 */
[----:B------:R-:W-:-:S02]  /*194b0*/  VIADD R8, R8, 0xffffffff ;  /* 0xffffffff08087836 */ /* 0x000fc40000000000 */
[-CC-:B------:R-:W-:Y:S01]  /*194c0*/  FFMA.FTZ R189, R23, R7.reuse, -R142.reuse ;  /* 0x0000000717bd7223 */ /* 0x180fe2000001088e */
[-CC-:B------:R-:W-:Y:S01]  /*194d0*/  FFMA.FTZ R23, R120, R7.reuse, -R142.reuse ;  /* 0x0000000778177223 */ /* 0x180fe2000001088e */
[-C--:B------:R-:W-:Y:S01]  /*194e0*/  FMUL.FTZ R2, R2, R7.reuse ;  /* 0x0000000702027220 */ /* 0x080fe20000410000 */
[-CC-:B------:R-:W-:Y:S01]  /*194f0*/  FFMA.FTZ R191, R123, R7.reuse, -R142.reuse ;  /* 0x000000077bbf7223 */ /* 0x180fe2000001088e */
[-C--:B------:R-:W-:Y:S01]  /*19500*/  FFMA.FTZ R177, R13, R7.reuse, -R142 ;  /* 0x000000070db17223 */ /* 0x080fe2000001088e */
[----:B------:R-:W-:Y:S01]  /*19510*/  FADD.FTZ R13, R15, R6 ;  /* 0x000000060f0d7221 */ /* 0x000fe20000010000 */
[----:B------:R-:W-:Y:S01]  /*19520*/  MUFU.EX2 R189, R189 ;  /* 0x000000bd00bd7308 */ /* 0x000fe20000000800 */
[-CC-:B------:R-:W-:Y:S01]  /*19530*/  FFMA.FTZ R120, R124, R7.reuse, -R142.reuse ;  /* 0x000000077c787223 */ /* 0x180fe2000001088e */
[-CC-:B------:R-:W-:Y:S01]  /*19540*/  FFMA.FTZ R185, R127, R7.reuse, -R142.reuse ;  /* 0x000000077fb97223 */ /* 0x180fe2000001088e */
[----:B------:R-:W-:Y:S01]  /*19550*/  FADD.FTZ R6, R190, R13 ;  /* 0x0000000dbe067221 */ /* 0x000fe20000010000 */
[-CC-:B------:R-:W-:Y:S01]  /*19560*/  FFMA.FTZ R187, R131, R7.reuse, -R142.reuse ;  /* 0x0000000783bb7223 */ /* 0x180fe2000001088e */
[-CC-:B------:R-:W-:Y:S01]  /*19570*/  FFMA.FTZ R123, R128, R7.reuse, -R142.reuse ;  /* 0x00000007807b7223 */ /* 0x180fe2000001088e */
[-C--:B------:R-:W-:Y:S01]  /*19580*/  FFMA.FTZ R124, R132, R7.reuse, -R142 ;  /* 0x00000007847c7223 */ /* 0x080fe2000001088e */
[----:B------:R-:W-:Y:S01]  /*19590*/  FADD.FTZ R131, R121, R6 ;  /* 0x0000000679837221 */ /* 0x000fe20000010000 */
[----:B------:R-:W0:Y:S01]  /*195a0*/  MUFU.EX2 R2, R2 ;  /* 0x0000000200027308 */ /* 0x000e220000000800 */
[-CC-:B------:R-:W-:Y:S01]  /*195b0*/  FFMA.FTZ R181, R133, R7.reuse, -R142.reuse ;  /* 0x0000000785b57223 */ /* 0x180fe2000001088e */
[-CC-:B------:R-:W-:Y:S01]  /*195c0*/  FFMA.FTZ R127, R134, R7.reuse, -R142.reuse ;  /* 0x00000007867f7223 */ /* 0x180fe2000001088e */
[----:B------:R-:W-:Y:S01]  /*195d0*/  FADD.FTZ R128, R184, R131 ;  /* 0x00000083b8807221 */ /* 0x000fe20000010000 */
        /* <DEDUP_REMOVED lines=9> */
[----:B------:R-:W-:Y:S01]  /*19670*/  FFMA.FTZ R160, R160, R7, -R142 ;  /* 0x00000007a0a07223 */ /* 0x000fe2000001088e */
[----:B------:R-:W-:-:S02]  /*19680*/  F2FP.BF16.F32.PACK_AB R190, R121, R190 ;  /* 0x000000be79be723e */ /* 0x000fc400000010ff */
[----:B------:R-:W2:Y:S01]  /*19690*/  MUFU.EX2 R191, R191 ;  /* 0x000000bf00bf7308 */ /* 0x000ea20000000800 */
[----:B0-----:R-:W-:Y:S01]  /*196a0*/  FFMA.FTZ R6, R2, R5, R189 ;  /* 0x0000000502067223 */ /* 0x001fe200000100bd */
[C---:B------:R-:W-:Y:S01]  /*196b0*/  FADD.FTZ R5, R125.reuse, R128 ;  /* 0x000000807d057221 */ /* 0x040fe20000010000 */
[----:B------:R-:W-:-:S03]  /*196c0*/  F2FP.BF16.F32.PACK_AB R184, R125, R184 ;  /* 0x000000b87db8723e */ /* 0x000fc600000010ff */
[----:B------:R-:W-:Y:S01]  /*196d0*/  FADD.FTZ R133, R186, R5 ;  /* 0x00000005ba857221 */ /* 0x000fe20000010000 */
[----:B------:R-:W-:Y:S01]  /*196e0*/  FFMA.FTZ R5, R145, R7, -R142 ;  /* 0x0000000791057223 */ /* 0x000fe2000001088e */
[----:B------:R-:W0:Y:S01]  /*196f0*/  MUFU.EX2 R120, R120 ;  /* 0x0000007800787308 */ /* 0x000e220000000800 */
[C---:B-1----:R-:W-:Y:S01]  /*19700*/  FADD.FTZ R6, R23.reuse, R6 ;  /* 0x0000000617067221 */ /* 0x042fe20000010000 */
[C---:B------:R-:W-:Y:S01]  /*19710*/  FADD.FTZ R133, R126.reuse, R133 ;  /* 0x000000857e857221 */ /* 0x040fe20000010000 */
[----:B------:R-:W-:Y:S02]  /*19720*/  F2FP.BF16.F32.PACK_AB R186, R126, R186 ;  /* 0x000000ba7eba723e */ /* 0x000fe400000010ff */
[----:B------:R-:W-:Y:S01]  /*19730*/  F2FP.BF16.F32.PACK_AB R189, R23, R189 ;  /* 0x000000bd17bd723e */ /* 0x000fe200000010ff */
[----:B------:R-:W-:Y:S01]  /*19740*/  FADD.FTZ R128, R180, R133 ;  /* 0x00000085b4807221 */ /* 0x000fe20000010000 */
[----:B------:R-:W-:Y:S01]  /*19750*/  F2FP.BF16.F32.PACK_AB R180, R129, R180 ;  /* 0x000000b481b4723e */ /* 0x000fe200000010ff */
[----:B------:R-:W1:Y:S01]  /*19760*/  MUFU.EX2 R185, R185 ;  /* 0x000000b900b97308 */ /* 0x000e620000000800 */
[----:B--2---:R-:W-:Y:S01]  /*19770*/  FADD.FTZ R131, R191, R6 ;  /* 0x00000006bf837221 */ /* 0x004fe20000010000 */
[----:B------:R-:W-:-:S06]  /*19780*/  IMAD.MOV.U32 R23, RZ, RZ, R11 ;  /* 0x000000ffff177224 */ /* 0x000fcc00078e000b */
[----:B------:R-:W2:Y:S01]  /*19790*/  MUFU.EX2 R123, R123 ;  /* 0x0000007b007b7308 */ /* 0x000ea20000000800 */
[C---:B0-----:R-:W-:Y:S01]  /*197a0*/  FADD.FTZ R6, R120.reuse, R131 ;  /* 0x0000008378067221 */ /* 0x041fe20000010000 */
[----:B------:R-:W-:Y:S01]  /*197b0*/  FADD.FTZ R131, R129, R128 ;  /* 0x0000008081837221 */ /* 0x000fe20000010000 */
[----:B------:R-:W-:Y:S01]  /*197c0*/  @!P1 PRMT R128, RZ, 0x654, R14 ;  /* 0x00000654ff809816 */ /* 0x000fe2000000000e */
[----:B------:R-:W-:Y:S01]  /*197d0*/  FFMA.FTZ R14, R149, R7, -R142 ;  /* 0x00000007950e7223 */ /* 0x000fe2000001088e */
[----:B------:R-:W-:Y:S01]  /*197e0*/  F2FP.BF16.F32.PACK_AB R191, R120, R191 ;  /* 0x000000bf78bf723e */ /* 0x000fe200000010ff */
[----:B------:R-:W-:Y:S01]  /*197f0*/  FADD.FTZ R133, R182, R131 ;  /* 0x00000083b6857221 */ /* 0x000fe20000010000 */
[----:B------:R0:W-:Y:S01]  /*19800*/  @!P1 SYNCS.ARRIVE.TRANS64.RED.A1T0 RZ, [R128+URZ], RZ ;  /* 0x000000ff80ff99a7 */ /* 0x0001e2000810043f */
[----:B------:R-:W3:Y:S01]  /*19810*/  MUFU.EX2 R187, R187 ;  /* 0x000000bb00bb7308 */ /* 0x000ee20000000800 */
[----:B-1----:R-:W-:Y:S01]  /*19820*/  FADD.FTZ R6, R185, R6 ;  /* 0x00000006b9067221 */ /* 0x002fe20000010000 */
[C---:B------:R-:W-:Y:S01]  /*19830*/  FADD.FTZ R133, R130.reuse, R133 ;  /* 0x0000008582857221 */ /* 0x040fe20000010000 */
[----:B------:R-:W-:-:S03]  /*19840*/  F2FP.BF16.F32.PACK_AB R182, R130, R182 ;  /* 0x000000b682b6723e */ /* 0x000fc600000010ff */
[----:B------:R-:W-:Y:S01]  /*19850*/  FADD.FTZ R132, R176, R133 ;  /* 0x00000085b0847221 */ /* 0x000fe20000010000 */
[-C--:B0-----:R-:W-:Y:S01]  /*19860*/  FFMA.FTZ R128, R153, R7.reuse, -R142 ;  /* 0x0000000799807223 */ /* 0x081fe2000001088e */
[----:B------:R-:W0:Y:S01]  /*19870*/  MUFU.EX2 R124, R124 ;  /* 0x0000007c007c7308 */ /* 0x000e220000000800 */
[----:B--2---:R-:W-:Y:S01]  /*19880*/  FADD.FTZ R6, R123, R6 ;  /* 0x000000067b067221 */ /* 0x004fe20000010000 */
[----:B------:R-:W-:Y:S01]  /*19890*/  FFMA.FTZ R142, R161, R7, -R142 ;  /* 0x00000007a18e7223 */ /* 0x000fe2000001088e */
[----:B------:R-:W-:Y:S02]  /*198a0*/  F2FP.BF16.F32.PACK_AB R176, R135, R176 ;  /* 0x000000b087b0723e */ /* 0x000fe400000010ff */
[----:B------:R-:W-:-:S03]  /*198b0*/  F2FP.BF16.F32.PACK_AB R185, R123, R185 ;  /* 0x000000b97bb9723e */ /* 0x000fc600000010ff */
[----:B------:R-:W1:Y:S01]  /*198c0*/  MUFU.EX2 R181, R181 ;  /* 0x000000b500b57308 */ /* 0x000e620000000800 */
[----:B---3--:R-:W-:-:S07]  /*198d0*/  FADD.FTZ R131, R187, R6 ;  /* 0x00000006bb837221 */ /* 0x008fce0000010000 */
[----:B------:R-:W2:Y:S01]  /*198e0*/  MUFU.EX2 R127, R127 ;  /* 0x0000007f007f7308 */ /* 0x000ea20000000800 */
[C---:B0-----:R-:W-:Y:S01]  /*198f0*/  FADD.FTZ R6, R124.reuse, R131 ;  /* 0x000000837c067221 */ /* 0x041fe20000010000 */
[----:B------:R-:W-:Y:S01]  /*19900*/  FADD.FTZ R131, R135, R132 ;  /* 0x0000008487837221 */ /* 0x000fe20000010000 */
[----:B------:R-:W-:-:S03]  /*19910*/  F2FP.BF16.F32.PACK_AB R187, R124, R187 ;  /* 0x000000bb7cbb723e */ /* 0x000fc600000010ff */
[----:B------:R-:W-:Y:S01]  /*19920*/  FADD.FTZ R131, R178, R131 ;  /* 0x00000083b2837221 */ /* 0x000fe20000010000 */
[C---:B------:R-:W-:Y:S01]  /*19930*/  F2FP.BF16.F32.PACK_AB R178, R136.reuse, R178 ;  /* 0x000000b288b2723e */ /* 0x040fe200000010ff */
[----:B------:R-:W0:Y:S01]  /*19940*/  MUFU.EX2 R183, R183 ;  /* 0x000000b700b77308 */ /* 0x000e220000000800 */
[----:B-1----:R-:W-:Y:S01]  /*19950*/  FADD.FTZ R6, R181, R6 ;  /* 0x00000006b5067221 */ /* 0x002fe20000010000 */
[----:B------:R-:W-:-:S04]  /*19960*/  FADD.FTZ R131, R136, R131 ;  /* 0x0000008388837221 */ /* 0x000fc80000010000 */
[----:B------:R-:W-:Y:S02]  /*19970*/  FADD.FTZ R132, R172, R131 ;  /* 0x00000083ac847221 */ /* 0x000fe40000010000 */
[----:B------:R-:W1:Y:S01]  /*19980*/  MUFU.EX2 R3, R138 ;  /* 0x0000008a00037308 */ /* 0x000e620000000800 */
[C---:B--2---:R-:W-:Y:S01]  /*19990*/  FADD.FTZ R6, R127.reuse, R6 ;  /* 0x000000067f067221 */ /* 0x044fe20000010000 */
[----:B------:R-:W-:-:S06]  /*199a0*/  F2FP.BF16.F32.PACK_AB R181, R127, R181 ;  /* 0x000000b57fb5723e */ /* 0x000fcc00000010ff */
[----:B------:R-:W2:Y:S01]  /*199b0*/  MUFU.EX2 R177, R177 ;  /* 0x000000b100b17308 */ /* 0x000ea20000000800 */
[----:B0-----:R-:W-:-:S07]  /*199c0*/  FADD.FTZ R6, R183, R6 ;  /* 0x00000006b7067221 */ /* 0x001fce0000010000 */
[----:B------:R-:W0:Y:S01]  /*199d0*/  MUFU.EX2 R139, R139 ;  /* 0x0000008b008b7308 */ /* 0x000e220000000800 */
[C---:B-1----:R-:W-:Y:S01]  /*199e0*/  FADD.FTZ R6, R3.reuse, R6 ;  /* 0x0000000603067221 */ /* 0x042fe20000010000 */
[----:B------:R-:W-:Y:S01]  /*199f0*/  F2FP.BF16.F32.PACK_AB R183, R3, R183 ;  /* 0x000000b703b7723e */ /* 0x000fe200000010ff */
[----:B------:R-:W-:-:S05]  /*19a00*/  IMAD.MOV.U32 R3, RZ, RZ, R122 ;  /* 0x000000ffff037224 */ /* 0x000fca00078e007a */
[----:B------:R-:W1:Y:S01]  /*19a10*/  MUFU.EX2 R13, R13 ;  /* 0x0000000d000d7308 */ /* 0x000e620000000800 */
[----:B--2---:R-:W-:-:S07]  /*19a20*/  FADD.FTZ R6, R177, R6 ;  /* 0x00000006b1067221 */ /* 0x004fce0000010000 */
[----:B------:R-:W2:Y:S01]  /*19a30*/  MUFU.EX2 R174, R174 ;  /* 0x000000ae00ae7308 */ /* 0x000ea20000000800 */
[C---:B0-----:R-:W-:Y:S01]  /*19a40*/  FADD.FTZ R15, R139.reuse, R132 ;  /* 0x000000848b0f7221 */ /* 0x041fe20000010000 */
[----:B------:R-:W-:-:S06]  /*19a50*/  F2FP.BF16.F32.PACK_AB R172, R139, R172 ;  /* 0x000000ac8bac723e */ /* 0x000fcc00000010ff */
[----:B------:R-:W0:Y:S01]  /*19a60*/  MUFU.EX2 R179, R179 ;  /* 0x000000b300b37308 */ /* 0x000e220000000800 */
[C---:B-1----:R-:W-:Y:S01]  /*19a70*/  FADD.FTZ R6, R13.reuse, R6 ;  /* 0x000000060d067221 */ /* 0x042fe20000010000 */
[----:B------:R-:W-:-:S06]  /*19a80*/  F2FP.BF16.F32.PACK_AB R177, R13, R177 ;  /* 0x000000b10db1723e */ /* 0x000fcc00000010ff */
[----:B------:R-:W1:Y:S01]  /*19a90*/  MUFU.EX2 R140, R140 ;  /* 0x0000008c008c7308 */ /* 0x000e620000000800 */
[----:B--2---:R-:W-:-:S07]  /*19aa0*/  FADD.FTZ R15, R174, R15 ;  /* 0x0000000fae0f7221 */ /* 0x004fce0000010000 */
[----:B------:R-:W2:Y:S01]  /*19ab0*/  MUFU.EX2 R5, R5 ;  /* 0x0000000500057308 */ /* 0x000ea20000000800 */
[----:B0-----:R-:W-:-:S07]  /*19ac0*/  FADD.FTZ R6, R179, R6 ;  /* 0x00000006b3067221 */ /* 0x001fce0000010000 */
[----:B------:R-:W0:Y:S01]  /*19ad0*/  MUFU.EX2 R168, R168 ;  /* 0x000000a800a87308 */ /* 0x000e220000000800 */
[C---:B-1----:R-:W-:Y:S01]  /*19ae0*/  FADD.FTZ R15, R140.reuse, R15 ;  /* 0x0000000f8c0f7221 */ /* 0x042fe20000010000 */
[----:B------:R-:W-:-:S06]  /*19af0*/  F2FP.BF16.F32.PACK_AB R174, R140, R174 ;  /* 0x000000ae8cae723e */ /* 0x000fcc00000010ff */
[----:B------:R-:W1:Y:S01]  /*19b00*/  MUFU.EX2 R173, R173 ;  /* 0x000000ad00ad7308 */ /* 0x000e620000000800 */
[C---:B--2---:R-:W-:Y:S01]  /*19b10*/  FADD.FTZ R6, R5.reuse, R6 ;  /* 0x0000000605067221 */ /* 0x044fe20000010000 */
[----:B------:R-:W-:-:S06]  /*19b20*/  F2FP.BF16.F32.PACK_AB R179, R5, R179 ;  /* 0x000000b305b3723e */ /* 0x000fcc00000010ff */
[----:B------:R-:W2:Y:S01]  /*19b30*/  MUFU.EX2 R141, R141 ;  /* 0x0000008d008d7308 */ /* 0x000ea20000000800 */
[----:B0-----:R-:W-:-:S07]  /*19b40*/  FADD.FTZ R126, R168, R15 ;  /* 0x0000000fa87e7221 */ /* 0x001fce0000010000 */
[----:B------:R-:W0:Y:S01]  /*19b50*/  MUFU.EX2 R14, R14 ;  /* 0x0000000e000e7308 */ /* 0x000e220000000800 */
[----:B-1----:R-:W-:-:S07]  /*19b60*/  FADD.FTZ R15, R173, R6 ;  /* 0x00000006ad0f7221 */ /* 0x002fce0000010000 */
[----:B------:R-:W1:Y:S01]  /*19b70*/  MUFU.EX2 R170, R170 ;  /* 0x000000aa00aa7308 */ /* 0x000e620000000800 */
[C---:B--2---:R-:W-:Y:S01]  /*19b80*/  FADD.FTZ R121, R141.reuse, R126 ;  /* 0x0000007e8d797221 */ /* 0x044fe20000010000 */
[----:B------:R-:W-:-:S06]  /*19b90*/  F2FP.BF16.F32.PACK_AB R168, R141, R168 ;  /* 0x000000a88da8723e */ /* 0x000fcc00000010ff */
[----:B------:R-:W2:Y:S01]  /*19ba0*/  MUFU.EX2 R175, R175 ;  /* 0x000000af00af7308 */ /* 0x000ea20000000800 */
[C---:B0-----:R-:W-:Y:S01]  /*19bb0*/  FADD.FTZ R6, R14.reuse, R15 ;  /* 0x0000000f0e067221 */ /* 0x041fe20000010000 */
[----:B------:R-:W-:-:S06]  /*19bc0*/  F2FP.BF16.F32.PACK_AB R173, R14, R173 ;  /* 0x000000ad0ead723e */ /* 0x000fcc00000010ff */
[----:B------:R-:W0:Y:S01]  /*19bd0*/  MUFU.EX2 R4, R163 ;  /* 0x000000a300047308 */ /* 0x000e220000000800 */
[----:B-1----:R-:W-:-:S07]  /*19be0*/  FADD.FTZ R121, R170, R121 ;  /* 0x00000079aa797221 */ /* 0x002fce0000010000 */
        /* <DEDUP_REMOVED lines=9> */
[----:B--2---:R-:W-:Y:S01]  /*19c80*/  FADD.FTZ R15, R169, R4 ;  /* 0x00000004a90f7221 */ /* 0x004fe20000010000 */
[----:B------:R-:W-:-:S06]  /*19c90*/  IMAD.MOV.U32 R4, RZ, RZ, R12 ;  /* 0x000000ffff047224 */ /* 0x000fcc00078e000c */
[----:B------:R-:W2:Y:S01]  /*19ca0*/  MUFU.EX2 R142, R142 ;  /* 0x0000008e008e7308 */ /* 0x000ea20000000800 */
[C---:B0-----:R-:W-:Y:S01]  /*19cb0*/  FADD.FTZ R15, R156.reuse, R15 ;  /* 0x0000000f9c0f7221 */ /* 0x041fe20000010000 */
[----:B------:R-:W-:-:S03]  /*19cc0*/  F2FP.BF16.F32.PACK_AB R169, R156, R169 ;  /* 0x000000a99ca9723e */ /* 0x000fc600000010ff */
[----:B-1----:R-:W-:-:S04]  /*19cd0*/  FADD.FTZ R15, R160, R15 ;  /* 0x0000000fa00f7221 */ /* 0x002fc80000010000 */
[C---:B--2---:R-:W-:Y:S01]  /*19ce0*/  FADD.FTZ R5, R142.reuse, R15 ;  /* 0x0000000f8e057221 */ /* 0x044fe20000010000 */
[----:B------:R-:W-:Y:S01]  /*19cf0*/  F2FP.BF16.F32.PACK_AB R171, R142, R160 ;  /* 0x000000a08eab723e */ /* 0x000fe200000010ff */
[----:B------:R-:W-:Y:S06]  /*19d00*/  @P2 BRA `(.L_x_1546) ;  /* 0xffffffc400782947 */ /* 0x000fec000383ffff */
[----:B------:R-:W-:Y:S05]  /*19d10*/  BSYNC B0 ;  /* 0x0000000000007941 */ /* 0x000fea0003800000 */
.L_x_1527:
[----:B------:R-:W-:Y:S02]  /*19d20*/  IMAD.MOV.U32 R3, RZ, RZ, R122 ;  /* 0x000000ffff037224 */ /* 0x000fe400078e007a */
[----:B------:R-:W-:Y:S02]  /*19d30*/  IMAD.MOV.U32 R4, RZ, RZ, R12 ;  /* 0x000000ffff047224 */ /* 0x000fe400078e000c */
[----:B------:R-:W-:Y:S02]  /*19d40*/  IMAD.MOV.U32 R23, RZ, RZ, R11 ;  /* 0x000000ffff177224 */ /* 0x000fe400078e000b */
[----:B------:R-:W-:-:S07]  /*19d50*/  IMAD.MOV.U32 R194, RZ, RZ, R10 ;  /* 0x000000ffffc27224 */ /* 0x000fce00078e000a */
.L_x_1526:
[----:B------:R-:W-:Y:S05]  /*19d60*/  BSYNC B1 ;  /* 0x0000000000017941 */ /* 0x000fea0003800000 */
.L_x_1525:
[----:B------:R-:W0:Y:S01]  /*19d70*/  LDC R224, c[0x0][0x9e4] ;  /* 0x00027900ffe07b82 */ /* 0x000e220000000800 */
[----:B------:R-:W-:Y:S01]  /*19d80*/  IADD3 R10, R196, 0x80, -R197 ;  /* 0x00000080c40a7810 */ /* 0x000fe20007ffe8c5 */
[----:B------:R-:W-:Y:S01]  /*19d90*/  ULDC UR4, c[0x0][0x9dc] ;  /* 0x0002770000047ab9 */ /* 0x000fe20000000800 */
[----:B------:R-:W-:-:S03]  /*19da0*/  LOP3.LUT R16, R16, 0xffefffff, RZ, 0xc0, !PT ;  /* 0xffefffff10107812 */ /* 0x000fc600078ec0ff */
[----:B------:R-:W-:-:S04]  /*19db0*/  IMAD R10, R201, 0x80, R10 ;  /* 0x00000080c90a7824 */ /* 0x000fc800078e020a */
[----:B------:R-:W-:Y:S01]  /*19dc0*/  VIADD R12, R10, -UR4 ;  /* 0x800000040a0c7c36 */ /* 0x000fe20008000000 */
[----:B0-----:R-:W-:-:S13]  /*19dd0*/  ISETP.GE.AND P2, PT, R224, 0x1, PT ;  /* 0x00000001e000780c */ /* 0x001fda0003f46270 */
[----:B------:R-:W-:Y:S01]  /*19de0*/  @P2 LOP3.LUT R16, R16, 0x100000, RZ, 0xfc, !PT ;  /* 0x0010000010102812 */ /* 0x000fe200078efcff */
[----:B------:R-:W-:Y:S06]  /*19df0*/  @!P2 BRA `(.L_x_1547) ;  /* 0x000000000048a947 */ /* 0x000fec0003800000 */
[----:B------:R-:W-:Y:S01]  /*19e00*/  IMAD.MOV.U32 R13, RZ, RZ, R10 ;  /* 0x000000ffff0d7224 */ /* 0x000fe200078e000a */
[----:B------:R-:W-:Y:S04]  /*19e10*/  BSSY B0, `(.L_x_1548) ;  /* 0x000000e000007945 */ /* 0x000fe80003800000 */
        /* <DEDUP_REMOVED lines=9> */
.L_x_1549:
[----:B------:R-:W-:-:S13]  /*19eb0*/  ISETP.NE.AND P2, PT, R224, 0x1, PT ;  /* 0x00000001e000780c */ /* 0x000fda0003f45270 */
[----:B------:R-:W0:Y:S02]  /*19ec0*/  @P2 LDC.64 R10, c[0x0][0x9e8] ;  /* 0x00027a00ff0a2b82 */ /* 0x000e240000000a00 */
[----:B0-----:R-:W-:-:S05]  /*19ed0*/  @P2 IMAD.HI.U32 R10, R13, R10, RZ ;  /* 0x0000000a0d0a2227 */ /* 0x001fca00078e00ff */
[----:B------:R-:W-:-:S07]  /*19ee0*/  @P2 SHF.R.U32.HI R13, RZ, R11, R10 ;  /* 0x0000000bff0d2219 */ /* 0x000fce000001160a */
.L_x_1550:
[----:B------:R-:W-:Y:S05]  /*19ef0*/  BSYNC B0 ;  /* 0x0000000000007941 */ /* 0x000fea0003800000 */
.L_x_1548:
[----:B------:R-:W-:-:S05]  /*19f00*/  IMAD R13, R13, R224, RZ ;  /* 0x000000e00d0d7224 */ /* 0x000fca00078e02ff */
[----:B------:R-:W-:-:S07]  /*19f10*/  VIMNMX R12, R12, R13, !PT ;  /* 0x0000000d0c0c7248 */ /* 0x000fce0007fe0100 */
.L_x_1547:
[----:B------:R-:W-:Y:S01]  /*19f20*/  VIADD R12, R12, 0x5f ;  /* 0x0000005f0c0c7836 */ /* 0x000fe20000000000 */
[----:B------:R-:W-:Y:S03]  /*19f30*/  BSSY B0, `(.L_x_1551) ;  /* 0x0000289000007945 */ /* 0x000fe60003800000 */
[----:B------:R-:W-:-:S05]  /*19f40*/  IMAD.HI R12, R12, 0x2aaaaaab, RZ ;  /* 0x2aaaaaab0c0c7827 */ /* 0x000fca00078e02ff */
[----:B------:R-:W-:-:S04]  /*19f50*/  SHF.R.U32.HI R11, RZ, 0x1f, R12 ;  /* 0x0000001fff0b7819 */ /* 0x000fc8000001160c */
[----:B------:R-:W-:-:S04]  /*19f60*/  LEA.HI.SX32 R12, R12, R11, 0x1c ;  /* 0x0000000b0c0c7211 */ /* 0x000fc800078fe2ff */
[----:B------:R-:W-:-:S04]  /*19f70*/  VIMNMX R15, R211, R12, !PT ;  /* 0x0000000cd30f7248 */ /* 0x000fc80007fe0100 */
[----:B------:R-:W-:-:S13]  /*19f80*/  ISETP.GE.AND P2, PT, R8, R15, PT ;  /* 0x0000000f0800720c */ /* 0x000fda0003f46270 */
[----:B------:R-:W-:Y:S05]  /*19f90*/  @!P2 BRA `(.L_x_1552) ;  /* 0x000000280008a947 */ /* 0x000fea0003800000 */
[----:B------:R-:W-:Y:S01]  /*19fa0*/  BSSY B1, `(.L_x_1552) ;  /* 0x0000281000017945 */ /* 0x000fe20003800000 */
[----:B------:R-:W-:Y:S02]  /*19fb0*/  IMAD.MOV.U32 R11, RZ, RZ, R3 ;  /* 0x000000ffff0b7224 */ /* 0x000fe400078e0003 */
[----:B------:R-:W-:Y:S02]  /*19fc0*/  IMAD.MOV.U32 R10, RZ, RZ, R4 ;  /* 0x000000ffff0a7224 */ /* 0x000fe400078e0004 */
[----:B------:R-:W-:Y:S02]  /*19fd0*/  IMAD.MOV.U32 R12, RZ, RZ, R194 ;  /* 0x000000ffff0c7224 */ /* 0x000fe400078e00c2 */
[----:B------:R-:W-:-:S07]  /*19fe0*/  IMAD.MOV.U32 R13, RZ, RZ, R23 ;  /* 0x000000ffff0d7224 */ /* 0x000fce00078e0017 */
.L_x_1563:
[----:B------:R-:W-:-:S05]  /*19ff0*/  VIADD R14, R13, 0x1 ;  /* 0x000000010d0e7836 */ /* 0x000fca0000000000 */
[----:B------:R-:W-:-:S04]  /*1a000*/  ISETP.NE.AND P2, PT, R14, 0x2, PT ;  /* 0x000000020e00780c */ /* 0x000fc80003f45270 */
[----:B------:R-:W-:Y:S02]  /*1a010*/  SEL R14, R14, RZ, P2 ;  /* 0x000000ff0e0e7207 */ /* 0x000fe40001000000 */
[----:B------:R-:W-:-:S03]  /*1a020*/  SEL R3, RZ, 0x1, P2 ;  /* 0x00000001ff037807 */ /* 0x000fc60001000000 */
[----:B------:R-:W-:Y:S01]  /*1a030*/  IMAD.MOV.U32 R23, RZ, RZ, R14 ;  /* 0x000000ffff177224 */ /* 0x000fe200078e000e */
[----:B------:R-:W-:Y:S01]  /*1a040*/  LOP3.LUT R194, R12, R3, RZ, 0x3c, !PT ;  /* 0x000000030cc27212 */ /* 0x000fe200078e3cff */
[----:B------:R-:W-:Y:S06]  /*1a050*/  @!P0 BRA `(.L_x_1553) ;  /* 0x0000000000048947 */ /* 0x000fec0003800000 */
[----:B------:R-:W-:Y:S01]  /*1a060*/  BPT.TRAP 0x1 ;  /* 0x000000040000795c */ /* 0x000fe20000300000 */
.L_x_1553:
[----:B------:R-:W-:Y:S01]  /*1a070*/  IMAD R3, R23, 0x8, R17 ;  /* 0x0000000817037824 */ /* 0x000fe200078e0211 */
[----:B------:R-:W-:-:S04]  /*1a080*/  SHF.L.U32 R4, R194, 0x1f, RZ ;  /* 0x0000001fc2047819 */ /* 0x000fc800000006ff */
[----:B------:R0:W1:Y:S01]  /*1a090*/  SYNCS.PHASECHK.TRANS64.TRYWAIT P2, [R3+URZ+0x30830], R4 ;  /* 0x03083004030075a7 */ /* 0x000062000804017f */
[----:B------:R-:W-:Y:S05]  /*1a0a0*/  @!P0 BRA `(.L_x_1554) ;  /* 0x0000000000048947 */ /* 0x000fea0003800000 */
[----:B------:R-:W-:Y:S01]  /*1a0b0*/  BPT.TRAP 0x1 ;  /* 0x000000040000795c */ /* 0x000fe20000300000 */
.L_x_1554:
[----:B------:R-:W-:Y:S01]  /*1a0c0*/  BSSY B2, `(.L_x_1555) ;  /* 0x0000006000027945 */ /* 0x000fe20003800000 */
[----:B------:R-:W-:Y:S02]  /*1a0d0*/  IMAD R20, R23, 0x900, R9 ;  /* 0x0000090017147824 */ /* 0x000fe400078e0209 */
[----:B------:R-:W-:Y:S01]  /*1a0e0*/  IMAD.MOV.U32 R21, RZ, RZ, 0x40000040 ;  /* 0x40000040ff157424 */ /* 0x000fe200078e00ff */
[----:B-1----:R-:W-:Y:S06]  /*1a0f0*/  @P2 BRA `(.L_x_1556) ;  /* 0x0000000000082947 */ /* 0x002fec0003800000 */
[----:B------:R-:W1:Y:S02]  /*1a100*/  SYNCS.PHASECHK.TRANS64.TRYWAIT P2, [R3+URZ+0x30830], R4 ;  /* 0x03083004030075a7 */ /* 0x000e64000804017f */
[----:B-1----:R-:W-:Y:S05]  /*1a110*/  @!P2 BRA `(.L_x_1557) ;  /* 0x0000010c0058a947 */ /* 0x002fea0003800000 */
.L_x_1556:
[----:B------:R-:W-:Y:S05]  /*1a120*/  BSYNC B2 ;  /* 0x0000000000027941 */ /* 0x000fea0003800000 */
.L_x_1555:
[----:B------:R-:W2:Y:S04]  /*1a130*/  LDL.64 R120, [R1+0x30] ;  /* 0x0000300001787983 */ /* 0x000ea80000100a00 */
[----:B------:R3:W-:Y:S04]  /*1a140*/  STL.64 [R1+0x48], R8 ;  /* 0x0000480801007387 */ /* 0x0007e80000100a00 */
[----:B---3--:R-:W3:Y:S04]  /*1a150*/  LDL.64 R8, [R1+0x28] ;  /* 0x0000280001087983 */ /* 0x008ee80000100a00 */
[----:B------:R4:W-:Y:S04]  /*1a160*/  STL [R1+0x44], R6 ;  /* 0x0000440601007387 */ /* 0x0009e80000100800 */
[----:B----4-:R-:W4:Y:S01]  /*1a170*/  LDL.64 R6, [R1+0x20] ;  /* 0x0000200001067983 */ /* 0x010f220000100a00 */
[----:B------:R-:W-:-:S02]  /*1a180*/  R2UR UR6, R20 ;  /* 0x00000000140672ca */ /* 0x000fc400000e0000 */
[----:B------:R-:W-:Y:S01]  /*1a190*/  R2UR UR7, R21 ;  /* 0x00000000150772ca */ /* 0x000fe200000e0000 */
[----:B------:R0:W-:Y:S04]  /*1a1a0*/  STL [R1+0x40], R5 ;  /* 0x0000400501007387 */ /* 0x0001e80000100800 */
[----:B01----:R-:W4:Y:S01]  /*1a1b0*/  LDL.64 R4, [R1+0x18] ;  /* 0x0000180001047983 */ /* 0x003f220000100a00 */
        /* <DEDUP_REMOVED lines=51> */
[----:B------:R0:W5:Y:S01]  /*1a4f0*/  LDL.LU R6, [R1+0x44] ;  /* 0x0000440001067983 */ /* 0x0001620000300800 */
        /* <DEDUP_REMOVED lines=156> */
.L_x_1558:
[----:B------:R-:W-:Y:S01]  /*1aec0*/  SHF.L.U32 R0, R12, 0x1f, RZ ;  /* 0x0000001f0c007819 */ /* 0x000fe200000006ff */
[----:B------:R-:W-:-:S04]  /*1aed0*/  IMAD R20, R13, 0x8, R17 ;  /* 0x000000080d147824 */ /* 0x000fc800078e0211 */
[----:B------:R0:W1:Y:S01]  /*1aee0*/  SYNCS.PHASECHK.TRANS64.TRYWAIT P2, [R20+URZ+0x30850], R0 ;  /* 0x03085000140075a7 */ /* 0x000062000804017f */
[----:B------:R-:W-:Y:S05]  /*1aef0*/  @!P0 BRA `(.L_x_1559) ;  /* 0x0000000000048947 */ /* 0x000fea0003800000 */
[----:B------:R-:W-:Y:S01]  /*1af00*/  BPT.TRAP 0x1 ;  /* 0x000000040000795c */ /* 0x000fe20000300000 */
.L_x_1559:
[----:B------:R-:W-:Y:S04]  /*1af10*/  BSSY B2, `(.L_x_1560) ;  /* 0x0000004000027945 */ /* 0x000fe80003800000 */
[----:B-1----:R-:W-:Y:S05]  /*1af20*/  @P2 BRA `(.L_x_1561) ;  /* 0x0000000000082947 */ /* 0x002fea0003800000 */
[----:B------:R-:W1:Y:S02]  /*1af30*/  SYNCS.PHASECHK.TRANS64.TRYWAIT P2, [R20+URZ+0x30850], R0 ;  /* 0x03085000140075a7 */ /* 0x000e64000804017f */
[----:B-1----:R-:W-:Y:S05]  /*1af40*/  @!P2 BRA `(.L_x_1562) ;  /* 0x000000fc00e0a947 */ /* 0x002fea0003800000 */
.L_x_1561:
[----:B------:R-:W-:Y:S05]  /*1af50*/  BSYNC B2 ;  /* 0x0000000000027941 */ /* 0x000fea0003800000 */
.L_x_1560:
[----:B01----:R-:W-:Y:S01]  /*1af60*/  VIADD R0, R17, 0x400 ;  /* 0x0000040011007836 */ /* 0x003fe20000000000 */
[----:B------:R-:W-:Y:S01]  /*1af70*/  WARPGROUP.ARRIVE ;  /* 0x00000000000079c5 */ /* 0x000fe20000000000 */
[----:B------:R-:W-:Y:S02]  /*1af80*/  IMAD.MOV.U32 R3, RZ, RZ, 0x40000040 ;  /* 0x40000040ff037424 */ /* 0x000fe400078e00ff */
[----:B------:R-:W-:Y:S01]  /*1af90*/  FMUL.FTZ R21, R120, UR51 ;  /* 0x0000003378157c20 */ /* 0x000fe20008410000 */
[----:B------:R-:W-:Y:S01]  /*1afa0*/  FMUL.FTZ R120, R121, UR51 ;  /* 0x0000003379787c20 */ /* 0x000fe20008410000 */
[----:B------:R-:W-:Y:S01]  /*1afb0*/  SHF.R.U32.HI R0, RZ, 0x4, R0 ;  /* 0x00000004ff007819 */ /* 0x000fe20000011600 */
[----:B------:R-:W-:Y:S01]  /*1afc0*/  FMUL.FTZ R121, R123, UR51 ;  /* 0x000000337b797c20 */ /* 0x000fe20008410000 */
[----:B------:R-:W-:Y:S01]  /*1afd0*/  FMUL.FTZ R123, R124, UR51 ;  /* 0x000000337c7b7c20 */ /* 0x000fe20008410000 */
[----:B------:R-:W-:Y:S01]  /*1afe0*/  FMUL.FTZ R124, R125, UR51 ;  /* 0x000000337d7c7c20 */ /* 0x000fe20008410000 */
[----:B------:R-:W-:Y:S01]  /*1aff0*/  LOP3.LUT R0, R0, 0x3fff, RZ, 0xc0, !PT ;  /* 0x00003fff00007812 */ /* 0x000fe200078ec0ff */
[----:B------:R-:W0:Y:S01]  /*1b000*/  MUFU.TANH R21, R21 ;  /* 0x0000001500157308 */ /* 0x000e220000002400 */
[----:B------:R-:W-:Y:S01]  /*1b010*/  FMUL.FTZ R125, R127, UR51 ;  /* 0x000000337f7d7c20 */ /* 0x000fe20008410000 */
[----:B------:R-:W-:Y:S01]  /*1b020*/  FMUL.FTZ R127, R128, UR51 ;  /* 0x00000033807f7c20 */ /* 0x000fe20008410000 */
[----:B------:R-:W-:Y:S01]  /*1b030*/  LOP3.LUT R0, R0, 0x3000000, RZ, 0xfc, !PT ;  /* 0x0300000000007812 */ /* 0x000fe200078efcff */
[----:B------:R-:W-:Y:S01]  /*1b040*/  FMUL.FTZ R128, R129, UR51 ;  /* 0x0000003381807c20 */ /* 0x000fe20008410000 */
[----:B------:R-:W-:Y:S01]  /*1b050*/  FMUL.FTZ R129, R131, UR51 ;  /* 0x0000003383817c20 */ /* 0x000fe20008410000 */
[----:B------:R-:W-:Y:S01]  /*1b060*/  FMUL.FTZ R131, R132, UR51 ;  /* 0x0000003384837c20 */ /* 0x000fe20008410000 */
[----:B------:R-:W-:Y:S01]  /*1b070*/  FMUL.FTZ R133, R133, UR51 ;  /* 0x0000003385857c20 */ /* 0x000fe20008410000 */
[----:B------:R-:W-:Y:S01]  /*1b080*/  IMAD R12, R13, 0x900, R0 ;  /* 0x000009000d0c7824 */ /* 0x000fe200078e0200 */
[----:B------:R-:W1:Y:S01]  /*1b090*/  MUFU.TANH R120, R120 ;  /* 0x0000007800787308 */ /* 0x000e620000002400 */
[----:B------:R-:W-:-:S02]  /*1b0a0*/  IMAD.MOV.U32 R13, RZ, RZ, 0x40000040 ;  /* 0x40000040ff0d7424 */ /* 0x000fc400078e00ff */
[----:B------:R-:W-:Y:S01]  /*1b0b0*/  FMUL.FTZ R132, R135, UR51 ;  /* 0x0000003387847c20 */ /* 0x000fe20008410000 */
[C---:B------:R-:W-:Y:S01]  /*1b0c0*/  VIADD R2, R12.reuse, 0x80 ;  /* 0x000000800c027836 */ /* 0x040fe20000000000 */
[----:B------:R-:W-:Y:S01]  /*1b0d0*/  R2UR UR6, R12 ;  /* 0x000000000c0672ca */ /* 0x000fe200000e0000 */
[----:B------:R-:W-:Y:S01]  /*1b0e0*/  FMUL.FTZ R135, R136, UR51 ;  /* 0x0000003388877c20 */ /* 0x000fe20008410000 */
[----:B------:R-:W-:Y:S01]  /*1b0f0*/  R2UR UR7, R13 ;  /* 0x000000000d0772ca */ /* 0x000fe200000e0000 */
[----:B------:R-:W-:Y:S01]  /*1b100*/  FMUL.FTZ R136, R137, UR51 ;  /* 0x0000003389887c20 */ /* 0x000fe20008410000 */
        /* <DEDUP_REMOVED lines=8> */
[----:B------:R-:W3:Y:S01]  /*1b190*/  MUFU.TANH R124, R124 ;  /* 0x0000007c007c7308 */ /* 0x000ee20000002400 */
[----:B------:R-:W-:Y:S01]  /*1b1a0*/  FMUL.FTZ R130, R134, UR51 ;  /* 0x0000003386827c20 */ /* 0x000fe20008410000 */
[----:B------:R-:W-:Y:S01]  /*1b1b0*/  FMUL.FTZ R134, R138, UR51 ;  /* 0x000000338a867c20 */ /* 0x000fe20008410000 */
[----:B------:R-:W-:Y:S01]  /*1b1c0*/  HGMMA.64x192x16.F32.BF16 R24, R188, gdesc[UR4].tnspB, R24, gsb0 ;  /* 0x42e00004bc187df0 */ /* 0x000fe20008001818 */
[----:B------:R-:W-:Y:S01]  /*1b1d0*/  R2UR UR6, R2 ;  /* 0x00000000020672ca */ /* 0x000fe200000e0000 */
[----:B------:R-:W-:Y:S01]  /*1b1e0*/  VIADD R2, R12, 0x100 ;  /* 0x000001000c027836 */ /* 0x000fe20000000000 */
[----:B------:R-:W-:Y:S01]  /*1b1f0*/  R2UR UR7, R3 ;  /* 0x00000000030772ca */ /* 0x000fe200000e0000 */
[----:B------:R-:W-:Y:S01]  /*1b200*/  IMAD.MOV.U32 R3, RZ, RZ, 0x40000040 ;  /* 0x40000040ff037424 */ /* 0x000fe200078e00ff */
[----:B------:R-:W4:Y:S01]  /*1b210*/  MUFU.TANH R127, R127 ;  /* 0x0000007f007f7308 */ /* 0x000f220000002400 */
        /* <DEDUP_REMOVED lines=22> */
[----:B------:R-:W-:Y:S01]  /*1b380*/  IMAD.U32 R7, RZ, RZ, UR42 ;  /* 0x0000002aff077e24 */ /* 0x000fe2000f8e00ff */
[----:B------:R-:W4:Y:S01]  /*1b390*/  MUFU.TANH R133, R133 ;  /* 0x0000008500857308 */ /* 0x000f220000002400 */
[----:B------:R-:W-:Y:S01]  /*1b3a0*/  FMUL.FTZ R164, R166, UR51 ;  /* 0x00000033a6a47c20 */ /* 0x000fe20008410000 */
[----:B------:R-:W-:Y:S01]  /*1b3b0*/  FMUL.FTZ R159, R159, UR51 ;  /* 0x000000339f9f7c20 */ /* 0x000fe20008410000 */
[----:B------:R-:W-:Y:S01]  /*1b3c0*/  FMUL.FTZ R162, R162, UR51 ;  /* 0x00000033a2a27c20 */ /* 0x000fe20008410000 */
[----:B------:R-:W-:Y:S01]  /*1b3d0*/  FMUL.FTZ R163, R163, UR51 ;  /* 0x00000033a3a37c20 */ /* 0x000fe20008410000 */
[----:B------:R-:W-:Y:S01]  /*1b3e0*/  FMUL.FTZ R165, R167, UR51 ;  /* 0x00000033a7a57c20 */ /* 0x000fe20008410000 */
[C---:B-----5:R-:W-:Y:S01]  /*1b3f0*/  ISETP.GT.AND P2, PT, R8.reuse, R15, PT ;  /* 0x0000000f0800720c */ /* 0x060fe20003f44270 */
[----:B------:R-:W-:Y:S01]  /*1b400*/  VIADD R8, R8, 0xffffffff ;  /* 0xffffffff08087836 */ /* 0x000fe20000000000 */
[----:B------:R-:W4:Y:S08]  /*1b410*/  MUFU.TANH R135, R135 ;  /* 0x0000008700877308 */ /* 0x000f300000002400 */
        /* <DEDUP_REMOVED lines=20> */
[----:B------:R-:W4:Y:S01]  /*1b560*/  MUFU.TANH R129, R129 ;  /* 0x0000008100817308 */ /* 0x000f220000002400 */
[----:B------:R-:W-:-:S02]  /*1b570*/  WARPGROUP.DEPBAR.LE gsb0, 0x0 ;  /* 0x00008000000079c5 */ /* 0x000fc40000010000 */
[----:B------:R-:W-:-:S05]  /*1b580*/  WARPGROUP.ARRIVE ;  /* 0x00000000000079c5 */ /* 0x000fca0000000000 */
[----:B------:R-:W4:Y:S01]  /*1b590*/  MUFU.TANH R130, R130 ;  /* 0x0000008200827308 */ /* 0x000f220000002400 */
[----:B------:R-:W-:Y:S01]  /*1b5a0*/  HGMMA.64x192x16.F32.BF16 R24, R184, gdesc[UR4].tnspB, R24, gsb0 ;  /* 0x42e00004b8187df0 */ /* 0x000fe20008001818 */
[----:B------:R-:W-:Y:S01]  /*1b5b0*/  R2UR UR6, R2 ;  /* 0x00000000020672ca */ /* 0x000fe200000e0000 */
[----:B------:R-:W-:Y:S01]  /*1b5c0*/  VIADD R2, R12, 0x180 ;  /* 0x000001800c027836 */ /* 0x000fe20000000000 */
[----:B------:R-:W-:Y:S02]  /*1b5d0*/  R2UR UR7, R3 ;  /* 0x00000000030772ca */ /* 0x000fe400000e0000 */
[----:B0-----:R-:W-:Y:S02]  /*1b5e0*/  FMNMX.FTZ R3, R21, R10, !PT ;  /* 0x0000000a15037209 */ /* 0x001fe40007810000 */
[----:B------:R-:W0:Y:S02]  /*1b5f0*/  MUFU.TANH R132, R132 ;  /* 0x0000008400847308 */ /* 0x000e240000002400 */
[----:B-1----:R-:W-:-:S04]  /*1b600*/  FMNMX.FTZ R0, R120, R3, !PT ;  /* 0x0000000378007209 */ /* 0x002fc80007810000 */
[----:B--2---:R-:W-:Y:S02]  /*1b610*/  FMNMX.FTZ R3, R123, R0, !PT ;  /* 0x000000007b037209 */ /* 0x004fe40007810000 */
[----:B------:R-:W1:Y:S02]  /*1b620*/  MUFU.TANH R134, R134 ;  /* 0x0000008600867308 */ /* 0x000e640000002400 */
[----:B---3--:R-:W-:-:S04]  /*1b630*/  FMNMX.FTZ R0, R124, R3, !PT ;  /* 0x000000037c007209 */ /* 0x008fc80007810000 */
[----:B----4-:R-:W-:Y:S02]  /*1b640*/  FMNMX.FTZ R3, R127, R0, !PT ;  /* 0x000000007f037209 */ /* 0x010fe40007810000 */
[----:B------:R-:W2:Y:S02]  /*1b650*/  MUFU.TANH R137, R137 ;  /* 0x0000008900897308 */ /* 0x000ea40000002400 */
[----:B------:R-:W-:-:S04]  /*1b660*/  FMNMX.FTZ R0, R128, R3, !PT ;  /* 0x0000000380007209 */ /* 0x000fc80007810000 */
[----:B------:R-:W-:Y:S02]  /*1b670*/  FMNMX.FTZ R0, R131, R0, !PT ;  /* 0x0000000083007209 */ /* 0x000fe40007810000 */
[----:B------:R-:W3:Y:S02]  /*1b680*/  MUFU.TANH R138, R138 ;  /* 0x0000008a008a7308 */ /* 0x000ee40000002400 */
[----:B------:R-:W-:-:S04]  /*1b690*/  FMNMX.FTZ R0, R133, R0, !PT ;  /* 0x0000000085007209 */ /* 0x000fc80007810000 */
[----:B------:R-:W-:Y:S02]  /*1b6a0*/  FMNMX.FTZ R3, R135, R0, !PT ;  /* 0x0000000087037209 */ /* 0x000fe40007810000 */
[----:B------:R-:W4:Y:S02]  /*1b6b0*/  MUFU.TANH R143, R143 ;  /* 0x0000008f008f7308 */ /* 0x000f240000002400 */
[----:B------:R-:W-:-:S04]  /*1b6c0*/  FMNMX.FTZ R0, R136, R3, !PT ;  /* 0x0000000388007209 */ /* 0x000fc80007810000 */
[----:B------:R-:W-:Y:S02]  /*1b6d0*/  FMNMX.FTZ R3, R139, R0, !PT ;  /* 0x000000008b037209 */ /* 0x000fe40007810000 */
[----:B------:R-:W-:Y:S02]  /*1b6e0*/  MUFU.TANH R146, R146 ;  /* 0x0000009200927308 */ /* 0x000fe40000002400 */
        /* <DEDUP_REMOVED lines=16> */
[----:B------:R-:W-:Y:S01]  /*1b7f0*/  FMNMX.FTZ R0, R160, R3, !PT ;  /* 0x00000003a0007209 */ /* 0x000fe20007810000 */
[----:B------:R-:W-:Y:S01]  /*1b800*/  IMAD.MOV.U32 R3, RZ, RZ, 0x40000040 ;  /* 0x40000040ff037424 */ /* 0x000fe200078e00ff */
[----:B------:R-:W-:Y:S02]  /*1b810*/  MUFU.TANH R158, R158 ;  /* 0x0000009e009e7308 */ /* 0x000fe40000002400 */
[----:B------:R-:W-:-:S05]  /*1b820*/  FMNMX.FTZ R0, R161, R0, !PT ;  /* 0x00000000a1007209 */ /* 0x000fca0007810000 */
[----:B------:R-:W0:Y:S01]  /*1b830*/  SHFL.BFLY PT, R4, R0, 0x2, 0x1f ;  /* 0x0c401f0000047f89 */ /* 0x000e2200000e0000 */
[----:B------:R-:W-:Y:S08]  /*1b840*/  MUFU.TANH R159, R159 ;  /* 0x0000009f009f7308 */ /* 0x000ff00000002400 */
[----:B------:R-:W-:Y:S08]  /*1b850*/  MUFU.TANH R162, R162 ;  /* 0x000000a200a27308 */ /* 0x000ff00000002400 */
[----:B------:R-:W-:Y:S01]  /*1b860*/  MUFU.TANH R163, R163 ;  /* 0x000000a300a37308 */ /* 0x000fe20000002400 */
[----:B0-----:R-:W-:-:S07]  /*1b870*/  FMNMX.FTZ R4, R0, R4, !PT ;  /* 0x0000000400047209 */ /* 0x001fce0007810000 */
[----:B------:R-:W-:Y:S08]  /*1b880*/  MUFU.TANH R164, R164 ;  /* 0x000000a400a47308 */ /* 0x000ff00000002400 */
[----:B------:R-:W-:Y:S01]  /*1b890*/  MUFU.TANH R165, R165 ;  /* 0x000000a500a57308 */ /* 0x000fe20000002400 */
[----:B------:R-:W-:Y:S02]  /*1b8a0*/  WARPGROUP.DEPBAR.LE gsb0, 0x0 ;  /* 0x00008000000079c5 */ /* 0x000fe40000010000 */
[----:B------:R-:W-:-:S06]  /*1b8b0*/  WARPGROUP.ARRIVE ;  /* 0x00000000000079c5 */ /* 0x000fcc0000000000 */
[----:B------:R-:W-:Y:S01]  /*1b8c0*/  HGMMA.64x192x16.F32.BF16 R24, R180, gdesc[UR4].tnspB, R24, gsb0 ;  /* 0x42e00004b4187df0 */ /* 0x000fe20008001818 */
[----:B------:R-:W-:Y:S02]  /*1b8d0*/  R2UR UR6, R2 ;  /* 0x00000000020672ca */ /* 0x000fe400000e0000 */
[----:B------:R-:W-:Y:S02]  /*1b8e0*/  R2UR UR7, R3 ;  /* 0x00000000030772ca */ /* 0x000fe400000e0000 */
[----:B------:R-:W0:Y:S01]  /*1b8f0*/  SHFL.BFLY PT, R3, R4, 0x1, 0x1f ;  /* 0x0c201f0004037f89 */ /* 0x000e2200000e0000 */
[----:B------:R-:W-:Y:S02]  /*1b900*/  FMNMX.FTZ R2, R13, R11, !PT ;  /* 0x0000000b0d027209 */ /* 0x000fe40007810000 */
[----:B0-----:R-:W-:Y:S02]  /*1b910*/  FMNMX.FTZ R4, R4, R3, !PT ;  /* 0x0000000304047209 */ /* 0x001fe40007810000 */
[----:B------:R-:W-:-:S03]  /*1b920*/  FMNMX.FTZ R3, R121, R2, !PT ;  /* 0x0000000279037209 */ /* 0x000fc60007810000 */
[----:B------:R-:W-:Y:S01]  /*1b930*/  FMUL.FTZ R166, R4, R7 ;  /* 0x0000000704a67220 */ /* 0x000fe20000410000 */
[----:B------:R-:W-:Y:S01]  /*1b940*/  FMNMX.FTZ R2, R122, R3, !PT ;  /* 0x000000037a027209 */ /* 0x000fe20007810000 */
[----:B------:R-:W-:Y:S02]  /*1b950*/  FADD.FTZ R0, -R4, R10 ;  /* 0x0000000a04007221 */ /* 0x000fe40000010100 */
[-CC-:B------:R-:W-:Y:S01]  /*1b960*/  FFMA.FTZ R190, R123, R7.reuse, -R166.reuse ;  /* 0x000000077bbe7223 */ /* 0x180fe200000108a6 */
[----:B------:R-:W-:Y:S01]  /*1b970*/  FMNMX.FTZ R3, R125, R2, !PT ;  /* 0x000000027d037209 */ /* 0x000fe20007810000 */
[-CC-:B------:R-:W-:Y:S01]  /*1b980*/  FFMA.FTZ R123, R124, R7.reuse, -R166.reuse ;  /* 0x000000077c7b7223 */ /* 0x180fe200000108a6 */
[-CC-:B------:R-:W-:Y:S01]  /*1b990*/  FFMA.FTZ R184, R127, R7.reuse, -R166.reuse ;  /* 0x000000077fb87223 */ /* 0x180fe200000108a6 */
[----:B------:R-:W-:Y:S01]  /*1b9a0*/  FMUL.FTZ R0, R0, R7 ;  /* 0x0000000700007220 */ /* 0x000fe20000410000 */
[----:B------:R-:W-:Y:S01]  /*1b9b0*/  FMNMX.FTZ R2, R126, R3, !PT ;  /* 0x000000037e027209 */ /* 0x000fe20007810000 */
[-CC-:B------:R-:W-:Y:S01]  /*1b9c0*/  FFMA.FTZ R188, R21, R7.reuse, -R166.reuse ;  /* 0x0000000715bc7223 */ /* 0x180fe200000108a6 */
[-CC-:B------:R-:W-:Y:S01]  /*1b9d0*/  FFMA.FTZ R21, R120, R7.reuse, -R166.reuse ;  /* 0x0000000778157223 */ /* 0x180fe200000108a6 */
[-CC-:B------:R-:W-:Y:S01]  /*1b9e0*/  FFMA.FTZ R120, R128, R7.reuse, -R166.reuse ;  /* 0x0000000780787223 */ /* 0x180fe200000108a6 */
[----:B------:R-:W-:Y:S01]  /*1b9f0*/  FMNMX.FTZ R3, R129, R2, !PT ;  /* 0x0000000281037209 */ /* 0x000fe20007810000 */
[-CC-:B------:R-:W-:Y:S01]  /*1ba00*/  FFMA.FTZ R128, R142, R7.reuse, -R166.reuse ;  /* 0x000000078e807223 */ /* 0x180fe200000108a6 */
[----:B------:R-:W-:Y:S01]  /*1ba10*/  MUFU.EX2 R0, R0 ;  /* 0x0000000000007308 */ /* 0x000fe20000000800 */
[--C-:B------:R-:W-:Y:S01]  /*1ba20*/  FFMA.FTZ R186, R131, R7, -R166.reuse ;  /* 0x0000000783ba7223 */ /* 0x100fe200000108a6 */
[----:B------:R-:W-:Y:S01]  /*1ba30*/  FMNMX.FTZ R3, R130, R3, !PT ;  /* 0x0000000382037209 */ /* 0x000fe20007810000 */
[-CC-:B------:R-:W-:Y:S01]  /*1ba40*/  FFMA.FTZ R10, R133, R7.reuse, -R166.reuse ;  /* 0x00000007850a7223 */ /* 0x180fe200000108a6 */
[-CC-:B------:R-:W-:Y:S01]  /*1ba50*/  FFMA.FTZ R136, R136, R7.reuse, -R166.reuse ;  /* 0x0000000788887223 */ /* 0x180fe200000108a6 */
[--C-:B------:R-:W-:Y:S01]  /*1ba60*/  FFMA.FTZ R131, R145, R7, -R166.reuse ;  /* 0x0000000791837223 */ /* 0x100fe200000108a6 */
[----:B------:R-:W-:Y:S01]  /*1ba70*/  FMNMX.FTZ R3, R132, R3, !PT ;  /* 0x0000000384037209 */ /* 0x000fe20007810000 */
[-CC-:B------:R-:W-:Y:S01]  /*1ba80*/  FFMA.FTZ R133, R149, R7.reuse, -R166.reuse ;  /* 0x0000000795857223 */ /* 0x180fe200000108a6 */
[----:B------:R-:W0:Y:S01]  /*1ba90*/  MUFU.EX2 R188, R188 ;  /* 0x000000bc00bc7308 */ /* 0x000e220000000800 */
[--C-:B------:R-:W-:Y:S01]  /*1baa0*/  FFMA.FTZ R160, R160, R7, -R166.reuse ;  /* 0x00000007a0a07223 */ /* 0x100fe200000108a6 */
[----:B-1----:R-:W-:Y:S01]  /*1bab0*/  FMNMX.FTZ R2, R134, R3, !PT ;  /* 0x0000000386027209 */ /* 0x002fe20007810000 */
[----:B------:R-:W-:-:S03]  /*1bac0*/  FFMA.FTZ R161, R161, R7, -R166 ;  /* 0x00000007a1a17223 */ /* 0x000fc600000108a6 */
[----:B--2---:R-:W-:Y:S02]  /*1bad0*/  FMNMX.FTZ R3, R137, R2, !PT ;  /* 0x0000000289037209 */ /* 0x004fe40007810000 */
[----:B------:R-:W1:Y:S02]  /*1bae0*/  MUFU.EX2 R21, R21 ;  /* 0x0000001500157308 */ /* 0x000e640000000800 */
[----:B---3--:R-:W-:-:S04]  /*1baf0*/  FMNMX.FTZ R2, R138, R3, !PT ;  /* 0x000000038a027209 */ /* 0x008fc80007810000 */
[----:B----4-:R-:W-:Y:S02]  /*1bb00*/  FMNMX.FTZ R3, R143, R2, !PT ;  /* 0x000000028f037209 */ /* 0x010fe40007810000 */
[----:B------:R-:W-:Y:S01]  /*1bb10*/  MUFU.EX2 R190, R190 ;  /* 0x000000be00be7308 */ /* 0x000fe20000000800 */
[----:B0-----:R-:W-:Y:S01]  /*1bb20*/  FFMA.FTZ R6, R0, R6, R188 ;  /* 0x0000000600067223 */ /* 0x001fe200000100bc */
[----:B------:R-:W-:-:S04]  /*1bb30*/  FMNMX.FTZ R2, R146, R3, !PT ;  /* 0x0000000392027209 */ /* 0x000fc80007810000 */
[----:B------:R-:W-:Y:S02]  /*1bb40*/  FMNMX.FTZ R3, R147, R2, !PT ;  /* 0x0000000293037209 */ /* 0x000fe40007810000 */
[----:B------:R-:W-:Y:S01]  /*1bb50*/  MUFU.EX2 R123, R123 ;  /* 0x0000007b007b7308 */ /* 0x000fe20000000800 */
[----:B-1----:R-:W-:Y:S02]  /*1bb60*/  F2FP.BF16.F32.PACK_AB R188, R21, R188 ;  /* 0x000000bc15bc723e */ /* 0x002fe400000010ff */
[----:B------:R-:W-:-:S04]  /*1bb70*/  FMNMX.FTZ R2, R150, R3, !PT ;  /* 0x0000000396027209 */ /* 0x000fc80007810000 */
[----:B------:R-:W-:Y:S01]  /*1bb80*/  FMNMX.FTZ R3, R151, R2, !PT ;  /* 0x0000000297037209 */ /* 0x000fe20007810000 */
[----:B------:R-:W-:Y:S03]  /*1bb90*/  MUFU.EX2 R184, R184 ;  /* 0x000000b800b87308 */ /* 0x000fe60000000800 */
[----:B------:R-:W-:-:S04]  /*1bba0*/  FMNMX.FTZ R2, R154, R3, !PT ;  /* 0x000000039a027209 */ /* 0x000fc80007810000 */
[----:B------:R-:W-:Y:S01]  /*1bbb0*/  FMNMX.FTZ R3, R155, R2, !PT ;  /* 0x000000029b037209 */ /* 0x000fe20007810000 */
[C---:B------:R-:W-:Y:S01]  /*1bbc0*/  VIADD R2, R12.reuse, 0x200 ;  /* 0x000002000c027836 */ /* 0x040fe20000000000 */
[----:B------:R-:W-:Y:S01]  /*1bbd0*/  MUFU.EX2 R120, R120 ;  /* 0x0000007800787308 */ /* 0x000fe20000000800 */
[----:B------:R-:W-:Y:S01]  /*1bbe0*/  VIADD R12, R12, 0x280 ;  /* 0x000002800c0c7836 */ /* 0x000fe20000000000 */
[----:B------:R-:W-:Y:S01]  /*1bbf0*/  FMNMX.FTZ R124, R158, R3, !PT ;  /* 0x000000039e7c7209 */ /* 0x000fe20007810000 */
[----:B------:R-:W-:-:S03]  /*1bc00*/  IMAD.MOV.U32 R3, RZ, RZ, 0x40000040 ;  /* 0x40000040ff037424 */ /* 0x000fc600078e00ff */
[----:B------:R-:W-:Y:S02]  /*1bc10*/  FMNMX.FTZ R127, R159, R124, !PT ;  /* 0x0000007c9f7f7209 */ /* 0x000fe40007810000 */
[----:B------:R-:W-:Y:S08]  /*1bc20*/  MUFU.EX2 R186, R186 ;  /* 0x000000ba00ba7308 */ /* 0x000ff00000000800 */
[----:B------:R-:W-:Y:S08]  /*1bc30*/  MUFU.EX2 R10, R10 ;  /* 0x0000000a000a7308 */ /* 0x000ff00000000800 */
[----:B------:R0:W-:Y:S08]  /*1bc40*/  MUFU.EX2 R124, R136 ;  /* 0x00000088007c7308 */ /* 0x0001f00000000800 */
[----:B------:R-:W-:Y:S01]  /*1bc50*/  MUFU.EX2 R128, R128 ;  /* 0x0000008000807308 */ /* 0x000fe20000000800 */
[----:B0-----:R-:W-:-:S07]  /*1bc60*/  FFMA.FTZ R136, R157, R7, -R166 ;  /* 0x000000079d887223 */ /* 0x001fce00000108a6 */
        /* <DEDUP_REMOVED lines=8> */
[--C-:B------:R-:W-:Y:S02]  /*1bcf0*/  FFMA.FTZ R135, R153, R7, -R166.reuse ;  /* 0x0000000799877223 */ /* 0x100fe400000108a6 */
[----:B------:R-:W-:Y:S01]  /*1bd00*/  HGMMA.64x192x16.F32.BF16 R24, R176, gdesc[UR4].tnspB, R24, gsb0 ;  /* 0x42e00004b0187df0 */ /* 0x000fe20008001818 */
[----:B------:R-:W-:Y:S01]  /*1bd10*/  R2UR UR6, R2 ;  /* 0x00000000020672ca */ /* 0x000fe200000e0000 */
[----:B------:R-:W-:Y:S01]  /*1bd20*/  MUFU.EX2 R182, R182 ;  /* 0x000000b600b67308 */ /* 0x000fe20000000800 */
[----:B------:R-:W-:Y:S02]  /*1bd30*/  R2UR UR7, R3 ;  /* 0x00000000030772ca */ /* 0x000fe400000e0000 */
[----:B------:R-:W-:Y:S01]  /*1bd40*/  FMNMX.FTZ R2, R162, R127, !PT ;  /* 0x0000007fa2027209 */ /* 0x000fe20007810000 */
[----:B------:R-:W-:-:S03]  /*1bd50*/  FFMA.FTZ R127, R156, R7, -R166 ;  /* 0x000000079c7f7223 */ /* 0x000fc600000108a6 */
[----:B------:R-:W-:Y:S01]  /*1bd60*/  FMNMX.FTZ R3, R163, R2, !PT ;  /* 0x00000002a3037209 */ /* 0x000fe20007810000 */
[----:B------:R-:W-:Y:S03]  /*1bd70*/  MUFU.EX2 R180, R180 ;  /* 0x000000b400b47308 */ /* 0x000fe60000000800 */
[----:B------:R-:W-:-:S04]  /*1bd80*/  FMNMX.FTZ R2, R164, R3, !PT ;  /* 0x00000003a4027209 */ /* 0x000fc80007810000 */
[----:B------:R-:W-:Y:S01]  /*1bd90*/  FMNMX.FTZ R2, R165, R2, !PT ;  /* 0x00000002a5027209 */ /* 0x000fe20007810000 */
[----:B------:R-:W-:Y:S04]  /*1bda0*/  MUFU.EX2 R139, R139 ;  /* 0x0000008b008b7308 */ /* 0x000fe80000000800 */
[----:B------:R-:W0:Y:S04]  /*1bdb0*/  SHFL.BFLY PT, R3, R2, 0x2, 0x1f ;  /* 0x0c401f0002037f89 */ /* 0x000e2800000e0000 */
[----:B------:R-:W-:Y:S08]  /*1bdc0*/  MUFU.EX2 R135, R135 ;  /* 0x0000008700877308 */ /* 0x000ff00000000800 */
[----:B------:R-:W-:Y:S01]  /*1bdd0*/  MUFU.EX2 R127, R127 ;  /* 0x0000007f007f7308 */ /* 0x000fe20000000800 */
[----:B0-----:R-:W-:-:S05]  /*1bde0*/  FMNMX.FTZ R140, R2, R3, !PT ;  /* 0x00000003028c7209 */ /* 0x001fca0007810000 */
[----:B------:R-:W0:Y:S02]  /*1bdf0*/  SHFL.BFLY PT, R3, R140, 0x1, 0x1f ;  /* 0x0c201f008c037f89 */ /* 0x000e2400000e0000 */
[----:B0-----:R-:W-:Y:S02]  /*1be00*/  FMNMX.FTZ R3, R140, R3, !PT ;  /* 0x000000038c037209 */ /* 0x001fe40007810000 */
[----:B------:R-:W-:Y:S03]  /*1be10*/  MUFU.EX2 R140, R160 ;  /* 0x000000a0008c7308 */ /* 0x000fe60000000800 */
[----:B------:R-:W-:-:S04]  /*1be20*/  FADD.FTZ R2, -R3, R11 ;  /* 0x0000000b03027221 */ /* 0x000fc80000010100 */
[----:B------:R-:W-:Y:S01]  /*1be30*/  FMUL.FTZ R2, R2, R7 ;  /* 0x0000000702027220 */ /* 0x000fe20000410000 */
[----:B------:R-:W-:Y:S08]  /*1be40*/  MUFU.EX2 R11, R161 ;  /* 0x000000a1000b7308 */ /* 0x000ff00000000800 */
[----:B------:R-:W-:Y:S01]  /*1be50*/  MUFU.EX2 R2, R2 ;  /* 0x0000000200027308 */ /* 0x000fe20000000800 */
[----:B------:R-:W-:-:S02]  /*1be60*/  WARPGROUP.DEPBAR.LE gsb0, 0x0 ;  /* 0x00008000000079c5 */ /* 0x000fc40000010000 */
[----:B------:R-:W-:Y:S01]  /*1be70*/  WARPGROUP.ARRIVE ;  /* 0x00000000000079c5 */ /* 0x000fe20000000000 */
[-CC-:B------:R-:W-:Y:S01]  /*1be80*/  FFMA.FTZ R178, R144, R7.reuse, -R166.reuse ;  /* 0x0000000790b27223 */ /* 0x180fe200000108a6 */
[-C--:B------:R-:W-:Y:S01]  /*1be90*/  FMUL.FTZ R144, R3, R7.reuse ;  /* 0x0000000703907220 */ /* 0x080fe20000410000 */
[----:B------:R-:W-:-:S03]  /*1bea0*/  FFMA.FTZ R176, R141, R7, -R166 ;  /* 0x000000078db07223 */ /* 0x000fc600000108a6 */
        /* <DEDUP_REMOVED lines=8> */
[----:B------:R-:W0:Y:S01]  /*1bf30*/  MUFU.EX2 R189, R189 ;  /* 0x000000bd00bd7308 */ /* 0x000e220000000800 */
[----:B------:R-:W-:Y:S02]  /*1bf40*/  @!P1 IMAD R13, R14, 0x8, R17 ;  /* 0x000000080e0d9824 */ /* 0x000fe400078e0211 */
[-CC-:B------:R-:W-:Y:S01]  /*1bf50*/  FFMA.FTZ R122, R129, R7.reuse, -R144.reuse ;  /* 0x00000007817a7223 */ /* 0x180fe20000010890 */
[-CC-:B------:R-:W-:Y:S01]  /*1bf60*/  FFMA.FTZ R187, R130, R7.reuse, -R144.reuse ;  /* 0x0000000782bb7223 */ /* 0x180fe20000010890 */
[----:B------:R-:W-:Y:S01]  /*1bf70*/  FFMA.FTZ R126, R132, R7, -R144 ;  /* 0x00000007847e7223 */ /* 0x000fe20000010890 */
[----:B------:R-:W-:-:S02]  /*1bf80*/  @!P1 VIADD R13, R13, 0x30840 ;  /* 0x000308400d0d9836 */ /* 0x000fc40000000000 */
[-CC-:B------:R-:W-:Y:S01]  /*1bf90*/  FFMA.FTZ R181, R134, R7.reuse, -R144.reuse ;  /* 0x0000000786b57223 */ /* 0x180fe20000010890 */
[-CC-:B------:R-:W-:Y:S01]  /*1bfa0*/  FFMA.FTZ R12, R137, R7.reuse, -R144.reuse ;  /* 0x00000007890c7223 */ /* 0x180fe20000010890 */
[----:B------:R-:W1:Y:S01]  /*1bfb0*/  MUFU.EX2 R142, R142 ;  /* 0x0000008e008e7308 */ /* 0x000e620000000800 */
[-CC-:B------:R-:W-:Y:S01]  /*1bfc0*/  FFMA.FTZ R183, R138, R7.reuse, -R144.reuse ;  /* 0x000000078ab77223 */ /* 0x180fe20000010890 */
[----:B------:R-:W-:Y:S01]  /*1bfd0*/  @!P1 PRMT R13, RZ, 0x654, R13 ;  /* 0x00000654ff0d9816 */ /* 0x000fe2000000000d */
[-CC-:B------:R-:W-:Y:S01]  /*1bfe0*/  FFMA.FTZ R130, R143, R7.reuse, -R144.reuse ;  /* 0x000000078f827223 */ /* 0x180fe20000010890 */
[-CC-:B------:R-:W-:Y:S01]  /*1bff0*/  FFMA.FTZ R177, R146, R7.reuse, -R144.reuse ;  /* 0x0000000792b17223 */ /* 0x180fe20000010890 */
[-CC-:B------:R-:W-:Y:S01]  /*1c000*/  FFMA.FTZ R14, R147, R7.reuse, -R144.reuse ;  /* 0x00000007930e7223 */ /* 0x180fe20000010890 */
[-CC-:B------:R-:W-:Y:S01]  /*1c010*/  FFMA.FTZ R179, R150, R7.reuse, -R144.reuse ;  /* 0x0000000796b37223 */ /* 0x180fe20000010890 */
[--C-:B------:R-:W-:Y:S01]  /*1c020*/  FFMA.FTZ R159, R159, R7, -R144.reuse ;  /* 0x000000079f9f7223 */ /* 0x100fe20000010890 */
[----:B------:R-:W-:Y:S01]  /*1c030*/  MUFU.EX2 R191, R191 ;  /* 0x000000bf00bf7308 */ /* 0x000fe20000000800 */
[----:B0-----:R-:W-:Y:S01]  /*1c040*/  FFMA.FTZ R5, R2, R5, R189 ;  /* 0x0000000502057223 */ /* 0x001fe200000100bd */
[-CC-:B------:R-:W-:Y:S01]  /*1c050*/  FFMA.FTZ R162, R162, R7.reuse, -R144.reuse ;  /* 0x00000007a2a27223 */ /* 0x180fe20000010890 */
[-CC-:B------:R-:W-:Y:S01]  /*1c060*/  FFMA.FTZ R163, R163, R7.reuse, -R144.reuse ;  /* 0x00000007a3a37223 */ /* 0x180fe20000010890 */
[----:B------:R-:W-:-:S04]  /*1c070*/  FFMA.FTZ R164, R164, R7, -R144 ;  /* 0x00000007a4a47223 */ /* 0x000fc80000010890 */
        /* <DEDUP_REMOVED lines=18> */
[----:B------:R-:W-:Y:S01]  /*1c1a0*/  WARPGROUP.ARRIVE ;  /* 0x00000000000079c5 */ /* 0x000fe20000000000 */
[-C--:B------:R-:W-:Y:S01]  /*1c1b0*/  FFMA.FTZ R172, R148, R7.reuse, -R166 ;  /* 0x0000000794ac7223 */ /* 0x080fe200000108a6 */
[-CC-:B------:R-:W-:Y:S01]  /*1c1c0*/  FFMA.FTZ R148, R125, R7.reuse, -R144.reuse ;  /* 0x000000077d947223 */ /* 0x180fe20000010890 */
[-C--:B------:R-:W-:Y:S01]  /*1c1d0*/  FFMA.FTZ R173, R154, R7.reuse, -R144 ;  /* 0x000000079aad7223 */ /* 0x080fe20000010890 */
[-C--:B------:R-:W-:Y:S01]  /*1c1e0*/  FFMA.FTZ R174, R152, R7.reuse, -R166 ;  /* 0x0000000798ae7223 */ /* 0x080fe200000108a6 */
[----:B------:R-:W-:Y:S01]  /*1c1f0*/  FFMA.FTZ R175, R158, R7, -R144 ;  /* 0x000000079eaf7223 */ /* 0x000fe20000010890 */
[----:B------:R-:W-:Y:S01]  /*1c200*/  HGMMA.64x192x16.F32.BF16 R24, R168, gdesc[UR4].tnspB, R24, gsb0 ;  /* 0x42e00004a8187df0 */ /* 0x000fe20008001818 */
[----:B------:R-:W-:Y:S08]  /*1c210*/  MUFU.EX2 R172, R172 ;  /* 0x000000ac00ac7308 */ /* 0x000ff00000000800 */
[----:B------:R-:W1:Y:S08]  /*1c220*/  MUFU.EX2 R148, R148 ;  /* 0x0000009400947308 */ /* 0x000e700000000800 */
[----:B------:R-:W-:Y:S08]  /*1c230*/  MUFU.EX2 R173, R173 ;  /* 0x000000ad00ad7308 */ /* 0x000ff00000000800 */
[----:B------:R-:W-:Y:S08]  /*1c240*/  MUFU.EX2 R174, R174 ;  /* 0x000000ae00ae7308 */ /* 0x000ff00000000800 */
[----:B------:R-:W-:Y:S01]  /*1c250*/  MUFU.EX2 R175, R175 ;  /* 0x000000af00af7308 */ /* 0x000fe20000000800 */
[----:B------:R-:W-:-:S02]  /*1c260*/  WARPGROUP.DEPBAR.LE gsb0, 0x0 ;  /* 0x00008000000079c5 */ /* 0x000fc40000010000 */
[----:B------:R2:W-:Y:S01]  /*1c270*/  @!P1 SYNCS.ARRIVE.TRANS64.RED.A1T0 RZ, [R13+URZ], RZ ;  /* 0x000000ff0dff99a7 */ /* 0x0005e2000810043f */
[----:B------:R-:W-:Y:S02]  /*1c280*/  F2FP.BF16.F32.PACK_AB R170, R11, R140 ;  /* 0x0000008c0baa723e */ /* 0x000fe400000010ff */
[----:B------:R-:W-:Y:S02]  /*1c290*/  F2FP.BF16.F32.PACK_AB R168, R136, R127 ;  /* 0x0000007f88a8723e */ /* 0x000fe400000010ff */
[----:B0-----:R-:W-:Y:S01]  /*1c2a0*/  F2FP.BF16.F32.PACK_AB R169, R163, R162 ;  /* 0x000000a2a3a9723e */ /* 0x001fe200000010ff */
[----:B--2---:R-:W-:Y:S01]  /*1c2b0*/  FADD.FTZ R13, R21, R6 ;  /* 0x00000006150d7221 */ /* 0x004fe20000010000 */
[----:B------:R-:W-:Y:S02]  /*1c2c0*/  @!P1 VIADD R6, R20, 0x30860 ;  /* 0x0003086014069836 */ /* 0x000fe40000000000 */
[----:B------:R-:W-:Y:S01]  /*1c2d0*/  FADD.FTZ R20, R142, R5 ;  /* 0x000000058e147221 */ /* 0x000fe20000010000 */
[----:B------:R-:W-:Y:S01]  /*1c2e0*/  FADD.FTZ R132, R190, R13 ;  /* 0x0000000dbe847221 */ /* 0x000fe20000010000 */
[----:B------:R-:W-:-:S02]  /*1c2f0*/  F2FP.BF16.F32.PACK_AB R190, R123, R190 ;  /* 0x000000be7bbe723e */ /* 0x000fc400000010ff */
[----:B------:R-:W-:Y:S01]  /*1c300*/  FADD.FTZ R5, R191, R20 ;  /* 0x00000014bf057221 */ /* 0x000fe20000010000 */
[----:B------:R-:W-:Y:S01]  /*1c310*/  @!P1 PRMT R121, RZ, 0x654, R6 ;  /* 0x00000654ff799816 */ /* 0x000fe20000000006 */
[----:B------:R-:W-:Y:S01]  /*1c320*/  FADD.FTZ R13, R123, R132 ;  /* 0x000000847b0d7221 */ /* 0x000fe20000010000 */
[-CC-:B------:R-:W-:Y:S01]  /*1c330*/  FFMA.FTZ R6, R151, R7.reuse, -R144.reuse ;  /* 0x0000000797067223 */ /* 0x180fe20000010890 */
[----:B-1----:R-:W-:Y:S01]  /*1c340*/  FADD.FTZ R132, R148, R5 ;  /* 0x0000000594847221 */ /* 0x002fe20000010000 */
[-C--:B------:R-:W-:Y:S01]  /*1c350*/  FFMA.FTZ R20, R155, R7.reuse, -R144 ;  /* 0x000000079b147223 */ /* 0x080fe20000010890 */
[----:B------:R-:W-:Y:S01]  /*1c360*/  FADD.FTZ R13, R184, R13 ;  /* 0x0000000db80d7221 */ /* 0x000fe20000010000 */
[C---:B------:R-:W-:Y:S01]  /*1c370*/  F2FP.BF16.F32.PACK_AB R184, R120.reuse, R184 ;  /* 0x000000b878b8723e */ /* 0x040fe200000010ff */
[----:B------:R-:W-:Y:S01]  /*1c380*/  FADD.FTZ R5, R185, R132 ;  /* 0x00000084b9057221 */ /* 0x000fe20000010000 */
[----:B------:R-:W-:Y:S01]  /*1c390*/  MUFU.EX2 R6, R6 ;  /* 0x0000000600067308 */ /* 0x000fe20000000800 */
[----:B------:R-:W-:Y:S01]  /*1c3a0*/  FADD.FTZ R13, R120, R13 ;  /* 0x0000000d780d7221 */ /* 0x000fe20000010000 */
[----:B------:R-:W-:Y:S01]  /*1c3b0*/  FFMA.FTZ R144, R165, R7, -R144 ;  /* 0x00000007a5907223 */ /* 0x000fe20000010890 */
[----:B------:R-:W-:Y:S01]  /*1c3c0*/  FADD.FTZ R132, R122, R5 ;  /* 0x000000057a847221 */ /* 0x000fe20000010000 */
[----:B------:R0:W-:Y:S01]  /*1c3d0*/  @!P1 SYNCS.ARRIVE.TRANS64.RED.A1T0 RZ, [R121+URZ], RZ ;  /* 0x000000ff79ff99a7 */ /* 0x0001e2000810043f */
[----:B------:R-:W-:Y:S01]  /*1c3e0*/  FADD.FTZ R13, R186, R13 ;  /* 0x0000000dba0d7221 */ /* 0x000fe20000010000 */
[C---:B------:R-:W-:Y:S01]  /*1c3f0*/  F2FP.BF16.F32.PACK_AB R186, R10.reuse, R186 ;  /* 0x000000ba0aba723e */ /* 0x040fe200000010ff */
[----:B------:R-:W-:Y:S01]  /*1c400*/  FADD.FTZ R5, R187, R132 ;  /* 0x00000084bb057221 */ /* 0x000fe20000010000 */
[----:B------:R-:W-:Y:S01]  /*1c410*/  MUFU.EX2 R20, R20 ;  /* 0x0000001400147308 */ /* 0x000fe20000000800 */
[----:B------:R-:W-:Y:S01]  /*1c420*/  FADD.FTZ R13, R10, R13 ;  /* 0x0000000d0a0d7221 */ /* 0x000fe20000010000 */
[----:B------:R-:W-:Y:S01]  /*1c430*/  F2FP.BF16.F32.PACK_AB R191, R148, R191 ;  /* 0x000000bf94bf723e */ /* 0x000fe200000010ff */
[----:B------:R-:W-:Y:S01]  /*1c440*/  FADD.FTZ R132, R126, R5 ;  /* 0x000000057e847221 */ /* 0x000fe20000010000 */
[----:B------:R-:W-:Y:S01]  /*1c450*/  F2FP.BF16.F32.PACK_AB R185, R122, R185 ;  /* 0x000000b97ab9723e */ /* 0x000fe200000010ff */
[----:B------:R-:W-:Y:S01]  /*1c460*/  FADD.FTZ R13, R180, R13 ;  /* 0x0000000db40d7221 */ /* 0x000fe20000010000 */
[----:B------:R-:W-:Y:S01]  /*1c470*/  F2FP.BF16.F32.PACK_AB R187, R126, R187 ;  /* 0x000000bb7ebb723e */ /* 0x000fe200000010ff */
[----:B------:R-:W-:Y:S01]  /*1c480*/  FADD.FTZ R5, R181, R132 ;  /* 0x00000084b5057221 */ /* 0x000fe20000010000 */
[----:B------:R-:W-:Y:S01]  /*1c490*/  F2FP.BF16.F32.PACK_AB R181, R12, R181 ;  /* 0x000000b50cb5723e */ /* 0x000fe200000010ff */
[----:B------:R-:W-:Y:S01]  /*1c4a0*/  FADD.FTZ R13, R124, R13 ;  /* 0x0000000d7c0d7221 */ /* 0x000fe20000010000 */
        /* <DEDUP_REMOVED lines=8> */
[----:B------:R-:W2:Y:S01]  /*1c530*/  MUFU.EX2 R132, R159 ;  /* 0x0000009f00847308 */ /* 0x000ea20000000800 */
[----:B------:R-:W-:-:S02]  /*1c540*/  FADD.FTZ R134, R130, R5 ;  /* 0x0000000582867221 */ /* 0x000fc40000010000 */
[----:B------:R-:W-:Y:S01]  /*1c550*/  FADD.FTZ R13, R176, R13 ;  /* 0x0000000db00d7221 */ /* 0x000fe20000010000 */
[----:B------:R-:W-:Y:S01]  /*1c560*/  F2FP.BF16.F32.PACK_AB R176, R128, R176 ;  /* 0x000000b080b0723e */ /* 0x000fe200000010ff */
[----:B------:R-:W-:Y:S01]  /*1c570*/  FADD.FTZ R5, R177, R134 ;  /* 0x00000086b1057221 */ /* 0x000fe20000010000 */
[----:B------:R-:W-:Y:S01]  /*1c580*/  F2FP.BF16.F32.PACK_AB R177, R14, R177 ;  /* 0x000000b10eb1723e */ /* 0x000fe200000010ff */
[----:B------:R-:W-:Y:S02]  /*1c590*/  FADD.FTZ R13, R128, R13 ;  /* 0x0000000d800d7221 */ /* 0x000fe40000010000 */
[----:B------:R-:W-:Y:S01]  /*1c5a0*/  FADD.FTZ R10, R14, R5 ;  /* 0x000000050e0a7221 */ /* 0x000fe20000010000 */
[----:B-1----:R-:W-:Y:S01]  /*1c5b0*/  F2FP.BF16.F32.PACK_AB R171, R144, R164 ;  /* 0x000000a490ab723e */ /* 0x002fe200000010ff */
[----:B------:R-:W-:Y:S01]  /*1c5c0*/  FADD.FTZ R120, R178, R13 ;  /* 0x0000000db2787221 */ /* 0x000fe20000010000 */
[----:B------:R-:W-:Y:S01]  /*1c5d0*/  F2FP.BF16.F32.PACK_AB R178, R131, R178 ;  /* 0x000000b283b2723e */ /* 0x000fe200000010ff */
[----:B------:R-:W-:Y:S01]  /*1c5e0*/  FADD.FTZ R5, R179, R10 ;  /* 0x0000000ab3057221 */ /* 0x000fe20000010000 */
[----:B------:R-:W-:Y:S01]  /*1c5f0*/  F2FP.BF16.F32.PACK_AB R179, R6, R179 ;  /* 0x000000b306b3723e */ /* 0x000fe200000010ff */
[----:B------:R-:W-:-:S02]  /*1c600*/  FADD.FTZ R13, R131, R120 ;  /* 0x00000078830d7221 */ /* 0x000fc40000010000 */
[----:B------:R-:W-:Y:S02]  /*1c610*/  FADD.FTZ R10, R6, R5 ;  /* 0x00000005060a7221 */ /* 0x000fe40000010000 */
[----:B------:R-:W-:Y:S01]  /*1c620*/  FADD.FTZ R12, R172, R13 ;  /* 0x0000000dac0c7221 */ /* 0x000fe20000010000 */
[----:B------:R-:W-:Y:S01]  /*1c630*/  F2FP.BF16.F32.PACK_AB R172, R133, R172 ;  /* 0x000000ac85ac723e */ /* 0x000fe200000010ff */
[----:B------:R-:W-:Y:S01]  /*1c640*/  FADD.FTZ R5, R173, R10 ;  /* 0x0000000aad057221 */ /* 0x000fe20000010000 */
[C---:B------:R-:W-:Y:S01]  /*1c650*/  F2FP.BF16.F32.PACK_AB R173, R20.reuse, R173 ;  /* 0x000000ad14ad723e */ /* 0x040fe200000010ff */
[----:B------:R-:W-:Y:S02]  /*1c660*/  FADD.FTZ R13, R133, R12 ;  /* 0x0000000c850d7221 */ /* 0x000fe40000010000 */
[----:B------:R-:W-:Y:S02]  /*1c670*/  FADD.FTZ R10, R20, R5 ;  /* 0x00000005140a7221 */ /* 0x000fe40000010000 */
[----:B------:R-:W-:Y:S01]  /*1c680*/  FADD.FTZ R12, R174, R13 ;  /* 0x0000000dae0c7221 */ /* 0x000fe20000010000 */
[----:B------:R-:W-:Y:S01]  /*1c690*/  F2FP.BF16.F32.PACK_AB R174, R135, R174 ;  /* 0x000000ae87ae723e */ /* 0x000fe200000010ff */
[----:B------:R-:W-:Y:S01]  /*1c6a0*/  FADD.FTZ R5, R175, R10 ;  /* 0x0000000aaf057221 */ /* 0x000fe20000010000 */
[----:B--2---:R-:W-:Y:S01]  /*1c6b0*/  F2FP.BF16.F32.PACK_AB R175, R132, R175 ;  /* 0x000000af84af723e */ /* 0x004fe200000010ff */
[----:B------:R-:W-:Y:S01]  /*1c6c0*/  FADD.FTZ R12, R135, R12 ;  /* 0x0000000c870c7221 */ /* 0x000fe20000010000 */
[----:B------:R-:W-:-:S02]  /*1c6d0*/  IMAD.MOV.U32 R10, RZ, RZ, R4 ;  /* 0x000000ffff0a7224 */ /* 0x000fc400078e0004 */
[----:B------:R-:W-:Y:S01]  /*1c6e0*/  FADD.FTZ R5, R132, R5 ;  /* 0x0000000584057221 */ /* 0x000fe20000010000 */
[----:B------:R-:W-:Y:S01]  /*1c6f0*/  FADD.FTZ R13, R127, R12 ;  /* 0x0000000c7f0d7221 */ /* 0x000fe20000010000 */
[----:B------:R-:W-:Y:S02]  /*1c700*/  IMAD.MOV.U32 R12, RZ, RZ, R194 ;  /* 0x000000ffff0c7224 */ /* 0x000fe400078e00c2 */
[----:B------:R-:W-:Y:S01]  /*1c710*/  FADD.FTZ R5, R162, R5 ;  /* 0x00000005a2057221 */ /* 0x000fe20000010000 */
[----:B------:R-:W-:-:S03]  /*1c720*/  FADD.FTZ R13, R136, R13 ;  /* 0x0000000d880d7221 */ /* 0x000fc60000010000 */
[----:B------:R-:W-:Y:S01]  /*1c730*/  FADD.FTZ R5, R163, R5 ;  /* 0x00000005a3057221 */ /* 0x000fe20000010000 */
[----:B------:R-:W-:Y:S01]  /*1c740*/  FADD.FTZ R6, R140, R13 ;  /* 0x0000000d8c067221 */ /* 0x000fe20000010000 */
[----:B------:R-:W-:Y:S02]  /*1c750*/  IMAD.MOV.U32 R13, RZ, RZ, R23 ;  /* 0x000000ffff0d7224 */ /* 0x000fe400078e0017 */
[----:B------:R-:W-:Y:S01]  /*1c760*/  FADD.FTZ R5, R164, R5 ;  /* 0x00000005a4057221 */ /* 0x000fe20000010000 */
[----:B------:R-:W-:Y:S01]  /*1c770*/  FADD.FTZ R6, R11, R6 ;  /* 0x000000060b067221 */ /* 0x000fe20000010000 */
[----:B------:R-:W-:Y:S02]  /*1c780*/  IMAD.MOV.U32 R11, RZ, RZ, R3 ;  /* 0x000000ffff0b7224 */ /* 0x000fe400078e0003 */
[----:B------:R-:W-:Y:S01]  /*1c790*/  FADD.FTZ R5, R144, R5 ;  /* 0x0000000590057221 */ /* 0x000fe20000010000 */
[----:B0-----:R-:W-:Y:S06]  /*1c7a0*/  @P2 BRA `(.L_x_1563) ;  /* 0xffffffd800102947 */ /* 0x001fec000383ffff */
[----:B------:R-:W-:Y:S05]  /*1c7b0*/  BSYNC B1 ;  /* 0x0000000000017941 */ /* 0x000fea0003800000 */
.L_x_1552:
[----:B------:R-:W-:Y:S05]  /*1c7c0*/  BSYNC B0 ;  /* 0x0000000000007941 */ /* 0x000fea0003800000 */
.L_x_1551:
[----:B------:R-:W-:Y:S01]  /*1c7d0*/  ISETP.GE.AND P2, PT, R8, R211, PT ;  /* 0x000000d30800720c */ /* 0x000fe20003f46270 */
[----:B------:R-:W-:-:S12]  /*1c7e0*/  BSSY B0, `(.L_x_1564) ;  /* 0x00003ab000007945 */ /* 0x000fd80003800000 */
[----:B------:R-:W-:Y:S05]  /*1c7f0*/  @!P2 BRA `(.L_x_1565) ;  /* 0x0000003800a4a947 */ /* 0x000fea0003800000 */
[----:B------:R-:W-:Y:S02]  /*1c800*/  IMAD R200, R201, 0x80, R213 ;  /* 0x00000080c9c87824 */ /* 0x000fe400078e02d5 */
[----:B------:R-:W-:Y:S02]  /*1c810*/  IMAD.MOV.U32 R10, RZ, RZ, R3 ;  /* 0x000000ffff0a7224 */ /* 0x000fe400078e0003 */
[----:B------:R-:W-:Y:S02]  /*1c820*/  VIADD R200, R200, 0x8 ;  /* 0x00000008c8c87836 */ /* 0x000fe40000000000 */
[----:B------:R-:W-:Y:S02]  /*1c830*/  IMAD.MOV.U32 R11, RZ, RZ, R4 ;  /* 0x000000ffff0b7224 */ /* 0x000fe400078e0004 */
[----:B------:R-:W-:Y:S01]  /*1c840*/  IMAD.MOV.U32 R12, RZ, RZ, R194 ;  /* 0x000000ffff0c7224 */ /* 0x000fe200078e00c2 */
[----:B------:R-:W-:Y:S01]  /*1c850*/  IADD3 R200, R200, R196, -R197 ;  /* 0x000000c4c8c87210 */ /* 0x000fe20007ffe8c5 */
[----:B------:R-:W-:-:S07]  /*1c860*/  IMAD.MOV.U32 R13, RZ, RZ, R23 ;  /* 0x000000ffff0d7224 */ /* 0x000fce00078e0017 */
.L_x_1584:
[----:B------:R-:W-:-:S05]  /*1c870*/  VIADD R3, R13, 0x1 ;  /* 0x000000010d037836 */ /* 0x000fca0000000000 */
[----:B------:R-:W-:-:S04]  /*1c880*/  ISETP.NE.AND P2, PT, R3, 0x2, PT ;  /* 0x000000020300780c */ /* 0x000fc80003f45270 */
[----:B------:R-:W-:Y:S02]  /*1c890*/  SEL R7, RZ, 0x1, P2 ;  /* 0x00000001ff077807 */ /* 0x000fe40001000000 */
[----:B------:R-:W-:Y:S02]  /*1c8a0*/  SEL R23, R3, RZ, P2 ;  /* 0x000000ff03177207 */ /* 0x000fe40001000000 */
[----:B------:R-:W-:Y:S01]  /*1c8b0*/  LOP3.LUT R194, R12, R7, RZ, 0x3c, !PT ;  /* 0x000000070cc27212 */ /* 0x000fe200078e3cff */
[----:B------:R-:W-:Y:S06]  /*1c8c0*/  @!P0 BRA `(.L_x_1566) ;  /* 0x0000000000048947 */ /* 0x000fec0003800000 */
[----:B------:R-:W-:Y:S01]  /*1c8d0*/  BPT.TRAP 0x1 ;  /* 0x000000040000795c */ /* 0x000fe20000300000 */
.L_x_1566:
[----:B------:R-:W-:Y:S01]  /*1c8e0*/  IMAD R3, R23, 0x8, R17 ;  /* 0x0000000817037824 */ /* 0x000fe200078e0211 */
[----:B------:R-:W-:-:S04]  /*1c8f0*/  SHF.L.U32 R4, R194, 0x1f, RZ ;  /* 0x0000001fc2047819 */ /* 0x000fc800000006ff */
[----:B------:R0:W1:Y:S01]  /*1c900*/  SYNCS.PHASECHK.TRANS64.TRYWAIT P2, [R3+URZ+0x30830], R4 ;  /* 0x03083004030075a7 */ /* 0x000062000804017f */
[----:B------:R-:W-:Y:S05]  /*1c910*/  @!P0 BRA `(.L_x_1567) ;  /* 0x0000000000048947 */ /* 0x000fea0003800000 */
[----:B------:R-:W-:Y:S01]  /*1c920*/  BPT.TRAP 0x1 ;  /* 0x000000040000795c */ /* 0x000fe20000300000 */
.L_x_1567:
[----:B------:R-:W-:Y:S01]  /*1c930*/  BSSY B1, `(.L_x_1568) ;  /* 0x0000006000017945 */ /* 0x000fe20003800000 */
[----:B------:R-:W-:Y:S02]  /*1c940*/  IMAD R14, R23, 0x900, R9 ;  /* 0x00000900170e7824 */ /* 0x000fe400078e0209 */
[----:B------:R-:W-:Y:S01]  /*1c950*/  IMAD.MOV.U32 R15, RZ, RZ, 0x40000040 ;  /* 0x40000040ff0f7424 */ /* 0x000fe200078e00ff */
[----:B-1----:R-:W-:Y:S06]  /*1c960*/  @P2 BRA `(.L_x_1569) ;  /* 0x0000000000082947 */ /* 0x002fec0003800000 */
[----:B------:R-:W1:Y:S02]  /*1c970*/  SYNCS.PHASECHK.TRANS64.TRYWAIT P2, [R3+URZ+0x30830], R4 ;  /* 0x03083004030075a7 */ /* 0x000e64000804017f */
[----:B-1----:R-:W-:Y:S05]  /*1c980*/  @!P2 BRA `(.L_x_1570) ;  /* 0x000000e40064a947 */ /* 0x002fea0003800000 */
.L_x_1569:
[----:B------:R-:W-:Y:S05]  /*1c990*/  BSYNC B1 ;  /* 0x0000000000017941 */ /* 0x000fea0003800000 */
.L_x_1568:
[----:B------:R-:W2:Y:S04]  /*1c9a0*/  LDL.64 R120, [R1+0x30] ;  /* 0x0000300001787983 */ /* 0x000ea80000100a00 */
[----:B------:R3:W-:Y:S04]  /*1c9b0*/  STL [R1+0x44], R6 ;  /* 0x0000440601007387 */ /* 0x0007e80000100800 */
[----:B---3--:R-:W3:Y:S04]  /*1c9c0*/  LDL.64 R6, [R1+0x28] ;  /* 0x0000280001067983 */ /* 0x008ee80000100a00 */
[----:B------:R0:W-:Y:S04]  /*1c9d0*/  STL [R1+0x40], R5 ;  /* 0x0000400501007387 */ /* 0x0001e80000100800 */
[----:B------:R-:W4:Y:S04]  /*1c9e0*/  LDL.64 R202, [R1+0x18] ;  /* 0x0000180001ca7983 */ /* 0x000f280000100a00 */
[----:B01----:R-:W4:Y:S01]  /*1c9f0*/  LDL.64 R4, [R1+0x20] ;  /* 0x0000200001047983 */ /* 0x003f220000100a00 */
[----:B------:R-:W-:-:S02]  /*1ca00*/  R2UR UR6, R14 ;  /* 0x000000000e0672ca */ /* 0x000fc400000e0000 */
[----:B------:R-:W-:Y:S01]  /*1ca10*/  R2UR UR7, R15 ;  /* 0x000000000f0772ca */ /* 0x000fe200000e0000 */
[----:B------:R-:W-:Y:S02]  /*1ca20*/  VIADD R20, R14, 0x2 ;  /* 0x000000020e147836 */ /* 0x000fe40000000000 */
[----:B------:R-:W-:Y:S01]  /*1ca30*/  IMAD.MOV.U32 R21, RZ, RZ, 0x40000040 ;  /* 0x40000040ff157424 */ /* 0x000fe200078e00ff */
[----:B--2---:R-:W-:Y:S02]  /*1ca40*/  R2UR UR4, R120 ;  /* 0x00000000780472ca */ /* 0x004fe400000e0000 */
[----:B------:R-:W-:Y:S02]  /*1ca50*/  R2UR UR5, R121 ;  /* 0x00000000790572ca */ /* 0x000fe400000e0000 */
        /* <DEDUP_REMOVED lines=56> */
[----:B------:R-:W-:Y:S02]  /*1cde0*/  VIADD R20, R14, 0x306 ;  /* 0x000003060e147836 */ /* 0x000fe40000000000 */
        /* <DEDUP_REMOVED lines=146> */
.L_x_1571:
[----:B------:R-:W-:Y:S01]  /*1d710*/  SHF.L.U32 R2, R12, 0x1f, RZ ;  /* 0x0000001f0c027819 */ /* 0x000fe200000006ff */
[----:B------:R-:W-:-:S04]  /*1d720*/  IMAD R14, R13, 0x8, R17 ;  /* 0x000000080d0e7824 */ /* 0x000fc800078e0211 */
[----:B------:R0:W1:Y:S01]  /*1d730*/  SYNCS.PHASECHK.TRANS64.TRYWAIT P2, [R14+URZ+0x30850], R2 ;  /* 0x030850020e0075a7 */ /* 0x000062000804017f */
[----:B------:R-:W-:Y:S05]  /*1d740*/  @!P0 BRA `(.L_x_1572) ;  /* 0x0000000000048947 */ /* 0x000fea0003800000 */
[----:B------:R-:W-:Y:S01]  /*1d750*/  BPT.TRAP 0x1 ;  /* 0x000000040000795c */ /* 0x000fe20000300000 */
.L_x_1572:
        /* <DEDUP_REMOVED lines=9> */
.L_x_1574:
[----:B------:R-:W-:Y:S05]  /*1d7f0*/  BSYNC B1 ;  /* 0x0000000000017941 */ /* 0x000fea0003800000 */
.L_x_1573:
[----:B------:R-:W-:Y:S01]  /*1d800*/  IMAD.MOV.U32 R12, RZ, RZ, R0 ;  /* 0x000000ffff0c7224 */ /* 0x000fe200078e0000 */
[----:B------:R-:W2:Y:S01]  /*1d810*/  LDL R4, [R1+0x38] ;  /* 0x0000380001047983 */ /* 0x000ea20000100800 */
[----:B------:R-:W-:Y:S01]  /*1d820*/  IMAD.MOV.U32 R13, RZ, RZ, 0x40000040 ;  /* 0x40000040ff0d7424 */ /* 0x000fe200078e00ff */
[----:B------:R-:W-:Y:S01]  /*1d830*/  WARPGROUP.ARRIVE ;  /* 0x00000000000079c5 */ /* 0x000fe20000000000 */
[----:B------:R-:W-:Y:S01]  /*1d840*/  FMUL.FTZ R7, R123, UR50 ;  /* 0x000000327b077c20 */ /* 0x000fe20008410000 */
[----:B------:R-:W-:Y:S01]  /*1d850*/  R2UR UR6, R12 ;  /* 0x000000000c0672ca */ /* 0x000fe200000e0000 */
[----:B------:R-:W-:Y:S01]  /*1d860*/  VIADD R12, R0, 0x80 ;  /* 0x00000080000c7836 */ /* 0x000fe20000000000 */
        /* <DEDUP_REMOVED lines=13> */
[----:B------:R-:W-:Y:S01]  /*1d940*/  HGMMA.64x192x16.F32.BF16 R24, R188, gdesc[UR4].tnspB, R24, gsb0 ;  /* 0x42e00004bc187df0 */ /* 0x000fe20008001818 */
[----:B------:R-:W-:Y:S01]  /*1d950*/  R2UR UR6, R12 ;  /* 0x000000000c0672ca */ /* 0x000fe200000e0000 */
[----:B------:R-:W-:Y:S01]  /*1d960*/  VIADD R12, R0, 0x100 ;  /* 0x00000100000c7836 */ /* 0x000fe20000000000 */
[----:B------:R-:W-:Y:S01]  /*1d970*/  R2UR UR7, R13 ;  /* 0x000000000d0772ca */ /* 0x000fe200000e0000 */
[----:B------:R-:W-:-:S02]  /*1d980*/  IMAD.MOV.U32 R13, RZ, RZ, 0x40000040 ;  /* 0x40000040ff0d7424 */ /* 0x000fc400078e00ff */
        /* <DEDUP_REMOVED lines=25> */
[----:B------:R-:W-:Y:S01]  /*1db20*/  ISETP.GE.AND P2, PT, R224, 0x1, PT ;  /* 0x00000001e000780c */ /* 0x000fe20003f46270 */
[----:B------:R-:W0:Y:S08]  /*1db30*/  MUFU.TANH R2, R2 ;  /* 0x0000000200027308 */ /* 0x000e300000002400 */
        /* <DEDUP_REMOVED lines=22> */
[----:B------:R-:W-:-:S05]  /*1dca0*/  WARPGROUP.ARRIVE ;  /* 0x00000000000079c5 */ /* 0x000fca0000000000 */
[----:B------:R-:W0:Y:S01]  /*1dcb0*/  MUFU.TANH R143, R143 ;  /* 0x0000008f008f7308 */ /* 0x000e220000002400 */
[----:B------:R-:W-:Y:S01]  /*1dcc0*/  HGMMA.64x192x16.F32.BF16 R24, R184, gdesc[UR4].tnspB, R24, gsb0 ;  /* 0x42e00004b8187df0 */ /* 0x000fe20008001818 */
[----:B------:R-:W-:Y:S01]  /*1dcd0*/  R2UR UR6, R12 ;  /* 0x000000000c0672ca */ /* 0x000fe200000e0000 */
[----:B------:R-:W-:Y:S01]  /*1dce0*/  VIADD R12, R0, 0x180 ;  /* 0x00000180000c7836 */ /* 0x000fe20000000000 */
[----:B------:R-:W-:Y:S01]  /*1dcf0*/  R2UR UR7, R13 ;  /* 0x000000000d0772ca */ /* 0x000fe200000e0000 */
[----:B------:R-:W-:-:S03]  /*1dd00*/  IMAD.MOV.U32 R13, RZ, RZ, 0x40000040 ;  /* 0x40000040ff0d7424 */ /* 0x000fc600078e00ff */
        /* <DEDUP_REMOVED lines=9> */
[----:B------:R-:W-:Y:S01]  /*1dda0*/  FMUL.FTZ R4, R121, UR50 ;  /* 0x0000003279047c20 */ /* 0x000fe20008410000 */
[----:B------:R-:W-:Y:S01]  /*1ddb0*/  FMUL.FTZ R121, R127, UR50 ;  /* 0x000000327f797c20 */ /* 0x000fe20008410000 */
[----:B------:R-:W-:Y:S01]  /*1ddc0*/  FMUL.FTZ R127, R133, UR50 ;  /* 0x00000032857f7c20 */ /* 0x000fe20008410000 */
[----:B------:R-:W-:Y:S01]  /*1ddd0*/  FMUL.FTZ R133, R137, UR50 ;  /* 0x0000003289857c20 */ /* 0x000fe20008410000 */
[----:B------:R-:W-:Y:S01]  /*1dde0*/  FMUL.FTZ R137, R141, UR50 ;  /* 0x000000328d897c20 */ /* 0x000fe20008410000 */
[----:B------:R-:W-:Y:S01]  /*1ddf0*/  FMUL.FTZ R141, R150, UR50 ;  /* 0x00000032968d7c20 */ /* 0x000fe20008410000 */
[----:B------:R-:W-:Y:S01]  /*1de00*/  FMUL.FTZ R150, R159, UR50 ;  /* 0x000000329f967c20 */ /* 0x000fe20008410000 */
[----:B------:R-:W2:Y:S08]  /*1de10*/  MUFU.TANH R4, R4 ;  /* 0x0000000400047308 */ /* 0x000eb00000002400 */
        /* <DEDUP_REMOVED lines=29> */
[----:B------:R-:W-:-:S03]  /*1dff0*/  FMUL.FTZ R160, R164, UR50 ;  /* 0x00000032a4a07c20 */ /* 0x000fc60008410000 */
        /* <DEDUP_REMOVED lines=8> */
[----:B------:R-:W-:Y:S01]  /*1e080*/  @!P1 VIADD R12, R3, 0x30840 ;  /* 0x00030840030c9836 */ /* 0x000fe20000000000 */
[----:B------:R-:W-:Y:S01]  /*1e090*/  R2UR UR7, R13 ;  /* 0x000000000d0772ca */ /* 0x000fe200000e0000 */
[----:B------:R-:W-:-:S03]  /*1e0a0*/  IMAD R3, R8, -0x60, RZ ;  /* 0xffffffa008037824 */ /* 0x000fc600078e02ff */
[----:B------:R-:W-:Y:S01]  /*1e0b0*/  @!P1 PRMT R12, RZ, 0x654, R12 ;  /* 0x00000654ff0c9816 */ /* 0x000fe2000000000c */
[----:B------:R-:W-:Y:S01]  /*1e0c0*/  IMAD R159, R206, -0x2, R3 ;  /* 0xfffffffece9f7824 */ /* 0x000fe200078e0203 */
[----:B------:R-:W-:-:S05]  /*1e0d0*/  IADD3 R162, R3, 0x1, R196 ;  /* 0x0000000103a27810 */ /* 0x000fca0007ffe0c4 */
[----:B------:R-:W-:Y:S02]  /*1e0e0*/  IMAD.IADD R13, R162, 0x1, -R197 ;  /* 0x00000001a20d7824 */ /* 0x000fe400078e0ac5 */
[----:B------:R-:W-:Y:S02]  /*1e0f0*/  IMAD R162, R201, 0x80, R213 ;  /* 0x00000080c9a27824 */ /* 0x000fe400078e02d5 */
[----:B------:R-:W-:-:S04]  /*1e100*/  IMAD R13, R206, -0x2, R13 ;  /* 0xfffffffece0d7824 */ /* 0x000fc800078e020d */
[C---:B------:R-:W-:Y:S02]  /*1e110*/  VIADD R166, R13.reuse, UR47 ;  /* 0x0000002f0da67c36 */ /* 0x040fe40008000000 */
[----:B------:R-:W-:Y:S02]  /*1e120*/  VIADD R165, R13, UR4 ;  /* 0x000000040da57c36 */ /* 0x000fe40008000000 */
[C---:B------:R-:W-:Y:S02]  /*1e130*/  IMAD.IADD R164, R162.reuse, 0x1, R166 ;  /* 0x00000001a2a47824 */ /* 0x040fe400078e02a6 */
[----:B------:R-:W-:Y:S01]  /*1e140*/  IMAD.IADD R163, R162, 0x1, R165 ;  /* 0x00000001a2a37824 */ /* 0x000fe200078e02a5 */
[----:B------:R-:W-:Y:S02]  /*1e150*/  WARPGROUP.DEPBAR.LE gsb0, 0x0 ;  /* 0x00008000000079c5 */ /* 0x000fe40000010000 */
[----:B------:R-:W-:-:S06]  /*1e160*/  WARPGROUP.ARRIVE ;  /* 0x00000000000079c5 */ /* 0x000fcc0000000000 */
[----:B------:R-:W-:Y:S03]  /*1e170*/  HGMMA.64x192x16.F32.BF16 R24, R168, gdesc[UR4].tnspB, R24, gsb0 ;  /* 0x42e00004a8187df0 */ /* 0x000fe60008001818 */
[----:B------:R-:W-:Y:S02]  /*1e180*/  WARPGROUP.DEPBAR.LE gsb0, 0x0 ;  /* 0x00008000000079c5 */ /* 0x000fe40000010000 */
[----:B------:R0:W-:Y:S01]  /*1e190*/  @!P1 SYNCS.ARRIVE.TRANS64.RED.A1T0 RZ, [R12+URZ], RZ ;  /* 0x000000ff0cff99a7 */ /* 0x0001e2000810043f */
[----:B-1234-:R-:W-:Y:S05]  /*1e1a0*/  @!P2 BRA `(.L_x_1576) ;  /* 0x000000000058a947 */ /* 0x01efea0003800000 */
[----:B------:R-:W-:Y:S01]  /*1e1b0*/  IADD3 R167, R162, R196, -R197 ;  /* 0x000000c4a2a77210 */ /* 0x000fe20007ffe8c5 */
[----:B------:R-:W-:Y:S03]  /*1e1c0*/  BSSY B1, `(.L_x_1577) ;  /* 0x0000011000017945 */ /* 0x000fe60003800000 */
[----:B------:R-:W-:-:S13]  /*1e1d0*/  ISETP.GT.AND P2, PT, R167, -0x1, PT ;  /* 0xffffffffa700780c */ /* 0x000fda0003f44270 */
[----:B------:R-:W-:Y:S05]  /*1e1e0*/  @P2 BRA `(.L_x_1578) ;  /* 0x0000000000202947 */ /* 0x000fea0003800000 */
[----:B------:R-:W-:Y:S01]  /*1e1f0*/  IMAD.U32 R168, RZ, RZ, UR39 ;  /* 0x00000027ffa87e24 */ /* 0x000fe2000f8e00ff */
[----:B------:R-:W-:-:S04]  /*1e200*/  LOP3.LUT R167, RZ, R167, RZ, 0x33, !PT ;  /* 0x000000a7ffa77212 */ /* 0x000fc800078e33ff */
[----:B------:R-:W-:-:S13]  /*1e210*/  ISETP.NE.AND P2, PT, R168, 0x1, PT ;  /* 0x00000001a800780c */ /* 0x000fda0003f45270 */
[----:B0-----:R-:W0:Y:S02]  /*1e220*/  @P2 LDC.64 R12, c[0x0][0x9e8] ;  /* 0x00027a00ff0c2b82 */ /* 0x001e240000000a00 */
[----:B0-----:R-:W-:-:S05]  /*1e230*/  @P2 IMAD.HI.U32 R12, R167, R12, RZ ;  /* 0x0000000ca70c2227 */ /* 0x001fca00078e00ff */
[----:B------:R-:W-:-:S04]  /*1e240*/  @P2 SHF.R.U32.HI R167, RZ, R13, R12 ;  /* 0x0000000dffa72219 */ /* 0x000fc8000001160c */
[----:B------:R-:W-:Y:S01]  /*1e250*/  LOP3.LUT R167, RZ, R167, RZ, 0x33, !PT ;  /* 0x000000a7ffa77212 */ /* 0x000fe200078e33ff */
[----:B------:R-:W-:Y:S06]  /*1e260*/  BRA `(.L_x_1579) ;  /* 0x0000000000187947 */ /* 0x000fec0003800000 */
.L_x_1578:
[----:B------:R-:W-:Y:S01]  /*1e270*/  IMAD.U32 R168, RZ, RZ, UR39 ;  /* 0x00000027ffa87e24 */ /* 0x000fe2000f8e00ff */
[----:B------:R-:W-:-:S04]  /*1e280*/  IADD3 R167, R162, R196, -R197 ;  /* 0x000000c4a2a77210 */ /* 0x000fc80007ffe8c5 */
[----:B------:R-:W-:-:S13]  /*1e290*/  ISETP.NE.AND P2, PT, R168, 0x1, PT ;  /* 0x00000001a800780c */ /* 0x000fda0003f45270 */
[----:B0-----:R-:W0:Y:S02]  /*1e2a0*/  @P2 LDC.64 R12, c[0x0][0x9e8] ;  /* 0x00027a00ff0c2b82 */ /* 0x001e240000000a00 */
[----:B0-----:R-:W-:-:S05]  /*1e2b0*/  @P2 IMAD.HI.U32 R12, R167, R12, RZ ;  /* 0x0000000ca70c2227 */ /* 0x001fca00078e00ff */
[----:B------:R-:W-:-:S07]  /*1e2c0*/  @P2 SHF.R.U32.HI R167, RZ, R13, R12 ;  /* 0x0000000dffa72219 */ /* 0x000fce000001160c */
.L_x_1579:
[----:B------:R-:W-:Y:S05]  /*1e2d0*/  BSYNC B1 ;  /* 0x0000000000017941 */ /* 0x000fea0003800000 */
.L_x_1577:
[----:B------:R-:W-:-:S05]  /*1e2e0*/  IMAD R167, R167, R168, R159 ;  /* 0x000000a8a7a77224 */ /* 0x000fca00078e029f */
[----:B------:R-:W-:Y:S02]  /*1e2f0*/  VIADDMNMX R164, R167, R168, R164, PT ;  /* 0x000000a8a7a47246 */ /* 0x000fe400038001a4 */
[----:B------:R-:W-:-:S07]  /*1e300*/  VIMNMX R163, R163, R167, !PT ;  /* 0x000000a7a3a37248 */ /* 0x000fce0007fe0100 */
.L_x_1576:
[C---:B------:R-:W-:Y:S02]  /*1e310*/  ISETP.GE.AND P2, PT, R3.reuse, 0x2, PT ;  /* 0x000000020300780c */ /* 0x040fe40003f46270 */
[----:B------:R-:W-:Y:S02]  /*1e320*/  ISETP.GE.AND P3, PT, R3, 0x9, PT ;  /* 0x000000090300780c */ /* 0x000fe40003f66270 */
[----:B------:R-:W-:Y:S02]  /*1e330*/  ISETP.GT.AND P5, PT, R163, 0x1, !P2 ;  /* 0x00000001a300780c */ /* 0x000fe400057a4270 */
[----:B------:R-:W-:Y:S02]  /*1e340*/  ISETP.GE.AND P6, PT, R3, 0xa, PT ;  /* 0x0000000a0300780c */ /* 0x000fe40003fc6270 */
[----:B------:R-:W-:Y:S02]  /*1e350*/  ISETP.GT.AND P4, PT, R163, 0x8, !P3 ;  /* 0x00000008a300780c */ /* 0x000fe40005f84270 */
[----:B------:R-:W-:-:S02]  /*1e360*/  ISETP.LT.OR P5, PT, R164, 0x2, P5 ;  /* 0x00000002a400780c */ /* 0x000fc40002fa1670 */
[----:B------:R-:W-:Y:S02]  /*1e370*/  ISETP.LT.OR P4, PT, R164, 0x9, P4 ;  /* 0x00000009a400780c */ /* 0x000fe40002781670 */
[----:B0-----:R-:W-:Y:S02]  /*1e380*/  FSEL R12, R4, -INF , !P5 ;  /* 0xff800000040c7808 */ /* 0x001fe40006800000 */
        /* <DEDUP_REMOVED lines=130> */
[----:B------:R-:W-:-:S13]  /*1ebb0*/  ISETP.GE.AND P6, PT, R224, 0x1, PT ;  /* 0x00000001e000780c */ /* 0x000fda0003fc6270 */
[----:B------:R-:W-:Y:S05]  /*1ebc0*/  @!P6 BRA `(.L_x_1580) ;  /* 0x00000000005ce947 */ /* 0x000fea0003800000 */
[----:B------:R-:W-:Y:S01]  /*1ebd0*/  ISETP.GT.AND P6, PT, R200, -0x1, PT ;  /* 0xffffffffc800780c */ /* 0x000fe20003fc4270 */
[----:B------:R-:W-:-:S12]  /*1ebe0*/  BSSY B1, `(.L_x_1581) ;  /* 0x0000012000017945 */ /* 0x000fd80003800000 */
[----:B------:R-:W-:Y:S05]  /*1ebf0*/  @P6 BRA `(.L_x_1582) ;  /* 0x0000000000286947 */ /* 0x000fea0003800000 */
[----:B------:R-:W-:Y:S02]  /*1ec00*/  IMAD.U32 R164, RZ, RZ, UR39 ;  /* 0x00000027ffa47e24 */ /* 0x000fe4000f8e00ff */
[----:B------:R-:W-:-:S03]  /*1ec10*/  VIADD R162, R162, 0x8 ;  /* 0x00000008a2a27836 */ /* 0x000fc60000000000 */
[----:B------:R-:W-:Y:S02]  /*1ec20*/  ISETP.NE.AND P6, PT, R164, 0x1, PT ;  /* 0x00000001a400780c */ /* 0x000fe40003fc5270 */
[----:B------:R-:W-:-:S04]  /*1ec30*/  IADD3 R162, R162, R196, -R197 ;  /* 0x000000c4a2a27210 */ /* 0x000fc80007ffe8c5 */
[----:B------:R-:W-:-:S07]  /*1ec40*/  LOP3.LUT R163, RZ, R162, RZ, 0x33, !PT ;  /* 0x000000a2ffa37212 */ /* 0x000fce00078e33ff */
[----:B------:R-:W0:Y:S02]  /*1ec50*/  @P6 LDC.64 R2, c[0x0][0x9e8] ;  /* 0x00027a00ff026b82 */ /* 0x000e240000000a00 */
[----:B0-----:R-:W-:-:S05]  /*1ec60*/  @P6 IMAD.HI.U32 R2, R163, R2, RZ ;  /* 0x00000002a3026227 */ /* 0x001fca00078e00ff */
[----:B------:R-:W-:-:S04]  /*1ec70*/  @P6 SHF.R.U32.HI R163, RZ, R3, R2 ;  /* 0x00000003ffa36219 */ /* 0x000fc80000011602 */
[----:B------:R-:W-:Y:S01]  /*1ec80*/  LOP3.LUT R2, RZ, R163, RZ, 0x33, !PT ;  /* 0x000000a3ff027212 */ /* 0x000fe200078e33ff */
[----:B------:R-:W-:Y:S06]  /*1ec90*/  BRA `(.L_x_1583) ;  /* 0x0000000000187947 */ /* 0x000fec0003800000 */
.L_x_1582:
[----:B------:R-:W-:-:S05]  /*1eca0*/  IMAD.U32 R164, RZ, RZ, UR39 ;  /* 0x00000027ffa47e24 */ /* 0x000fca000f8e00ff */
[----:B------:R-:W-:-:S13]  /*1ecb0*/  ISETP.NE.AND P6, PT, R164, 0x1, PT ;  /* 0x00000001a400780c */ /* 0x000fda0003fc5270 */
[----:B------:R-:W0:Y:S02]  /*1ecc0*/  @P6 LDC.64 R2, c[0x0][0x9e8] ;  /* 0x00027a00ff026b82 */ /* 0x000e240000000a00 */
[----:B0-----:R-:W-:-:S04]  /*1ecd0*/  @P6 IMAD.HI.U32 R4, R200, R2, RZ ;  /* 0x00000002c8046227 */ /* 0x001fc800078e00ff */
[----:B------:R-:W-:Y:S01]  /*1ece0*/  IMAD.MOV.U32 R2, RZ, RZ, R200 ;  /* 0x000000ffff027224 */ /* 0x000fe200078e00c8 */
[----:B------:R-:W-:-:S07]  /*1ecf0*/  @P6 SHF.R.U32.HI R2, RZ, R3, R4 ;  /* 0x00000003ff026219 */ /* 0x000fce0000011604 */
.L_x_1583:
[----:B------:R-:W-:Y:S05]  /*1ed00*/  BSYNC B1 ;  /* 0x0000000000017941 */ /* 0x000fea0003800000 */
.L_x_1581:
[----:B------:R-:W-:-:S05]  /*1ed10*/  IMAD R159, R2, R164, R159 ;  /* 0x000000a4029f7224 */ /* 0x000fca00078e029f */
[----:B------:R-:W-:Y:S02]  /*1ed20*/  VIADDMNMX R166, R159, R164, R166, PT ;  /* 0x000000a49fa67246 */ /* 0x000fe400038001a6 */
[----:B------:R-:W-:-:S07]  /*1ed30*/  VIMNMX R165, R165, R159, !PT ;  /* 0x0000009fa5a57248 */ /* 0x000fce0007fe0100 */
.L_x_1580:
[C---:B------:R-:W-:Y:S01]  /*1ed40*/  ISETP.GT.AND P2, PT, R165.reuse, 0x1, !P2 ;  /* 0x00000001a500780c */ /* 0x040fe20005744270 */
[----:B------:R-:W-:Y:S01]  /*1ed50*/  @!P1 VIADD R14, R14, 0x30860 ;  /* 0x000308600e0e9836 */ /* 0x000fe20000000000 */
[----:B------:R-:W-:Y:S02]  /*1ed60*/  LOP3.LUT P6, RZ, R16, 0x8000, RZ, 0xc0, !PT ;  /* 0x0000800010ff7812 */ /* 0x000fe400078cc0ff */
[----:B------:R-:W-:Y:S02]  /*1ed70*/  ISETP.LT.OR P2, PT, R166, 0x2, P2 ;  /* 0x00000002a600780c */ /* 0x000fe40001741670 */
[----:B------:R-:W-:Y:S02]  /*1ed80*/  ISETP.GT.AND P3, PT, R165, 0x8, !P3 ;  /* 0x00000008a500780c */ /* 0x000fe40005f64270 */
[----:B------:R-:W-:Y:S02]  /*1ed90*/  FSEL R2, R7, -INF , !P2 ;  /* 0xff80000007027808 */ /* 0x000fe40005000000 */
[----:B------:R-:W-:-:S02]  /*1eda0*/  LOP3.LUT P2, RZ, R16, 0x4, RZ, 0xc0, !PT ;  /* 0x0000000410ff7812 */ /* 0x000fc4000784c0ff */
[----:B------:R-:W-:Y:S02]  /*1edb0*/  ISETP.LT.OR P3, PT, R166, 0x9, P3 ;  /* 0x00000009a600780c */ /* 0x000fe40001f61670 */
[----:B------:R-:W-:Y:S02]  /*1edc0*/  ISETP.GT.AND P2, PT, R165, 0x9, !P2 ;  /* 0x00000009a500780c */ /* 0x000fe40005744270 */
[----:B------:R-:W-:Y:S02]  /*1edd0*/  FSEL R120, R120, -INF , !P3 ;  /* 0xff80000078787808 */ /* 0x000fe40005800000 */
[----:B------:R-:W-:Y:S02]  /*1ede0*/  ISETP.LT.OR P2, PT, R166, 0xa, P2 ;  /* 0x0000000aa600780c */ /* 0x000fe40001741670 */
[----:B------:R-:W-:Y:S02]  /*1edf0*/  LOP3.LUT P3, RZ, R16, 0x4000, RZ, 0xc0, !PT ;  /* 0x0000400010ff7812 */ /* 0x000fe4000786c0ff */
[----:B------:R-:W-:-:S02]  /*1ee00*/  FSEL R121, R121, -INF , !P2 ;  /* 0xff80000079797808 */ /* 0x000fc40005000000 */
[----:B------:R-:W-:Y:S02]  /*1ee10*/  LOP3.LUT P2, RZ, R16, 0x8, RZ, 0xc0, !PT ;  /* 0x0000000810ff7812 */ /* 0x000fe4000784c0ff */
[----:B------:R-:W-:Y:S02]  /*1ee20*/  FMNMX.FTZ R3, R13, R11, !PT ;  /* 0x0000000b0d037209 */ /* 0x000fe40007810000 */
[C---:B------:R-:W-:Y:S02]  /*1ee30*/  ISETP.GT.AND P2, PT, R165.reuse, 0x10, !P2 ;  /* 0x00000010a500780c */ /* 0x040fe40005744270 */
[----:B------:R-:W-:Y:S02]  /*1ee40*/  FMNMX.FTZ R3, R12, R3, !PT ;  /* 0x000000030c037209 */ /* 0x000fe40007810000 */
[----:B------:R-:W-:Y:S02]  /*1ee50*/  ISETP.LT.OR P2, PT, R166, 0x11, P2 ;  /* 0x00000011a600780c */ /* 0x000fe40001741670 */
[----:B------:R-:W-:-:S02]  /*1ee60*/  ISETP.GT.AND P4, PT, R165, 0x51, !P4 ;  /* 0x00000051a500780c */ /* 0x000fc40006784270 */
[----:B------:R-:W-:Y:S02]  /*1ee70*/  FSEL R124, R124, -INF , !P2 ;  /* 0xff8000007c7c7808 */ /* 0x000fe40005000000 */
[----:B------:R-:W-:Y:S02]  /*1ee80*/  LOP3.LUT P2, RZ, R16, 0x80000, RZ, 0xc0, !PT ;  /* 0x0008000010ff7812 */ /* 0x000fe4000784c0ff */
[C---:B------:R-:W-:Y:S02]  /*1ee90*/  ISETP.GT.AND P5, PT, R165.reuse, 0x58, !P5 ;  /* 0x00000058a500780c */ /* 0x040fe40006fa4270 */
[----:B------:R-:W-:Y:S02]  /*1eea0*/  ISETP.GT.AND P2, PT, R165, 0x11, !P2 ;  /* 0x00000011a500780c */ /* 0x000fe40005744270 */
[C---:B------:R-:W-:Y:S02]  /*1eeb0*/  ISETP.LT.OR P4, PT, R166.reuse, 0x52, P4 ;  /* 0x00000052a600780c */ /* 0x040fe40002781670 */
[----:B------:R-:W-:-:S02]  /*1eec0*/  ISETP.LT.OR P2, PT, R166, 0x12, P2 ;  /* 0x00000012a600780c */ /* 0x000fc40001741670 */
[----:B------:R-:W-:Y:S02]  /*1eed0*/  ISETP.LT.OR P5, PT, R166, 0x59, P5 ;  /* 0x00000059a600780c */ /* 0x000fe40002fa1670 */
[----:B------:R-:W-:Y:S02]  /*1eee0*/  FSEL R125, R125, -INF , !P2 ;  /* 0xff8000007d7d7808 */ /* 0x000fe40005000000 */
[----:B------:R-:W-:Y:S02]  /*1eef0*/  LOP3.LUT P2, RZ, R16, 0x40000, RZ, 0xc0, !PT ;  /* 0x0004000010ff7812 */ /* 0x000fe4000784c0ff */
[----:B------:R-:W-:Y:S02]  /*1ef00*/  FSEL R152, R152, -INF , !P4 ;  /* 0xff80000098987808 */ /* 0x000fe40006000000 */
[----:B------:R-:W-:Y:S02]  /*1ef10*/  ISETP.GT.AND P2, PT, R165, 0x18, !P2 ;  /* 0x00000018a500780c */ /* 0x000fe40005744270 */
[----:B------:R-:W-:-:S02]  /*1ef20*/  FSEL R156, R156, -INF , !P5 ;  /* 0xff8000009c9c7808 */ /* 0x000fc40006800000 */
        /* <DEDUP_REMOVED lines=69> */
[----:B------:R-:W-:-:S03]  /*1f380*/  ISETP.GT.AND P2, PT, R165, 0x48, !P2 ;  /* 0x00000048a500780c */ /* 0x000fc60005744270 */
[----:B------:R-:W0:Y:S01]  /*1f390*/  SHFL.BFLY PT, R0, R3, 0x2, 0x1f ;  /* 0x0c401f0003007f89 */ /* 0x000e2200000e0000 */
[----:B------:R-:W-:-:S04]  /*1f3a0*/  ISETP.LT.OR P2, PT, R166, 0x49, P2 ;  /* 0x00000049a600780c */ /* 0x000fc80001741670 */
[----:B------:R-:W-:Y:S02]  /*1f3b0*/  FSEL R149, R149, -INF , !P2 ;  /* 0xff80000095957808 */ /* 0x000fe40005000000 */
[----:B------:R-:W-:Y:S02]  /*1f3c0*/  ISETP.GT.AND P2, PT, R165, 0x49, !P6 ;  /* 0x00000049a500780c */ /* 0x000fe40007744270 */
[----:B------:R-:W-:Y:S02]  /*1f3d0*/  LOP3.LUT P6, RZ, R16, 0x2, RZ, 0xc0, !PT ;  /* 0x0000000210ff7812 */ /* 0x000fe400078cc0ff */
[----:B------:R-:W-:-:S04]  /*1f3e0*/  ISETP.LT.OR P2, PT, R166, 0x4a, P2 ;  /* 0x0000004aa600780c */ /* 0x000fc80001741670 */
[----:B------:R-:W-:Y:S02]  /*1f3f0*/  FSEL R150, R150, -INF , !P2 ;  /* 0xff80000096967808 */ /* 0x000fe40005000000 */
[----:B------:R-:W-:-:S04]  /*1f400*/  ISETP.GT.AND P2, PT, R165, 0x50, !P3 ;  /* 0x00000050a500780c */ /* 0x000fc80005f44270 */
[----:B------:R-:W-:Y:S02]  /*1f410*/  ISETP.LT.OR P2, PT, R166, 0x51, P2 ;  /* 0x00000051a600780c */ /* 0x000fe40001741670 */
[----:B0-----:R-:W-:Y:S02]  /*1f420*/  FMNMX.FTZ R162, R3, R0, !PT ;  /* 0x0000000003a27209 */ /* 0x001fe40007810000 */
[----:B------:R-:W-:Y:S02]  /*1f430*/  FSEL R154, R154, -INF , !P2 ;  /* 0xff8000009a9a7808 */ /* 0x000fe40005000000 */
[----:B------:R-:W-:Y:S01]  /*1f440*/  ISETP.GT.AND P2, PT, R165, RZ, !P6 ;  /* 0x000000ffa500720c */ /* 0x000fe20007744270 */
[----:B------:R-:W0:Y:S01]  /*1f450*/  SHFL.BFLY PT, R7, R162, 0x1, 0x1f ;  /* 0x0c201f00a2077f89 */ /* 0x000e2200000e0000 */
[----:B------:R-:W-:Y:S02]  /*1f460*/  LOP3.LUT P6, RZ, R16, 0x1, RZ, 0xc0, !PT ;  /* 0x0000000110ff7812 */ /* 0x000fe400078cc0ff */
[----:B------:R-:W-:-:S02]  /*1f470*/  ISETP.LT.OR P2, PT, R166, 0x1, P2 ;  /* 0x00000001a600780c */ /* 0x000fc40001741670 */
[----:B------:R-:W-:Y:S02]  /*1f480*/  ISETP.GT.AND P3, PT, R165, 0x59, !P6 ;  /* 0x00000059a500780c */ /* 0x000fe40007764270 */
[----:B------:R-:W-:Y:S02]  /*1f490*/  FSEL R15, R15, -INF , !P2 ;  /* 0xff8000000f0f7808 */ /* 0x000fe40005000000 */
[----:B------:R-:W-:Y:S02]  /*1f4a0*/  ISETP.LT.OR P3, PT, R166, 0x5a, P3 ;  /* 0x0000005aa600780c */ /* 0x000fe40001f61670 */
[----:B------:R-:W-:Y:S02]  /*1f4b0*/  FMNMX.FTZ R3, R15, R10, !PT ;  /* 0x0000000a0f037209 */ /* 0x000fe40007810000 */
[----:B------:R-:W-:Y:S02]  /*1f4c0*/  FSEL R158, R158, -INF , !P3 ;  /* 0xff8000009e9e7808 */ /* 0x000fe40005800000 */
[----:B------:R-:W-:-:S02]  /*1f4d0*/  FMNMX.FTZ R3, R2, R3, !PT ;  /* 0x0000000302037209 */ /* 0x000fc40007810000 */
[----:B0-----:R-:W-:Y:S01]  /*1f4e0*/  FMNMX.FTZ R4, R162, R7, !PT ;  /* 0x00000007a2047209 */ /* 0x001fe20007810000 */
[----:B------:R-:W-:Y:S01]  /*1f4f0*/  IMAD.U32 R7, RZ, RZ, UR38 ;  /* 0x00000026ff077e24 */ /* 0x000fe2000f8e00ff */
[----:B------:R-:W-:Y:S02]  /*1f500*/  FMNMX.FTZ R162, R120, R3, !PT ;  /* 0x0000000378a27209 */ /* 0x000fe40007810000 */
[C---:B------:R-:W-:Y:S01]  /*1f510*/  FSETP.NEU.FTZ.AND P2, PT, R4.reuse, -INF , PT ;  /* 0xff8000000400780b */ /* 0x040fe20003f5d000 */
[----:B------:R-:W-:Y:S01]  /*1f520*/  FMUL.FTZ R0, R4, R7 ;  /* 0x0000000704007220 */ /* 0x000fe20000410000 */
[----:B------:R-:W-:-:S04]  /*1f530*/  FMNMX.FTZ R3, R121, R162, !PT ;  /* 0x000000a279037209 */ /* 0x000fc80007810000 */
        /* <DEDUP_REMOVED lines=13> */
[-CC-:B------:R-:W-:Y:S01]  /*1f610*/  FFMA.FTZ R127, R144, R7.reuse, -R0.reuse ;  /* 0x00000007907f7223 */ /* 0x180fe20000010800 */
[----:B------:R-:W-:Y:S01]  /*1f620*/  FMNMX.FTZ R3, R129, R20, !PT ;  /* 0x0000001481037209 */ /* 0x000fe20007810000 */
[-CC-:B------:R-:W-:Y:S01]  /*1f630*/  FFMA.FTZ R12, R12, R7.reuse, -R0.reuse ;  /* 0x000000070c0c7223 */ /* 0x180fe20000010800 */
[----:B------:R-:W-:Y:S01]  /*1f640*/  FSEL R144, R4, RZ, P2 ;  /* 0x000000ff04907208 */ /* 0x000fe20001000000 */
[--C-:B------:R-:W-:Y:S01]  /*1f650*/  FFMA.FTZ R180, R132, R7, -R0.reuse ;  /* 0x0000000784b47223 */ /* 0x100fe20000010800 */
[----:B------:R-:W-:Y:S01]  /*1f660*/  FMNMX.FTZ R20, R130, R3, !PT ;  /* 0x0000000382147209 */ /* 0x000fe20007810000 */
[-CC-:B------:R-:W-:Y:S01]  /*1f670*/  FFMA.FTZ R178, R143, R7.reuse, -R0.reuse ;  /* 0x000000078fb27223 */ /* 0x180fe20000010800 */
[-CC-:B------:R-:W-:Y:S01]  /*1f680*/  FFMA.FTZ R172, R147, R7.reuse, -R0.reuse ;  /* 0x0000000793ac7223 */ /* 0x180fe20000010800 */
[----:B------:R-:W-:Y:S01]  /*1f690*/  FADD.FTZ R144, -R144, R11 ;  /* 0x0000000b90907221 */ /* 0x000fe20000010100 */
[----:B------:R-:W-:Y:S01]  /*1f6a0*/  FMNMX.FTZ R3, R131, R20, !PT ;  /* 0x0000001483037209 */ /* 0x000fe20007810000 */
[-CC-:B------:R-:W-:Y:S01]  /*1f6b0*/  FFMA.FTZ R132, R148, R7.reuse, -R0.reuse ;  /* 0x0000000794847223 */ /* 0x180fe20000010800 */
[----:B------:R0:W-:Y:S01]  /*1f6c0*/  MUFU.EX2 R20, R123 ;  /* 0x0000007b00147308 */ /* 0x0001e20000000800 */
        /* <DEDUP_REMOVED lines=8> */
[----:B0-----:R-:W-:Y:S01]  /*1f750*/  FFMA.FTZ R123, R137, R7, -R0 ;  /* 0x00000007897b7223 */ /* 0x001fe20000010800 */
[----:B------:R-:W-:-:S04]  /*1f760*/  FMNMX.FTZ R3, R135, R122, !PT ;  /* 0x0000007a87037209 */ /* 0x000fc80007810000 */
[----:B------:R-:W-:Y:S02]  /*1f770*/  FMNMX.FTZ R122, R140, R3, !PT ;  /* 0x000000038c7a7209 */ /* 0x000fe40007810000 */
[----:B------:R-:W-:Y:S02]  /*1f780*/  MUFU.EX2 R12, R12 ;  /* 0x0000000c000c7308 */ /* 0x000fe40000000800 */
[----:B------:R-:W-:-:S04]  /*1f790*/  FMNMX.FTZ R3, R141, R122, !PT ;  /* 0x0000007a8d037209 */ /* 0x000fc80007810000 */
[----:B------:R-:W-:Y:S02]  /*1f7a0*/  FMNMX.FTZ R122, R142, R3, !PT ;  /* 0x000000038e7a7209 */ /* 0x000fe40007810000 */
[----:B------:R-:W-:Y:S02]  /*1f7b0*/  MUFU.EX2 R190, R190 ;  /* 0x000000be00be7308 */ /* 0x000fe40000000800 */
[----:B------:R-:W-:Y:S01]  /*1f7c0*/  FMNMX.FTZ R3, R145, R122, !PT ;  /* 0x0000007a91037209 */ /* 0x000fe20007810000 */
[-CC-:B------:R-:W-:Y:S01]  /*1f7d0*/  FFMA.FTZ R122, R133, R7.reuse, -R0.reuse ;  /* 0x00000007857a7223 */ /* 0x180fe20000010800 */
[--C-:B------:R-:W-:Y:S02]  /*1f7e0*/  FFMA.FTZ R133, R153, R7, -R0.reuse ;  /* 0x0000000799857223 */ /* 0x100fe40000010800 */
[----:B------:R-:W-:Y:S02]  /*1f7f0*/  FMNMX.FTZ R126, R146, R3, !PT ;  /* 0x00000003927e7209 */ /* 0x000fe40007810000 */
[----:B------:R-:W-:Y:S02]  /*1f800*/  MUFU.EX2 R13, R13 ;  /* 0x0000000d000d7308 */ /* 0x000fe40000000800 */
[----:B------:R-:W-:Y:S01]  /*1f810*/  FMNMX.FTZ R3, R149, R126, !PT ;  /* 0x0000007e95037209 */ /* 0x000fe20007810000 */
[----:B------:R-:W-:-:S03]  /*1f820*/  FFMA.FTZ R126, R139, R7, -R0 ;  /* 0x000000078b7e7223 */ /* 0x000fc60000010800 */
[----:B------:R-:W-:Y:S02]  /*1f830*/  FMNMX.FTZ R3, R150, R3, !PT ;  /* 0x0000000396037209 */ /* 0x000fe40007810000 */
[----:B------:R-:W-:Y:S02]  /*1f840*/  MUFU.EX2 R184, R184 ;  /* 0x000000b800b87308 */ /* 0x000fe40000000800 */
[----:B------:R-:W-:-:S04]  /*1f850*/  FMNMX.FTZ R3, R154, R3, !PT ;  /* 0x000000039a037209 */ /* 0x000fc80007810000 */
[----:B------:R-:W-:Y:S02]  /*1f860*/  FMNMX.FTZ R3, R152, R3, !PT ;  /* 0x0000000398037209 */ /* 0x000fe40007810000 */
[----:B------:R-:W-:Y:S02]  /*1f870*/  MUFU.EX2 R186, R186 ;  /* 0x000000ba00ba7308 */ /* 0x000fe40000000800 */
[----:B------:R-:W-:-:S04]  /*1f880*/  FMNMX.FTZ R3, R156, R3, !PT ;  /* 0x000000039c037209 */ /* 0x000fc80007810000 */
[----:B------:R-:W-:Y:S02]  /*1f890*/  FMNMX.FTZ R3, R158, R3, !PT ;  /* 0x000000039e037209 */ /* 0x000fe40007810000 */
[----:B------:R-:W-:Y:S03]  /*1f8a0*/  MUFU.EX2 R21, R21 ;  /* 0x0000001500157308 */ /* 0x000fe60000000800 */
[----:B------:R-:W0:Y:S05]  /*1f8b0*/  SHFL.BFLY PT, R136, R3, 0x2, 0x1f ;  /* 0x0c401f0003887f89 */ /* 0x000e2a00000e0000 */
[----:B------:R-:W-:Y:S08]  /*1f8c0*/  MUFU.EX2 R180, R180 ;  /* 0x000000b400b47308 */ /* 0x000ff00000000800 */
[----:B------:R-:W-:Y:S08]  /*1f8d0*/  MUFU.EX2 R122, R122 ;  /* 0x0000007a007a7308 */ /* 0x000ff00000000800 */
[----:B------:R-:W-:Y:S01]  /*1f8e0*/  MUFU.EX2 R182, R182 ;  /* 0x000000b600b67308 */ /* 0x000fe20000000800 */
[----:B0-----:R-:W-:Y:S01]  /*1f8f0*/  FMNMX.FTZ R137, R3, R136, !PT ;  /* 0x0000008803897209 */ /* 0x001fe20007810000 */
[----:B------:R-:W-:-:S04]  /*1f900*/  FFMA.FTZ R136, R157, R7, -R0 ;  /* 0x000000079d887223 */ /* 0x000fc80000010800 */
[----:B------:R-:W0:Y:S02]  /*1f910*/  SHFL.BFLY PT, R138, R137, 0x1, 0x1f ;  /* 0x0c201f00898a7f89 */ /* 0x000e2400000e0000 */
[----:B------:R-:W1:Y:S08]  /*1f920*/  MUFU.EX2 R0, R144 ;  /* 0x0000009000007308 */ /* 0x000e700000000800 */
[----:B------:R-:W-:Y:S08]  /*1f930*/  MUFU.EX2 R123, R123 ;  /* 0x0000007b007b7308 */ /* 0x000ff00000000800 */
[----:B------:R-:W-:Y:S01]  /*1f940*/  MUFU.EX2 R176, R176 ;  /* 0x000000b000b07308 */ /* 0x000fe20000000800 */
[----:B0-----:R-:W-:-:S07]  /*1f950*/  FMNMX.FTZ R3, R137, R138, !PT ;  /* 0x0000008a89037209 */ /* 0x001fce0007810000 */
[----:B------:R-:W-:Y:S01]  /*1f960*/  MUFU.EX2 R126, R126 ;  /* 0x0000007e007e7308 */ /* 0x000fe20000000800 */
[C---:B------:R-:W-:Y:S01]  /*1f970*/  FSETP.NEU.FTZ.AND P2, PT, R3.reuse, -INF , PT ;  /* 0xff8000000300780b */ /* 0x040fe20003f5d000 */
[----:B------:R-:W-:-:S06]  /*1f980*/  FMUL.FTZ R138, R3, R7 ;  /* 0x00000007038a7220 */ /* 0x000fcc0000410000 */
[----:B------:R-:W-:Y:S01]  /*1f990*/  MUFU.EX2 R178, R178 ;  /* 0x000000b200b27308 */ /* 0x000fe20000000800 */
[----:B------:R-:W-:-:S05]  /*1f9a0*/  FSEL R138, R138, RZ, P2 ;  /* 0x000000ff8a8a7208 */ /* 0x000fca0001000000 */
[-CC-:B------:R-:W-:Y:S01]  /*1f9b0*/  FFMA.FTZ R185, R124, R7.reuse, -R138.reuse ;  /* 0x000000077cb97223 */ /* 0x180fe2000001088a */
[-CC-:B------:R-:W-:Y:S01]  /*1f9c0*/  FFMA.FTZ R124, R129, R7.reuse, -R138.reuse ;  /* 0x00000007817c7223 */ /* 0x180fe2000001088a */
[----:B------:R-:W-:Y:S01]  /*1f9d0*/  FSEL R129, R3, RZ, P2 ;  /* 0x000000ff03817208 */ /* 0x000fe20001000000 */
[-CC-:B------:R-:W-:Y:S01]  /*1f9e0*/  FFMA.FTZ R189, R15, R7.reuse, -R138.reuse ;  /* 0x000000070fbd7223 */ /* 0x180fe2000001088a */
[-CC-:B------:R-:W-:Y:S01]  /*1f9f0*/  FFMA.FTZ R15, R2, R7.reuse, -R138.reuse ;  /* 0x00000007020f7223 */ /* 0x180fe2000001088a */
[-CC-:B------:R-:W-:Y:S01]  /*1fa00*/  FFMA.FTZ R191, R120, R7.reuse, -R138.reuse ;  /* 0x0000000778bf7223 */ /* 0x180fe2000001088a */
[-C--:B------:R-:W-:Y:S01]  /*1fa10*/  FFMA.FTZ R120, R121, R7.reuse, -R138 ;  /* 0x0000000779787223 */ /* 0x080fe2000001088a */
[----:B------:R-:W-:Y:S01]  /*1fa20*/  FADD.FTZ R2, -R129, R10 ;  /* 0x0000000a81027221 */ /* 0x000fe20000010100 */
[----:B-1---5:R-:W-:Y:S01]  /*1fa30*/  FFMA.FTZ R129, R0, R6, R188 ;  /* 0x0000000600817223 */ /* 0x022fe200000100bc */
[----:B------:R-:W-:Y:S01]  /*1fa40*/  MUFU.EX2 R189, R189 ;  /* 0x000000bd00bd7308 */ /* 0x000fe20000000800 */
[-CC-:B------:R-:W-:Y:S01]  /*1fa50*/  FFMA.FTZ R121, R125, R7.reuse, -R138.reuse ;  /* 0x000000077d797223 */ /* 0x180fe2000001088a */
[-C--:B------:R-:W-:Y:S01]  /*1fa60*/  FMUL.FTZ R2, R2, R7.reuse ;  /* 0x0000000702027220 */ /* 0x080fe20000410000 */
[----:B------:R-:W-:Y:S01]  /*1fa70*/  FADD.FTZ R129, R12, R129 ;  /* 0x000000810c817221 */ /* 0x000fe20000010000 */
[-CC-:B------:R-:W-:Y:S01]  /*1fa80*/  FFMA.FTZ R187, R128, R7.reuse, -R138.reuse ;  /* 0x0000000780bb7223 */ /* 0x180fe2000001088a */
[-CC-:B------:R-:W-:Y:S01]  /*1fa90*/  FFMA.FTZ R181, R130, R7.reuse, -R138.reuse ;  /* 0x0000000782b57223 */ /* 0x180fe2000001088a */
[-CC-:B------:R-:W-:Y:S01]  /*1faa0*/  FFMA.FTZ R125, R131, R7.reuse, -R138.reuse ;  /* 0x00000007837d7223 */ /* 0x180fe2000001088a */
[----:B------:R-:W-:Y:S01]  /*1fab0*/  FADD.FTZ R6, R190, R129 ;  /* 0x00000081be067221 */ /* 0x000fe20000010000 */
[----:B------:R-:W0:Y:S01]  /*1fac0*/  MUFU.EX2 R2, R2 ;  /* 0x0000000200027308 */ /* 0x000e220000000800 */
[-CC-:B------:R-:W-:Y:S01]  /*1fad0*/  FFMA.FTZ R183, R134, R7.reuse, -R138.reuse ;  /* 0x0000000786b77223 */ /* 0x180fe2000001088a */
[-C--:B------:R-:W-:Y:S01]  /*1fae0*/  FFMA.FTZ R159, R159, R7.reuse, -R138 ;  /* 0x000000079f9f7223 */ /* 0x080fe2000001088a */
[----:B------:R-:W-:Y:S01]  /*1faf0*/  FADD.FTZ R129, R13, R6 ;  /* 0x000000060d817221 */ /* 0x000fe20000010000 */
[-CC-:B------:R-:W-:Y:S01]  /*1fb00*/  FFMA.FTZ R177, R135, R7.reuse, -R138.reuse ;  /* 0x0000000787b17223 */ /* 0x180fe2000001088a */
[-CC-:B------:R-:W-:Y:S01]  /*1fb10*/  FFMA.FTZ R128, R140, R7.reuse, -R138.reuse ;  /* 0x000000078c807223 */ /* 0x180fe2000001088a */
[-C--:B------:R-:W-:Y:S01]  /*1fb20*/  FFMA.FTZ R179, R141, R7.reuse, -R138 ;  /* 0x000000078db37223 */ /* 0x080fe2000001088a */
[----:B------:R-:W-:Y:S01]  /*1fb30*/  FADD.FTZ R129, R184, R129 ;  /* 0x00000081b8817221 */ /* 0x000fe20000010000 */
[----:B------:R-:W1:Y:S01]  /*1fb40*/  MUFU.EX2 R15, R15 ;  /* 0x0000000f000f7308 */ /* 0x000e620000000800 */
[----:B------:R-:W-:Y:S01]  /*1fb50*/  @!P1 PRMT R134, RZ, 0x654, R14 ;  /* 0x00000654ff869816 */ /* 0x000fe2000000000e */
[-CC-:B------:R-:W-:Y:S01]  /*1fb60*/  FFMA.FTZ R173, R145, R7.reuse, -R138.reuse ;  /* 0x0000000791ad7223 */ /* 0x180fe2000001088a */
[----:B------:R-:W-:Y:S01]  /*1fb70*/  FADD.FTZ R129, R20, R129 ;  /* 0x0000008114817221 */ /* 0x000fe20000010000 */
[--C-:B------:R-:W-:Y:S01]  /*1fb80*/  FFMA.FTZ R14, R146, R7, -R138.reuse ;  /* 0x00000007920e7223 */ /* 0x100fe2000001088a */
[----:B------:R2:W-:Y:S01]  /*1fb90*/  @!P1 SYNCS.ARRIVE.TRANS64.RED.A1T0 RZ, [R134+URZ], RZ ;  /* 0x000000ff86ff99a7 */ /* 0x0005e2000810043f */
[----:B------:R-:W-:Y:S01]  /*1fba0*/  F2FP.BF16.F32.PACK_AB R190, R13, R190 ;  /* 0x000000be0dbe723e */ /* 0x000fe200000010ff */
[----:B------:R-:W-:Y:S01]  /*1fbb0*/  FADD.FTZ R130, R186, R129 ;  /* 0x00000081ba827221 */ /* 0x000fe20000010000 */
[----:B------:R-:W3:Y:S01]  /*1fbc0*/  MUFU.EX2 R191, R191 ;  /* 0x000000bf00bf7308 */ /* 0x000ee20000000800 */
[----:B0-----:R-:W-:Y:S01]  /*1fbd0*/  FFMA.FTZ R6, R2, R5, R189 ;  /* 0x0000000502067223 */ /* 0x001fe200000100bd */
[-C--:B------:R-:W-:Y:S01]  /*1fbe0*/  FFMA.FTZ R5, R142, R7.reuse, -R138 ;  /* 0x000000078e057223 */ /* 0x080fe2000001088a */
[----:B------:R-:W-:Y:S01]  /*1fbf0*/  FADD.FTZ R131, R21, R130 ;  /* 0x0000008215837221 */ /* 0x000fe20000010000 */
[-CC-:B------:R-:W-:Y:S01]  /*1fc00*/  FFMA.FTZ R175, R149, R7.reuse, -R138.reuse ;  /* 0x0000000795af7223 */ /* 0x180fe2000001088a */
[----:B------:R-:W-:Y:S01]  /*1fc10*/  F2FP.BF16.F32.PACK_AB R188, R12, R188 ;  /* 0x000000bc0cbc723e */ /* 0x000fe200000010ff */
[-C--:B------:R-:W-:Y:S01]  /*1fc20*/  FFMA.FTZ R169, R154, R7.reuse, -R138 ;  /* 0x000000079aa97223 */ /* 0x080fe2000001088a */
[----:B------:R-:W-:Y:S01]  /*1fc30*/  FADD.FTZ R131, R180, R131 ;  /* 0x00000083b4837221 */ /* 0x000fe20000010000 */
[----:B------:R-:W0:Y:S01]  /*1fc40*/  MUFU.EX2 R120, R120 ;  /* 0x0000007800787308 */ /* 0x000e220000000800 */
[----:B-1----:R-:W-:Y:S01]  /*1fc50*/  FADD.FTZ R6, R15, R6 ;  /* 0x000000060f067221 */ /* 0x002fe20000010000 */
[-CC-:B------:R-:W-:Y:S01]  /*1fc60*/  FFMA.FTZ R152, R152, R7.reuse, -R138.reuse ;  /* 0x0000000798987223 */ /* 0x180fe2000001088a */
[----:B------:R-:W-:Y:S01]  /*1fc70*/  FADD.FTZ R131, R122, R131 ;  /* 0x000000837a837221 */ /* 0x000fe20000010000 */
[----:B------:R-:W-:Y:S01]  /*1fc80*/  F2FP.BF16.F32.PACK_AB R186, R21, R186 ;  /* 0x000000ba15ba723e */ /* 0x000fe200000010ff */
[----:B------:R-:W-:Y:S01]  /*1fc90*/  FFMA.FTZ R156, R156, R7, -R138 ;  /* 0x000000079c9c7223 */ /* 0x000fe2000001088a */
[----:B------:R-:W-:Y:S01]  /*1fca0*/  ISETP.GT.AND P2, PT, R8, R211, PT ;  /* 0x000000d30800720c */ /* 0x000fe20003f44270 */
[----:B------:R-:W-:Y:S01]  /*1fcb0*/  FADD.FTZ R130, R182, R131 ;  /* 0x00000083b6827221 */ /* 0x000fe20000010000 */
[----:B------:R-:W1:Y:S01]  /*1fcc0*/  MUFU.EX2 R185, R185 ;  /* 0x000000b900b97308 */ /* 0x000e620000000800 */
[----:B---3--:R-:W-:Y:S01]  /*1fcd0*/  FADD.FTZ R129, R191, R6 ;  /* 0x00000006bf817221 */ /* 0x008fe20000010000 */
[----:B------:R-:W-:Y:S01]  /*1fce0*/  F2FP.BF16.F32.PACK_AB R184, R20, R184 ;  /* 0x000000b814b8723e */ /* 0x000fe200000010ff */
[C---:B------:R-:W-:Y:S01]  /*1fcf0*/  FADD.FTZ R131, R123.reuse, R130 ;  /* 0x000000827b837221 */ /* 0x040fe20000010000 */
[-CC-:B------:R-:W-:Y:S01]  /*1fd00*/  FFMA.FTZ R130, R150, R7.reuse, -R138.reuse ;  /* 0x0000000796827223 */ /* 0x180fe2000001088a */
[----:B------:R-:W-:Y:S01]  /*1fd10*/  FFMA.FTZ R138, R158, R7, -R138 ;  /* 0x000000079e8a7223 */ /* 0x000fe2000001088a */
[----:B------:R-:W-:Y:S01]  /*1fd20*/  F2FP.BF16.F32.PACK_AB R180, R122, R180 ;  /* 0x000000b47ab4723e */ /* 0x000fe200000010ff */
[----:B------:R-:W-:Y:S01]  /*1fd30*/  FADD.FTZ R131, R176, R131 ;  /* 0x00000083b0837221 */ /* 0x000fe20000010000 */
[----:B------:R-:W3:Y:S01]  /*1fd40*/  MUFU.EX2 R121, R121 ;  /* 0x0000007900797308 */ /* 0x000ee20000000800 */
[----:B0-----:R-:W-:Y:S01]  /*1fd50*/  FADD.FTZ R6, R120, R129 ;  /* 0x0000008178067221 */ /* 0x001fe20000010000 */
[----:B------:R-:W-:Y:S01]  /*1fd60*/  F2FP.BF16.F32.PACK_AB R182, R123, R182 ;  /* 0x000000b67bb6723e */ /* 0x000fe200000010ff */
[C---:B------:R-:W-:Y:S01]  /*1fd70*/  FADD.FTZ R131, R126.reuse, R131 ;  /* 0x000000837e837221 */ /* 0x040fe20000010000 */
[----:B------:R-:W-:Y:S01]  /*1fd80*/  F2FP.BF16.F32.PACK_AB R176, R126, R176 ;  /* 0x000000b07eb0723e */ /* 0x000fe200000010ff */
[----:B------:R-:W-:Y:S01]  /*1fd90*/  VIADD R8, R8, 0xffffffff ;  /* 0xffffffff08087836 */ /* 0x000fe20000000000 */
[----:B------:R-:W-:Y:S01]  /*1fda0*/  F2FP.BF16.F32.PACK_AB R189, R15, R189 ;  /* 0x000000bd0fbd723e */ /* 0x000fe200000010ff */
[----:B--2---:R-:W-:Y:S01]  /*1fdb0*/  FADD.FTZ R134, R178, R131 ;  /* 0x00000083b2867221 */ /* 0x004fe20000010000 */
[----:B------:R-:W0:Y:S01]  /*1fdc0*/  MUFU.EX2 R187, R187 ;  /* 0x000000bb00bb7308 */ /* 0x000e220000000800 */
[----:B-1----:R-:W-:Y:S01]  /*1fdd0*/  FADD.FTZ R6, R185, R6 ;  /* 0x00000006b9067221 */ /* 0x002fe20000010000 */
[----:B------:R-:W-:-:S06]  /*1fde0*/  F2FP.BF16.F32.PACK_AB R191, R120, R191 ;  /* 0x000000bf78bf723e */ /* 0x000fcc00000010ff */
[----:B------:R-:W1:Y:S01]  /*1fdf0*/  MUFU.EX2 R124, R124 ;  /* 0x0000007c007c7308 */ /* 0x000e620000000800 */
[C---:B---3--:R-:W-:Y:S01]  /*1fe00*/  FADD.FTZ R6, R121.reuse, R6 ;  /* 0x0000000679067221 */ /* 0x048fe20000010000 */
        /* <DEDUP_REMOVED lines=17> */
[C---:B0-----:R-:W-:Y:S01]  /*1ff20*/  FADD.FTZ R6, R10.reuse, R129 ;  /* 0x000000810a067221 */ /* 0x041fe20000010000 */
[----:B------:R-:W-:Y:S01]  /*1ff30*/  F2FP.BF16.F32.PACK_AB R183, R10, R183 ;  /* 0x000000b70ab7723e */ /* 0x000fe200000010ff */
[----:B------:R-:W-:-:S05]  /*1ff40*/  IMAD.MOV.U32 R10, RZ, RZ, R3 ;  /* 0x000000ffff0a7224 */ /* 0x000fca00078e0003 */
        /* <DEDUP_REMOVED lines=39> */
[----:B------:R-:W-:Y:S01]  /*201c0*/  F2FP.BF16.F32.PACK_AB R175, R130, R175 ;  /* 0x000000af82af723e */ /* 0x000fe200000010ff */
[----:B------:R-:W-:-:S05]  /*201d0*/  IMAD.MOV.U32 R13, RZ, RZ, R23 ;  /* 0x000000ffff0d7224 */ /* 0x000fca00078e0017 */
        /* <DEDUP_REMOVED lines=9> */
[----:B------:R-:W-:Y:S01]  /*20270*/  IMAD.MOV.U32 R11, RZ, RZ, R4 ;  /* 0x000000ffff0b7224 */ /* 0x000fe200078e0004 */
[----:B------:R-:W-:Y:S06]  /*20280*/  @P2 BRA `(.L_x_1584) ;  /* 0xffffffc400782947 */ /* 0x000fec000383ffff */
.L_x_1565:
[----:B------:R-:W-:Y:S05]  /*20290*/  BSYNC B0 ;  /* 0x0000000000007941 */ /* 0x000fea0003800000 */
.L_x_1564:
        /* <DEDUP_REMOVED lines=99> */
.L_x_1585:
[----:B------:R-:W-:Y:S01]  /*208d0*/  IMAD R13, R23, 0x8, R17 ;  /* 0x00000008170d7824 */ /* 0x000fe200078e0211 */
[----:B------:R-:W-:-:S04]  /*208e0*/  SHF.L.U32 R0, R194, 0x1f, RZ ;  /* 0x0000001fc2007819 */ /* 0x000fc800000006ff */
[----:B------:R0:W1:Y:S01]  /*208f0*/  SYNCS.PHASECHK.TRANS64.TRYWAIT P2, [R13+URZ+0x30850], R0 ;  /* 0x030850000d0075a7 */ /* 0x000062000804017f */
[----:B------:R-:W-:Y:S05]  /*20900*/  @!P0 BRA `(.L_x_1586) ;  /* 0x0000000000048947 */ /* 0x000fea0003800000 */
[----:B------:R-:W-:Y:S01]  /*20910*/  BPT.TRAP 0x1 ;  /* 0x000000040000795c */ /* 0x000fe20000300000 */
.L_x_1586:
        /* <DEDUP_REMOVED lines=9> */
.L_x_1588:
[----:B------:R-:W-:Y:S05]  /*209b0*/  BSYNC B0 ;  /* 0x0000000000007941 */ /* 0x000fea0003800000 */
.L_x_1587:
[----:B------:R-:W-:Y:S01]  /*209c0*/  IMAD.MOV.U32 R9, RZ, RZ, 0x40000040 ;  /* 0x40000040ff097424 */ /* 0x000fe200078e00ff */
[C---:B------:R-:W-:Y:S01]  /*209d0*/  R2UR UR6, R8.reuse ;  /* 0x00000000080672ca */ /* 0x040fe200000e0000 */
[----:B------:R-:W-:Y:S01]  /*209e0*/  WARPGROUP.ARRIVE ;  /* 0x00000000000079c5 */ /* 0x000fe20000000000 */
[----:B------:R-:W-:Y:S01]  /*209f0*/  VIADD R10, R8, 0x80 ;  /* 0x00000080080a7836 */ /* 0x000fe20000000000 */
[----:B01----:R-:W0:Y:S01]  /*20a00*/  SHFL.BFLY PT, R0, R5, 0x2, 0x1f ;  /* 0x0c401f0005007f89 */ /* 0x003e2200000e0000 */
[----:B------:R-:W-:Y:S01]  /*20a10*/  R2UR UR7, R9 ;  /* 0x00000000090772ca */ /* 0x000fe200000e0000 */
[----:B------:R-:W-:Y:S02]  /*20a20*/  IMAD.MOV.U32 R11, RZ, RZ, 0x40000040 ;  /* 0x40000040ff0b7424 */ /* 0x000fe400078e00ff */
[----:B------:R-:W-:Y:S02]  /*20a30*/  IMAD.MOV.U32 R9, RZ, RZ, 0x40000040 ;  /* 0x40000040ff097424 */ /* 0x000fe400078e00ff */
[----:B------:R-:W-:-:S02]  /*20a40*/  VIADD R23, R23, 0x1 ;  /* 0x0000000117177836 */ /* 0x000fc40000000000 */
[----:B------:R-:W-:-:S03]  /*20a50*/  VIADD R219, R219, 0x1 ;  /* 0x00000001dbdb7836 */ /* 0x000fc60000000000 */
[----:B------:R-:W-:-:S03]  /*20a60*/  ISETP.NE.AND P2, PT, R23, 0x2, PT ;  /* 0x000000021700780c */ /* 0x000fc60003f45270 */
[----:B------:R-:W-:Y:S01]  /*20a70*/  HGMMA.64x192x16.F32.BF16 R24, R188, gdesc[UR4].tnspB, R24, gsb0 ;  /* 0x42e00004bc187df0 */ /* 0x000fe20008001818 */
[----:B------:R-:W-:Y:S01]  /*20a80*/  R2UR UR6, R10 ;  /* 0x000000000a0672ca */ /* 0x000fe200000e0000 */
[----:B------:R-:W-:Y:S01]  /*20a90*/  VIADD R10, R8, 0x100 ;  /* 0x00000100080a7836 */ /* 0x000fe20000000000 */
[----:B------:R-:W-:Y:S01]  /*20aa0*/  R2UR UR7, R11 ;  /* 0x000000000b0772ca */ /* 0x000fe200000e0000 */
[----:B------:R-:W-:Y:S01]  /*20ab0*/  IMAD.MOV.U32 R11, RZ, RZ, 0x40000040 ;  /* 0x40000040ff0b7424 */ /* 0x000fe200078e00ff */
[----:B------:R-:W-:Y:S01]  /*20ac0*/  SEL R23, R23, RZ, P2 ;  /* 0x000000ff17177207 */ /* 0x000fe20001000000 */
[----:B0-----:R-:W-:Y:S01]  /*20ad0*/  FADD.FTZ R2, R0, R5 ;  /* 0x0000000500027221 */ /* 0x001fe20000010000 */
[----:B------:R-:W-:-:S04]  /*20ae0*/  SEL R5, RZ, 0x1, P2 ;  /* 0x00000001ff057807 */ /* 0x000fc80001000000 */
[----:B------:R-:W-:Y:S01]  /*20af0*/  LOP3.LUT R194, R194, R5, RZ, 0x3c, !PT ;  /* 0x00000005c2c27212 */ /* 0x000fe200078e3cff */
[----:B------:R-:W-:Y:S01]  /*20b00*/  IMAD.MOV.U32 R5, RZ, RZ, RZ ;  /* 0x000000ffff057224 */ /* 0x000fe200078e00ff */
[----:B------:R-:W-:Y:S02]  /*20b10*/  WARPGROUP.DEPBAR.LE gsb0, 0x0 ;  /* 0x00008000000079c5 */ /* 0x000fe40000010000 */
        /* <DEDUP_REMOVED lines=12> */
[----:B------:R-:W-:Y:S02]  /*20be0*/  IMAD.MOV.U32 R11, RZ, RZ, 0x40000040 ;  /* 0x40000040ff0b7424 */ /* 0x000fe400078e00ff */
[----:B------:R-:W-:Y:S01]  /*20bf0*/  VIADD R8, R8, 0x280 ;  /* 0x0000028008087836 */ /* 0x000fe20000000000 */
[----:B------:R-:W-:Y:S02]  /*20c00*/  WARPGROUP.DEPBAR.LE gsb0, 0x0 ;  /* 0x00008000000079c5 */ /* 0x000fe40000010000 */
[----:B------:R-:W-:-:S11]  /*20c10*/  WARPGROUP.ARRIVE ;  /* 0x00000000000079c5 */ /* 0x000fd60000000000 */
[----:B------:R-:W-:Y:S01]  /*20c20*/  HGMMA.64x192x16.F32.BF16 R24, R176, gdesc[UR4].tnspB, R24, gsb0 ;  /* 0x42e00004b0187df0 */ /* 0x000fe20008001818 */
[----:B------:R-:W-:Y:S02]  /*20c30*/  R2UR UR6, R10 ;  /* 0x000000000a0672ca */ /* 0x000fe400000e0000 */
[----:B------:R-:W-:Y:S02]  /*20c40*/  R2UR UR7, R11 ;  /* 0x000000000b0772ca */ /* 0x000fe400000e0000 */
[----:B------:R-:W0:Y:S02]  /*20c50*/  SHFL.BFLY PT, R11, R2, 0x1, 0x1f ;  /* 0x0c201f00020b7f89 */ /* 0x000e2400000e0000 */
[----:B0-----:R-:W-:Y:S01]  /*20c60*/  FADD.FTZ R14, R2, R11 ;  /* 0x0000000b020e7221 */ /* 0x001fe20000010000 */
[----:B------:R-:W-:Y:S02]  /*20c70*/  @!P1 VIADD R11, R13, 0x30860 ;  /* 0x000308600d0b9836 */ /* 0x000fe40000000000 */
[----:B------:R-:W-:-:S02]  /*20c80*/  IMAD.MOV.U32 R2, RZ, RZ, -0x800000 ;  /* 0xff800000ff027424 */ /* 0x000fc400078e00ff */
[----:B------:R-:W-:Y:S02]  /*20c90*/  FSETP.NE.FTZ.AND P3, PT, R14, RZ, PT ;  /* 0x000000ff0e00720b */ /* 0x000fe40003f75000 */
[----:B------:R-:W-:-:S11]  /*20ca0*/  @!P1 PRMT R11, RZ, 0x654, R11 ;  /* 0x00000654ff0b9816 */ /* 0x000fd6000000000b */
[----:B------:R-:W0:Y:S08]  /*20cb0*/  @P3 MUFU.LG2 R10, R14 ;  /* 0x0000000e000a3308 */ /* 0x000e300000000c00 */
[----:B------:R-:W-:Y:S01]  /*20cc0*/  @P3 MUFU.RCP R5, R14 ;  /* 0x0000000e00053308 */ /* 0x000fe20000001000 */
[----:B0-----:R-:W-:Y:S01]  /*20cd0*/  @P3 FMUL.FTZ R10, R10, 0.69314718246459960938 ;  /* 0x3f3172180a0a3820 */ /* 0x001fe20000410000 */
[----:B------:R-:W-:-:S02]  /*20ce0*/  WARPGROUP.DEPBAR.LE gsb0, 0x0 ;  /* 0x00008000000079c5 */ /* 0x000fc40000010000 */
[----:B------:R-:W-:-:S06]  /*20cf0*/  WARPGROUP.ARRIVE ;  /* 0x00000000000079c5 */ /* 0x000fcc0000000000 */
[----:B------:R-:W-:Y:S01]  /*20d00*/  HGMMA.64x192x16.F32.BF16 R24, R172, gdesc[UR4].tnspB, R24, gsb0 ;  /* 0x42e00004ac187df0 */ /* 0x000fe20008001818 */
[----:B------:R-:W-:Y:S02]  /*20d10*/  R2UR UR6, R8 ;  /* 0x00000000080672ca */ /* 0x000fe400000e0000 */
[----:B------:R-:W-:Y:S02]  /*20d20*/  R2UR UR7, R9 ;  /* 0x00000000090772ca */ /* 0x000fe400000e0000 */
[----:B------:R-:W0:Y:S02]  /*20d30*/  SHFL.BFLY PT, R9, R6, 0x2, 0x1f ;  /* 0x0c401f0006097f89 */ /* 0x000e2400000e0000 */
[----:B0-----:R-:W-:Y:S01]  /*20d40*/  FADD.FTZ R9, R9, R6 ;  /* 0x0000000609097221 */ /* 0x001fe20000010000 */
[----:B------:R-:W-:-:S04]  /*20d50*/  IMAD.MOV.U32 R6, RZ, RZ, RZ ;  /* 0x000000ffff067224 */ /* 0x000fc800078e00ff */
[----:B------:R-:W0:Y:S02]  /*20d60*/  SHFL.BFLY PT, R0, R9, 0x1, 0x1f ;  /* 0x0c201f0009007f89 */ /* 0x000e2400000e0000 */
[----:B0-----:R-:W-:Y:S01]  /*20d70*/  FADD.FTZ R12, R9, R0 ;  /* 0x00000000090c7221 */ /* 0x001fe20000010000 */
[----:B------:R-:W-:-:S04]  /*20d80*/  IMAD.MOV.U32 R0, RZ, RZ, -0x800000 ;  /* 0xff800000ff007424 */ /* 0x000fc800078e00ff */
[----:B------:R-:W-:-:S13]  /*20d90*/  FSETP.NE.FTZ.AND P0, PT, R12, RZ, PT ;  /* 0x000000ff0c00720b */ /* 0x000fda0003f15000 */
        /* <DEDUP_REMOVED lines=109> */
.L_x_1438:
        /* <DEDUP_REMOVED lines=9> */
[----:B------:R-:W2:Y:S01]  /*21500*/  S2R R8, SR_SWINHI ;  /* 0x0000000000087919 */ /* 0x000ea20000002f00 */
[----:B------:R-:W-:Y:S01]  /*21510*/  ULDC.64 UR4, c[0x0][0xbd8] ;  /* 0x0002f60000047ab9 */ /* 0x000fe20000000a00 */
[----:B------:R-:W-:Y:S01]  /*21520*/  F2FP.BF16.F32.PACK_AB R24, R25, R24 ;  /* 0x000000181918723e */ /* 0x000fe200000010ff */
[----:B------:R-:W-:Y:S01]  /*21530*/  ULDC.64 UR6, c[0x0][0x208] ;  /* 0x0000820000067ab9 */ /* 0x000fe20000000a00 */
        /* <DEDUP_REMOVED lines=18> */
[----:B------:R-:W-:Y:S01]  /*21660*/  IMAD.WIDE R26, R235, 0x2, R4 ;  /* 0x00000002eb1a7825 */ /* 0x000fe200078e0204 */
[----:B------:R-:W-:Y:S02]  /*21670*/  F2FP.BF16.F32.PACK_AB R66, R69, R68 ;  /* 0x000000444542723e */ /* 0x000fe400000010ff */
[----:B------:R-:W-:Y:S02]  /*21680*/  F2FP.BF16.F32.PACK_AB R67, R71, R67 ;  /* 0x000000434743723e */ /* 0x000fe400000010ff */
[C---:B------:R-:W-:Y:S02]  /*21690*/  LOP3.LUT R7, R26.reuse, 0x380, RZ, 0xc0, !PT ;  /* 0x000003801a077812 */ /* 0x040fe400078ec0ff */
[----:B------:R-:W-:-:S02]  /*216a0*/  IADD3 R111, P2, R26, 0x20, RZ ;  /* 0x000000201a6f7810 */ /* 0x000fc40007f5e0ff */
        /* <DEDUP_REMOVED lines=25> */
[----:B------:R-:W-:Y:S02]  /*21840*/  MOV R78, R26 ;  /* 0x0000001a004e7202 */ /* 0x000fe40000000f00 */
[----:B------:R-:W-:Y:S02]  /*21850*/  LOP3.LUT R27, R149, 0x380, RZ, 0xc0, !PT ;  /* 0x00000380951b7812 */ /* 0x000fe400078ec0ff */
[----:B------:R-:W-:Y:S02]  /*21860*/  SHF.R.U64 R8, R8, 0x3, RZ ;  /* 0x0000000308087819 */ /* 0x000fe400000012ff */
[----:B------:R-:W-:Y:S02]  /*21870*/  SHF.R.U64 R86, R86, 0x3, RZ ;  /* 0x0000000356567819 */ /* 0x000fe400000012ff */
[----:B------:R-:W-:Y:S02]  /*21880*/  F2FP.BF16.F32.PACK_AB R26, R29, R28 ;  /* 0x0000001c1d1a723e */ /* 0x000fe400000010ff */
[----:B------:R-:W-:-:S02]  /*21890*/  LOP3.LUT R42, R46, 0x380, RZ, 0xc0, !PT ;  /* 0x000003802e2a7812 */ /* 0x000fc400078ec0ff */
[----:B------:R-:W-:Y:S02]  /*218a0*/  SHF.R.U64 R28, R27, 0x3, RZ ;  /* 0x000000031b1c7819 */ /* 0x000fe400000012ff */
[----:B------:R-:W-:Y:S01]  /*218b0*/  F2FP.BF16.F32.PACK_AB R27, R133, R6 ;  /* 0x00000006851b723e */ /* 0x000fe200000010ff */
[----:B------:R-:W-:Y:S01]  /*218c0*/  BAR.SYNC.DEFER_BLOCKING 0x1, 0x100 ;  /* 0x0044000000007b1d */ /* 0x000fe20000010000 */
[----:B------:R-:W-:Y:S02]  /*218d0*/  LOP3.LUT R8, R8, R111, RZ, 0x3c, !PT ;  /* 0x0000006f08087212 */ /* 0x000fe400078e3cff */
[----:B------:R-:W-:Y:S02]  /*218e0*/  LOP3.LUT R6, R86, R151, RZ, 0x3c, !PT ;  /* 0x0000009756067212 */ /* 0x000fe400078e3cff */
[----:B------:R-:W-:Y:S02]  /*218f0*/  SHF.R.U64 R29, R42, 0x3, RZ ;  /* 0x000000032a1d7819 */ /* 0x000fe400000012ff */
[----:B------:R-:W-:-:S02]  /*21900*/  LOP3.LUT R42, R28, R149, RZ, 0x3c, !PT ;  /* 0x000000951c2a7212 */ /* 0x000fc400078e3cff */
[----:B------:R-:W-:Y:S02]  /*21910*/  LOP3.LUT R10, R135, 0x380, RZ, 0xc0, !PT ;  /* 0x00000380870a7812 */ /* 0x000fe400078ec0ff */
[----:B------:R-:W-:Y:S02]  /*21920*/  MOV R28, R8 ;  /* 0x00000008001c7202 */ /* 0x000fe40000000f00 */
[----:B------:R-:W-:Y:S02]  /*21930*/  LOP3.LUT R34, R145, 0x380, RZ, 0xc0, !PT ;  /* 0x0000038091227812 */ /* 0x000fe400078ec0ff */
[----:B------:R-:W-:Y:S02]  /*21940*/  MOV R8, R6 ;  /* 0x0000000600087202 */ /* 0x000fe40000000f00 */
[----:B------:R-:W2:Y:S01]  /*21950*/  LDC.64 R6, c[0x0][0xbd8] ;  /* 0x0002f600ff067b82 */ /* 0x000ea20000000a00 */
[----:B------:R-:W-:Y:S02]  /*21960*/  ISETP.NE.U32.AND P0, PT, RZ, UR4, PT ;  /* 0x00000004ff007c0c */ /* 0x000fe4000bf05070 */
[----:B------:R-:W-:-:S02]  /*21970*/  LOP3.LUT R12, R137, 0x380, RZ, 0xc0, !PT ;  /* 0x00000380890c7812 */ /* 0x000fc400078ec0ff */
[----:B------:R-:W-:Y:S02]  /*21980*/  SHF.R.U64 R10, R10, 0x3, RZ ;  /* 0x000000030a0a7819 */ /* 0x000fe400000012ff */
[----:B------:R-:W-:Y:S01]  /*21990*/  LOP3.LUT R14, R139, 0x380, RZ, 0xc0, !PT ;  /* 0x000003808b0e7812 */ /* 0x000fe200078ec0ff */
[----:B------:R-:W-:Y:S01]  /*219a0*/  STSM.16.M88.4 [R78], R24 ;  /* 0x000000184e007844 */ /* 0x000fe20000000200 */
[----:B------:R-:W-:Y:S02]  /*219b0*/  SHF.R.U64 R34, R34, 0x3, RZ ;  /* 0x0000000322227819 */ /* 0x000fe400000012ff */
[----:B------:R-:W-:Y:S02]  /*219c0*/  LOP3.LUT R20, R141, 0x380, RZ, 0xc0, !PT ;  /* 0x000003808d147812 */ /* 0x000fe400078ec0ff */
[----:B------:R-:W-:Y:S02]  /*219d0*/  LOP3.LUT R30, R143, 0x380, RZ, 0xc0, !PT ;  /* 0x000003808f1e7812 */ /* 0x000fe400078ec0ff */
[----:B------:R-:W-:Y:S01]  /*219e0*/  ISETP.NE.AND.EX P0, PT, RZ, UR5, PT, P0 ;  /* 0x00000005ff007c0c */ /* 0x000fe2000bf05300 */
[----:B------:R-:W-:Y:S01]  /*219f0*/  ULDC.64 UR4, c[0x0][0xbe0] ;  /* 0x0002f80000047ab9 */ /* 0x000fe20000000a00 */
[----:B------:R-:W-:-:S02]  /*21a00*/  SHF.R.U64 R12, R12, 0x3, RZ ;  /* 0x000000030c0c7819 */ /* 0x000fc400000012ff */
[----:B------:R-:W-:Y:S02]  /*21a10*/  LOP3.LUT R10, R10, R135, RZ, 0x3c, !PT ;  /* 0x000000870a0a7212 */ /* 0x000fe400078e3cff */
[----:B------:R-:W-:Y:S02]  /*21a20*/  SHF.R.U64 R14, R14, 0x3, RZ ;  /* 0x000000030e0e7819 */ /* 0x000fe400000012ff */
[----:B------:R-:W-:Y:S02]  /*21a30*/  LOP3.LUT R34, R34, R145, RZ, 0x3c, !PT ;  /* 0x0000009122227212 */ /* 0x000fe400078e3cff */
[----:B------:R-:W-:Y:S02]  /*21a40*/  SHF.R.U64 R20, R20, 0x3, RZ ;  /* 0x0000000314147819 */ /* 0x000fe400000012ff */
[----:B------:R-:W-:Y:S02]  /*21a50*/  ISETP.NE.U32.AND P1, PT, RZ, UR4, PT ;  /* 0x00000004ff007c0c */ /* 0x000fe4000bf25070 */
[----:B------:R-:W-:-:S02]  /*21a60*/  LOP3.LUT R38, R147, 0x380, RZ, 0xc0, !PT ;  /* 0x0000038093267812 */ /* 0x000fc400078ec0ff */
[----:B------:R-:W-:Y:S02]  /*21a70*/  SHF.R.U64 R30, R30, 0x3, RZ ;  /* 0x000000031e1e7819 */ /* 0x000fe400000012ff */
[----:B------:R-:W-:Y:S02]  /*21a80*/  LOP3.LUT R12, R12, R137, RZ, 0x3c, !PT ;  /* 0x000000890c0c7212 */ /* 0x000fe400078e3cff */
[----:B------:R-:W-:Y:S02]  /*21a90*/  MOV R11, R10 ;  /* 0x0000000a000b7202 */ /* 0x000fe40000000f00 */
[----:B------:R-:W-:Y:S02]  /*21aa0*/  LOP3.LUT R14, R14, R139, RZ, 0x3c, !PT ;  /* 0x0000008b0e0e7212 */ /* 0x000fe400078e3cff */
[----:B------:R-:W-:Y:S02]  /*21ab0*/  MOV R10, R34 ;  /* 0x00000022000a7202 */ /* 0x000fe40000000f00 */
[----:B------:R-:W-:-:S02]  /*21ac0*/  LOP3.LUT R20, R20, R141, RZ, 0x3c, !PT ;  /* 0x0000008d14147212 */ /* 0x000fc400078e3cff */
[----:B------:R-:W-:Y:S02]  /*21ad0*/  MOV R9, R42 ;  /* 0x0000002a00097202 */ /* 0x000fe40000000f00 */
[----:B------:R-:W-:Y:S02]  /*21ae0*/  F2FP.BF16.F32.PACK_AB R34, R37, R36 ;  /* 0x000000242522723e */ /* 0x000fe400000010ff */
[----:B------:R-:W-:Y:S02]  /*21af0*/  F2FP.BF16.F32.PACK_AB R35, R131, R121 ;  /* 0x000000798323723e */ /* 0x000fe400000010ff */
[----:B------:R-:W-:Y:S02]  /*21b00*/  ISETP.NE.AND.EX P1, PT, RZ, UR5, PT, P1 ;  /* 0x00000005ff007c0c */ /* 0x000fe4000bf25310 */
[----:B------:R-:W-:Y:S01]  /*21b10*/  SHF.R.U64 R38, R38, 0x3, RZ ;  /* 0x0000000326267819 */ /* 0x000fe200000012ff */
[----:B------:R-:W-:Y:S01]  /*21b20*/  STSM.16.M88.4 [R28], R32 ;  /* 0x000000201c007844 */ /* 0x000fe20000000200 */
[----:B------:R-:W-:-:S02]  /*21b30*/  LOP3.LUT R30, R30, R143, RZ, 0x3c, !PT ;  /* 0x0000008f1e1e7212 */ /* 0x000fc400078e3cff */
[----:B------:R-:W-:Y:S02]  /*21b40*/  F2FP.BF16.F32.PACK_AB R42, R45, R44 ;  /* 0x0000002c2d2a723e */ /* 0x000fe400000010ff */
[----:B------:R-:W-:Y:S02]  /*21b50*/  F2FP.BF16.F32.PACK_AB R43, R129, R3 ;  /* 0x00000003812b723e */ /* 0x000fe400000010ff */
[----:B------:R-:W-:Y:S02]  /*21b60*/  MOV R12, R12 ;  /* 0x0000000c000c7202 */ /* 0x000fe40000000f00 */
[----:B------:R-:W-:Y:S01]  /*21b70*/  MOV R14, R14 ;  /* 0x0000000e000e7202 */ /* 0x000fe20000000f00 */
[----:B------:R-:W-:Y:S01]  /*21b80*/  STSM.16.M88.4 [R11], R40 ;  /* 0x000000280b007844 */ /* 0x000fe20000000200 */
[----:B------:R-:W-:Y:S02]  /*21b90*/  MOV R20, R20 ;  /* 0x0000001400147202 */ /* 0x000fe40000000f00 */
[----:B------:R-:W-:Y:S01]  /*21ba0*/  F2FP.BF16.F32.PACK_AB R73, R70, R74 ;  /* 0x0000004a4649723e */ /* 0x000fe200000010ff */
[----:B------:R-:W-:Y:S01]  /*21bb0*/  STSM.16.M88.4 [R12], R48 ;  /* 0x000000300c007844 */ /* 0x000fe20000000200 */
[----:B------:R-:W-:-:S02]  /*21bc0*/  F2FP.BF16.F32.PACK_AB R80, R81, R80 ;  /* 0x000000505150723e */ /* 0x000fc400000010ff */
[----:B------:R-:W-:Y:S01]  /*21bd0*/  LOP3.LUT R38, R38, R147, RZ, 0x3c, !PT ;  /* 0x0000009326267212 */ /* 0x000fe200078e3cff */
[----:B------:R-:W-:Y:S01]  /*21be0*/  STSM.16.M88.4 [R14], R56 ;  /* 0x000000380e007844 */ /* 0x000fe20000000200 */
[----:B------:R-:W-:Y:S02]  /*21bf0*/  MOV R30, R30 ;  /* 0x0000001e001e7202 */ /* 0x000fe40000000f00 */
[----:B------:R-:W-:Y:S01]  /*21c00*/  F2FP.BF16.F32.PACK_AB R74, R77, R76 ;  /* 0x0000004c4d4a723e */ /* 0x000fe200000010ff */
[----:B------:R-:W-:Y:S01]  /*21c10*/  STSM.16.M88.4 [R20], R64 ;  /* 0x0000004014007844 */ /* 0x000fe20000000200 */
[----:B------:R-:W-:Y:S02]  /*21c20*/  F2FP.BF16.F32.PACK_AB R75, R79, R75 ;  /* 0x0000004b4f4b723e */ /* 0x000fe400000010ff */
[----:B------:R-:W-:Y:S02]  /*21c30*/  F2FP.BF16.F32.PACK_AB R81, R63, R82 ;  /* 0x000000523f51723e */ /* 0x000fe400000010ff */
[----:B------:R-:W-:Y:S01]  /*21c40*/  F2FP.BF16.F32.PACK_AB R82, R85, R84 ;  /* 0x000000545552723e */ /* 0x000fe200000010ff */
[----:B------:R-:W-:Y:S01]  /*21c50*/  STSM.16.M88.4 [R30], R72 ;  /* 0x000000481e007844 */ /* 0x000fe20000000200 */
[----:B------:R-:W-:-:S02]  /*21c60*/  F2FP.BF16.F32.PACK_AB R83, R87, R83 ;  /* 0x000000535753723e */ /* 0x000fc400000010ff */
[----:B------:R-:W-:Y:S02]  /*21c70*/  LOP3.LUT R46, R29, R46, RZ, 0x3c, !PT ;  /* 0x0000002e1d2e7212 */ /* 0x000fe400078e3cff */
[----:B------:R-:W-:Y:S01]  /*21c80*/  F2FP.BF16.F32.PACK_AB R88, R89, R88 ;  /* 0x000000585958723e */ /* 0x000fe200000010ff */
[----:B------:R2:W-:Y:S01]  /*21c90*/  STSM.16.M88.4 [R10], R80 ;  /* 0x000000500a007844 */ /* 0x0005e20000000200 */
[----:B------:R-:W-:Y:S02]  /*21ca0*/  F2FP.BF16.F32.PACK_AB R89, R62, R90 ;  /* 0x0000005a3e59723e */ /* 0x000fe400000010ff */
[----:B------:R-:W-:Y:S02]  /*21cb0*/  F2FP.BF16.F32.PACK_AB R96, R97, R96 ;  /* 0x000000606160723e */ /* 0x000fe400000010ff */
[----:B------:R-:W-:Y:S02]  /*21cc0*/  F2FP.BF16.F32.PACK_AB R91, R95, R91 ;  /* 0x0000005b5f5b723e */ /* 0x000fe400000010ff */
[----:B------:R-:W-:-:S02]  /*21cd0*/  F2FP.BF16.F32.PACK_AB R104, R105, R104 ;  /* 0x000000686968723e */ /* 0x000fc400000010ff */
[----:B------:R-:W-:Y:S02]  /*21ce0*/  F2FP.BF16.F32.PACK_AB R99, R103, R99 ;  /* 0x000000636763723e */ /* 0x000fe400000010ff */
[----:B------:R-:W-:Y:S02]  /*21cf0*/  F2FP.BF16.F32.PACK_AB R112, R113, R112 ;  /* 0x000000707170723e */ /* 0x000fe400000010ff */
[----:B------:R-:W-:Y:S01]  /*21d00*/  F2FP.BF16.F32.PACK_AB R107, R107, R110 ;  /* 0x0000006e6b6b723e */ /* 0x000fe200000010ff */
[----:B------:R-:W-:Y:S01]  /*21d10*/  IMAD R3, R214, 0x40, R212 ;  /* 0x00000040d6037824 */ /* 0x000fe200078e02d4 */
[----:B------:R-:W-:Y:S01]  /*21d20*/  MOV R38, R38 ;  /* 0x0000002600267202 */ /* 0x000fe20000000f00 */
[----:B--2---:R-:W-:Y:S01]  /*21d30*/  IMAD.WIDE R10, R218, 0x4, R6 ;  /* 0x00000004da0a7825 */ /* 0x004fe200078e0206 */
[----:B------:R-:W-:Y:S01]  /*21d40*/  F2FP.BF16.F32.PACK_AB R90, R93, R92 ;  /* 0x0000005c5d5a723e */ /* 0x000fe200000010ff */
[----:B------:R-:W2:Y:S01]  /*21d50*/  @P1 LDC.64 R6, c[0x0][0xbe0] ;  /* 0x0002f800ff061b82 */ /* 0x000ea20000000a00 */
[----:B------:R-:W-:Y:S01]  /*21d60*/  F2FP.BF16.F32.PACK_AB R97, R55, R98 ;  /* 0x000000623761723e */ /* 0x000fe200000010ff */
[----:B------:R-:W-:Y:S01]  /*21d70*/  ULDC UR4, c[0x0][0xa88] ;  /* 0x0002a20000047ab9 */ /* 0x000fe20000000800 */
[----:B------:R-:W-:Y:S01]  /*21d80*/  F2FP.BF16.F32.PACK_AB R98, R101, R100 ;  /* 0x000000646562723e */ /* 0x000fe200000010ff */
[----:B------:R-:W-:Y:S01]  /*21d90*/  STSM.16.M88.4 [R38], R88 ;  /* 0x0000005826007844 */ /* 0x000fe20000000200 */
[----:B------:R-:W-:Y:S01]  /*21da0*/  F2FP.BF16.F32.PACK_AB R105, R54, R106 ;  /* 0x0000006a3669723e */ /* 0x000fe200000010ff */
[----:B------:R-:W-:Y:S01]  /*21db0*/  IMAD.MOV.U32 R20, RZ, RZ, RZ ;  /* 0x000000ffff147224 */ /* 0x000fe200078e00ff */
[----:B------:R-:W-:Y:S01]  /*21dc0*/  MOV R46, R46 ;  /* 0x0000002e002e7202 */ /* 0x000fe20000000f00 */
[----:B------:R3:W-:Y:S01]  /*21dd0*/  STSM.16.M88.4 [R9], R96 ;  /* 0x0000006009007844 */ /* 0x0007e20000000200 */
[----:B------:R-:W-:-:S02]  /*21de0*/  F2FP.BF16.F32.PACK_AB R106, R109, R108 ;  /* 0x0000006c6d6a723e */ /* 0x000fc400000010ff */
[----:B------:R-:W-:Y:S02]  /*21df0*/  F2FP.BF16.F32.PACK_AB R113, R115, R114 ;  /* 0x000000727371723e */ /* 0x000fe400000010ff */
[----:B------:R-:W-:Y:S01]  /*21e00*/  F2FP.BF16.F32.PACK_AB R114, R117, R116 ;  /* 0x000000747572723e */ /* 0x000fe200000010ff */
[----:B------:R-:W-:Y:S01]  /*21e10*/  STSM.16.M88.4 [R46], R104 ;  /* 0x000000682e007844 */ /* 0x000fe20000000200 */
[----:B------:R-:W-:-:S05]  /*21e20*/  F2FP.BF16.F32.PACK_AB R115, R119, R118 ;  /* 0x000000767773723e */ /* 0x000fca00000010ff */
[----:B------:R4:W-:Y:S01]  /*21e30*/  STSM.16.M88.4 [R8], R112 ;  /* 0x0000007008007844 */ /* 0x0009e20000000200 */
[----:B------:R-:W-:Y:S01]  /*21e40*/  BAR.SYNC.DEFER_BLOCKING 0x1, 0x100 ;  /* 0x0044000000007b1d */ /* 0x000fe20000010000 */
[----:B------:R-:W-:-:S03]  /*21e50*/  IMAD.WIDE R4, R3, 0x2, R4 ;  /* 0x0000000203047825 */ /* 0x000fc600078e0204 */
[----:B---3--:R-:W-:Y:S01]  /*21e60*/  IADD3 R9, P5, R4, 0x1000, RZ ;  /* 0x0000100004097810 */ /* 0x008fe20007fbe0ff */
[----:B------:R-:W-:Y:S02]  /*21e70*/  IMAD.U32 R61, RZ, RZ, UR4 ;  /* 0x00000004ff3d7e24 */ /* 0x000fe4000f8e00ff */
[----:B--2---:R-:W-:Y:S01]  /*21e80*/  @P1 IMAD.WIDE R6, R218, 0x4, R6 ;  /* 0x00000004da061825 */ /* 0x004fe200078e0206 */
[----:B----4-:R-:W-:-:S04]  /*21e90*/  LOP3.LUT R8, R9, 0x380, RZ, 0xc0, !PT ;  /* 0x0000038009087812 */ /* 0x010fc800078ec0ff */
[----:B------:R-:W-:Y:S02]  /*21ea0*/  SHF.R.U64 R8, R8, 0x3, RZ ;  /* 0x0000000308087819 */ /* 0x000fe400000012ff */
[----:B------:R-:W-:Y:S02]  /*21eb0*/  IADD3 R13, P4, R4, 0x2000, RZ ;  /* 0x00002000040d7810 */ /* 0x000fe40007f9e0ff */
[----:B------:R-:W-:Y:S01]  /*21ec0*/  LOP3.LUT R8, R8, R9, RZ, 0x3c, !PT ;  /* 0x0000000908087212 */ /* 0x000fe200078e3cff */
[----:B------:R2:W5:Y:S04]  /*21ed0*/  @P0 LDG.E R20, desc[UR6][R10.64] ;  /* 0x000000060a140981 */ /* 0x000568000c1e1900 */
[----:B------:R2:W5:Y:S01]  /*21ee0*/  @P1 LDG.E R61, desc[UR6][R6.64] ;  /* 0x00000006063d1981 */ /* 0x000562000c1e1900 */
[----:B------:R-:W-:Y:S05]  /*21ef0*/  @P1 BRA `(.L_x_1592) ;  /* 0x0000000000141947 */ /* 0x000fea0003800000 */
[----:B------:R-:W-:Y:S05]  /*21f00*/  @!P0 BRA `(.L_x_1592) ;  /* 0x0000000000108947 */ /* 0x000fea0003800000 */
[----:B------:R-:W-:Y:S02]  /*21f10*/  ULDC.64 UR4, c[0x0][0x208] ;  /* 0x0000820000047ab9 */ /* 0x000fe40000000a00 */
[----:B--2---:R-:W2:Y:S04]  /*21f20*/  LDG.E R6, desc[UR4][R10.64] ;  /* 0x000000040a067981 */ /* 0x004ea8000c1e1900 */
[----:B-----5:R-:W2:Y:S02]  /*21f30*/  LDG.E R61, desc[UR4][R10.64+0x4] ;  /* 0x000004040a3d7981 */ /* 0x020ea4000c1e1900 */
[----:B--2---:R-:W-:-:S07]  /*21f40*/  IMAD.IADD R61, R61, 0x1, -R6 ;  /* 0x000000013d3d7824 */ /* 0x004fce00078e0a06 */
.L_x_1592:
[----:B------:R-:W-:Y:S01]  /*21f50*/  SHF.R.S32.HI R60, RZ, 0x1f, R217 ;  /* 0x0000001fff3c7819 */ /* 0x000fe200000114d9 */
[----:B------:R-:W-:Y:S01]  /*21f60*/  ULDC.64 UR4, c[0x0][0xb70] ;  /* 0x0002dc0000047ab9 */ /* 0x000fe20000000a00 */
[----:B-----5:R-:W-:Y:S01]  /*21f70*/  SHF.R.S32.HI R21, RZ, 0x1f, R20 ;  /* 0x0000001fff157819 */ /* 0x020fe20000011414 */
[----:B--2---:R-:W-:Y:S01]  /*21f80*/  IMAD R10, R222, 0x80, R213 ;  /* 0x00000080de0a7824 */ /* 0x004fe200078e02d5 */
[----:B------:R-:W-:Y:S01]  /*21f90*/  SHF.R.S32.HI R3, RZ, 0x1f, R218 ;  /* 0x0000001fff037819 */ /* 0x000fe200000114da */
[----:B------:R-:W-:Y:S01]  /*21fa0*/  IMAD R6, R60, UR4, RZ ;  /* 0x000000043c067c24 */ /* 0x000fe2000f8e02ff */
[----:B------:R-:W-:Y:S01]  /*21fb0*/  SEL R65, R218, RZ, !P0 ;  /* 0x000000ffda417207 */ /* 0x000fe20004000000 */
[----:B------:R-:W-:Y:S01]  /*21fc0*/  ULDC.64 UR6, c[0x0][0x208] ;  /* 0x0000820000067ab9 */ /* 0x000fe20000000a00 */
[----:B------:R-:W-:Y:S01]  /*21fd0*/  SEL R62, R3, RZ, !P0 ;  /* 0x000000ff033e7207 */ /* 0x000fe20004000000 */
[C---:B------:R-:W-:Y:S01]  /*21fe0*/  IMAD R9, R217.reuse, UR5, R6 ;  /* 0x00000005d9097c24 */ /* 0x040fe2000f8e0206 */
[C---:B------:R-:W-:Y:S01]  /*21ff0*/  IADD3 R29, P0, R4.reuse, 0x4000, RZ ;  /* 0x00004000041d7810 */ /* 0x040fe20007f1e0ff */
[----:B------:R-:W-:Y:S01]  /*22000*/  IMAD.WIDE.U32 R6, R217, UR4, R20 ;  /* 0x00000004d9067c25 */ /* 0x000fe2000f8e0014 */
[----:B------:R-:W-:Y:S01]  /*22010*/  ULDC.64 UR4, c[0x0][0xb78] ;  /* 0x0002de0000047ab9 */ /* 0x000fe20000000a00 */
[----:B------:R-:W-:-:S02]  /*22020*/  IADD3 R25, P3, R4, 0x3000, RZ ;  /* 0x0000300004197810 */ /* 0x000fc40007f7e0ff */
[----:B------:R-:W-:Y:S01]  /*22030*/  IMAD.IADD R7, R7, 0x1, R9 ;  /* 0x0000000107077824 */ /* 0x000fe200078e0209 */
[----:B------:R-:W-:Y:S01]  /*22040*/  IADD3 R33, P1, R4, 0x5000, RZ ;  /* 0x0000500004217810 */ /* 0x000fe20007f3e0ff */
[----:B------:R-:W-:Y:S01]  /*22050*/  IMAD R3, R62, UR4, RZ ;  /* 0x000000043e037c24 */ /* 0x000fe2000f8e02ff */
[----:B------:R-:W-:Y:S01]  /*22060*/  LOP3.LUT R28, R29, 0x380, RZ, 0xc0, !PT ;  /* 0x000003801d1c7812 */ /* 0x000fe200078ec0ff */
[----:B------:R-:W-:Y:S01]  /*22070*/  IMAD.WIDE.U32 R6, R65, UR4, R6 ;  /* 0x0000000441067c25 */ /* 0x000fe2000f8e0006 */
[----:B------:R-:W-:Y:S02]  /*22080*/  IADD3 R37, P2, R4, 0x6000, RZ ;  /* 0x0000600004257810 */ /* 0x000fe40007f5e0ff */
[----:B------:R-:W-:Y:S01]  /*22090*/  LOP3.LUT R12, R13, 0x380, RZ, 0xc0, !PT ;  /* 0x000003800d0c7812 */ /* 0x000fe200078ec0ff */
[----:B------:R-:W-:Y:S01]  /*220a0*/  IMAD R9, R65, UR5, R3 ;  /* 0x0000000541097c24 */ /* 0x000fe2000f8e0203 */
[----:B------:R-:W-:Y:S01]  /*220b0*/  LOP3.LUT R24, R25, 0x380, RZ, 0xc0, !PT ;  /* 0x0000038019187812 */ /* 0x000fe200078ec0ff */
[----:B------:R-:W-:Y:S01]  /*220c0*/  ULDC.64 UR4, c[0x0][0xb40] ;  /* 0x0002d00000047ab9 */ /* 0x000fe20000000a00 */
[----:B------:R-:W-:-:S02]  /*220d0*/  SHF.R.S32.HI R3, RZ, 0x1f, R10 ;  /* 0x0000001fff037819 */ /* 0x000fc4000001140a */
[----:B------:R-:W-:Y:S02]  /*220e0*/  IADD3 R6, P6, R10, R6, RZ ;  /* 0x000000060a067210 */ /* 0x000fe40007fde0ff */
[----:B------:R-:W-:Y:S02]  /*220f0*/  LOP3.LUT R32, R33, 0x380, RZ, 0xc0, !PT ;  /* 0x0000038021207812 */ /* 0x000fe400078ec0ff */
[----:B------:R-:W-:Y:S02]  /*22100*/  SHF.R.U64 R28, R28, 0x3, RZ ;  /* 0x000000031c1c7819 */ /* 0x000fe400000012ff */
[----:B------:R-:W-:Y:S02]  /*22110*/  LOP3.LUT R36, R37, 0x380, RZ, 0xc0, !PT ;  /* 0x0000038025247812 */ /* 0x000fe400078ec0ff */
[----:B------:R-:W-:Y:S02]  /*22120*/  SHF.R.U64 R12, R12, 0x3, RZ ;  /* 0x000000030c0c7819 */ /* 0x000fe400000012ff */
[----:B------:R-:W-:-:S02]  /*22130*/  SHF.R.U64 R24, R24, 0x3, RZ ;  /* 0x0000000318187819 */ /* 0x000fc400000012ff */
[----:B------:R-:W-:Y:S01]  /*22140*/  IADD3.X R3, R3, R7, R9, P6, !PT ;  /* 0x0000000703037210 */ /* 0x000fe200037fe409 */
[--C-:B------:R-:W-:Y:S01]  /*22150*/  IMAD.X R9, RZ, RZ, R5.reuse, P5 ;  /* 0x000000ffff097224 */ /* 0x100fe200028e0605 */
[----:B------:R-:W-:Y:S02]  /*22160*/  SHF.R.U64 R32, R32, 0x3, RZ ;  /* 0x0000000320207819 */ /* 0x000fe400000012ff */
[----:B------:R-:W-:Y:S01]  /*22170*/  LOP3.LUT R28, R28, R29, RZ, 0x3c, !PT ;  /* 0x0000001d1c1c7212 */ /* 0x000fe200078e3cff */
[----:B------:R-:W-:Y:S01]  /*22180*/  IMAD.X R29, RZ, RZ, R5, P0 ;  /* 0x000000ffff1d7224 */ /* 0x000fe200000e0605 */
[----:B------:R-:W-:Y:S02]  /*22190*/  SHF.R.U64 R36, R36, 0x3, RZ ;  /* 0x0000000324247819 */ /* 0x000fe400000012ff */
[----:B------:R-:W-:Y:S02]  /*221a0*/  LEA R54, P6, R6, UR4, 0x2 ;  /* 0x0000000406367c11 */ /* 0x000fe4000f8c10ff */
[----:B------:R-:W-:-:S02]  /*221b0*/  LOP3.LUT P0, RZ, R226, 0x3, RZ, 0xc0, !PT ;  /* 0x00000003e2ff7812 */ /* 0x000fc4000780c0ff */
        /* <DEDUP_REMOVED lines=22> */
[----:B------:R-:W-:Y:S01]  /*22320*/  LOP3.LUT R7, R4, 0x380, RZ, 0xc0, !PT ;  /* 0x0000038004077812 */ /* 0x000fe200078ec0ff */
[----:B------:R-:W-:Y:S01]  /*22330*/  @!P1 STG.E desc[UR6][R54.64], R2 ;  /* 0x0000000236009986 */ /* 0x000fe2000c101906 */
[----:B------:R-:W-:Y:S02]  /*22340*/  ISETP.GE.OR P0, PT, R6, R61, P0 ;  /* 0x0000003d0600720c */ /* 0x000fe40000706670 */
[----:B------:R-:W-:Y:S02]  /*22350*/  LOP3.LUT R3, R10, 0x380, RZ, 0xc0, !PT ;  /* 0x000003800a037812 */ /* 0x000fe400078ec0ff */
[----:B------:R-:W-:Y:S02]  /*22360*/  SHF.R.U64 R40, R40, 0x3, RZ ;  /* 0x0000000328287819 */ /* 0x000fe400000012ff */
[----:B------:R-:W-:-:S02]  /*22370*/  SHF.R.U64 R44, R44, 0x3, RZ ;  /* 0x000000032c2c7819 */ /* 0x000fc400000012ff */
[----:B------:R-:W-:Y:S02]  /*22380*/  SHF.R.U64 R48, R48, 0x3, RZ ;  /* 0x0000000330307819 */ /* 0x000fe400000012ff */
[----:B------:R-:W-:Y:S02]  /*22390*/  SHF.R.U64 R52, R52, 0x3, RZ ;  /* 0x0000000334347819 */ /* 0x000fe400000012ff */
[----:B------:R-:W-:Y:S01]  /*223a0*/  SHF.R.U64 R7, R7, 0x3, RZ ;  /* 0x0000000307077819 */ /* 0x000fe200000012ff */
[----:B------:R2:W-:Y:S01]  /*223b0*/  @!P0 STG.E desc[UR6][R54.64+0x20], R0 ;  /* 0x0000200036008986 */ /* 0x0005e2000c101906 */
[----:B------:R-:W-:Y:S02]  /*223c0*/  SHF.R.U64 R3, R3, 0x3, RZ ;  /* 0x0000000303037819 */ /* 0x000fe400000012ff */
        /* <DEDUP_REMOVED lines=12> */
[----:B------:R-:W-:-:S03]  /*22490*/  SHF.R.S32.HI R3, RZ, 0x1f, R212 ;  /* 0x0000001fff037819 */ /* 0x000fc600000114d4 */
        /* <DEDUP_REMOVED lines=8> */
[----:B--2---:R-:W5:Y:S04]  /*22520*/  LD.E.128 R52, desc[UR6][R52.64] ;  /* 0x0000000634347980 */ /* 0x004f68000c101d00 */
[----:B------:R-:W5:Y:S01]  /*22530*/  LD.E.128 R56, desc[UR6][R56.64] ;  /* 0x0000000638387980 */ /* 0x000f62000c101d00 */
[----:B------:R-:W-:Y:S01]  /*22540*/  IMAD R21, R21, UR4, RZ ;  /* 0x0000000415157c24 */ /* 0x000fe2000f8e02ff */
[----:B------:R-:W-:Y:S01]  /*22550*/  @!PT LDS RZ, [RZ] ;  /* 0x00000000fffff984 */ /* 0x000fe20000000800 */
[----:B------:R-:W-:Y:S01]  /*22560*/  @!PT LDS RZ, [RZ] ;  /* 0x00000000fffff984 */ /* 0x000fe20000000800 */
[----:B------:R-:W-:Y:S01]  /*22570*/  @!PT LDS RZ, [RZ] ;  /* 0x00000000fffff984 */ /* 0x000fe20000000800 */
[----:B------:R-:W-:Y:S01]  /*22580*/  @!PT LDS RZ, [RZ] ;  /* 0x00000000fffff984 */ /* 0x000fe20000000800 */
[----:B------:R2:W-:Y:S06]  /*22590*/  MEMBAR.ALL.CTA ;  /* 0x0000000000007992 */ /* 0x0005ec0000008000 */
[----:B--2---:R-:W2:Y:S01]  /*225a0*/  FENCE.VIEW.ASYNC.S ;  /* 0x00000000000073c6 */ /* 0x004ea20000000000 */
[----:B------:R-:W-:-:S02]  /*225b0*/  IMAD.MOV.U32 R2, RZ, RZ, R212 ;  /* 0x000000ffff027224 */ /* 0x000fc400078e00d4 */
[C---:B------:R-:W-:Y:S02]  /*225c0*/  IMAD R21, R20.reuse, UR5, R21 ;  /* 0x0000000514157c24 */ /* 0x040fe4000f8e0215 */
[----:B------:R-:W-:Y:S01]  /*225d0*/  IMAD.WIDE.U32 R2, R20, UR4, R2 ;  /* 0x0000000414027c25 */ /* 0x000fe2000f8e0002 */
[----:B------:R-:W-:-:S03]  /*225e0*/  ULDC.64 UR4, c[0x0][0xae0] ;  /* 0x0002b80000047ab9 */ /* 0x000fc60000000a00 */
[----:B------:R-:W-:Y:S02]  /*225f0*/  IMAD R63, R222, -0x80, R61 ;  /* 0xffffff80de3f7824 */ /* 0x000fe400078e023d */
[C---:B------:R-:W-:Y:S02]  /*22600*/  VIADD R0, R214.reuse, 0x20 ;  /* 0x00000020d6007836 */ /* 0x040fe40000000000 */
[----:B------:R-:W-:Y:S01]  /*22610*/  IMAD.IADD R3, R3, 0x1, R21 ;  /* 0x0000000103037824 */ /* 0x000fe200078e0215 */
[-C--:B------:R-:W-:Y:S01]  /*22620*/  ISETP.GE.AND P3, PT, R214, R63.reuse, PT ;  /* 0x0000003fd600720c */ /* 0x080fe20003f66270 */
[----:B------:R-:W-:Y:S01]  /*22630*/  IMAD R60, R60, UR4, RZ ;  /* 0x000000043c3c7c24 */ /* 0x000fe2000f8e02ff */
[----:B------:R-:W-:Y:S01]  /*22640*/  ISETP.GE.AND P0, PT, R0, R63, PT ;  /* 0x0000003f0000720c */ /* 0x000fe20003f06270 */
[----:B------:R-:W-:Y:S02]  /*22650*/  VIADD R20, R214, 0x40 ;  /* 0x00000040d6147836 */ /* 0x000fe40000000000 */
[----:B------:R-:W-:-:S02]  /*22660*/  IMAD R61, R217, UR5, R60 ;  /* 0x00000005d93d7c24 */ /* 0x000fc4000f8e023c */
[----:B------:R-:W-:Y:S01]  /*22670*/  IMAD.WIDE.U32 R2, R217, UR4, R2 ;  /* 0x00000004d9027c25 */ /* 0x000fe2000f8e0002 */
[----:B------:R-:W-:-:S03]  /*22680*/  ULDC.64 UR4, c[0x0][0xae8] ;  /* 0x0002ba0000047ab9 */ /* 0x000fc60000000a00 */
[----:B------:R-:W-:Y:S01]  /*22690*/  VIADD R0, R17, 0x30820 ;  /* 0x0003082011007836 */ /* 0x000fe20000000000 */
[-C--:B------:R-:W-:Y:S01]  /*226a0*/  ISETP.GE.AND P1, PT, R20, R63.reuse, PT ;  /* 0x0000003f1400720c */ /* 0x080fe20003f26270 */
[----:B------:R-:W-:Y:S02]  /*226b0*/  VIADD R21, R214, 0x60 ;  /* 0x00000060d6157836 */ /* 0x000fe40000000000 */
[----:B------:R-:W-:Y:S01]  /*226c0*/  IMAD.IADD R3, R3, 0x1, R61 ;  /* 0x0000000103037824 */ /* 0x000fe200078e023d */
[----:B------:R-:W-:Y:S01]  /*226d0*/  PRMT R0, RZ, 0x654, R0 ;  /* 0x00000654ff007816 */ /* 0x000fe20000000000 */
[----:B------:R-:W-:Y:S01]  /*226e0*/  IMAD R20, R62, UR4, RZ ;  /* 0x000000043e147c24 */ /* 0x000fe2000f8e02ff */
[----:B------:R-:W-:Y:S01]  /*226f0*/  ISETP.GE.AND P2, PT, R21, R63, PT ;  /* 0x0000003f1500720c */ /* 0x000fe20003f46270 */
[C---:B------:R-:W-:Y:S01]  /*22700*/  IMAD.WIDE.U32 R60, R65.reuse, UR4, R2 ;  /* 0x00000004413c7c25 */ /* 0x040fe2000f8e0002 */
[----:B------:R-:W-:Y:S01]  /*22710*/  SHF.R.S32.HI R215, RZ, 0x1f, R214 ;  /* 0x0000001fffd77819 */ /* 0x000fe200000114d6 */
[----:B--2---:R2:W-:Y:S01]  /*22720*/  SYNCS.ARRIVE.TRANS64.RED.A1T0 RZ, [R0+URZ], RZ ;  /* 0x000000ff00ff79a7 */ /* 0x0045e2000810043f */
[----:B------:R-:W-:Y:S01]  /*22730*/  BSSY B1, `(.L_x_1593) ;  /* 0x0000019000017945 */ /* 0x000fe20003800000 */
[----:B------:R-:W-:-:S02]  /*22740*/  IMAD R63, R65, UR5, R20 ;  /* 0x00000005413f7c24 */ /* 0x000fc4000f8e0214 */
        /* <DEDUP_REMOVED lines=23> */
.L_x_1594:
[----:B------:R-:W-:Y:S05]  /*228c0*/  BSYNC B1 ;  /* 0x0000000000017941 */ /* 0x000fea0003800000 */
.L_x_1593:
[----:B------:R-:W-:Y:S04]  /*228d0*/  BSSY B1, `(.L_x_1595) ;  /* 0x0000018000017945 */ /* 0x000fe80003800000 */
[----:B------:R-:W-:Y:S05]  /*228e0*/  @P0 BRA `(.L_x_1596) ;  /* 0x0000000000580947 */ /* 0x000fea0003800000 */
[----:B--2--5:R-:W-:Y:S01]  /*228f0*/  IADD3 R5, P0, R20, 0x20, RZ ;  /* 0x0000002014057810 */ /* 0x024fe20007f1e0ff */
        /* <DEDUP_REMOVED lines=21> */
.L_x_1596:
[----:B------:R-:W-:Y:S05]  /*22a50*/  BSYNC B1 ;  /* 0x0000000000017941 */ /* 0x000fea0003800000 */
.L_x_1595:
[----:B------:R-:W-:Y:S04]  /*22a60*/  BSSY B1, `(.L_x_1597) ;  /* 0x0000018000017945 */ /* 0x000fe80003800000 */
[----:B------:R-:W-:Y:S05]  /*22a70*/  @P1 BRA `(.L_x_1598) ;  /* 0x0000000000581947 */ /* 0x000fea0003800000 */
[----:B--23-5:R-:W-:Y:S01]  /*22a80*/  IADD3 R5, P0, R20, 0x40, RZ ;  /* 0x0000004014057810 */ /* 0x02cfe20007f1e0ff */
        /* <DEDUP_REMOVED lines=21> */
.L_x_1598:
[----:B------:R-:W-:Y:S05]  /*22be0*/  BSYNC B1 ;  /* 0x0000000000017941 */ /* 0x000fea0003800000 */
.L_x_1597:
[----:B------:R-:W-:Y:S05]  /*22bf0*/  @P2 BRA `(.L_x_1599) ;  /* 0x0000000c00342947 */ /* 0x000fea0003800000 */
[----:B--2345:R-:W-:Y:S01]  /*22c00*/  IADD3 R5, P0, R20, 0x60, RZ ;  /* 0x0000006014057810 */ /* 0x03cfe20007f1e0ff */
        /* <DEDUP_REMOVED lines=24> */
.L_x_1591:
[----:B------:R-:W-:Y:S01]  /*22d90*/  ULDC.64 UR4, c[0x0][0xbd8] ;  /* 0x0002f60000047ab9 */ /* 0x000fe20000000a00 */
[----:B------:R-:W2:Y:S01]  /*22da0*/  LDC.64 R2, c[0x0][0xbd8] ;  /* 0x0002f600ff027b82 */ /* 0x000ea20000000a00 */
[----:B------:R-:W-:Y:S01]  /*22db0*/  ISETP.NE.U32.AND P0, PT, RZ, UR4, PT ;  /* 0x00000004ff007c0c */ /* 0x000fe2000bf05070 */
[----:B------:R-:W-:Y:S01]  /*22dc0*/  IMAD.MOV.U32 R9, RZ, RZ, RZ ;  /* 0x000000ffff097224 */ /* 0x000fe200078e00ff */
[----:B------:R-:W-:Y:S02]  /*22dd0*/  ULDC.64 UR6, c[0x0][0x208] ;  /* 0x0000820000067ab9 */ /* 0x000fe40000000a00 */
[----:B------:R-:W-:Y:S01]  /*22de0*/  ISETP.NE.AND.EX P0, PT, RZ, UR5, PT, P0 ;  /* 0x00000005ff007c0c */ /* 0x000fe2000bf05300 */
[----:B------:R-:W-:Y:S02]  /*22df0*/  ULDC.64 UR4, c[0x0][0xbe0] ;  /* 0x0002f80000047ab9 */ /* 0x000fe40000000a00 */
[----:B------:R-:W-:-:S04]  /*22e00*/  ISETP.NE.U32.AND P1, PT, RZ, UR4, PT ;  /* 0x00000004ff007c0c */ /* 0x000fc8000bf25070 */
[----:B------:R-:W-:Y:S01]  /*22e10*/  ISETP.NE.AND.EX P1, PT, RZ, UR5, PT, P1 ;  /* 0x00000005ff007c0c */ /* 0x000fe2000bf25310 */
[----:B------:R-:W3:Y:S01]  /*22e20*/  S2R R11, SR_TID.X ;  /* 0x00000000000b7919 */ /* 0x000ee20000002100 */
[----:B--2---:R-:W-:-:S11]  /*22e30*/  IMAD.WIDE R2, R218, 0x4, R2 ;  /* 0x00000004da027825 */ /* 0x004fd600078e0202 */
[----:B------:R-:W2:Y:S01]  /*22e40*/  @P1 LDC.64 R4, c[0x0][0xbe0] ;  /* 0x0002f800ff041b82 */ /* 0x000ea20000000a00 */
[----:B------:R-:W-:Y:S02]  /*22e50*/  ULDC UR4, c[0x0][0xa88] ;  /* 0x0002a20000047ab9 */ /* 0x000fe40000000800 */
[----:B------:R-:W-:Y:S01]  /*22e60*/  IMAD.U32 R7, RZ, RZ, UR4 ;  /* 0x00000004ff077e24 */ /* 0x000fe2000f8e00ff */
[----:B------:R4:W5:Y:S01]  /*22e70*/  @P0 LDG.E R9, desc[UR6][R2.64] ;  /* 0x0000000602090981 */ /* 0x000962000c1e1900 */
[----:B---3--:R-:W-:Y:S02]  /*22e80*/  VIADD R0, R11, 0xffffff80 ;  /* 0xffffff800b007836 */ /* 0x008fe40000000000 */
[----:B--2---:R-:W-:-:S03]  /*22e90*/  @P1 IMAD.WIDE R4, R218, 0x4, R4 ;  /* 0x00000004da041825 */ /* 0x004fc600078e0204 */
[----:B------:R-:W-:Y:S02]  /*22ea0*/  ISETP.GT.AND P2, PT, R0, 0x7f, PT ;  /* 0x0000007f0000780c */ /* 0x000fe40003f44270 */
[----:B------:R4:W5:Y:S01]  /*22eb0*/  @P1 LDG.E R7, desc[UR6][R4.64] ;  /* 0x0000000604071981 */ /* 0x000962000c1e1900 */
[----:B------:R-:W-:Y:S10]  /*22ec0*/  @P1 BRA `(.L_x_1600) ;  /* 0x0000000000141947 */ /* 0x000ff40003800000 */
[----:B------:R-:W-:Y:S05]  /*22ed0*/  @!P0 BRA `(.L_x_1600) ;  /* 0x0000000000108947 */ /* 0x000fea0003800000 */
[----:B------:R-:W-:Y:S02]  /*22ee0*/  ULDC.64 UR4, c[0x0][0x208] ;  /* 0x0000820000047ab9 */ /* 0x000fe40000000a00 */
[----:B------:R-:W2:Y:S04]  /*22ef0*/  LDG.E R0, desc[UR4][R2.64] ;  /* 0x0000000402007981 */ /* 0x000ea8000c1e1900 */
[----:B-----5:R-:W2:Y:S02]  /*22f00*/  LDG.E R7, desc[UR4][R2.64+0x4] ;  /* 0x0000040402077981 */ /* 0x020ea4000c1e1900 */
[----:B--2---:R-:W-:-:S07]  /*22f10*/  IMAD.IADD R7, R7, 0x1, -R0 ;  /* 0x0000000107077824 */ /* 0x004fce00078e0a00 */
.L_x_1600:
[----:B------:R-:W-:Y:S01]  /*22f20*/  SHF.R.S32.HI R0, RZ, 0x1f, R218 ;  /* 0x0000001fff007819 */ /* 0x000fe200000114da */
        /* <DEDUP_REMOVED lines=11> */
[C---:B----4-:R-:W-:Y:S01]  /*22fe0*/  IADD3 R2, P0, R0.reuse, R9, RZ ;  /* 0x0000000900027210 */ /* 0x050fe20007f1e0ff */
[----:B------:R-:W-:Y:S01]  /*22ff0*/  ULDC.64 UR4, c[0x0][0xb70] ;  /* 0x0002dc0000047ab9 */ /* 0x000fe20000000a00 */
[----:B------:R-:W-:Y:S02]  /*23000*/  ULDC.64 UR6, c[0x0][0x208] ;  /* 0x0000820000067ab9 */ /* 0x000fe40000000a00 */
        /* <DEDUP_REMOVED lines=15> */
.L_x_1602:
[----:B------:R-:W-:Y:S05]  /*23100*/  BSYNC B1 ;  /* 0x0000000000017941 */ /* 0x000fea0003800000 */
.L_x_1601:
[----:B------:R-:W-:Y:S01]  /*23110*/  ULDC.64 UR4, c[0x0][0xaa0] ;  /* 0x0002a80000047ab9 */ /* 0x000fe20000000a00 */
[----:B----4-:R-:W-:Y:S01]  /*23120*/  IMAD.MOV.U32 R2, RZ, RZ, R212 ;  /* 0x000000ffff027224 */ /* 0x010fe200078e00d4 */
[----:B------:R-:W-:Y:S01]  /*23130*/  BSSY B1, `(.L_x_1603) ;  /* 0x0000030000017945 */ /* 0x000fe20003800000 */
[----:B--2---:R-:W-:Y:S02]  /*23140*/  IMAD.MOV.U32 R3, RZ, RZ, R15 ;  /* 0x000000ffff037224 */ /* 0x004fe400078e000f */
[----:B------:R-:W-:Y:S02]  /*23150*/  IMAD R0, R6, UR4, RZ ;  /* 0x0000000406007c24 */ /* 0x000fe4000f8e02ff */
[----:B------:R-:W-:-:S04]  /*23160*/  IMAD.WIDE.U32 R2, R9, UR4, R2 ;  /* 0x0000000409027c25 */ /* 0x000fc8000f8e0002 */
[----:B------:R-:W-:Y:S01]  /*23170*/  IMAD R9, R9, UR5, R0 ;  /* 0x0000000509097c24 */ /* 0x000fe2000f8e0200 */
[----:B------:R-:W-:Y:S01]  /*23180*/  ULDC.64 UR4, c[0x0][0xae0] ;  /* 0x0002b80000047ab9 */ /* 0x000fe20000000a00 */
[----:B------:R-:W-:Y:S02]  /*23190*/  IMAD R7, R222, -0x80, R7 ;  /* 0xffffff80de077824 */ /* 0x000fe400078e0207 */
[----:B------:R-:W-:Y:S02]  /*231a0*/  IMAD R0, R8, UR4, RZ ;  /* 0x0000000408007c24 */ /* 0x000fe4000f8e02ff */
[C---:B------:R-:W-:Y:S01]  /*231b0*/  VIADD R4, R214.reuse, 0x20 ;  /* 0x00000020d6047836 */ /* 0x040fe20000000000 */
[-C--:B------:R-:W-:Y:S01]  /*231c0*/  ISETP.GE.AND P3, PT, R214, R7.reuse, PT ;  /* 0x00000007d600720c */ /* 0x080fe20003f66270 */
[----:B------:R-:W-:Y:S02]  /*231d0*/  IMAD.IADD R3, R3, 0x1, R9 ;  /* 0x0000000103037824 */ /* 0x000fe400078e0209 */
[----:B------:R-:W-:Y:S01]  /*231e0*/  IMAD R5, R217, UR5, R0 ;  /* 0x00000005d9057c24 */ /* 0x000fe2000f8e0200 */
[----:B------:R-:W-:Y:S01]  /*231f0*/  ISETP.GE.AND P2, PT, R4, R7, PT ;  /* 0x000000070400720c */ /* 0x000fe20003f46270 */
[----:B------:R-:W-:-:S02]  /*23200*/  VIADD R0, R214, 0x40 ;  /* 0x00000040d6007836 */ /* 0x000fc40000000000 */
[----:B------:R-:W-:Y:S01]  /*23210*/  IMAD.WIDE.U32 R2, R217, UR4, R2 ;  /* 0x00000004d9027c25 */ /* 0x000fe2000f8e0002 */
[----:B------:R-:W-:Y:S02]  /*23220*/  ULDC.64 UR4, c[0x0][0xae8] ;  /* 0x0002ba0000047ab9 */ /* 0x000fe40000000a00 */
[-C--:B------:R-:W-:Y:S01]  /*23230*/  ISETP.GE.AND P1, PT, R0, R7.reuse, PT ;  /* 0x000000070000720c */ /* 0x080fe20003f26270 */
[----:B------:R-:W-:Y:S02]  /*23240*/  VIADD R4, R214, 0x60 ;  /* 0x00000060d6047836 */ /* 0x000fe40000000000 */
[----:B------:R-:W-:Y:S02]  /*23250*/  IMAD.IADD R3, R3, 0x1, R5 ;  /* 0x0000000103037824 */ /* 0x000fe400078e0205 */
[----:B------:R-:W-:Y:S01]  /*23260*/  IMAD R0, R10, UR4, RZ ;  /* 0x000000040a007c24 */ /* 0x000fe2000f8e02ff */
[----:B------:R-:W-:Y:S01]  /*23270*/  ISETP.GE.AND P0, PT, R4, R7, PT ;  /* 0x000000070400720c */ /* 0x000fe20003f06270 */
[----:B------:R-:W-:Y:S01]  /*23280*/  IMAD.WIDE.U32 R4, R13, UR4, R2 ;  /* 0x000000040d047c25 */ /* 0x000fe2000f8e0002 */
[----:B------:R-:W-:-:S03]  /*23290*/  SHF.R.S32.HI R7, RZ, 0x1f, R214 ;  /* 0x0000001fff077819 */ /* 0x000fc600000114d6 */
        /* <DEDUP_REMOVED lines=25> */
.L_x_1604:
[----:B------:R-:W-:Y:S05]  /*23430*/  BSYNC B1 ;  /* 0x0000000000017941 */ /* 0x000fea0003800000 */
.L_x_1603:
        /* <DEDUP_REMOVED lines=24> */
.L_x_1606:
[----:B------:R-:W-:Y:S05]  /*235c0*/  BSYNC B1 ;  /* 0x0000000000017941 */ /* 0x000fea0003800000 */
.L_x_1605:
        /* <DEDUP_REMOVED lines=24> */
.L_x_1608:
[----:B------:R-:W-:Y:S05]  /*23750*/  BSYNC B1 ;  /* 0x0000000000017941 */ /* 0x000fea0003800000 */
.L_x_1607:
        /* <DEDUP_REMOVED lines=23> */
.L_x_1599:
[----:B------:R-:W-:Y:S05]  /*238d0*/  BSYNC B0 ;  /* 0x0000000000007941 */ /* 0x000fea0003800000 */
.L_x_1590:
[----:B------:R-:W-:Y:S02]  /*238e0*/  ULDC UR4, c[0x0][0xc14] ;  /* 0x0003050000047ab9 */ /* 0x000fe40000000800 */
[----:B-1----:R-:W-:-:S13]  /*238f0*/  ISETP.GE.AND P0, PT, R203, UR4, PT ;  /* 0x00000004cb007c0c */ /* 0x002fda000bf06270 */
[----:B------:R-:W-:Y:S05]  /*23900*/  @!P0 BRA `(.L_x_1609) ;  /* 0xfffffdd8001c8947 */ /* 0x000fea000383ffff */
[----:B------:R-:W-:Y:S05]  /*23910*/  BRA `(.L_x_1311) ;  /* 0x00000068001c7947 */ /* 0x000fea0003800000 */
.L_x_1309:
[----:B------:R-:W-:-:S08]  /*23920*/  NOP ;  /* 0x0000000000007918 */ /* 0x000fd00000000000 */
[----:B------:R-:W0:-:S00]  /*23930*/  USETMAXREG.DEALLOC.CTAPOOL 0x18 ;  /* 0x00000018000079c8 */ /* 0x000e0000080e0500 */
[----:B0-----:R-:W-:-:S06]  /*23940*/  LOP3.LUT R0, R0, 0x3, RZ, 0xc0, !PT ;  /* 0x0000000300007812 */ /* 0x001fcc00078ec0ff */
[----:B------:R-:W0:Y:S02]  /*23950*/  SHFL.IDX PT, R0, R0, RZ, 0x1f ;  /* 0x00001fff00007589 */ /* 0x000e2400000e0000 */
[----:B0-----:R-:W-:-:S13]  /*23960*/  ISETP.NE.AND P0, PT, R0, RZ, PT ;  /* 0x000000ff0000720c */ /* 0x001fda0003f05270 */
[----:B------:R-:W-:Y:S05]  /*23970*/  @P0 BRA `(.L_x_1311) ;  /* 0x0000006800040947 */ /* 0x000fea0003800000 */
[----:B------:R-:W-:Y:S01]  /*23980*/  LOP3.LUT R7, R4, 0x1f, RZ, 0xc0, !PT ;  /* 0x0000001f04077812 */ /* 0x000fe200078ec0ff */
[----:B------:R-:W-:Y:S01]  /*23990*/  ULDC UR5, c[0x0][0xc14] ;  /* 0x0003050000057ab9 */ /* 0x000fe20000000800 */
[----:B------:R-:W-:Y:S01]  /*239a0*/  LOP3.LUT R16, R16, 0xffffffdf, RZ, 0xc0, !PT ;  /* 0xffffffdf10107812 */ /* 0x000fe200078ec0ff */
[----:B------:R-:W-:Y:S01]  /*239b0*/  IMAD.MOV.U32 R6, RZ, RZ, RZ ;  /* 0x000000ffff067224 */ /* 0x000fe200078e00ff */
[----:B------:R-:W-:Y:S01]  /*239c0*/  ISETP.NE.AND P0, PT, R7, 0x1f, PT ;  /* 0x0000001f0700780c */ /* 0x000fe20003f05270 */
[----:B------:R-:W-:Y:S01]  /*239d0*/  ULDC.64 UR6, c[0x0][0x208] ;  /* 0x0000820000067ab9 */ /* 0x000fe20000000a00 */
[----:B------:R-:W-:-:S11]  /*239e0*/  ULDC UR4, c[0x0][0xc10] ;  /* 0x0003040000047ab9 */ /* 0x000fd60000000800 */
[----:B------:R-:W-:Y:S02]  /*239f0*/  @P0 LOP3.LUT R16, R16, 0x20, RZ, 0xfc, !PT ;  /* 0x0000002010100812 */ /* 0x000fe400078efcff */
[----:B------:R-:W-:-:S13]  /*23a00*/  ISETP.GE.OR P0, PT, R7, UR5, !P0 ;  /* 0x0000000507007c0c */ /* 0x000fda000c706670 */
[----:B------:R-:W0:Y:S02]  /*23a10*/  @!P0 LDC.64 R2, c[0x0][0xc58] ;  /* 0x00031600ff028b82 */ /* 0x000e240000000a00 */
[----:B0-----:R-:W-:-:S05]  /*23a20*/  @!P0 IMAD.WIDE.U32 R2, R7, 0x4, R2 ;  /* 0x0000000407028825 */ /* 0x001fca00078e0002 */
[----:B------:R-:W2:Y:S01]  /*23a30*/  @!P0 LDG.E R6, desc[UR6][R2.64] ;  /* 0x0000000602068981 */ /* 0x000ea2000c1e1900 */
[C---:B------:R-:W-:Y:S01]  /*23a40*/  ISETP.NE.AND P1, PT, R7.reuse, RZ, PT ;  /* 0x000000ff0700720c */ /* 0x040fe20003f25270 */
[----:B------:R-:W0:Y:S01]  /*23a50*/  S2UR UR6, SR_CTAID.X ;  /* 0x00000000000679c3 */ /* 0x000e220000002500 */
        /* <DEDUP_REMOVED lines=18> */
[----:B------:R-:W-:-:S03]  /*23b80*/  ISETP.GE.U32.AND P0, PT, R7, 0x8, PT ;  /* 0x000000080700780c */ /* 0x000fc60003f06070 */
[----:B------:R-:W-:Y:S02]  /*23b90*/  IMAD.IADD R3, R0, 0x1, R3 ;  /* 0x0000000100037824 */ /* 0x000fe400078e0203 */
[----:B------:R-:W-:-:S03]  /*23ba0*/  IMAD.MOV.U32 R0, RZ, RZ, RZ ;  /* 0x000000ffff007224 */ /* 0x000fc600078e00ff */
[----:B------:R-:W1:Y:S05]  /*23bb0*/  SHFL.UP PT, R2, R3, 0x8, RZ ;  /* 0x0500000003027989 */ /* 0x000e6a00000e00ff */
[----:B------:R-:W-:-:S04]  /*23bc0*/  @P0 LOP3.LUT R16, R16, 0x4, RZ, 0xfc, !PT ;  /* 0x0000000410100812 */ /* 0x000fc800078efcff */
[----:B------:R-:W-:Y:S02]  /*23bd0*/  LOP3.LUT R16, R16, 0xfffffffd, RZ, 0xc0, !PT ;  /* 0xfffffffd10107812 */ /* 0x000fe400078ec0ff */
[----:B-1----:R-:W-:Y:S02]  /*23be0*/  SEL R2, R2, RZ, P0 ;  /* 0x000000ff02027207 */ /* 0x002fe40000000000 */
[----:B------:R-:W-:-:S03]  /*23bf0*/  ISETP.GE.U32.AND P0, PT, R7, 0x10, PT ;  /* 0x000000100700780c */ /* 0x000fc60003f06070 */
[----:B------:R-:W-:-:S05]  /*23c00*/  IMAD.IADD R2, R3, 0x1, R2 ;  /* 0x0000000103027824 */ /* 0x000fca00078e0202 */
[----:B------:R-:W1:Y:S05]  /*23c10*/  SHFL.UP PT, R4, R2, 0x10, RZ ;  /* 0x0600000002047989 */ /* 0x000e6a00000e00ff */
[----:B------:R-:W-:Y:S02]  /*23c20*/  @P0 LOP3.LUT R16, R16, 0x2, RZ, 0xfc, !PT ;  /* 0x0000000210100812 */ /* 0x000fe400078efcff */
        /* <DEDUP_REMOVED lines=12> */
.L_x_1614:
[----:B------:R-:W-:Y:S02]  /*23cf0*/  IMAD.U32 R2, RZ, RZ, UR7 ;  /* 0x00000007ff027e24 */ /* 0x000fe4000f8e00ff */
[----:B------:R-:W-:-:S03]  /*23d00*/  VIADD R8, R8, 0x1f ;  /* 0x0000001f08087836 */ /* 0x000fc60000000000 */
[----:B------:R0:W-:Y:S02]  /*23d10*/  STL [R1+0xc], R2 ;  /* 0x00000c0201007387 */ /* 0x0001e40000100800 */
[----:B------:R-:W-:-:S13]  /*23d20*/  ISETP.GE.AND P0, PT, R8, UR5, PT ;  /* 0x0000000508007c0c */ /* 0x000fda000bf06270 */
[----:B0-----:R-:W-:Y:S05]  /*23d30*/  @P0 BRA `(.L_x_1611) ;  /* 0x0000000400dc0947 */ /* 0x001fea0003800000 */
[----:B------:R-:W0:Y:S01]  /*23d40*/  S2R R9, SR_TID.X ;  /* 0x0000000000097919 */ /* 0x000e220000002100 */
        /* <DEDUP_REMOVED lines=11> */
.L_x_1613:
[----:B------:R-:W-:Y:S05]  /*23e00*/  BSYNC B0 ;  /* 0x0000000000007941 */ /* 0x000fea0003800000 */
.L_x_1612:
        /* <DEDUP_REMOVED lines=25> */
.L_x_1610:
        /* <DEDUP_REMOVED lines=8> */
[----:B0-----:R-:W-:Y:S01]  /*24020*/  IMAD.WIDE R2, R8, 0x4, R2 ;  /* 0x0000000408027825 */ /* 0x001fe200078e0202 */
[----:B------:R-:W0:Y:S04]  /*24030*/  SHFL.IDX PT, R6, R6, R5, 0x1f ;  /* 0x00001f0506067589 */ /* 0x000e2800000e0000 */
[----:B------:R-:W0:Y:S04]  /*24040*/  LDG.E R9, desc[UR8][R2.64] ;  /* 0x0000000802097981 */ /* 0x000e28000c1e1900 */
[----:B------:R0:W-:Y:S01]  /*24050*/  STL [R1+0xc], R8 ;  /* 0x00000c0801007387 */ /* 0x0001e20000100800 */
[----:B------:R-:W-:Y:S01]  /*24060*/  ISETP.NE.AND P0, PT, R10, RZ, PT ;  /* 0x000000ff0a00720c */ /* 0x000fe20003f05270 */
[----:B0-----:R-:W-:-:S05]  /*24070*/  IMAD R8, R6, R9, RZ ;  /* 0x0000000906087224 */ /* 0x001fca00078e02ff */
        /* <DEDUP_REMOVED lines=8> */
.L_x_1615:
[----:B-1----:R-:W-:Y:S02]  /*24100*/  IMAD.MOV R2, RZ, RZ, -R3 ;  /* 0x000000ffff027224 */ /* 0x002fe400078e0a03 */
[----:B---3--:R-:W-:Y:S02]  /*24110*/  IMAD R0, R0, UR4, R7 ;  /* 0x0000000400007c24 */ /* 0x008fe4000f8e0207 */
[----:B--2---:R-:W-:Y:S02]  /*24120*/  IMAD R5, R2, R11, RZ ;  /* 0x0000000b02057224 */ /* 0x004fe400078e02ff */
[----:B------:R-:W-:Y:S01]  /*24130*/  IMAD.MOV.U32 R2, RZ, RZ, RZ ;  /* 0x000000ffff027224 */ /* 0x000fe200078e00ff */
[----:B------:R1:W-:Y:S03]  /*24140*/  STL [R1], R0 ;  /* 0x0000000001007387 */ /* 0x0003e60000100800 */
[----:B------:R-:W-:Y:S01]  /*24150*/  IMAD.HI.U32 R2, R3, R5, R2 ;  /* 0x0000000503027227 */ /* 0x000fe200078e0002 */
[----:B------:R-:W-:-:S04]  /*24160*/  IADD3 R5, -R0, UR6, RZ ;  /* 0x0000000600057c10 */ /* 0x000fc8000fffe1ff */
[----:B------:R-:W-:Y:S02]  /*24170*/  IABS R3, R5 ;  /* 0x0000000500037213 */ /* 0x000fe40000000000 */
[----:B-1----:R-:W-:-:S03]  /*24180*/  IABS R0, R8 ;  /* 0x0000000800007213 */ /* 0x002fc60000000000 */
[----:B------:R-:W-:-:S04]  /*24190*/  IMAD.HI.U32 R2, R2, R3, RZ ;  /* 0x0000000302027227 */ /* 0x000fc800078e00ff */
[----:B------:R-:W-:-:S04]  /*241a0*/  IMAD.MOV R0, RZ, RZ, -R0 ;  /* 0x000000ffff007224 */ /* 0x000fc800078e0a00 */
        /* <DEDUP_REMOVED lines=14> */
[----:B------:R-:W-:Y:S02]  /*24290*/  IMAD R5, R8, R2, R5 ;  /* 0x0000000208057224 */ /* 0x000fe400078e0205 */
[----:B------:R-:W-:Y:S01]  /*242a0*/  IMAD.MOV.U32 R2, RZ, RZ, RZ ;  /* 0x000000ffff027224 */ /* 0x000fe200078e00ff */
[----:B------:R-:W-:-:S04]  /*242b0*/  VIADDMNMX R9, R4, UR4, R9, PT ;  /* 0x0000000404097c46 */ /* 0x000fc8000b800109 */
[-C--:B------:R-:W-:Y:S02]  /*242c0*/  IABS R4, R9.reuse ;  /* 0x0000000900047213 */ /* 0x080fe40000000000 */
[----:B------:R-:W-:Y:S02]  /*242d0*/  IABS R8, R9 ;  /* 0x0000000900087213 */ /* 0x000fe40000000000 */
[----:B------:R-:W1:Y:S08]  /*242e0*/  I2F.RP R7, R4 ;  /* 0x0000000400077306 */ /* 0x000e700000209400 */
[----:B-1----:R-:W1:Y:S02]  /*242f0*/  MUFU.RCP R7, R7 ;  /* 0x0000000700077308 */ /* 0x002e640000001000 */
[----:B-1----:R-:W-:Y:S01]  /*24300*/  VIADD R3, R7, 0xffffffe ;  /* 0x0ffffffe07037836 */ /* 0x002fe20000000000 */
[----:B------:R-:W-:-:S05]  /*24310*/  IABS R7, R5 ;  /* 0x0000000500077213 */ /* 0x000fca0000000000 */
[----:B------:R-:W1:Y:S02]  /*24320*/  F2I.FTZ.U32.TRUNC.NTZ R3, R3 ;  /* 0x0000000300037305 */ /* 0x000e64000021f000 */
[----:B-1----:R-:W-:-:S04]  /*24330*/  IMAD.MOV R11, RZ, RZ, -R3 ;  /* 0x000000ffff0b7224 */ /* 0x002fc800078e0a03 */
[----:B------:R-:W-:-:S04]  /*24340*/  IMAD R11, R11, R4, RZ ;  /* 0x000000040b0b7224 */ /* 0x000fc800078e02ff */
[----:B------:R-:W-:-:S04]  /*24350*/  IMAD.HI.U32 R2, R3, R11, R2 ;  /* 0x0000000b03027227 */ /* 0x000fc800078e0002 */
[----:B------:R-:W-:Y:S02]  /*24360*/  IMAD.MOV R3, RZ, RZ, -R8 ;  /* 0x000000ffff037224 */ /* 0x000fe400078e0a08 */
[----:B------:R-:W-:-:S04]  /*24370*/  IMAD.HI.U32 R2, R2, R7, RZ ;  /* 0x0000000702027227 */ /* 0x000fc800078e00ff */
[----:B------:R-:W-:-:S05]  /*24380*/  IMAD R3, R2, R3, R7 ;  /* 0x0000000302037224 */ /* 0x000fca00078e0207 */
[----:B------:R-:W-:-:S13]  /*24390*/  ISETP.GT.U32.AND P0, PT, R4, R3, PT ;  /* 0x000000030400720c */ /* 0x000fda0003f04070 */
[----:B------:R-:W-:Y:S02]  /*243a0*/  @!P0 IMAD.IADD R3, R3, 0x1, -R4 ;  /* 0x0000000103038824 */ /* 0x000fe400078e0a04 */
[----:B------:R-:W-:-:S03]  /*243b0*/  @!P0 VIADD R2, R2, 0x1 ;  /* 0x0000000102028836 */ /* 0x000fc60000000000 */
[----:B------:R-:W-:Y:S02]  /*243c0*/  ISETP.GE.U32.AND P0, PT, R3, R4, PT ;  /* 0x000000040300720c */ /* 0x000fe40003f06070 */
[C---:B------:R-:W-:Y:S01]  /*243d0*/  LOP3.LUT R3, R5.reuse, R9, RZ, 0x3c, !PT ;  /* 0x0000000905037212 */ /* 0x040fe200078e3cff */
[----:B------:R-:W-:-:S10]  /*243e0*/  IMAD.IADD R5, R5, 0x1, R0 ;  /* 0x0000000105057824 */ /* 0x000fd400078e0200 */
        /* <DEDUP_REMOVED lines=9> */
[----:B------:R1:W-:Y:S04]  /*24480*/  STL [R1+0x8], R4 ;  /* 0x0000080401007387 */ /* 0x0003e80000100800 */
[----:B------:R1:W-:Y:S01]  /*24490*/  STL [R1+0x4], R0 ;  /* 0x0000040001007387 */ /* 0x0003e20000100800 */
[----:B------:R-:W-:Y:S05]  /*244a0*/  BRA `(.L_x_1616) ;  /* 0x0000000000107947 */ /* 0x000fea0003800000 */
.L_x_1611:
[----:B------:R-:W-:Y:S01]  /*244b0*/  IMAD.U32 R0, RZ, RZ, UR6 ;  /* 0x00000006ff007e24 */ /* 0x000fe2000f8e00ff */
[----:B------:R0:W-:Y:S04]  /*244c0*/  STL [R1+0x4], RZ ;  /* 0x000004ff01007387 */ /* 0x0001e80000100800 */
[----:B------:R0:W-:Y:S04]  /*244d0*/  STL [R1+0x8], RZ ;  /* 0x000008ff01007387 */ /* 0x0001e80000100800 */
[----:B------:R0:W-:Y:S02]  /*244e0*/  STL [R1], R0 ;  /* 0x0000000001007387 */ /* 0x0001e40000100800 */
.L_x_1616:
[----:B-1----:R-:W2:Y:S04]  /*244f0*/  LDL.64 R4, [R1] ;  /* 0x0000000001047983 */ /* 0x002ea80000100a00 */
[----:B------:R-:W2:Y:S01]  /*24500*/  LDL.64 R6, [R1+0x8] ;  /* 0x0000080001067983 */ /* 0x000ea20000100a00 */
[----:B0-----:R-:W0:Y:S02]  /*24510*/  S2R R0, SR_TID.X ;  /* 0x0000000000007919 */ /* 0x001e240000002100 */
[----:B0-----:R-:W-:-:S04]  /*24520*/  LOP3.LUT R0, R0, 0x1f, RZ, 0xc0, !PT ;  /* 0x0000001f00007812 */ /* 0x001fc800078ec0ff */
[----:B------:R-:W-:-:S13]  /*24530*/  ISETP.NE.AND P0, PT, R0, RZ, PT ;  /* 0x000000ff0000720c */ /* 0x000fda0003f05270 */
[----:B------:R-:W0:Y:S01]  /*24540*/  @!P0 S2R R3, SR_CgaCtaId ;  /* 0x0000000000038919 */ /* 0x000e220000008800 */
[----:B------:R-:W-:Y:S01]  /*24550*/  @!P0 MOV R0, 0x400 ;  /* 0x0000040000008802 */ /* 0x000fe20000000f00 */
[----:B------:R-:W-:Y:S01]  /*24560*/  STL [R1+0x24], RZ ;  /* 0x000024ff01007387 */ /* 0x000fe20000100800 */
[----:B------:R-:W-:Y:S02]  /*24570*/  IMAD.MOV.U32 R18, RZ, RZ, 0x1 ;  /* 0x00000001ff127424 */ /* 0x000fe400078e00ff */
[----:B0-----:R-:W-:Y:S01]  /*24580*/  @!P0 LEA R0, R3, R0, 0x18 ;  /* 0x0000000003008211 */ /* 0x001fe200078ec0ff */
[----:B------:R-:W-:-:S04]  /*24590*/  IMAD.MOV.U32 R16, RZ, RZ, RZ ;  /* 0x000000ffff107224 */ /* 0x000fc800078e00ff */
[----:B--2---:R0:W-:Y:S02]  /*245a0*/  @!P0 STS.128 [R0+0x308d0], R4 ;  /* 0x0308d00400008388 */ /* 0x0041e40000000c00 */
[----:B0-----:R-:W-:Y:S01]  /*245b0*/  IMAD.MOV.U32 R0, RZ, RZ, R7 ;  /* 0x000000ffff007224 */ /* 0x001fe200078e0007 */
[----:B------:R-:W-:Y:S06]  /*245c0*/  BAR.ARV 0x5, 0x120 ;  /* 0x0144800000007b1d */ /* 0x000fec0000002000 */
[----:B------:R-:W-:-:S13]  /*245d0*/  ISETP.GE.AND P0, PT, R0, UR5, PT ;  /* 0x0000000500007c0c */ /* 0x000fda000bf06270 */
[----:B------:R-:W-:Y:S05]  /*245e0*/  @P0 BRA `(.L_x_1617) ;  /* 0x00000058000c0947 */ /* 0x000fea0003800000 */
[----:B------:R-:W-:Y:S01]  /*245f0*/  IMAD.MOV.U32 R0, RZ, RZ, 0x1 ;  /* 0x00000001ff007424 */ /* 0x000fe200078e00ff */
[----:B------:R0:W-:Y:S01]  /*24600*/  STL [R1+0x24], RZ ;  /* 0x000024ff01007387 */ /* 0x0001e20000100800 */
[----:B------:R-:W-:Y:S01]  /*24610*/  IMAD.MOV.U32 R19, RZ, RZ, RZ ;  /* 0x000000ffff137224 */ /* 0x000fe200078e00ff */
[----:B------:R-:W-:Y:S01]  /*24620*/  ULDC.64 UR38, c[0x0][0x198] ;  /* 0x0000660000267ab9 */ /* 0x000fe20000000a00 */
[----:B------:R-:W-:Y:S01]  /*24630*/  IMAD.MOV.U32 R16, RZ, RZ, RZ ;  /* 0x000000ffff107224 */ /* 0x000fe200078e00ff */
[----:B------:R0:W-:Y:S01]  /*24640*/  STL [R1+0x10], R0 ;  /* 0x0000100001007387 */ /* 0x0001e20000100800 */
[----:B------:R-:W-:Y:S01]  /*24650*/  IMAD.MOV.U32 R18, RZ, RZ, 0x1 ;  /* 0x00000001ff127424 */ /* 0x000fe200078e00ff */
[----:B------:R-:W-:-:S06]  /*24660*/  ULDC UR36, c[0x0][0xc] ;  /* 0x0000030000247ab9 */ /* 0x000fcc0000000800 */
.L_x_1719:
[----:B------:R-:W2:Y:S01]  /*24670*/  LDL R12, [R1+0xc] ;  /* 0x00000c00010c7983 */ /* 0x000ea20000100800 */
[----:B------:R-:W-:Y:S05]  /*24680*/  YIELD ;  /* 0x0000000000007946 */ /* 0x000fea0003800000 */
[----:B------:R-:W-:Y:S01]  /*24690*/  ULDC.64 UR4, c[0x0][0xa28] ;  /* 0x00028a0000047ab9 */ /* 0x000fe20000000a00 */
[----:B------:R-:W-:Y:S01]  /*246a0*/  IMAD.MOV.U32 R9, RZ, RZ, RZ ;  /* 0x000000ffff097224 */ /* 0x000fe200078e00ff */
[----:B------:R-:W-:Y:S01]  /*246b0*/  ISETP.NE.U32.AND P0, PT, RZ, UR4, PT ;  /* 0x00000004ff007c0c */ /* 0x000fe2000bf05070 */
[----:B------:R-:W-:Y:S01]  /*246c0*/  ULDC.64 UR6, c[0x0][0x208] ;  /* 0x0000820000067ab9 */ /* 0x000fe20000000a00 */
[----:B0-----:R-:W-:Y:S01]  /*246d0*/  IMAD.MOV.U32 R0, RZ, RZ, RZ ;  /* 0x000000ffff007224 */ /* 0x001fe200078e00ff */
[----:B------:R-:W-:Y:S01]  /*246e0*/  ULDC.64 UR8, c[0x0][0xa08] ;  /* 0x0002820000087ab9 */ /* 0x000fe20000000a00 */
[----:B------:R-:W-:Y:S01]  /*246f0*/  ISETP.NE.AND.EX P0, PT, RZ, UR5, PT, P0 ;  /* 0x00000005ff007c0c */ /* 0x000fe2000bf05300 */
[----:B------:R-:W-:Y:S01]  /*24700*/  ULDC.64 UR4, c[0x0][0xa00] ;  /* 0x0002800000047ab9 */ /* 0x000fe20000000a00 */
[----:B------:R-:W-:-:S11]  /*24710*/  ULDC.64 UR10, c[0x0][0xa10] ;  /* 0x00028400000a7ab9 */ /* 0x000fd60000000a00 */
[----:B------:R-:W2:Y:S01]  /*24720*/  @P0 LDC.64 R2, c[0x0][0xa28] ;  /* 0x00028a00ff020b82 */ /* 0x000ea20000000a00 */
[----:B------:R-:W-:-:S04]  /*24730*/  ISETP.NE.U32.AND P2, PT, RZ, UR4, PT ;  /* 0x00000004ff007c0c */ /* 0x000fc8000bf45070 */
[----:B------:R-:W-:Y:S01]  /*24740*/  ISETP.NE.AND.EX P2, PT, RZ, UR5, PT, P2 ;  /* 0x00000005ff007c0c */ /* 0x000fe2000bf45320 */
[----:B------:R-:W-:Y:S01]  /*24750*/  ULDC.64 UR4, c[0x0][0xa18] ;  /* 0x0002860000047ab9 */ /* 0x000fe20000000a00 */
[----:B--2---:R-:W-:-:S05]  /*24760*/  @P0 IMAD.WIDE R2, R12, 0x4, R2 ;  /* 0x000000040c020825 */ /* 0x004fca00078e0202 */
[----:B------:R0:W5:Y:S02]  /*24770*/  @P0 LDG.E R9, desc[UR6][R2.64] ;  /* 0x0000000602090981 */ /* 0x000164000c1e1900 */
[----:B0-----:R-:W0:Y:S02]  /*24780*/  LDC.64 R2, c[0x0][0xa00] ;  /* 0x00028000ff027b82 */ /* 0x001e240000000a00 */
[----:B0-----:R-:W-:-:S05]  /*24790*/  IMAD.WIDE R2, R12, 0x4, R2 ;  /* 0x000000040c027825 */ /* 0x001fca00078e0202 */
[----:B------:R-:W2:Y:S01]  /*247a0*/  @P2 LDG.E R0, desc[UR6][R2.64] ;  /* 0x0000000602002981 */ /* 0x000ea2000c1e1900 */
[----:B------:R-:W-:Y:S01]  /*247b0*/  ISETP.NE.U32.AND P0, PT, RZ, UR4, PT ;  /* 0x00000004ff007c0c */ /* 0x000fe2000bf05070 */
[----:B------:R-:W-:-:S03]  /*247c0*/  ULDC UR4, c[0x0][0x288] ;  /* 0x0000a20000047ab9 */ /* 0x000fc60000000800 */
[----:B------:R-:W-:-:S13]  /*247d0*/  ISETP.NE.AND.EX P0, PT, RZ, UR5, PT, P0 ;  /* 0x00000005ff007c0c */ /* 0x000fda000bf05300 */
[----:B------:R-:W0:Y:S01]  /*247e0*/  @P0 LDC.64 R4, c[0x0][0xa18] ;  /* 0x00028600ff040b82 */ /* 0x000e220000000a00 */
[----:B------:R-:W-:-:S04]  /*247f0*/  ISETP.NE.U32.AND P1, PT, RZ, UR8, PT ;  /* 0x00000008ff007c0c */ /* 0x000fc8000bf25070 */
[----:B------:R-:W-:Y:S02]  /*24800*/  ISETP.NE.AND.EX P3, PT, RZ, UR9, PT, P1 ;  /* 0x00000009ff007c0c */ /* 0x000fe4000bf65310 */
[----:B------:R-:W-:-:S04]  /*24810*/  ISETP.NE.U32.AND P1, PT, RZ, UR10, PT ;  /* 0x0000000aff007c0c */ /* 0x000fc8000bf25070 */
[----:B------:R-:W-:Y:S01]  /*24820*/  ISETP.NE.AND.EX P1, PT, RZ, UR11, PT, P1 ;  /* 0x0000000bff007c0c */ /* 0x000fe2000bf25310 */
[----:B0-----:R-:W-:Y:S01]  /*24830*/  @P0 IMAD.WIDE R4, R12, 0x4, R4 ;  /* 0x000000040c040825 */ /* 0x001fe200078e0204 */
[----:B--2---:R0:W-:Y:S03]  /*24840*/  STL [R1+0x28], R0 ;  /* 0x0000280001007387 */ /* 0x0041e60000100800 */
[----:B0-----:R-:W-:Y:S01]  /*24850*/  IMAD.U32 R0, RZ, RZ, UR4 ;  /* 0x00000004ff007e24 */ /* 0x001fe2000f8e00ff */
[----:B------:R-:W-:Y:S02]  /*24860*/  ULDC.64 UR4, c[0x0][0x3f8] ;  /* 0x0000fe0000047ab9 */ /* 0x000fe40000000a00 */
[----:B------:R-:W-:-:S03]  /*24870*/  UISETP.NE.U32.AND UP0, UPT, UR4, URZ, UPT ;  /* 0x0000003f0400728c */ /* 0x000fc6000bf05070 */
[----:B------:R-:W-:Y:S01]  /*24880*/  ULDC UR4, c[0x0][0x404] ;  /* 0x0001010000047ab9 */ /* 0x000fe20000000800 */
[----:B------:R-:W-:Y:S01]  /*24890*/  UISETP.NE.AND.EX UP0, UPT, UR5, URZ, UPT, UP0 ;  /* 0x0000003f0500728c */ /* 0x000fe2000bf05300 */
[----:B------:R0:W5:Y:S01]  /*248a0*/  @P0 LDG.E R0, desc[UR6][R4.64] ;  /* 0x0000000604000981 */ /* 0x000162000c1e1900 */
[----:B------:R-:W-:Y:S01]  /*248b0*/  ULDC UR6, c[0x0][0x338] ;  /* 0x0000ce0000067ab9 */ /* 0x000fe20000000800 */
[----:B------:R-:W-:Y:S01]  /*248c0*/  ULDC UR5, c[0x0][0x2e0] ;  /* 0x0000b80000057ab9 */ /* 0x000fe20000000800 */
[----:B------:R-:W-:Y:S01]  /*248d0*/  USEL UR4, UR4, 0x1, UP0 ;  /* 0x0000000104047887 */ /* 0x000fe20008000000 */
[----:B------:R-:W-:-:S03]  /*248e0*/  IMAD.U32 R10, RZ, RZ, UR6 ;  /* 0x00000006ff0a7e24 */ /* 0x000fc6000f8e00ff */
[----:B------:R-:W-:-:S06]  /*248f0*/  UIMAD UR4, UR4, UR5, URZ ;  /* 0x00000005040472a4 */ /* 0x000fcc000f8e023f */
[----:B0-----:R-:W-:Y:S01]  /*24900*/  IMAD.U32 R4, RZ, RZ, UR4 ;  /* 0x00000004ff047e24 */ /* 0x001fe2000f8e00ff */
[----:B------:R-:W-:Y:S06]  /*24910*/  @P0 BRA `(.L_x_1618) ;  /* 0x0000000000140947 */ /* 0x000fec0003800000 */
[----:B------:R-:W-:Y:S05]  /*24920*/  @!P2 BRA `(.L_x_1618) ;  /* 0x000000000010a947 */ /* 0x000fea0003800000 */
[----:B------:R-:W-:Y:S02]  /*24930*/  ULDC.64 UR4, c[0x0][0x208] ;  /* 0x0000820000047ab9 */ /* 0x000fe40000000a00 */
[----:B------:R-:W2:Y:S04]  /*24940*/  LDG.E R5, desc[UR4][R2.64] ;  /* 0x0000000402057981 */ /* 0x000ea8000c1e1900 */
[----:B-----5:R-:W2:Y:S02]  /*24950*/  LDG.E R0, desc[UR4][R2.64+0x4] ;  /* 0x0000040402007981 */ /* 0x020ea4000c1e1900 */
[----:B--2---:R-:W-:-:S07]  /*24960*/  IMAD.IADD R0, R0, 0x1, -R5 ;  /* 0x0000000100007824 */ /* 0x004fce00078e0a05 */
.L_x_1618:
[----:B------:R-:W0:Y:S01]  /*24970*/  LDC.64 R6, c[0x0][0xa08] ;  /* 0x00028200ff067b82 */ /* 0x000e220000000a00 */
[----:B------:R-:W-:Y:S01]  /*24980*/  IMAD.MOV.U32 R17, RZ, RZ, RZ ;  /* 0x000000ffff117224 */ /* 0x000fe200078e00ff */
[----:B------:R-:W-:-:S06]  /*24990*/  ULDC.64 UR4, c[0x0][0x208] ;  /* 0x0000820000047ab9 */ /* 0x000fcc0000000a00 */
[----:B------:R-:W1:Y:S01]  /*249a0*/  LDC.64 R2, c[0x0][0xa10] ;  /* 0x00028400ff027b82 */ /* 0x000e620000000a00 */
[----:B0-----:R-:W-:-:S05]  /*249b0*/  IMAD.WIDE R6, R12, 0x4, R6 ;  /* 0x000000040c067825 */ /* 0x001fca00078e0206 */
[----:B------:R-:W2:Y:S01]  /*249c0*/  @P3 LDG.E R17, desc[UR4][R6.64] ;  /* 0x0000000406113981 */ /* 0x000ea2000c1e1900 */
[----:B------:R-:W-:Y:S02]  /*249d0*/  IMAD.MOV.U32 R5, RZ, RZ, RZ ;  /* 0x000000ffff057224 */ /* 0x000fe400078e00ff */
[----:B-1----:R-:W-:-:S05]  /*249e0*/  IMAD.WIDE R2, R12, 0x4, R2 ;  /* 0x000000040c027825 */ /* 0x002fca00078e0202 */
[----:B------:R0:W5:Y:S01]  /*249f0*/  @P1 LDG.E R5, desc[UR4][R2.64] ;  /* 0x0000000402051981 */ /* 0x000162000c1e1900 */
[----:B------:R-:W-:Y:S02]  /*24a00*/  ULDC.64 UR4, c[0x0][0xa20] ;  /* 0x0002880000047ab9 */ /* 0x000fe40000000a00 */
[----:B------:R-:W-:-:S04]  /*24a10*/  ISETP.NE.U32.AND P0, PT, RZ, UR4, PT ;  /* 0x00000004ff007c0c */ /* 0x000fc8000bf05070 */
[----:B------:R-:W-:Y:S01]  /*24a20*/  ISETP.NE.AND.EX P0, PT, RZ, UR5, PT, P0 ;  /* 0x00000005ff007c0c */ /* 0x000fe2000bf05300 */
[----:B--2--5:R-:W-:-:S12]  /*24a30*/  IMAD.IADD R17, R17, 0x1, R9 ;  /* 0x0000000111117824 */ /* 0x024fd800078e0209 */
[----:B0-----:R-:W-:Y:S05]  /*24a40*/  @!P0 BRA `(.L_x_1619) ;  /* 0x0000000000148947 */ /* 0x001fea0003800000 */
[----:B------:R-:W0:Y:S01]  /*24a50*/  LDC.64 R6, c[0x0][0xa20] ;  /* 0x00028800ff067b82 */ /* 0x000e220000000a00 */
[----:B------:R-:W-:Y:S01]  /*24a60*/  ULDC.64 UR4, c[0x0][0x208] ;  /* 0x0000820000047ab9 */ /* 0x000fe20000000a00 */
[----:B0-----:R-:W-:-:S05]  /*24a70*/  IMAD.WIDE R6, R12, 0x4, R6 ;  /* 0x000000040c067825 */ /* 0x001fca00078e0206 */
[----:B------:R0:W5:Y:S01]  /*24a80*/  LDG.E R4, desc[UR4][R6.64] ;  /* 0x0000000406047981 */ /* 0x000162000c1e1900 */
[----:B------:R-:W-:Y:S05]  /*24a90*/  BRA `(.L_x_1620) ;  /* 0x0000000000147947 */ /* 0x000fea0003800000 */
.L_x_1619:
[----:B------:R-:W-:Y:S05]  /*24aa0*/  @!P3 BRA `(.L_x_1620) ;  /* 0x000000000010b947 */ /* 0x000fea0003800000 */
[----:B------:R-:W-:Y:S02]  /*24ab0*/  ULDC.64 UR4, c[0x0][0x208] ;  /* 0x0000820000047ab9 */ /* 0x000fe40000000a00 */
[----:B------:R-:W2:Y:S04]  /*24ac0*/  LDG.E R4, desc[UR4][R6.64] ;  /* 0x0000000406047981 */ /* 0x000ea8000c1e1900 */
[----:B------:R-:W2:Y:S02]  /*24ad0*/  LDG.E R6, desc[UR4][R6.64+0x4] ;  /* 0x0000040406067981 */ /* 0x000ea4000c1e1900 */
[----:B--2---:R-:W-:-:S07]  /*24ae0*/  IMAD.IADD R4, R6, 0x1, -R4 ;  /* 0x0000000106047824 */ /* 0x004fce00078e0a04 */
.L_x_1620:
[----:B------:R-:W-:Y:S01]  /*24af0*/  ULDC.64 UR4, c[0x0][0x208] ;  /* 0x0000820000047ab9 */ /* 0x000fe20000000a00 */
[----:B------:R-:W2:Y:S04]  /*24b00*/  LDL R13, [R1+0x4] ;  /* 0x00000400010d7983 */ /* 0x000ea80000100800 */
[----:B0-----:R-:W3:Y:S04]  /*24b10*/  @P1 LDG.E R6, desc[UR4][R2.64] ;  /* 0x0000000402061981 */ /* 0x001ee8000c1e1900 */
[----:B------:R0:W3:Y:S01]  /*24b20*/  @P1 LDG.E R7, desc[UR4][R2.64+0x4] ;  /* 0x0000040402071981 */ /* 0x0000e2000c1e1900 */
[----:B-----5:R-:W-:Y:S01]  /*24b30*/  IMAD.IADD R9, R4, 0x1, -R9 ;  /* 0x0000000104097824 */ /* 0x020fe200078e0a09 */
[----:B0-----:R-:W0:Y:S02]  /*24b40*/  LDC.64 R2, c[0x0][0x9e0] ;  /* 0x00027800ff027b82 */ /* 0x001e240000000a00 */
[----:B0-----:R-:W-:Y:S01]  /*24b50*/  ISETP.GE.AND P2, PT, R3, 0x1, PT ;  /* 0x000000010300780c */ /* 0x001fe20003f46270 */
[----:B---3--:R-:W-:-:S04]  /*24b60*/  @P1 IMAD.IADD R10, R7, 0x1, -R6 ;  /* 0x00000001070a1824 */ /* 0x008fc800078e0a06 */
[----:B------:R-:W-:-:S04]  /*24b70*/  IMAD.IADD R8, R9, 0x1, R10 ;  /* 0x0000000109087824 */ /* 0x000fc800078e020a */
[----:B------:R-:W-:-:S04]  /*24b80*/  VIADD R4, R8, 0x5f ;  /* 0x0000005f08047836 */ /* 0x000fc80000000000 */
[----:B------:R-:W-:-:S05]  /*24b90*/  IMAD.HI R4, R4, 0x2aaaaaab, RZ ;  /* 0x2aaaaaab04047827 */ /* 0x000fca00078e02ff */
[----:B------:R-:W-:-:S04]  /*24ba0*/  SHF.R.U32.HI R7, RZ, 0x1f, R4 ;  /* 0x0000001fff077819 */ /* 0x000fc80000011604 */
[----:B------:R-:W-:Y:S02]  /*24bb0*/  LEA.HI.SX32 R20, R4, R7, 0x1c ;  /* 0x0000000704147211 */ /* 0x000fe400078fe2ff */
[----:B--2---:R-:W-:-:S04]  /*24bc0*/  LEA R4, R13, 0x80, 0x7 ;  /* 0x000000800d047811 */ /* 0x004fc800078e38ff */
[----:B------:R-:W-:-:S05]  /*24bd0*/  IADD3 R4, R8, R4, -R0 ;  /* 0x0000000408047210 */ /* 0x000fca0007ffe800 */
        /* <DEDUP_REMOVED lines=13> */
.L_x_1623:
[----:B------:R-:W-:-:S13]  /*24cb0*/  ISETP.NE.AND P0, PT, R3, 0x1, PT ;  /* 0x000000010300780c */ /* 0x000fda0003f05270 */
[----:B------:R-:W0:Y:S02]  /*24cc0*/  @P0 LDC.64 R6, c[0x0][0x9e8] ;  /* 0x00027a00ff060b82 */ /* 0x000e240000000a00 */
[----:B0-----:R-:W-:-:S05]  /*24cd0*/  @P0 IMAD.HI.U32 R6, R11, R6, RZ ;  /* 0x000000060b060227 */ /* 0x001fca00078e00ff */
[----:B------:R-:W-:-:S07]  /*24ce0*/  @P0 SHF.R.U32.HI R11, RZ, R7, R6 ;  /* 0x00000007ff0b0219 */ /* 0x000fce0000011606 */
.L_x_1624:
[----:B------:R-:W-:Y:S05]  /*24cf0*/  BSYNC B0 ;  /* 0x0000000000007941 */ /* 0x000fea0003800000 */
.L_x_1622:
[----:B------:R-:W-:-:S05]  /*24d00*/  IMAD R11, R11, R3, R3 ;  /* 0x000000030b0b7224 */ /* 0x000fca00078e0203 */
[----:B------:R-:W-:-:S07]  /*24d10*/  VIMNMX R2, R2, R11, PT ;  /* 0x0000000b02027248 */ /* 0x000fce0003fe0100 */
.L_x_1621:
        /* <DEDUP_REMOVED lines=15> */
.L_x_1627:
[----:B------:R-:W-:Y:S01]  /*24e10*/  ISETP.NE.AND P0, PT, R3, 0x1, PT ;  /* 0x000000010300780c */ /* 0x000fe20003f05270 */
[----:B------:R-:W-:-:S12]  /*24e20*/  IMAD.MOV.U32 R11, RZ, RZ, R0 ;  /* 0x000000ffff0b7224 */ /* 0x000fd800078e0000 */
[----:B------:R-:W0:Y:S02]  /*24e30*/  @P0 LDC.64 R6, c[0x0][0x9e8] ;  /* 0x00027a00ff060b82 */ /* 0x000e240000000a00 */
[----:B0-----:R-:W-:-:S05]  /*24e40*/  @P0 IMAD.HI.U32 R6, R0, R6, RZ ;  /* 0x0000000600060227 */ /* 0x001fca00078e00ff */
[----:B------:R-:W-:-:S07]  /*24e50*/  @P0 SHF.R.U32.HI R11, RZ, R7, R6 ;  /* 0x00000007ff0b0219 */ /* 0x000fce0000011606 */
.L_x_1628:
[----:B------:R-:W-:Y:S05]  /*24e60*/  BSYNC B0 ;  /* 0x0000000000007941 */ /* 0x000fea0003800000 */
.L_x_1626:
[----:B------:R-:W-:-:S05]  /*24e70*/  IMAD R3, R11, R3, RZ ;  /* 0x000000030b037224 */ /* 0x000fca00078e02ff */
[----:B------:R-:W-:-:S07]  /*24e80*/  VIMNMX R8, R8, R3, !PT ;  /* 0x0000000308087248 */ /* 0x000fce0007fe0100 */
.L_x_1625:
[----:B------:R-:W-:Y:S01]  /*24e90*/  VIADD R2, R2, 0x5f ;  /* 0x0000005f02027836 */ /* 0x000fe20000000000 */
[----:B------:R-:W-:Y:S01]  /*24ea0*/  BSSY B0, `(.L_x_1629) ;  /* 0x00000e6000007945 */ /* 0x000fe20003800000 */
[----:B------:R-:W-:Y:S01]  /*24eb0*/  IMAD.HI R8, R8, 0x2aaaaaab, RZ ;  /* 0x2aaaaaab08087827 */ /* 0x000fe200078e02ff */
[----:B------:R-:W-:-:S03]  /*24ec0*/  PLOP3.LUT P2, PT, PT, PT, PT, 0x80, 0x0 ;  /* 0x000000000000781c */ /* 0x000fc60003f4f070 */
[----:B------:R-:W-:-:S05]  /*24ed0*/  IMAD.HI R2, R2, 0x2aaaaaab, RZ ;  /* 0x2aaaaaab02027827 */ /* 0x000fca00078e02ff */
[----:B------:R-:W-:-:S04]  /*24ee0*/  SHF.R.U32.HI R3, RZ, 0x1f, R2 ;  /* 0x0000001fff037819 */ /* 0x000fc80000011602 */
[----:B------:R-:W-:Y:S02]  /*24ef0*/  LEA.HI.SX32 R3, R2, R3, 0x1c ;  /* 0x0000000302037211 */ /* 0x000fe400078fe2ff */
[----:B------:R-:W-:Y:S02]  /*24f00*/  SHF.R.U32.HI R2, RZ, 0x1f, R8 ;  /* 0x0000001fff027819 */ /* 0x000fe40000011608 */
[----:B------:R-:W-:Y:S02]  /*24f10*/  VIMNMX R3, R20, R3, PT ;  /* 0x0000000314037248 */ /* 0x000fe40003fe0100 */
[----:B------:R-:W-:-:S03]  /*24f20*/  LEA.HI.SX32 R2, R8, R2, 0x1c ;  /* 0x0000000208027211 */ /* 0x000fc600078fe2ff */
[----:B------:R-:W-:Y:S01]  /*24f30*/  IMAD R3, R3, 0x60, -R9 ;  /* 0x0000006003037824 */ /* 0x000fe200078e0a09 */
[----:B------:R-:W-:-:S04]  /*24f40*/  VIMNMX R2, RZ, R2, !PT ;  /* 0x00000002ff027248 */ /* 0x000fc80007fe0100 */
[----:B------:R-:W-:Y:S01]  /*24f50*/  VIMNMX R10, R3, R10, PT ;  /* 0x0000000a030a7248 */ /* 0x000fe20003fe0100 */
[----:B------:R-:W-:-:S05]  /*24f60*/  IMAD R2, R2, 0x60, -R9 ;  /* 0x0000006002027824 */ /* 0x000fca00078e0a09 */
[----:B------:R-:W-:-:S04]  /*24f70*/  VIMNMX R6, RZ, R2, !PT ;  /* 0x00000002ff067248 */ /* 0x000fc80007fe0100 */
[----:B------:R-:W-:Y:S01]  /*24f80*/  ISETP.GT.AND P0, PT, R10, R6, PT ;  /* 0x000000060a00720c */ /* 0x000fe20003f04270 */
[----:B------:R-:W-:-:S05]  /*24f90*/  IMAD.WIDE.U32 R2, R6, -0x55555555, RZ ;  /* 0xaaaaaaab06027825 */ /* 0x000fca00078e00ff */
[----:B------:R-:W-:-:S05]  /*24fa0*/  SHF.R.U32.HI R2, RZ, 0x6, R3 ;  /* 0x00000006ff027819 */ /* 0x000fca0000011603 */
[----:B------:R-:W-:Y:S02]  /*24fb0*/  IMAD.MOV.U32 R7, RZ, RZ, R2 ;  /* 0x000000ffff077224 */ /* 0x000fe400078e0002 */
[----:B------:R-:W-:-:S04]  /*24fc0*/  @P0 VIADD R3, R10, 0x5f ;  /* 0x0000005f0a030836 */ /* 0x000fc80000000000 */
[----:B------:R-:W-:-:S05]  /*24fd0*/  @P0 IMAD.HI R3, R3, 0x2aaaaaab, RZ ;  /* 0x2aaaaaab03030827 */ /* 0x000fca00078e02ff */
[----:B------:R-:W-:-:S04]  /*24fe0*/  @P0 SHF.R.U32.HI R6, RZ, 0x1f, R3 ;  /* 0x0000001fff060819 */ /* 0x000fc80000011603 */
[----:B------:R-:W-:-:S04]  /*24ff0*/  @P0 LEA.HI.SX32 R7, R3, R6, 0x1c ;  /* 0x0000000603070211 */ /* 0x000fc800078fe2ff */
[----:B------:R-:W-:-:S13]  /*25000*/  ISETP.GT.AND P0, PT, R7, R2, PT ;  /* 0x000000020700720c */ /* 0x000fda0003f04270 */
[----:B------:R-:W-:Y:S05]  /*25010*/  @!P0 BRA `(.L_x_1630) ;  /* 0x0000000c00388947 */ /* 0x000fea0003800000 */
[----:B------:R-:W2:Y:S01]  /*25020*/  LDL R11, [R1+0x8] ;  /* 0x00000800010b7983 */ /* 0x000ea20000100800 */
[----:B------:R-:W0:Y:S01]  /*25030*/  LDC R3, c[0x0][0x428] ;  /* 0x00010a00ff037b82 */ /* 0x000e220000000800 */
[----:B------:R-:W-:Y:S01]  /*25040*/  UMOV UR4, 0xffffffff ;  /* 0xffffffff00047882 */ /* 0x000fe20000000000 */
[----:B0-----:R-:W-:-:S13]  /*25050*/  ISETP.NE.AND P0, PT, R3, 0x1, PT ;  /* 0x000000010300780c */ /* 0x001fda0003f05270 */
[----:B------:R-:W2:Y:S08]  /*25060*/  @P0 LDC R8, c[0x0][0x42c] ;  /* 0x00010b00ff080b82 */ /* 0x000eb00000000800 */
[----:B------:R-:W0:Y:S01]  /*25070*/  @P0 LDC R6, c[0x0][0x430] ;  /* 0x00010c00ff060b82 */ /* 0x000e220000000800 */
[----:B--2---:R-:W-:-:S04]  /*25080*/  @P0 IMAD.HI.U32 R8, R11, R8, RZ ;  /* 0x000000080b080227 */ /* 0x004fc800078e00ff */
[----:B------:R-:W-:Y:S01]  /*25090*/  IMAD.MOV.U32 R3, RZ, RZ, R11 ;  /* 0x000000ffff037224 */ /* 0x000fe200078e000b */
[----:B0-----:R-:W-:Y:S02]  /*250a0*/  @P0 SHF.R.U32.HI R3, RZ, R6, R8 ;  /* 0x00000006ff030219 */ /* 0x001fe40000011608 */
[----:B------:R-:W-:Y:S01]  /*250b0*/  SEL R6, R12, RZ, !P1 ;  /* 0x000000ff0c067207 */ /* 0x000fe20004800000 */
[----:B------:R-:W-:Y:S06]  /*250c0*/  BRA.DIV UR4, `(.L_x_1631) ;  /* 0x0000005e04d07947 */ /* 0x000fec000b800000 */
.L_x_1786:
[----:B------:R-:W-:-:S03]  /*250d0*/  UMOV UR4, 0xffffffff ;  /* 0xffffffff00047882 */ /* 0x000fc60000000000 */
[----:B------:R-:W-:Y:S05]  /*250e0*/  BRA.DIV UR4, `(.L_x_1632) ;  /* 0x0000005e04fc7947 */ /* 0x000fea000b800000 */
[----:B------:R-:W-:-:S13]  /*250f0*/  ELECT P6, URZ, PT ;  /* 0x00000000003f782f */ /* 0x000fda00038c0000 */
.L_x_1789:
        /* <DEDUP_REMOVED lines=12> */
.L_x_1790:
[----:B------:R-:W-:Y:S05]  /*251c0*/  BSYNC B1 ;  /* 0x0000000000017941 */ /* 0x000fea0003800000 */
.L_x_1633:
[----:B------:R-:W-:Y:S04]  /*251d0*/  BSSY B1, `(.L_x_1635) ;  /* 0x000004e000017945 */ /* 0x000fe80003800000 */
[----:B------:R-:W-:Y:S05]  /*251e0*/  @!P6 BRA `(.L_x_1636) ;  /* 0x000000040030e947 */ /* 0x000fea0003800000 */
[----:B------:R-:W2:Y:S01]  /*251f0*/  LDL R10, [R1+0x10] ;  /* 0x00001000010a7983 */ /* 0x000ea20000100800 */
[----:B------:R-:W-:Y:S01]  /*25200*/  IMAD R9, R19, 0x8, R12 ;  /* 0x0000000813097824 */ /* 0x000fe200078e020c */
[----:B--2---:R-:W-:-:S04]  /*25210*/  SHF.L.U32 R11, R10, 0x1f, RZ ;  /* 0x0000001f0a0b7819 */ /* 0x004fc800000006ff */
[----:B------:R-:W1:Y:S02]  /*25220*/  SYNCS.PHASECHK.TRANS64.TRYWAIT P0, [R9+URZ+0x308a0], R11 ;  /* 0x0308a00b090075a7 */ /* 0x000e64000800017f */
[----:B-1----:R-:W-:Y:S05]  /*25230*/  @!P0 BRA `(.L_x_1637) ;  /* 0x0000005c00dc8947 */ /* 0x002fea0003800000 */
.L_x_1791:
[----:B0-----:R-:W0:Y:S02]  /*25240*/  S2R R8, SR_TID.X ;  /* 0x0000000000087919 */ /* 0x001e240000002100 */
[----:B0-----:R-:W-:-:S04]  /*25250*/  LOP3.LUT R8, R8, 0x7f, RZ, 0xc0, !PT ;  /* 0x0000007f08087812 */ /* 0x001fc800078ec0ff */
[----:B------:R-:W-:-:S13]  /*25260*/  ISETP.NE.AND P1, PT, R8, RZ, PT ;  /* 0x000000ff0800720c */ /* 0x000fda0003f25270 */
[----:B------:R-:W-:Y:S05]  /*25270*/  @P1 BRA `(.L_x_1638) ;  /* 0x00000000001c1947 */ /* 0x000fea0003800000 */
[----:B------:R-:W0:Y:S02]  /*25280*/  S2R R8, SR_TID.X ;  /* 0x0000000000087919 */ /* 0x000e240000002100 */
[----:B0-----:R-:W-:-:S04]  /*25290*/  LOP3.LUT R8, R8, 0x1f, RZ, 0xc0, !PT ;  /* 0x0000001f08087812 */ /* 0x001fc800078ec0ff */
[----:B------:R-:W-:Y:S01]  /*252a0*/  ISETP.NE.AND P0, PT, R8, RZ, PT ;  /* 0x000000ff0800720c */ /* 0x000fe20003f05270 */
[----:B------:R-:W-:-:S04]  /*252b0*/  IMAD.MOV.U32 R8, RZ, RZ, 0x9000 ;  /* 0x00009000ff087424 */ /* 0x000fc800078e00ff */
[----:B------:R0:W-:Y:S08]  /*252c0*/  SYNCS.ARRIVE.TRANS64 RZ, [R9+URZ+0x30890], R8 ;  /* 0x0308900809ff79a7 */ /* 0x0001f0000800003f */
[----:B------:R-:W-:Y:S05]  /*252d0*/  @!P0 BRA `(.L_x_1638) ;  /* 0x0000000000048947 */ /* 0x000fea0003800000 */
[----:B------:R-:W-:Y:S01]  /*252e0*/  BPT.TRAP 0x1 ;  /* 0x000000040000795c */ /* 0x000fe20000300000 */
.L_x_1638:
[----:B0-----:R-:W-:Y:S01]  /*252f0*/  IMAD R8, R19, 0x9000, R12 ;  /* 0x0000900013087824 */ /* 0x001fe200078e020c */
[----:B------:R-:W-:Y:S01]  /*25300*/  R2UR UR9, R9 ;  /* 0x00000000090972ca */ /* 0x000fe200000e0000 */
[----:B------:R-:W-:Y:S01]  /*25310*/  IMAD R10, R7, 0x60, R5 ;  /* 0x00000060070a7824 */ /* 0x000fe200078e0205 */
[----:B------:R-:W-:Y:S01]  /*25320*/  UIADD3 UR4, UP0, UR38, 0x570, URZ ;  /* 0x0000057026047890 */ /* 0x000fe2000ff1e03f */
[----:B------:R-:W-:Y:S01]  /*25330*/  R2UR UR12, R3 ;  /* 0x00000000030c72ca */ /* 0x000fe200000e0000 */
[----:B------:R-:W-:Y:S01]  /*25340*/  UMOV UR10, URZ ;  /* 0x0000003f000a7c82 */ /* 0x000fe20008000000 */
[----:B------:R-:W-:Y:S01]  /*25350*/  R2UR UR15, R8 ;  /* 0x00000000080f72ca */ /* 0x000fe200000e0000 */
[----:B------:R-:W-:Y:S01]  /*25360*/  VIADD R10, R10, 0xffffffa0 ;  /* 0xffffffa00a0a7836 */ /* 0x000fe20000000000 */
[----:B------:R-:W-:Y:S01]  /*25370*/  R2UR UR13, R6 ;  /* 0x00000000060d72ca */ /* 0x000fe200000e0000 */
[----:B------:R-:W-:Y:S01]  /*25380*/  UIADD3.X UR5, URZ, UR39, URZ, UP0, !UPT ;  /* 0x000000273f057290 */ /* 0x000fe200087fe43f */
[----:B------:R-:W-:-:S02]  /*25390*/  UMOV UR6, 0x0 ;  /* 0x0000000000067882 */ /* 0x000fc40000000000 */
[----:B------:R-:W-:Y:S01]  /*253a0*/  R2UR UR11, R10 ;  /* 0x000000000a0b72ca */ /* 0x000fe200000e0000 */
[----:B------:R-:W-:Y:S01]  /*253b0*/  UMOV UR7, 0x12f00000 ;  /* 0x12f0000000077882 */ /* 0x000fe20000000000 */
[----:B------:R-:W-:Y:S01]  /*253c0*/  UIADD3 UR9, UR9, 0x30890, URZ ;  /* 0x0003089009097890 */ /* 0x000fe2000fffe03f */
[----:B------:R-:W-:-:S04]  /*253d0*/  UMOV UR16, 0x40 ;  /* 0x0000004000107882 */ /* 0x000fc80000000000 */
        /* <DEDUP_REMOVED lines=10> */
[----:B------:R0:W-:Y:S01]  /*25480*/  UTMALDG.4D [UR8], [UR4], desc[UR6] ;  /* 0x00000608040075b4 */ /* 0x0001e20008019000 */
[----:B------:R-:W2:Y:S02]  /*25490*/  SYNCS.PHASECHK.TRANS64.TRYWAIT P0, [R9+URZ+0x308c0], R11 ;  /* 0x0308c00b090075a7 */ /* 0x000ea4000800017f */
[----:B0-2---:R-:W-:Y:S05]  /*254a0*/  @!P0 BRA `(.L_x_1639) ;  /* 0x0000005c00548947 */ /* 0x005fea0003800000 */
.L_x_1792:
        /* <DEDUP_REMOVED lines=8> */
.L_x_1640:
        /* <DEDUP_REMOVED lines=24> */
.L_x_1636:
[----:B------:R-:W-:Y:S05]  /*256b0*/  BSYNC B1 ;  /* 0x0000000000017941 */ /* 0x000fea0003800000 */
.L_x_1635:
[----:B01----:R-:W2:Y:S01]  /*256c0*/  LDL.LU R9, [R1+0x10] ;  /* 0x0000100001097983 */ /* 0x003ea20000300800 */
[----:B------:R-:W-:Y:S01]  /*256d0*/  VIADD R19, R19, 0x1 ;  /* 0x0000000113137836 */ /* 0x000fe20000000000 */
[----:B------:R-:W-:Y:S01]  /*256e0*/  PLOP3.LUT P2, PT, PT, PT, PT, 0x8, 0x0 ;  /* 0x000000000000781c */ /* 0x000fe20003f4e170 */
[----:B------:R-:W-:-:S03]  /*256f0*/  VIADD R7, R7, 0xfffffffe ;  /* 0xfffffffe07077836 */ /* 0x000fc60000000000 */
[----:B------:R-:W-:-:S04]  /*25700*/  ISETP.NE.AND P0, PT, R19, 0x2, PT ;  /* 0x000000021300780c */ /* 0x000fc80003f05270 */
[----:B------:R-:W-:Y:S02]  /*25710*/  SEL R8, RZ, 0x1, P0 ;  /* 0x00000001ff087807 */ /* 0x000fe40000000000 */
[----:B------:R-:W-:Y:S02]  /*25720*/  SEL R19, R19, RZ, P0 ;  /* 0x000000ff13137207 */ /* 0x000fe40000000000 */
[----:B------:R-:W-:Y:S02]  /*25730*/  ISETP.GE.AND P0, PT, R7, R2, PT ;  /* 0x000000020700720c */ /* 0x000fe40003f06270 */
[----:B--2---:R-:W-:-:S05]  /*25740*/  LOP3.LUT R9, R9, R8, RZ, 0x3c, !PT ;  /* 0x0000000809097212 */ /* 0x004fca00078e3cff */
[----:B------:R0:W-:Y:S06]  /*25750*/  STL [R1+0x10], R9 ;  /* 0x0000100901007387 */ /* 0x0001ec0000100800 */
[----:B------:R-:W-:Y:S05]  /*25760*/  @!P0 BRA `(.L_x_1630) ;  /* 0x0000000400648947 */ /* 0x000fea0003800000 */
.L_x_1647:
[----:B------:R-:W-:Y:S05]  /*25770*/  YIELD ;  /* 0x0000000000007946 */ /* 0x000fea0003800000 */
[----:B------:R-:W-:Y:S04]  /*25780*/  BSSY B1, `(.L_x_1641) ;  /* 0x000004d000017945 */ /* 0x000fe80003800000 */
[----:B-1----:R-:W-:Y:S05]  /*25790*/  @!P6 BRA `(.L_x_1642) ;  /* 0x00000004002ce947 */ /* 0x002fea0003800000 */
[----:B0-----:R-:W2:Y:S01]  /*257a0*/  LDL R9, [R1+0x10] ;  /* 0x0000100001097983 */ /* 0x001ea20000100800 */
[----:B------:R-:W-:Y:S01]  /*257b0*/  IMAD R8, R19, 0x8, R12 ;  /* 0x0000000813087824 */ /* 0x000fe200078e020c */
[----:B--2---:R-:W-:-:S04]  /*257c0*/  SHF.L.U32 R9, R9, 0x1f, RZ ;  /* 0x0000001f09097819 */ /* 0x004fc800000006ff */
[----:B------:R-:W0:Y:S02]  /*257d0*/  SYNCS.PHASECHK.TRANS64.TRYWAIT P0, [R8+URZ+0x308a0], R9 ;  /* 0x0308a009080075a7 */ /* 0x000e24000800017f */
[----:B0-----:R-:W-:Y:S05]  /*257e0*/  @!P0 BRA `(.L_x_1643) ;  /* 0x0000005800988947 */ /* 0x001fea0003800000 */
.L_x_1793:
        /* <DEDUP_REMOVED lines=11> */
.L_x_1644:
[----:B-1----:R-:W-:Y:S01]  /*258a0*/  IMAD R10, R19, 0x9000, R12 ;  /* 0x00009000130a7824 */ /* 0x002fe200078e020c */
[----:B------:R-:W-:Y:S01]  /*258b0*/  R2UR UR9, R8 ;  /* 0x00000000080972ca */ /* 0x000fe200000e0000 */
[----:B------:R-:W-:Y:S01]  /*258c0*/  IMAD R11, R7, 0x60, R5 ;  /* 0x00000060070b7824 */ /* 0x000fe200078e0205 */
        /* <DEDUP_REMOVED lines=9> */
[----:B------:R-:W-:-:S02]  /*25960*/  UMOV UR16, 0x40 ;  /* 0x0000004000107882 */ /* 0x000fc40000000000 */
[----:B------:R-:W-:-:S05]  /*25970*/  UIADD3 UR9, UR9, 0x30890, URZ ;  /* 0x0003089009097890 */ /* 0x000fca000fffe03f */
        /* <DEDUP_REMOVED lines=13> */
.L_x_1794:
        /* <DEDUP_REMOVED lines=8> */
.L_x_1646:
        /* <DEDUP_REMOVED lines=24> */
.L_x_1642:
[----:B------:R-:W-:Y:S05]  /*25c50*/  BSYNC B1 ;  /* 0x0000000000017941 */ /* 0x000fea0003800000 */
.L_x_1641:
[----:B01----:R-:W2:Y:S01]  /*25c60*/  LDL.LU R9, [R1+0x10] ;  /* 0x0000100001097983 */ /* 0x003ea20000300800 */
[----:B------:R-:W-:-:S05]  /*25c70*/  VIADD R19, R19, 0x1 ;  /* 0x0000000113137836 */ /* 0x000fca0000000000 */
[----:B------:R-:W-:-:S04]  /*25c80*/  ISETP.NE.AND P0, PT, R19, 0x2, PT ;  /* 0x000000021300780c */ /* 0x000fc80003f05270 */
[----:B------:R-:W-:Y:S02]  /*25c90*/  SEL R8, RZ, 0x1, P0 ;  /* 0x00000001ff087807 */ /* 0x000fe40000000000 */
[----:B------:R-:W-:Y:S02]  /*25ca0*/  SEL R19, R19, RZ, P0 ;  /* 0x000000ff13137207 */ /* 0x000fe40000000000 */
[C---:B------:R-:W-:Y:S01]  /*25cb0*/  ISETP.GT.AND P0, PT, R7.reuse, R2, PT ;  /* 0x000000020700720c */ /* 0x040fe20003f04270 */
[----:B------:R-:W-:Y:S01]  /*25cc0*/  VIADD R7, R7, 0xffffffff ;  /* 0xffffffff07077836 */ /* 0x000fe20000000000 */
[----:B--2---:R-:W-:-:S05]  /*25cd0*/  LOP3.LUT R9, R9, R8, RZ, 0x3c, !PT ;  /* 0x0000000809097212 */ /* 0x004fca00078e3cff */
[----:B------:R1:W-:Y:S06]  /*25ce0*/  STL [R1+0x10], R9 ;  /* 0x0000100901007387 */ /* 0x0003ec0000100800 */
[----:B------:R-:W-:Y:S05]  /*25cf0*/  @P0 BRA `(.L_x_1647) ;  /* 0xfffffff8009c0947 */ /* 0x000fea000383ffff */
.L_x_1630:
[----:B------:R-:W-:Y:S05]  /*25d00*/  BSYNC B0 ;  /* 0x0000000000007941 */ /* 0x000fea0003800000 */
.L_x_1629:
[----:B------:R-:W2:Y:S01]  /*25d10*/  LDC.64 R2, c[0x0][0x9e0] ;  /* 0x00027800ff027b82 */ /* 0x000ea20000000a00 */
[----:B------:R-:W-:Y:S07]  /*25d20*/  @!P2 WARPSYNC.ALL ;  /* 0x000000000000a948 */ /* 0x000fee0003800000 */
[----:B------:R-:W-:Y:S01]  /*25d30*/  @!P2 BAR.SYNC.DEFER_BLOCKING 0xc, 0x120 ;  /* 0x030480000000ab1d */ /* 0x000fe20000010000 */
[----:B--2---:R-:W-:Y:S01]  /*25d40*/  ISETP.GE.AND P0, PT, R3, 0x1, PT ;  /* 0x000000010300780c */ /* 0x004fe20003f06270 */
[----:B------:R-:W-:-:S12]  /*25d50*/  IMAD.IADD R2, R4, 0x1, R2 ;  /* 0x0000000104027824 */ /* 0x000fd800078e0202 */
[----:B------:R-:W-:Y:S05]  /*25d60*/  @!P0 BRA `(.L_x_1648) ;  /* 0x0000000000488947 */ /* 0x000fea0003800000 */
[C---:B------:R-:W-:Y:S01]  /*25d70*/  ISETP.GT.AND P1, PT, R4.reuse, RZ, PT ;  /* 0x000000ff0400720c */ /* 0x040fe20003f24270 */
[----:B------:R-:W-:Y:S01]  /*25d80*/  BSSY B0, `(.L_x_1649) ;  /* 0x000000e000007945 */ /* 0x000fe20003800000 */
[----:B------:R-:W-:-:S11]  /*25d90*/  VIADD R6, R4, 0xffffffff ;  /* 0xffffffff04067836 */ /* 0x000fd60000000000 */
[----:B------:R-:W-:Y:S05]  /*25da0*/  @P1 BRA `(.L_x_1650) ;  /* 0x00000000001c1947 */ /* 0x000fea0003800000 */
[----:B------:R-:W-:Y:S01]  /*25db0*/  ISETP.NE.AND P1, PT, R3, 0x1, PT ;  /* 0x000000010300780c */ /* 0x000fe20003f25270 */
[----:B------:R-:W-:-:S12]  /*25dc0*/  IMAD.MOV R5, RZ, RZ, -R4 ;  /* 0x000000ffff057224 */ /* 0x000fd800078e0a04 */
[----:B------:R-:W2:Y:S02]  /*25dd0*/  @P1 LDC.64 R6, c[0x0][0x9e8] ;  /* 0x00027a00ff061b82 */ /* 0x000ea40000000a00 */
[----:B--2---:R-:W-:-:S05]  /*25de0*/  @P1 IMAD.HI.U32 R6, R5, R6, RZ ;  /* 0x0000000605061227 */ /* 0x004fca00078e00ff */
[----:B------:R-:W-:-:S04]  /*25df0*/  @P1 SHF.R.U32.HI R5, RZ, R7, R6 ;  /* 0x00000007ff051219 */ /* 0x000fc80000011606 */
[----:B------:R-:W-:Y:S01]  /*25e00*/  LOP3.LUT R6, RZ, R5, RZ, 0x33, !PT ;  /* 0x00000005ff067212 */ /* 0x000fe200078e33ff */
[----:B------:R-:W-:Y:S06]  /*25e10*/  BRA `(.L_x_1651) ;  /* 0x0000000000107947 */ /* 0x000fec0003800000 */
.L_x_1650:
[----:B------:R-:W-:-:S13]  /*25e20*/  ISETP.NE.AND P1, PT, R3, 0x1, PT ;  /* 0x000000010300780c */ /* 0x000fda0003f25270 */
[----:B------:R-:W2:Y:S02]  /*25e30*/  @P1 LDC.64 R4, c[0x0][0x9e8] ;  /* 0x00027a00ff041b82 */ /* 0x000ea40000000a00 */
[----:B--2---:R-:W-:-:S05]  /*25e40*/  @P1 IMAD.HI.U32 R4, R6, R4, RZ ;  /* 0x0000000406041227 */ /* 0x004fca00078e00ff */
[----:B------:R-:W-:-:S07]  /*25e50*/  @P1 SHF.R.U32.HI R6, RZ, R5, R4 ;  /* 0x00000005ff061219 */ /* 0x000fce0000011604 */
.L_x_1651:
[----:B------:R-:W-:Y:S05]  /*25e60*/  BSYNC B0 ;  /* 0x0000000000007941 */ /* 0x000fea0003800000 */
.L_x_1649:
[----:B------:R-:W-:-:S05]  /*25e70*/  IMAD R5, R6, R3, R3 ;  /* 0x0000000306057224 */ /* 0x000fca00078e0203 */
[----:B------:R-:W-:-:S07]  /*25e80*/  VIMNMX R2, R2, R5, PT ;  /* 0x0000000502027248 */ /* 0x000fce0003fe0100 */
.L_x_1648:
[----:B------:R-:W-:Y:S01]  /*25e90*/  VIADD R2, R2, 0x5f ;  /* 0x0000005f02027836 */ /* 0x000fe20000000000 */
[----:B------:R-:W-:-:S03]  /*25ea0*/  ULDC UR4, c[0x0][0x9dc] ;  /* 0x0002770000047ab9 */ /* 0x000fc60000000800 */
[----:B------:R-:W-:-:S05]  /*25eb0*/  IMAD.HI R2, R2, 0x2aaaaaab, RZ ;  /* 0x2aaaaaab02027827 */ /* 0x000fca00078e02ff */
[----:B------:R-:W-:-:S04]  /*25ec0*/  SHF.R.U32.HI R5, RZ, 0x1f, R2 ;  /* 0x0000001fff057819 */ /* 0x000fc80000011602 */
[----:B------:R-:W-:Y:S01]  /*25ed0*/  LEA.HI.SX32 R5, R2, R5, 0x1c ;  /* 0x0000000502057211 */ /* 0x000fe200078fe2ff */
[----:B------:R-:W-:-:S03]  /*25ee0*/  VIADD R2, R0, -UR4 ;  /* 0x8000000400027c36 */ /* 0x000fc60008000000 */
[----:B------:R-:W-:-:S05]  /*25ef0*/  VIMNMX R6, R20, R5, PT ;  /* 0x0000000514067248 */ /* 0x000fca0003fe0100 */
[----:B------:R2:W-:Y:S01]  /*25f00*/  STL [R1+0x20], R6 ;  /* 0x0000200601007387 */ /* 0x0005e20000100800 */
[----:B------:R-:W-:Y:S05]  /*25f10*/  @!P0 BRA `(.L_x_1652) ;  /* 0x0000000000448947 */ /* 0x000fea0003800000 */
[----:B------:R-:W-:Y:S01]  /*25f20*/  ISETP.GT.AND P0, PT, R0, -0x1, PT ;  /* 0xffffffff0000780c */ /* 0x000fe20003f04270 */
[----:B------:R-:W-:-:S12]  /*25f30*/  BSSY B0, `(.L_x_1653) ;  /* 0x000000d000007945 */ /* 0x000fd80003800000 */
[----:B------:R-:W-:Y:S05]  /*25f40*/  @P0 BRA `(.L_x_1654) ;  /* 0x00000000001c0947 */ /* 0x000fea0003800000 */
[----:B------:R-:W-:Y:S02]  /*25f50*/  ISETP.NE.AND P0, PT, R3, 0x1, PT ;  /* 0x000000010300780c */ /* 0x000fe40003f05270 */
[----:B------:R-:W-:-:S11]  /*25f60*/  LOP3.LUT R7, RZ, R0, RZ, 0x33, !PT ;  /* 0x00000000ff077212 */ /* 0x000fd600078e33ff */
[----:B------:R-:W3:Y:S02]  /*25f70*/  @P0 LDC.64 R4, c[0x0][0x9e8] ;  /* 0x00027a00ff040b82 */ /* 0x000ee40000000a00 */
[----:B---3--:R-:W-:-:S05]  /*25f80*/  @P0 IMAD.HI.U32 R4, R7, R4, RZ ;  /* 0x0000000407040227 */ /* 0x008fca00078e00ff */
[----:B------:R-:W-:-:S04]  /*25f90*/  @P0 SHF.R.U32.HI R7, RZ, R5, R4 ;  /* 0x00000005ff070219 */ /* 0x000fc80000011604 */
[----:B------:R-:W-:Y:S01]  /*25fa0*/  LOP3.LUT R0, RZ, R7, RZ, 0x33, !PT ;  /* 0x00000007ff007212 */ /* 0x000fe200078e33ff */
[----:B------:R-:W-:Y:S06]  /*25fb0*/  BRA `(.L_x_1655) ;  /* 0x0000000000107947 */ /* 0x000fec0003800000 */
.L_x_1654:
[----:B------:R-:W-:-:S13]  /*25fc0*/  ISETP.NE.AND P0, PT, R3, 0x1, PT ;  /* 0x000000010300780c */ /* 0x000fda0003f05270 */
[----:B------:R-:W3:Y:S02]  /*25fd0*/  @P0 LDC.64 R4, c[0x0][0x9e8] ;  /* 0x00027a00ff040b82 */ /* 0x000ee40000000a00 */
[----:B---3--:R-:W-:-:S05]  /*25fe0*/  @P0 IMAD.HI.U32 R4, R0, R4, RZ ;  /* 0x0000000400040227 */ /* 0x008fca00078e00ff */
[----:B------:R-:W-:-:S07]  /*25ff0*/  @P0 SHF.R.U32.HI R0, RZ, R5, R4 ;  /* 0x00000005ff000219 */ /* 0x000fce0000011604 */
.L_x_1655:
[----:B------:R-:W-:Y:S05]  /*26000*/  BSYNC B0 ;  /* 0x0000000000007941 */ /* 0x000fea0003800000 */
.L_x_1653:
[----:B------:R-:W-:-:S05]  /*26010*/  IMAD R3, R0, R3, RZ ;  /* 0x0000000300037224 */ /* 0x000fca00078e02ff */
[----:B------:R-:W-:-:S07]  /*26020*/  VIMNMX R2, R2, R3, !PT ;  /* 0x0000000302027248 */ /* 0x000fce0007fe0100 */
.L_x_1652:
[----:B------:R-:W-:Y:S01]  /*26030*/  IMAD.HI R2, R2, 0x2aaaaaab, RZ ;  /* 0x2aaaaaab02027827 */ /* 0x000fe200078e02ff */
[----:B------:R-:W-:Y:S04]  /*26040*/  BSSY B6, `(.L_x_1656) ;  /* 0x000030a000067945 */ /* 0x000fe80003800000 */
[----:B------:R-:W-:-:S04]  /*26050*/  SHF.R.U32.HI R3, RZ, 0x1f, R2 ;  /* 0x0000001fff037819 */ /* 0x000fc80000011602 */
[----:B------:R-:W-:-:S04]  /*26060*/  LEA.HI.SX32 R3, R2, R3, 0x1c ;  /* 0x0000000302037211 */ /* 0x000fc800078fe2ff */
[----:B------:R-:W-:-:S04]  /*26070*/  VIMNMX R0, RZ, R3, !PT ;  /* 0x00000003ff007248 */ /* 0x000fc80007fe0100 */
[----:B------:R-:W-:Y:S01]  /*26080*/  ISETP.GT.AND P0, PT, R6, R0, PT ;  /* 0x000000000600720c */ /* 0x000fe20003f04270 */
[----:B------:R3:W-:-:S12]  /*26090*/  STL [R1+0x1c], R0 ;  /* 0x00001c0001007387 */ /* 0x0007d80000100800 */
[----:B---3--:R-:W-:Y:S05]  /*260a0*/  @P0 BRA `(.L_x_1657) ;  /* 0x00000000004c0947 */ /* 0x008fea0003800000 */
[----:B------:R-:W3:Y:S02]  /*260b0*/  S2R R0, SR_TID.X ;  /* 0x0000000000007919 */ /* 0x000ee40000002100 */
[----:B---3--:R-:W-:-:S04]  /*260c0*/  LOP3.LUT R0, R0, 0x1f, RZ, 0xc0, !PT ;  /* 0x0000001f00007812 */ /* 0x008fc800078ec0ff */
[----:B------:R-:W-:-:S13]  /*260d0*/  ISETP.NE.AND P1, PT, R0, RZ, PT ;  /* 0x000000ff0000720c */ /* 0x000fda0003f25270 */
[----:B------:R-:W-:Y:S05]  /*260e0*/  @P1 BRA `(.L_x_1658) ;  /* 0x0000002c00fc1947 */ /* 0x000fea0003800000 */
[----:B------:R-:W3:Y:S01]  /*260f0*/  S2R R7, SR_LANEID ;  /* 0x0000000000077919 */ /* 0x000ee20000000000 */
[----:B------:R-:W-:Y:S01]  /*26100*/  VOTEU.ANY UR4, UPT, PT ;  /* 0x0000000000047886 */ /* 0x000fe200038e0100 */
[----:B------:R-:W4:Y:S01]  /*26110*/  LDC.64 R2, c[0x0][0xc38] ;  /* 0x00030e00ff027b82 */ /* 0x000f220000000a00 */
[----:B------:R-:W3:Y:S01]  /*26120*/  FLO.U32 R0, UR4 ;  /* 0x0000000400007d00 */ /* 0x000ee200080e0000 */
[----:B------:R-:W-:-:S07]  /*26130*/  ULDC.64 UR6, c[0x0][0x208] ;  /* 0x0000820000067ab9 */ /* 0x000fce0000000a00 */
[----:B------:R-:W4:Y:S01]  /*26140*/  POPC R5, UR4 ;  /* 0x0000000400057d09 */ /* 0x000f220008000000 */
[----:B---3--:R-:W-:-:S13]  /*26150*/  ISETP.EQ.U32.AND P0, PT, R0, R7, PT ;  /* 0x000000070000720c */ /* 0x008fda0003f02070 */
[----:B----4-:R-:W3:Y:S01]  /*26160*/  @P0 ATOMG.E.ADD.STRONG.GPU PT, R3, desc[UR6][R2.64], R5 ;  /* 0x00000005020309a8 */ /* 0x010ee200081ee1c6 */
[----:B------:R-:W4:Y:S02]  /*26170*/  S2R R4, SR_LTMASK ;  /* 0x0000000000047919 */ /* 0x000f240000003900 */
[----:B----4-:R-:W-:-:S04]  /*26180*/  LOP3.LUT R4, R4, UR4, RZ, 0xc0, !PT ;  /* 0x0000000404047c12 */ /* 0x010fc8000f8ec0ff */
[----:B------:R-:W4:Y:S01]  /*26190*/  POPC R7, R4 ;  /* 0x0000000400077309 */ /* 0x000f220000000000 */
[----:B---3--:R-:W4:Y:S02]  /*261a0*/  SHFL.IDX PT, R0, R3, R0, 0x1f ;  /* 0x00001f0003007589 */ /* 0x008f2400000e0000 */
[----:B----4-:R-:W-:-:S05]  /*261b0*/  IADD3 R0, R0, UR36, R7 ;  /* 0x0000002400007c10 */ /* 0x010fca000fffe007 */
[----:B------:R3:W-:Y:S01]  /*261c0*/  STL [R1], R0 ;  /* 0x0000000001007387 */ /* 0x0007e20000100800 */
[----:B------:R-:W-:Y:S05]  /*261d0*/  BRA `(.L_x_1658) ;  /* 0x0000002c00c07947 */ /* 0x000fea0003800000 */
.L_x_1657:
[----:B------:R-:W3:Y:S01]  /*261e0*/  S2R R3, SR_CgaCtaId ;  /* 0x0000000000037919 */ /* 0x000ee20000008800 */
[----:B------:R-:W-:-:S04]  /*261f0*/  MOV R0, 0x400 ;  /* 0x0000040000007802 */ /* 0x000fc80000000f00 */
[----:B---3--:R-:W-:-:S05]  /*26200*/  LEA R2, R3, R0, 0x18 ;  /* 0x0000000003027211 */ /* 0x008fca00078ec0ff */
[----:B------:R3:W-:Y:S01]  /*26210*/  STL [R1+0x14], R2 ;  /* 0x0000140201007387 */ /* 0x0007e20000100800 */
[----:B------:R-:W-:-:S05]  /*26220*/  VIADD R0, R2, 0x1e400 ;  /* 0x0001e40002007836 */ /* 0x000fca0000000000 */
[----:B------:R-:W-:-:S13]  /*26230*/  LOP3.LUT P0, RZ, R0, 0x3ff, RZ, 0xc0, !PT ;  /* 0x000003ff00ff7812 */ /* 0x000fda000780c0ff */
[----:B---3--:R-:W-:Y:S05]  /*26240*/  @!P0 BRA `(.L_x_1659) ;  /* 0x0000000000408947 */ /* 0x008fea0003800000 */
[----:B------:R-:W-:Y:S01]  /*26250*/  MOV R2, 0x0 ;  /* 0x0000000000027802 */ /* 0x000fe20000000f00 */
[----:B------:R-:W-:Y:S01]  /*26260*/  ULDC.64 UR6, c[0x4][0xa8] ;  /* 0x01002a0000067ab9 */ /* 0x000fe20000000a00 */
[----:B------:R-:W-:Y:S01]  /*26270*/  ULDC.64 UR8, c[0x4][0xb0] ;  /* 0x01002c0000087ab9 */ /* 0x000fe20000000a00 */
[----:B------:R-:W-:Y:S01]  /*26280*/  ULDC.64 UR4, c[0x4][0x30] ;  /* 0x01000c0000047ab9 */ /* 0x000fe20000000a00 */
[----:B------:R-:W-:Y:S02]  /*26290*/  IMAD.U32 R4, RZ, RZ, UR6 ;  /* 0x00000006ff047e24 */ /* 0x000fe4000f8e00ff */
[----:B------:R-:W3:Y:S01]  /*262a0*/  LDC.64 R2, c[0x4][R2] ;  /* 0x0100000002027b82 */ /* 0x000ee20000000a00 */
[----:B------:R-:W-:Y:S02]  /*262b0*/  IMAD.U32 R5, RZ, RZ, UR7 ;  /* 0x00000007ff057e24 */ /* 0x000fe4000f8e00ff */
[----:B--2---:R-:W-:Y:S02]  /*262c0*/  IMAD.U32 R6, RZ, RZ, UR8 ;  /* 0x00000008ff067e24 */ /* 0x004fe4000f8e00ff */
[----:B------:R-:W-:-:S02]  /*262d0*/  IMAD.U32 R7, RZ, RZ, UR9 ;  /* 0x00000009ff077e24 */ /* 0x000fc4000f8e00ff */
[----:B------:R-:W-:Y:S02]  /*262e0*/  IMAD.U32 R10, RZ, RZ, UR4 ;  /* 0x00000004ff0a7e24 */ /* 0x000fe4000f8e00ff */
[----:B------:R-:W-:Y:S02]  /*262f0*/  IMAD.U32 R11, RZ, RZ, UR5 ;  /* 0x00000005ff0b7e24 */ /* 0x000fe4000f8e00ff */
[----:B------:R-:W-:Y:S02]  /*26300*/  IMAD.MOV.U32 R8, RZ, RZ, 0x70 ;  /* 0x00000070ff087424 */ /* 0x000fe400078e00ff */
[----:B------:R-:W-:Y:S02]  /*26310*/  IMAD.MOV.U32 R12, RZ, RZ, 0x1 ;  /* 0x00000001ff0c7424 */ /* 0x000fe400078e00ff */
[----:B------:R-:W-:-:S07]  /*26320*/  IMAD.MOV.U32 R13, RZ, RZ, RZ ;  /* 0x000000ffff0d7224 */ /* 0x000fce00078e00ff */
[----:B------:R-:W-:-:S07]  /*26330*/  LEPC R20, `(.L_x_1659) ;  /* 0x000000001014794e */ /* 0x000fce0000000000 */
[----:B01-3--:R-:W-:Y:S05]  /*26340*/  CALL.ABS.NOINC R2 ;  /* 0x0000000002007343 */ /* 0x00bfea0003c00000 */
.L_x_1659:
[----:B------:R-:W3:Y:S02]  /*26350*/  LDL R2, [R1+0x14] ;  /* 0x0000140001027983 */ /* 0x000ee40000100800 */
[----:B---3--:R-:W-:-:S05]  /*26360*/  VIADD R0, R2, 0x400 ;  /* 0x0000040002007836 */ /* 0x008fca0000000000 */
[----:B------:R-:W-:-:S13]  /*26370*/  LOP3.LUT P0, RZ, R0, 0x3ff, RZ, 0xc0, !PT ;  /* 0x000003ff00ff7812 */ /* 0x000fda000780c0ff */
[----:B------:R-:W-:Y:S05]  /*26380*/  @!P0 BRA `(.L_x_1660) ;  /* 0x0000000000808947 */ /* 0x000fea0003800000 */
[----:B------:R-:W-:Y:S01]  /*26390*/  MOV R0, 0x0 ;  /* 0x0000000000007802 */ /* 0x000fe20000000f00 */
[----:B------:R-:W-:Y:S01]  /*263a0*/  ULDC.64 UR6, c[0x4][0xa8] ;  /* 0x01002a0000067ab9 */ /* 0x000fe20000000a00 */
[----:B------:R-:W-:Y:S01]  /*263b0*/  ULDC.64 UR8, c[0x4][0xb0] ;  /* 0x01002c0000087ab9 */ /* 0x000fe20000000a00 */
[----:B------:R-:W-:Y:S01]  /*263c0*/  ULDC.64 UR4, c[0x4][0x38] ;  /* 0x01000e0000047ab9 */ /* 0x000fe20000000a00 */
[----:B------:R3:W4:Y:S01]  /*263d0*/  LDC.64 R2, c[0x4][R0] ;  /* 0x0100000000027b82 */ /* 0x0007220000000a00 */
[----:B------:R-:W-:Y:S02]  /*263e0*/  IMAD.U32 R4, RZ, RZ, UR6 ;  /* 0x00000006ff047e24 */ /* 0x000fe4000f8e00ff */
[----:B------:R-:W-:Y:S02]  /*263f0*/  IMAD.U32 R5, RZ, RZ, UR7 ;  /* 0x00000007ff057e24 */ /* 0x000fe4000f8e00ff */
[----:B--2---:R-:W-:Y:S02]  /*26400*/  IMAD.U32 R6, RZ, RZ, UR8 ;  /* 0x00000008ff067e24 */ /* 0x004fe4000f8e00ff */
[----:B------:R-:W-:-:S02]  /*26410*/  IMAD.U32 R7, RZ, RZ, UR9 ;  /* 0x00000009ff077e24 */ /* 0x000fc4000f8e00ff */
[----:B------:R-:W-:Y:S02]  /*26420*/  IMAD.U32 R10, RZ, RZ, UR4 ;  /* 0x00000004ff0a7e24 */ /* 0x000fe4000f8e00ff */
[----:B------:R-:W-:Y:S02]  /*26430*/  IMAD.U32 R11, RZ, RZ, UR5 ;  /* 0x00000005ff0b7e24 */ /* 0x000fe4000f8e00ff */
[----:B------:R-:W-:Y:S02]  /*26440*/  IMAD.MOV.U32 R8, RZ, RZ, 0x70 ;  /* 0x00000070ff087424 */ /* 0x000fe400078e00ff */
[----:B------:R-:W-:Y:S02]  /*26450*/  IMAD.MOV.U32 R12, RZ, RZ, 0x1 ;  /* 0x00000001ff0c7424 */ /* 0x000fe400078e00ff */
[----:B---3--:R-:W-:-:S07]  /*26460*/  IMAD.MOV.U32 R13, RZ, RZ, RZ ;  /* 0x000000ffff0d7224 */ /* 0x008fce00078e00ff */
[----:B------:R-:W-:-:S07]  /*26470*/  LEPC R20, `(.L_x_1661) ;  /* 0x000000001014794e */ /* 0x000fce0000000000 */
[----:B01--4-:R-:W-:Y:S05]  /*26480*/  CALL.ABS.NOINC R2 ;  /* 0x0000000002007343 */ /* 0x013fea0003c00000 */
.L_x_1661:
        /* <DEDUP_REMOVED lines=16> */
.L_x_1660:
[----:B------:R-:W3:Y:S01]  /*26590*/  LDL R7, [R1+0x8] ;  /* 0x0000080001077983 */ /* 0x000ee20000100800 */
[----:B------:R-:W4:Y:S01]  /*265a0*/  LDC R0, c[0x0][0x428] ;  /* 0x00010a00ff007b82 */ /* 0x000f220000000800 */
[----:B------:R-:W-:Y:S02]  /*265b0*/  ULDC.64 UR4, c[0x0][0x9f8] ;  /* 0x00027e0000047ab9 */ /* 0x000fe40000000a00 */
[----:B--2---:R-:W2:Y:S04]  /*265c0*/  LDL.LU R6, [R1+0x28] ;  /* 0x0000280001067983 */ /* 0x004ea80000300800 */
[----:B------:R-:W2:Y:S04]  /*265d0*/  LDL.LU R5, [R1+0x4] ;  /* 0x0000040001057983 */ /* 0x000ea80000300800 */
[----:B------:R-:W2:Y:S01]  /*265e0*/  LDL R4, [R1+0xc] ;  /* 0x00000c0001047983 */ /* 0x000ea20000100800 */
[----:B------:R-:W-:Y:S01]  /*265f0*/  ULDC.64 UR6, c[0x0][0x208] ;  /* 0x0000820000067ab9 */ /* 0x000fe20000000a00 */
[----:B------:R-:W0:Y:S01]  /*26600*/  S2R R8, SR_TID.X ;  /* 0x0000000000087919 */ /* 0x000e220000002100 */
[----:B----4-:R-:W-:-:S13]  /*26610*/  ISETP.NE.AND P0, PT, R0, 0x1, PT ;  /* 0x000000010000780c */ /* 0x010fda0003f05270 */
[----:B------:R-:W3:Y:S08]  /*26620*/  @P0 LDC R0, c[0x0][0x42c] ;  /* 0x00010b00ff000b82 */ /* 0x000ef00000000800 */
[----:B------:R-:W4:Y:S01]  /*26630*/  @P0 LDC R3, c[0x0][0x430] ;  /* 0x00010c00ff030b82 */ /* 0x000f220000000800 */
[----:B0-----:R-:W-:-:S04]  /*26640*/  LOP3.LUT R8, R8, 0x1f, RZ, 0xc0, !PT ;  /* 0x0000001f08087812 */ /* 0x001fc800078ec0ff */
[----:B------:R-:W-:-:S04]  /*26650*/  ISETP.NE.AND P6, PT, R8, RZ, PT ;  /* 0x000000ff0800720c */ /* 0x000fc80003fc5270 */
[----:B------:R-:W-:-:S09]  /*26660*/  PLOP3.LUT P1, PT, P6, PT, PT, 0x8, 0x0 ;  /* 0x000000000000781c */ /* 0x000fd2000372e170 */
[----:B------:R-:W-:-:S05]  /*26670*/  VOTEU.ALL UP1, P6 ;  /* 0x00000000003f7886 */ /* 0x000fca0003020000 */
[----:B------:R-:W-:-:S04]  /*26680*/  @!UP1 UIADD3 UR8, UP0, UR38, 0x270, URZ ;  /* 0x0000027026089890 */ /* 0x000fc8000ff1e03f */
[----:B------:R-:W-:-:S03]  /*26690*/  @!UP1 UIADD3.X UR9, URZ, UR39, URZ, UP0, !UPT ;  /* 0x000000273f099290 */ /* 0x000fc600087fe43f */
[----:B------:R-:W-:Y:S01]  /*266a0*/  VOTEU.ALL UP0, P6 ;  /* 0x00000000003f7886 */ /* 0x000fe20003000000 */
[----:B---3--:R-:W-:-:S04]  /*266b0*/  @P0 IMAD.HI.U32 R2, R7, R0, RZ ;  /* 0x0000000007020227 */ /* 0x008fc800078e00ff */
[----:B------:R-:W-:Y:S01]  /*266c0*/  IMAD.MOV.U32 R0, RZ, RZ, R7 ;  /* 0x000000ffff007224 */ /* 0x000fe200078e0007 */
[----:B----4-:R-:W-:Y:S02]  /*266d0*/  @P0 SHF.R.U32.HI R0, RZ, R3, R2 ;  /* 0x00000003ff000219 */ /* 0x010fe40000011602 */
[----:B------:R-:W-:Y:S01]  /*266e0*/  ISETP.NE.U32.AND P0, PT, RZ, UR4, PT ;  /* 0x00000004ff007c0c */ /* 0x000fe2000bf05070 */
[----:B--2---:R-:W-:-:S03]  /*266f0*/  IMAD R2, R5, 0x80, R6 ;  /* 0x0000008005027824 */ /* 0x004fc600078e0206 */
[----:B------:R-:W-:Y:S01]  /*26700*/  ISETP.NE.AND.EX P0, PT, RZ, UR5, PT, P0 ;  /* 0x00000005ff007c0c */ /* 0x000fe2000bf05300 */
[----:B------:R-:W-:Y:S01]  /*26710*/  IMAD.MOV.U32 R5, RZ, RZ, R4 ;  /* 0x000000ffff057224 */ /* 0x000fe200078e0004 */
[----:B------:R-:W-:-:S11]  /*26720*/  ULDC.64 UR4, c[0x0][0xa00] ;  /* 0x0002800000047ab9 */ /* 0x000fd60000000a00 */
[----:B------:R-:W0:Y:S02]  /*26730*/  @P0 LDC.64 R6, c[0x0][0x9f8] ;  /* 0x00027e00ff060b82 */ /* 0x000e240000000a00 */
[----:B0-----:R-:W-:-:S05]  /*26740*/  @P0 IMAD.WIDE R6, R4, 0x4, R6 ;  /* 0x0000000404060825 */ /* 0x001fca00078e0206 */
[----:B------:R0:W5:Y:S01]  /*26750*/  @P0 LDG.E R5, desc[UR6][R6.64] ;  /* 0x0000000606050981 */ /* 0x000162000c1e1900 */
[----:B------:R-:W-:-:S04]  /*26760*/  ISETP.NE.U32.AND P0, PT, RZ, UR4, PT ;  /* 0x00000004ff007c0c */ /* 0x000fc8000bf05070 */
[----:B------:R-:W-:-:S04]  /*26770*/  ISETP.NE.AND.EX P0, PT, RZ, UR5, PT, P0 ;  /* 0x00000005ff007c0c */ /* 0x000fc8000bf05300 */
[----:B------:R-:W-:-:S09]  /*26780*/  SEL R3, R4, RZ, !P0 ;  /* 0x000000ff04037207 */ /* 0x000fd20004000000 */
.L_x_1662:
[----:B------:R-:W2:Y:S01]  /*26790*/  LDL R4, [R1+0x8] ;  /* 0x0000080001047983 */ /* 0x000ea20000100800 */
        /* <DEDUP_REMOVED lines=9> */
[----:B--2---:R-:W-:Y:S05]  /*26830*/  @P1 BRA.U.ANY `(.L_x_1662) ;  /* 0xfffffffd00d41947 */ /* 0x004fea000393ffff */
[----:B------:R-:W2:Y:S01]  /*26840*/  S2R R4, SR_TID.X ;  /* 0x0000000000047919 */ /* 0x000ea20000002100 */
[----:B------:R-:W-:Y:S01]  /*26850*/  UMOV UR4, 0x40 ;  /* 0x0000004000047882 */ /* 0x000fe20000000000 */
[----:B--2---:R-:W-:-:S04]  /*26860*/  LOP3.LUT R4, R4, 0x1f, RZ, 0xc0, !PT ;  /* 0x0000001f04047812 */ /* 0x004fc800078ec0ff */
[----:B------:R-:W-:-:S04]  /*26870*/  ISETP.NE.AND P2, PT, R4, RZ, PT ;  /* 0x000000ff0400720c */ /* 0x000fc80003f45270 */
[----:B------:R-:W-:-:S09]  /*26880*/  PLOP3.LUT P1, PT, P2, PT, PT, 0x8, 0x0 ;  /* 0x000000000000781c */ /* 0x000fd2000172e170 */
[----:B------:R-:W-:-:S05]  /*26890*/  VOTEU.ALL UP0, P2 ;  /* 0x00000000003f7886 */ /* 0x000fca0001000000 */
.L_x_1663:
[----:B------:R-:W2:Y:S01]  /*268a0*/  LDL R4, [R1+0x8] ;  /* 0x0000080001047983 */ /* 0x000ea20000100800 */
        /* <DEDUP_REMOVED lines=15> */
.L_x_1664:
        /* <DEDUP_REMOVED lines=10> */
[----:B------:R-:W2:Y:S01]  /*26a40*/  LDL R4, [R1+0x20] ;  /* 0x0000200001047983 */ /* 0x000ea20000100800 */
[----:B-1----:R-:W1:Y:S01]  /*26a50*/  LDC.64 R8, c[0x0][0x3f8] ;  /* 0x0000fe00ff087b82 */ /* 0x002e620000000a00 */
[----:B------:R-:W-:Y:S02]  /*26a60*/  ULDC.64 UR4, c[0x0][0xa08] ;  /* 0x0002820000047ab9 */ /* 0x000fe40000000a00 */
[----:B-1----:R-:W-:Y:S01]  /*26a70*/  LOP3.LUT P0, RZ, R8, UR4, RZ, 0xfc, !PT ;  /* 0x0000000408ff7c12 */ /* 0x002fe2000f80fcff */
[----:B------:R-:W-:-:S03]  /*26a80*/  UMOV UR4, 0xffffffff ;  /* 0xffffffff00047882 */ /* 0x000fc60000000000 */
[----:B------:R-:W-:-:S04]  /*26a90*/  LOP3.LUT P0, RZ, R9, UR5, RZ, 0xfc, P0 ;  /* 0x0000000509ff7c12 */ /* 0x000fc8000800fcff */
[----:B0----5:R-:W-:Y:S01]  /*26aa0*/  SEL R6, R5, RZ, !P0 ;  /* 0x000000ff05067207 */ /* 0x021fe20004000000 */
[----:B--2---:R-:W-:Y:S01]  /*26ab0*/  VIADD R4, R4, 0xffffffff ;  /* 0xffffffff04047836 */ /* 0x004fe20000000000 */
[----:B------:R-:W-:Y:S07]  /*26ac0*/  BRA.DIV UR4, `(.L_x_1665) ;  /* 0x0000004a04087947 */ /* 0x000fee000b800000 */
.L_x_1797:
[----:B------:R-:W-:Y:S01]  /*26ad0*/  UMOV UR4, 0xffffffff ;  /* 0xffffffff00047882 */ /* 0x000fe20000000000 */
[----:B------:R-:W-:Y:S02]  /*26ae0*/  SHF.R.S32.HI R20, RZ, 0x1f, R5 ;  /* 0x0000001fff147819 */ /* 0x000fe40000011405 */
[----:B------:R-:W-:Y:S05]  /*26af0*/  BRA.DIV UR4, `(.L_x_1666) ;  /* 0x0000004a04307947 */ /* 0x000fea000b800000 */
[----:B------:R-:W-:-:S13]  /*26b00*/  ELECT P6, URZ, PT ;  /* 0x00000000003f782f */ /* 0x000fda00038c0000 */
.L_x_1800:
[----:B------:R-:W-:Y:S05]  /*26b10*/  @!P6 BRA `(.L_x_1667) ;  /* 0x000000040018e947 */ /* 0x000fea0003800000 */
[----:B------:R-:W-:-:S04]  /*26b20*/  ISETP.NE.U32.AND P0, PT, R8, RZ, PT ;  /* 0x000000ff0800720c */ /* 0x000fc80003f05070 */
        /* <DEDUP_REMOVED lines=17> */
[----:B------:R-:W-:-:S04]  /*26c40*/  LEA R10, P0, R6, R8, 0x2 ;  /* 0x00000008060a7211 */ /* 0x000fc800078010ff */
[----:B------:R-:W-:-:S05]  /*26c50*/  LEA.HI.X R11, R6, R9, R7, 0x2, P0 ;  /* 0x00000009060b7211 */ /* 0x000fca00000f1407 */
[----:B------:R0:W5:Y:S04]  /*26c60*/  LDG.E R6, desc[UR6][R10.64] ;  /* 0x000000060a067981 */ /* 0x000168000c1e1900 */
.L_x_1668:
[----:B0-----:R-:W0:Y:S01]  /*26c70*/  S2R R10, SR_CgaCtaId ;  /* 0x00000000000a7919 */ /* 0x001e220000008800 */
[----:B------:R-:W-:-:S04]  /*26c80*/  MOV R7, 0x400 ;  /* 0x0000040000077802 */ /* 0x000fc80000000f00 */
[----:B0-----:R-:W-:Y:S02]  /*26c90*/  LEA R7, R10, R7, 0x18 ;  /* 0x000000070a077211 */ /* 0x001fe400078ec0ff */
[----:B------:R-:W-:-:S03]  /*26ca0*/  SHF.L.U32 R10, R18, 0x1f, RZ ;  /* 0x0000001f120a7819 */ /* 0x000fc600000006ff */
[----:B------:R-:W-:-:S04]  /*26cb0*/  IMAD R7, R16, 0x8, R7 ;  /* 0x0000000810077824 */ /* 0x000fc800078e0207 */
[----:B------:R-:W0:Y:S02]  /*26cc0*/  SYNCS.PHASECHK.TRANS64.TRYWAIT P0, [R7+URZ+0x30840], R10 ;  /* 0x0308400a070075a7 */ /* 0x000e24000800017f */
[----:B0-----:R-:W-:Y:S05]  /*26cd0*/  @!P0 BRA `(.L_x_1669) ;  /* 0x0000004400d88947 */ /* 0x001fea0003800000 */
.L_x_1801:
        /* <DEDUP_REMOVED lines=11> */
.L_x_1670:
[----:B------:R-:W1:Y:S01]  /*26d90*/  S2R R11, SR_CgaCtaId ;  /* 0x00000000000b7919 */ /* 0x000e620000008800 */
[----:B0-----:R-:W-:Y:S01]  /*26da0*/  MOV R10, 0x400 ;  /* 0x00000400000a7802 */ /* 0x001fe20000000f00 */
        /* <DEDUP_REMOVED lines=9> */
[----:B-----5:R-:W-:-:S05]  /*26e40*/  R2UR UR13, R6 ;  /* 0x00000000060d72ca */ /* 0x020fca00000e0000 */
[----:B------:R-:W-:-:S04]  /*26e50*/  UIADD3 UR9, UR9, 0x30830, URZ ;  /* 0x0003083009097890 */ /* 0x000fc8000fffe03f */
[----:B------:R-:W-:Y:S02]  /*26e60*/  UIMAD UR11, UR11, 0x60, UR5 ;  /* 0x000000600b0b78a4 */ /* 0x000fe4000f8e0205 */
        /* <DEDUP_REMOVED lines=10> */
[----:B0-----:R-:W-:Y:S01]  /*26f10*/  UMOV UR8, UR15 ;  /* 0x0000000f00087c82 */ /* 0x001fe20008000000 */
[----:B------:R-:W-:Y:S02]  /*26f20*/  UMOV UR10, UR17 ;  /* 0x00000011000a7c82 */ /* 0x000fe40008000000 */
[----:B------:R0:W-:Y:S02]  /*26f30*/  UTMALDG.4D [UR8], [UR4], desc[UR6] ;  /* 0x00000608040075b4 */ /* 0x0001e40008019000 */
[----:B0-----:R-:W-:Y:S01]  /*26f40*/  UMOV UR8, UR16 ;  /* 0x0000001000087c82 */ /* 0x001fe20008000000 */
[----:B------:R-:W-:-:S02]  /*26f50*/  UMOV UR10, UR14 ;  /* 0x0000000e000a7c82 */ /* 0x000fc40008000000 */
[----:B------:R0:W-:Y:S02]  /*26f60*/  UTMALDG.4D [UR8], [UR4], desc[UR6] ;  /* 0x00000608040075b4 */ /* 0x0001e40008019000 */
[----:B0-----:R-:W-:Y:S01]  /*26f70*/  NOP ;  /* 0x0000000000007918 */ /* 0x001fe20000000000 */
.L_x_1667:
[----:B------:R-:W2:Y:S04]  /*26f80*/  LDL.LU R13, [R1+0x8] ;  /* 0x00000800010d7983 */ /* 0x000ea80000300800 */
[----:B------:R-:W3:Y:S01]  /*26f90*/  LDL.LU R12, [R1+0x24] ;  /* 0x00002400010c7983 */ /* 0x000ee20000300800 */
[----:B------:R-:W-:Y:S01]  /*26fa0*/  MOV R10, 0x400 ;  /* 0x00000400000a7802 */ /* 0x000fe20000000f00 */
[----:B------:R-:W-:Y:S05]  /*26fb0*/  WARPSYNC.ALL ;  /* 0x0000000000007948 */ /* 0x000fea0003800000 */
[----:B------:R-:W0:Y:S01]  /*26fc0*/  S2R R11, SR_CgaCtaId ;  /* 0x00000000000b7919 */ /* 0x000e220000008800 */
[----:B------:R-:W-:-:S13]  /*26fd0*/  ELECT P0, URZ, PT ;  /* 0x00000000003f782f */ /* 0x000fda0003800000 */
[C---:B------:R-:W-:Y:S01]  /*26fe0*/  @P0 R2UR UR13, R3.reuse ;  /* 0x00000000030d02ca */ /* 0x040fe200000e0000 */
[----:B------:R-:W-:Y:S01]  /*26ff0*/  UIADD3 UR4, UP0, UR38, 0x270, URZ ;  /* 0x0000027026047890 */ /* 0x000fe2000ff1e03f */
[C---:B------:R-:W-:Y:S01]  /*27000*/  @P0 R2UR UR11, R2.reuse ;  /* 0x00000000020b02ca */ /* 0x040fe200000e0000 */
[----:B------:R-:W-:Y:S01]  /*27010*/  UMOV UR6, 0x0 ;  /* 0x0000000000067882 */ /* 0x000fe20000000000 */
[----:B------:R-:W-:Y:S01]  /*27020*/  UMOV UR7, 0x12f00000 ;  /* 0x12f0000000077882 */ /* 0x000fe20000000000 */
[----:B------:R-:W-:Y:S01]  /*27030*/  UIADD3.X UR5, URZ, UR39, URZ, UP0, !UPT ;  /* 0x000000273f057290 */ /* 0x000fe200087fe43f */
[----:B------:R-:W-:Y:S01]  /*27040*/  @P0 R2UR UR19, R2 ;  /* 0x00000000021302ca */ /* 0x000fe200000e0000 */
[----:B------:R-:W-:Y:S01]  /*27050*/  UMOV UR10, URZ ;  /* 0x0000003f000a7c82 */ /* 0x000fe20008000000 */
[----:B------:R-:W-:Y:S01]  /*27060*/  @P0 R2UR UR21, R3 ;  /* 0x00000000031502ca */ /* 0x000fe200000e0000 */
[----:B------:R-:W-:Y:S01]  /*27070*/  UMOV UR14, 0x0 ;  /* 0x00000000000e7882 */ /* 0x000fe20000000000 */
[----:B------:R-:W-:Y:S01]  /*27080*/  UMOV UR15, 0x12f00000 ;  /* 0x12f00000000f7882 */ /* 0x000fe20000000000 */
[----:B------:R-:W-:Y:S01]  /*27090*/  UMOV UR18, 0x40 ;  /* 0x0000004000127882 */ /* 0x000fe20000000000 */
[----:B------:R-:W-:Y:S01]  /*270a0*/  @P0 IMAD.MOV.U32 R7, RZ, RZ, 0xc000 ;  /* 0x0000c000ff070424 */ /* 0x000fe200078e00ff */
        /* <DEDUP_REMOVED lines=10> */
[----:B------:R-:W-:Y:S01]  /*27150*/  UMOV UR17, UR9 ;  /* 0x0000000900117c82 */ /* 0x000fe20008000000 */
[----:B--2---:R-:W-:-:S02]  /*27160*/  @P0 R2UR UR12, R13 ;  /* 0x000000000d0c02ca */ /* 0x004fc400000e0000 */
[----:B------:R-:W-:Y:S01]  /*27170*/  @P0 R2UR UR20, R13 ;  /* 0x000000000d1402ca */ /* 0x000fe200000e0000 */
[----:B---3--:R-:W-:-:S05]  /*27180*/  VIADD R12, R12, 0x1 ;  /* 0x000000010c0c7836 */ /* 0x008fca0000000000 */
[----:B------:R0:W-:Y:S05]  /*27190*/  STL [R1+0x24], R12 ;  /* 0x0000240c01007387 */ /* 0x0001ea0000100800 */
[----:B------:R1:W-:Y:S02]  /*271a0*/  UTMALDG.4D [UR8], [UR4], desc[UR6] ;  /* 0x00000608040075b4 */ /* 0x0003e40008019000 */
[----:B------:R0:W-:Y:S01]  /*271b0*/  UTMALDG.4D [UR16], [UR4], desc[UR14] ;  /* 0x00000e10040075b4 */ /* 0x0001e20008019000 */
[----:B-1----:R-:W-:Y:S01]  /*271c0*/  @P0 R2UR UR11, R2 ;  /* 0x00000000020b02ca */ /* 0x002fe200000e0000 */
[----:B------:R-:W-:Y:S01]  /*271d0*/  UIADD3 UR8, UR24, 0x1a400, URZ ;  /* 0x0001a40018087890 */ /* 0x000fe2000fffe03f */
[----:B------:R-:W-:Y:S01]  /*271e0*/  LEA.HI R2, R12, R12, RZ, 0x1 ;  /* 0x0000000c0c027211 */ /* 0x000fe200078f08ff */
[----:B------:R-:W-:Y:S01]  /*271f0*/  UMOV UR10, 0x80 ;  /* 0x00000080000a7882 */ /* 0x000fe20000000000 */
[----:B------:R-:W-:-:S02]  /*27200*/  @P0 R2UR UR13, R3 ;  /* 0x00000000030d02ca */ /* 0x000fc400000e0000 */
[----:B------:R-:W-:Y:S02]  /*27210*/  @P0 R2UR UR12, R13 ;  /* 0x000000000d0c02ca */ /* 0x000fe400000e0000 */
[----:B------:R-:W-:-:S05]  /*27220*/  LOP3.LUT R2, R2, 0xfffffffe, RZ, 0xc0, !PT ;  /* 0xfffffffe02027812 */ /* 0x000fca00078ec0ff */
[----:B------:R-:W-:-:S05]  /*27230*/  IMAD.IADD R2, R12, 0x1, -R2 ;  /* 0x000000010c027824 */ /* 0x000fca00078e0a02 */
[----:B------:R-:W-:Y:S01]  /*27240*/  SHF.L.U32 R2, R2, 0x1f, RZ ;  /* 0x0000001f02027819 */ /* 0x000fe200000006ff */
[----:B------:R0:W-:Y:S03]  /*27250*/  UTMALDG.4D [UR8], [UR4], desc[UR22] ;  /* 0x00001608040075b4 */ /* 0x0001e60008019000 */
[----:B------:R-:W1:Y:S02]  /*27260*/  SYNCS.PHASECHK.TRANS64.TRYWAIT P0, [R10+URZ+0x30820], R2 ;  /* 0x030820020a0075a7 */ /* 0x000e64000800017f */
[----:B01----:R-:W-:Y:S05]  /*27270*/  @!P0 BRA `(.L_x_1672) ;  /* 0x0000004000848947 */ /* 0x003fea0003800000 */
.L_x_1802:
[----:B------:R-:W-:Y:S05]  /*27280*/  BSYNC B0 ;  /* 0x0000000000007941 */ /* 0x000fea0003800000 */
.L_x_1671:
[----:B0-----:R-:W2:Y:S04]  /*27290*/  LDL R3, [R1+0x20] ;  /* 0x0000200001037983 */ /* 0x001ea80000100800 */
[----:B------:R-:W3:Y:S01]  /*272a0*/  LDL R10, [R1+0x1c] ;  /* 0x00001c00010a7983 */ /* 0x000ee20000100800 */
[----:B------:R-:W-:Y:S01]  /*272b0*/  BSSY B0, `(.L_x_1673) ;  /* 0x0000195000007945 */ /* 0x000fe20003800000 */
[----:B--2---:R-:W-:-:S05]  /*272c0*/  VIADD R7, R3, 0xfffffffe ;  /* 0xfffffffe03077836 */ /* 0x004fca0000000000 */
[----:B---3--:R-:W-:-:S13]  /*272d0*/  ISETP.GE.AND P0, PT, R7, R10, PT ;  /* 0x0000000a0700720c */ /* 0x008fda0003f06270 */
[----:B------:R-:W-:Y:S05]  /*272e0*/  @!P0 BRA `(.L_x_1674) ;  /* 0x0000001800448947 */ /* 0x000fea0003800000 */
[----:B------:R-:W-:Y:S01]  /*272f0*/  IMAD.MOV R13, RZ, RZ, -R3 ;  /* 0x000000ffff0d7224 */ /* 0x000fe200078e0a03 */
[----:B------:R-:W-:Y:S01]  /*27300*/  LOP3.LUT R2, RZ, R10, RZ, 0x33, !PT ;  /* 0x0000000aff027212 */ /* 0x000fe200078e33ff */
[----:B------:R-:W-:Y:S03]  /*27310*/  BSSY B1, `(.L_x_1675) ;  /* 0x0000089000017945 */ /* 0x000fe60003800000 */
[----:B------:R-:W-:-:S05]  /*27320*/  VIADDMNMX R13, R13, 0x1, R2, !PT ;  /* 0x000000010d0d7846 */ /* 0x000fca0007800102 */
[----:B------:R-:W-:-:S05]  /*27330*/  IMAD.IADD R2, R3, 0x1, R13 ;  /* 0x0000000103027824 */ /* 0x000fca00078e020d */
[----:B------:R-:W-:-:S04]  /*27340*/  LOP3.LUT R2, R2, 0x1, RZ, 0xc0, !PT ;  /* 0x0000000102027812 */ /* 0x000fc800078ec0ff */
[----:B------:R-:W-:-:S13]  /*27350*/  ISETP.NE.U32.AND P0, PT, R2, 0x1, PT ;  /* 0x000000010200780c */ /* 0x000fda0003f05070 */
        /* <DEDUP_REMOVED lines=30> */
.L_x_1679:
[----:B0-----:R-:W0:Y:S01]  /*27540*/  S2R R8, SR_CgaCtaId ;  /* 0x0000000000087919 */ /* 0x001e220000008800 */
[----:B------:R-:W-:-:S04]  /*27550*/  MOV R3, 0x400 ;  /* 0x0000040000037802 */ /* 0x000fc80000000f00 */
[----:B0-----:R-:W-:Y:S02]  /*27560*/  LEA R3, R8, R3, 0x18 ;  /* 0x0000000308037211 */ /* 0x001fe400078ec0ff */
[----:B------:R-:W-:-:S03]  /*27570*/  SHF.L.U32 R8, R14, 0x1f, RZ ;  /* 0x0000001f0e087819 */ /* 0x000fc600000006ff */
[----:B------:R-:W-:-:S04]  /*27580*/  IMAD R3, R12, 0x8, R3 ;  /* 0x000000080c037824 */ /* 0x000fc800078e0203 */
[----:B------:R-:W0:Y:S02]  /*27590*/  SYNCS.PHASECHK.TRANS64.TRYWAIT P0, [R3+URZ+0x30840], R8 ;  /* 0x03084008030075a7 */ /* 0x000e24000800017f */
[----:B0-----:R-:W-:Y:S05]  /*275a0*/  @!P0 BRA `(.L_x_1680) ;  /* 0x0000003c00d88947 */ /* 0x001fea0003800000 */
.L_x_1803:
        /* <DEDUP_REMOVED lines=11> */
.L_x_1681:
        /* <DEDUP_REMOVED lines=11> */
[----:B-----5:R-:W-:Y:S01]  /*27710*/  R2UR UR13, R2 ;  /* 0x00000000020d72ca */ /* 0x020fe200000e0000 */
[----:B------:R-:W-:-:S04]  /*27720*/  UMOV UR17, 0x80 ;  /* 0x0000008000117882 */ /* 0x000fc80000000000 */
[----:B------:R-:W-:-:S04]  /*27730*/  UIADD3 UR9, UR9, 0x30830, URZ ;  /* 0x0003083009097890 */ /* 0x000fc8000fffe03f */
[----:B------:R-:W-:Y:S02]  /*27740*/  UIMAD UR11, UR11, 0x60, UR5 ;  /* 0x000000600b0b78a4 */ /* 0x000fe4000f8e0205 */
[----:B------:R-:W-:Y:S01]  /*27750*/  UIADD3.X UR5, URZ, UR39, URZ, UP0, !UPT ;  /* 0x000000273f057290 */ /* 0x000fe200087fe43f */
[----:B-1----:R-:W-:-:S05]  /*27760*/  LEA R8, R9, R8, 0x18 ;  /* 0x0000000809087211 */ /* 0x002fca00078ec0ff */
[----:B------:R-:W-:Y:S02]  /*27770*/  IMAD R3, R12, 0x9000, R8 ;  /* 0x000090000c037824 */ /* 0x000fe400078e0208 */
[----:B------:R-:W-:-:S03]  /*27780*/  VIADD R8, R8, 0x30800 ;  /* 0x0003080008087836 */ /* 0x000fc60000000000 */
[----:B------:R-:W-:Y:S01]  /*27790*/  R2UR UR14, R3 ;  /* 0x00000000030e72ca */ /* 0x000fe200000e0000 */
[----:B------:R-:W-:Y:S01]  /*277a0*/  IMAD R8, R16, 0x8, R8 ;  /* 0x0000000810087824 */ /* 0x000fe200078e0208 */
[----:B------:R-:W-:-:S11]  /*277b0*/  SHF.L.U32 R3, R18, 0x1f, RZ ;  /* 0x0000001f12037819 */ /* 0x000fd600000006ff */
[----:B------:R-:W-:Y:S02]  /*277c0*/  UIADD3 UR8, UR14, 0x1e400, URZ ;  /* 0x0001e4000e087890 */ /* 0x000fe4000fffe03f */
[----:B------:R-:W-:Y:S02]  /*277d0*/  UIADD3 UR15, UR14, 0x21400, URZ ;  /* 0x000214000e0f7890 */ /* 0x000fe4000fffe03f */
[----:B------:R-:W-:-:S05]  /*277e0*/  UIADD3 UR14, UR14, 0x24400, URZ ;  /* 0x000244000e0e7890 */ /* 0x000fca000fffe03f */
        /* <DEDUP_REMOVED lines=9> */
.L_x_1804:
[----:B------:R-:W-:Y:S05]  /*27880*/  @P1 BRA `(.L_x_1683) ;  /* 0x00000000002c1947 */ /* 0x000fea0003800000 */
[----:B------:R-:W1:Y:S01]  /*27890*/  S2R R11, SR_TID.X ;  /* 0x00000000000b7919 */ /* 0x000e620000002100 */
[----:B------:R-:W-:Y:S01]  /*278a0*/  MOV R9, 0x400 ;  /* 0x0000040000097802 */ /* 0x000fe20000000f00 */
[----:B0-----:R-:W-:Y:S01]  /*278b0*/  IMAD.MOV.U32 R8, RZ, RZ, 0x9000 ;  /* 0x00009000ff087424 */ /* 0x001fe200078e00ff */
[----:B------:R-:W0:Y:S01]  /*278c0*/  S2R R10, SR_CgaCtaId ;  /* 0x00000000000a7919 */ /* 0x000e220000008800 */
[----:B-1----:R-:W-:-:S04]  /*278d0*/  LOP3.LUT R11, R11, 0x1f, RZ, 0xc0, !PT ;  /* 0x0000001f0b0b7812 */ /* 0x002fc800078ec0ff */
[----:B------:R-:W-:Y:S02]  /*278e0*/  ISETP.NE.AND P0, PT, R11, RZ, PT ;  /* 0x000000ff0b00720c */ /* 0x000fe40003f05270 */
[----:B0-----:R-:W-:-:S05]  /*278f0*/  LEA R9, R10, R9, 0x18 ;  /* 0x000000090a097211 */ /* 0x001fca00078ec0ff */
[----:B------:R-:W-:-:S04]  /*27900*/  IMAD R3, R16, 0x8, R9 ;  /* 0x0000000810037824 */ /* 0x000fc800078e0209 */
[----:B------:R1:W-:Y:S02]  /*27910*/  SYNCS.ARRIVE.TRANS64 RZ, [R3+URZ+0x30850], R8 ;  /* 0x0308500803ff79a7 */ /* 0x0003e4000800003f */
[----:B------:R-:W-:Y:S05]  /*27920*/  @!P0 BRA `(.L_x_1683) ;  /* 0x0000000000048947 */ /* 0x000fea0003800000 */
[----:B------:R-:W-:Y:S01]  /*27930*/  BPT.TRAP 0x1 ;  /* 0x000000040000795c */ /* 0x000fe20000300000 */
.L_x_1683:
[----:B------:R-:W2:Y:S01]  /*27940*/  S2R R9, SR_CgaCtaId ;  /* 0x0000000000097919 */ /* 0x000ea20000008800 */
[----:B01----:R-:W-:Y:S01]  /*27950*/  MOV R8, 0x400 ;  /* 0x0000040000087802 */ /* 0x003fe20000000f00 */
        /* <DEDUP_REMOVED lines=9> */
[----:B------:R-:W-:-:S02]  /*279f0*/  IMAD.MOV.U32 R6, RZ, RZ, R2 ;  /* 0x000000ffff067224 */ /* 0x000fc400078e0002 */
[----:B------:R-:W-:-:S05]  /*27a00*/  IMAD.MOV.U32 R4, RZ, RZ, R7 ;  /* 0x000000ffff047224 */ /* 0x000fca00078e0007 */
[----:B------:R-:W-:Y:S02]  /*27a10*/  UIMAD UR11, UR11, 0x60, UR5 ;  /* 0x000000600b0b78a4 */ /* 0x000fe4000f8e0205 */
[----:B------:R-:W-:Y:S01]  /*27a20*/  UIADD3.X UR5, URZ, UR39, URZ, UP0, !UPT ;  /* 0x000000273f057290 */ /* 0x000fe200087fe43f */
[----:B--2---:R-:W-:-:S05]  /*27a30*/  LEA R8, R9, R8, 0x18 ;  /* 0x0000000809087211 */ /* 0x004fca00078ec0ff */
[----:B------:R-:W-:-:S05]  /*27a40*/  IMAD R3, R16, 0x8, R8 ;  /* 0x0000000810037824 */ /* 0x000fca00078e0208 */
        /* <DEDUP_REMOVED lines=16> */
.L_x_1678:
[----:B------:R-:W-:Y:S05]  /*27b50*/  BSYNC B2 ;  /* 0x0000000000027941 */ /* 0x000fea0003800000 */
.L_x_1677:
[----:B------:R-:W2:Y:S01]  /*27b60*/  LDL R2, [R1+0x20] ;  /* 0x0000200001027983 */ /* 0x000ea20000100800 */
[----:B------:R-:W-:Y:S02]  /*27b70*/  IMAD.MOV.U32 R16, RZ, RZ, R12 ;  /* 0x000000ffff107224 */ /* 0x000fe400078e000c */
[----:B------:R-:W-:Y:S02]  /*27b80*/  IMAD.MOV.U32 R18, RZ, RZ, R14 ;  /* 0x000000ffff127224 */ /* 0x000fe400078e000e */
[----:B--2---:R-:W-:-:S07]  /*27b90*/  VIADD R7, R2, 0xfffffffd ;  /* 0xfffffffd02077836 */ /* 0x004fce0000000000 */
.L_x_1676:
[----:B------:R-:W-:Y:S05]  /*27ba0*/  BSYNC B1 ;  /* 0x0000000000017941 */ /* 0x000fea0003800000 */
.L_x_1675:
[----:B------:R-:W2:Y:S01]  /*27bb0*/  LDL.LU R2, [R1+0x20] ;  /* 0x0000200001027983 */ /* 0x000ea20000300800 */
[----:B------:R-:W-:Y:S01]  /*27bc0*/  VIADD R13, R13, 0xfffffffe ;  /* 0xfffffffe0d0d7836 */ /* 0x000fe20000000000 */
[----:B--2---:R-:W-:-:S04]  /*27bd0*/  LOP3.LUT R2, RZ, R2, RZ, 0x33, !PT ;  /* 0x00000002ff027212 */ /* 0x004fc800078e33ff */
[----:B------:R-:W-:-:S13]  /*27be0*/  ISETP.NE.AND P0, PT, R13, R2, PT ;  /* 0x000000020d00720c */ /* 0x000fda0003f05270 */
[----:B------:R-:W-:Y:S05]  /*27bf0*/  @!P0 BRA `(.L_x_1674) ;  /* 0x0000001000008947 */ /* 0x000fea0003800000 */
[----:B------:R-:W-:-:S07]  /*27c00*/  IMAD.MOV.U32 R13, RZ, RZ, R6 ;  /* 0x000000ffff0d7224 */ /* 0x000fce00078e0006 */
.L_x_1698:
[----:B------:R-:W-:Y:S01]  /*27c10*/  VIADD R8, R16, 0x1 ;  /* 0x0000000110087836 */ /* 0x000fe20000000000 */
[----:B------:R-:W-:Y:S05]  /*27c20*/  YIELD ;  /* 0x0000000000007946 */ /* 0x000fea0003800000 */
[----:B------:R-:W-:Y:S01]  /*27c30*/  ISETP.NE.AND P0, PT, R8, 0x2, PT ;  /* 0x000000020800780c */ /* 0x000fe20003f05270 */
[----:B------:R-:W-:Y:S03]  /*27c40*/  BSSY B1, `(.L_x_1684) ;  /* 0x0000079000017945 */ /* 0x000fe60003800000 */
[----:B------:R-:W-:-:S02]  /*27c50*/  SEL R9, RZ, 0x1, P0 ;  /* 0x00000001ff097807 */ /* 0x000fc40000000000 */
[----:B------:R-:W-:Y:S02]  /*27c60*/  SEL R8, R8, RZ, P0 ;  /* 0x000000ff08087207 */ /* 0x000fe40000000000 */
[----:B------:R-:W-:Y:S01]  /*27c70*/  LOP3.LUT R9, R18, R9, RZ, 0x3c, !PT ;  /* 0x0000000912097212 */ /* 0x000fe200078e3cff */
[----:B------:R-:W-:Y:S06]  /*27c80*/  @!P6 BRA `(.L_x_1685) ;  /* 0x0000000400d0e947 */ /* 0x000fec0003800000 */
        /* <DEDUP_REMOVED lines=14> */
[--C-:B------:R-:W-:Y:S01]  /*27d70*/  SHF.R.S32.HI R3, RZ, 0x1f, R2.reuse ;  /* 0x0000001fff037819 */ /* 0x100fe20000011402 */
[----:B------:R-:W-:Y:S02]  /*27d80*/  IMAD.MOV R12, RZ, RZ, -R2 ;  /* 0x000000ffff0c7224 */ /* 0x000fe400078e0a02 */
[C---:B------:R-:W-:Y:S02]  /*27d90*/  IMAD R10, R5.reuse, UR7, R10 ;  /* 0x00000007050a7c24 */ /* 0x040fe4000f8e020a */
[----:B------:R-:W-:-:S04]  /*27da0*/  IMAD.WIDE.U32 R2, R5, UR6, R2 ;  /* 0x0000000605027c25 */ /* 0x000fc8000f8e0002 */
[----:B------:R-:W-:Y:S01]  /*27db0*/  IMAD.IADD R3, R10, 0x1, R3 ;  /* 0x000000010a037824 */ /* 0x000fe200078e0203 */
[----:B------:R-:W-:Y:S01]  /*27dc0*/  LEA R10, P0, R2, UR4, 0x2 ;  /* 0x00000004020a7c11 */ /* 0x000fe2000f8010ff */
[----:B------:R-:W-:-:S03]  /*27dd0*/  IMAD R12, R11, R12, R7 ;  /* 0x0000000c0b0c7224 */ /* 0x000fc600078e0207 */
[----:B------:R-:W-:-:S05]  /*27de0*/  LEA.HI.X R11, R2, UR5, R3, 0x2, P0 ;  /* 0x00000005020b7c11 */ /* 0x000fca00080f1403 */
[----:B------:R0:W5:Y:S04]  /*27df0*/  LDG.E R13, desc[UR8][R10.64] ;  /* 0x000000080a0d7981 */ /* 0x000168000c1e1900 */
.L_x_1686:
[----:B------:R-:W1:Y:S01]  /*27e00*/  S2R R3, SR_CgaCtaId ;  /* 0x0000000000037919 */ /* 0x000e620000008800 */
[----:B------:R-:W-:-:S04]  /*27e10*/  MOV R2, 0x400 ;  /* 0x0000040000027802 */ /* 0x000fc80000000f00 */
[----:B-1----:R-:W-:Y:S02]  /*27e20*/  LEA R2, R3, R2, 0x18 ;  /* 0x0000000203027211 */ /* 0x002fe400078ec0ff */
[----:B------:R-:W-:-:S03]  /*27e30*/  SHF.L.U32 R3, R9, 0x1f, RZ ;  /* 0x0000001f09037819 */ /* 0x000fc600000006ff */
[----:B------:R-:W-:-:S04]  /*27e40*/  IMAD R2, R8, 0x8, R2 ;  /* 0x0000000808027824 */ /* 0x000fc800078e0202 */
[----:B------:R-:W1:Y:S02]  /*27e50*/  SYNCS.PHASECHK.TRANS64.TRYWAIT P0, [R2+URZ+0x30840], R3 ;  /* 0x03084003020075a7 */ /* 0x000e64000800017f */
[----:B-1----:R-:W-:Y:S05]  /*27e60*/  @!P0 BRA `(.L_x_1687) ;  /* 0x0000003400d08947 */ /* 0x002fea0003800000 */
.L_x_1805:
        /* <DEDUP_REMOVED lines=11> */
.L_x_1688:
[----:B------:R-:W0:Y:S01]  /*27f20*/  S2R R10, SR_CgaCtaId ;  /* 0x00000000000a7919 */ /* 0x000e220000008800 */
[----:B-1----:R-:W-:Y:S01]  /*27f30*/  MOV R3, 0x400 ;  /* 0x0000040000037802 */ /* 0x002fe20000000f00 */
        /* <DEDUP_REMOVED lines=10> */
[----:B------:R-:W-:Y:S01]  /*27fe0*/  UMOV UR17, 0x80 ;  /* 0x0000008000117882 */ /* 0x000fe20000000000 */
[----:B------:R-:W-:-:S03]  /*27ff0*/  SHF.L.U32 R18, R18, 0x1f, RZ ;  /* 0x0000001f12127819 */ /* 0x000fc600000006ff */
[----:B------:R-:W-:-:S04]  /*28000*/  UIADD3 UR9, UR9, 0x30830, URZ ;  /* 0x0003083009097890 */ /* 0x000fc8000fffe03f */
[----:B------:R-:W-:Y:S02]  /*28010*/  UIMAD UR11, UR11, 0x60, UR5 ;  /* 0x000000600b0b78a4 */ /* 0x000fe4000f8e0205 */
[----:B------:R-:W-:Y:S01]  /*28020*/  UIADD3.X UR5, URZ, UR39, URZ, UP0, !UPT ;  /* 0x000000273f057290 */ /* 0x000fe200087fe43f */
[----:B0-----:R-:W-:-:S05]  /*28030*/  LEA R3, R10, R3, 0x18 ;  /* 0x000000030a037211 */ /* 0x001fca00078ec0ff */
[----:B------:R-:W-:-:S05]  /*28040*/  IMAD R2, R8, 0x9000, R3 ;  /* 0x0000900008027824 */ /* 0x000fca00078e0203 */
[----:B------:R-:W-:Y:S01]  /*28050*/  R2UR UR14, R2 ;  /* 0x00000000020e72ca */ /* 0x000fe200000e0000 */
[----:B------:R-:W-:-:S04]  /*28060*/  VIADD R2, R3, 0x30800 ;  /* 0x0003080003027836 */ /* 0x000fc80000000000 */
[----:B------:R-:W-:-:S08]  /*28070*/  IMAD R2, R16, 0x8, R2 ;  /* 0x0000000810027824 */ /* 0x000fd000078e0202 */
        /* <DEDUP_REMOVED lines=12> */
.L_x_1806:
        /* <DEDUP_REMOVED lines=8> */
.L_x_1690:
[----:B------:R-:W2:Y:S01]  /*281c0*/  S2R R10, SR_CgaCtaId ;  /* 0x00000000000a7919 */ /* 0x000ea20000008800 */
        /* <DEDUP_REMOVED lines=10> */
[----:B------:R-:W-:Y:S01]  /*28270*/  R2UR UR12, R0 ;  /* 0x00000000000c72ca */ /* 0x000fe200000e0000 */
[----:B------:R-:W-:-:S02]  /*28280*/  IMAD.MOV.U32 R4, RZ, RZ, R12 ;  /* 0x000000ffff047224 */ /* 0x000fc400078e000c */
[----:B------:R-:W-:-:S04]  /*28290*/  IMAD.MOV.U32 R6, RZ, RZ, R13 ;  /* 0x000000ffff067224 */ /* 0x000fc800078e000d */
[----:B------:R-:W-:Y:S02]  /*282a0*/  UIMAD UR11, UR11, 0x60, UR5 ;  /* 0x000000600b0b78a4 */ /* 0x000fe4000f8e0205 */
[----:B------:R-:W-:Y:S02]  /*282b0*/  UIADD3 UR9, UR9, 0x50, URZ ;  /* 0x0000005009097890 */ /* 0x000fe4000fffe03f */
[----:B------:R-:W-:Y:S01]  /*282c0*/  UIADD3.X UR5, URZ, UR39, URZ, UP0, !UPT ;  /* 0x000000273f057290 */ /* 0x000fe200087fe43f */
        /* <DEDUP_REMOVED lines=9> */
[----:B-1----:R-:W-:Y:S01]  /*28360*/  UMOV UR8, UR15 ;  /* 0x0000000f00087c82 */ /* 0x002fe20008000000 */
[----:B------:R-:W-:Y:S02]  /*28370*/  UMOV UR10, UR17 ;  /* 0x00000011000a7c82 */ /* 0x000fe40008000000 */
[----:B------:R1:W-:Y:S02]  /*28380*/  UTMALDG.4D [UR8], [UR4], desc[UR6] ;  /* 0x00000608040075b4 */ /* 0x0003e40008019000 */
[----:B-1----:R-:W-:Y:S01]  /*28390*/  UMOV UR8, UR16 ;  /* 0x0000001000087c82 */ /* 0x002fe20008000000 */
[----:B------:R-:W-:-:S02]  /*283a0*/  UMOV UR10, UR14 ;  /* 0x0000000e000a7c82 */ /* 0x000fc40008000000 */
[----:B------:R1:W-:Y:S02]  /*283b0*/  UTMALDG.4D [UR8], [UR4], desc[UR6] ;  /* 0x00000608040075b4 */ /* 0x0003e40008019000 */
[----:B-1----:R-:W-:Y:S01]  /*283c0*/  NOP ;  /* 0x0000000000007918 */ /* 0x002fe20000000000 */
.L_x_1685:
[----:B------:R-:W-:Y:S05]  /*283d0*/  BSYNC B1 ;  /* 0x0000000000017941 */ /* 0x000fea0003800000 */
.L_x_1684:
[----:B------:R-:W-:Y:S01]  /*283e0*/  VIADD R16, R8, 0x1 ;  /* 0x0000000108107836 */ /* 0x000fe20000000000 */
[----:B------:R-:W-:Y:S01]  /*283f0*/  BSSY B1, `(.L_x_1691) ;  /* 0x000007c000017945 */ /* 0x000fe20003800000 */
[----:B------:R-:W-:-:S03]  /*28400*/  VIADD R11, R7, 0xffffffff ;  /* 0xffffffff070b7836 */ /* 0x000fc60000000000 */
[----:B------:R-:W-:-:S04]  /*28410*/  ISETP.NE.AND P0, PT, R16, 0x2, PT ;  /* 0x000000021000780c */ /* 0x000fc80003f05270 */
[----:B0-----:R-:W-:Y:S02]  /*28420*/  SEL R18, RZ, 0x1, P0 ;  /* 0x00000001ff127807 */ /* 0x001fe40000000000 */
        /* <DEDUP_REMOVED lines=24> */
[----:B------:R-:W-:-:S06]  /*285b0*/  LEA.HI.X R13, R2, UR5, R3, 0x2, P0 ;  /* 0x00000005020d7c11 */ /* 0x000fcc00080f1403 */
[----:B------:R0:W5:Y:S03]  /*285c0*/  LDG.E R13, desc[UR8][R12.64] ;  /* 0x000000080c0d7981 */ /* 0x000166000c1e1900 */
.L_x_1693:
[----:B------:R-:W1:Y:S01]  /*285d0*/  S2R R3, SR_CgaCtaId ;  /* 0x0000000000037919 */ /* 0x000e620000008800 */
[----:B------:R-:W-:-:S04]  /*285e0*/  MOV R2, 0x400 ;  /* 0x0000040000027802 */ /* 0x000fc80000000f00 */
[----:B-1----:R-:W-:Y:S02]  /*285f0*/  LEA R2, R3, R2, 0x18 ;  /* 0x0000000203027211 */ /* 0x002fe400078ec0ff */
[----:B------:R-:W-:-:S03]  /*28600*/  SHF.L.U32 R3, R18, 0x1f, RZ ;  /* 0x0000001f12037819 */ /* 0x000fc600000006ff */
[----:B------:R-:W-:-:S04]  /*28610*/  IMAD R2, R16, 0x8, R2 ;  /* 0x0000000810027824 */ /* 0x000fc800078e0202 */
[----:B------:R-:W1:Y:S02]  /*28620*/  SYNCS.PHASECHK.TRANS64.TRYWAIT P0, [R2+URZ+0x30840], R3 ;  /* 0x03084003020075a7 */ /* 0x000e64000800017f */
[----:B-1----:R-:W-:Y:S05]  /*28630*/  @!P0 BRA `(.L_x_1694) ;  /* 0x0000003000048947 */ /* 0x002fea0003800000 */
.L_x_1807:
        /* <DEDUP_REMOVED lines=11> */
.L_x_1695:
[----:B------:R-:W0:Y:S01]  /*286f0*/  S2R R14, SR_CgaCtaId ;  /* 0x00000000000e7919 */ /* 0x000e220000008800 */
[----:B------:R-:W-:Y:S01]  /*28700*/  MOV R12, 0x400 ;  /* 0x00000400000c7802 */ /* 0x000fe20000000f00 */
[----:B------:R-:W-:Y:S01]  /*28710*/  UIADD3 UR4, UP0, UR38, 0x370, URZ ;  /* 0x0000037026047890 */ /* 0x000fe2000ff1e03f */
        /* <DEDUP_REMOVED lines=9> */
[----:B------:R-:W-:-:S06]  /*287b0*/  SHF.L.U32 R9, R9, 0x1f, RZ ;  /* 0x0000001f09097819 */ /* 0x000fcc00000006ff */
[----:B------:R-:W-:Y:S02]  /*287c0*/  UIMAD UR11, UR11, 0x60, UR5 ;  /* 0x000000600b0b78a4 */ /* 0x000fe4000f8e0205 */
[----:B------:R-:W-:Y:S01]  /*287d0*/  UIADD3.X UR5, URZ, UR39, URZ, UP0, !UPT ;  /* 0x000000273f057290 */ /* 0x000fe200087fe43f */
[----:B0-----:R-:W-:-:S05]  /*287e0*/  LEA R12, R14, R12, 0x18 ;  /* 0x0000000c0e0c7211 */ /* 0x001fca00078ec0ff */
[----:B-1----:R-:W-:-:S04]  /*287f0*/  VIADD R2, R12, 0x30800 ;  /* 0x000308000c027836 */ /* 0x002fc80000000000 */
[--C-:B------:R-:W-:Y:S02]  /*28800*/  IMAD R3, R16, 0x8, R2.reuse ;  /* 0x0000000810037824 */ /* 0x100fe400078e0202 */
[----:B------:R-:W-:-:S03]  /*28810*/  IMAD R2, R8, 0x8, R2 ;  /* 0x0000000808027824 */ /* 0x000fc600078e0202 */
[----:B------:R-:W-:Y:S01]  /*28820*/  R2UR UR9, R3 ;  /* 0x00000000030972ca */ /* 0x000fe200000e0000 */
[----:B------:R-:W-:-:S05]  /*28830*/  IMAD R3, R16, 0x9000, R12 ;  /* 0x0000900010037824 */ /* 0x000fca00078e020c */
[----:B------:R-:W-:-:S07]  /*28840*/  R2UR UR8, R3 ;  /* 0x00000000030872ca */ /* 0x000fce00000e0000 */
[----:B------:R-:W-:-:S06]  /*28850*/  UIADD3 UR9, UR9, 0x30, URZ ;  /* 0x0000003009097890 */ /* 0x000fcc000fffe03f */
[----:B------:R-:W-:Y:S02]  /*28860*/  UIADD3 UR14, UR8, 0x1e400, URZ ;  /* 0x0001e400080e7890 */ /* 0x000fe4000fffe03f */
[----:B------:R-:W-:Y:S02]  /*28870*/  UIADD3 UR15, UR8, 0x21400, URZ ;  /* 0x00021400080f7890 */ /* 0x000fe4000fffe03f */
[----:B------:R-:W-:-:S03]  /*28880*/  UIADD3 UR16, UR8, 0x24400, URZ ;  /* 0x0002440008107890 */ /* 0x000fc6000fffe03f */
[----:B------:R-:W-:Y:S02]  /*28890*/  UMOV UR8, UR14 ;  /* 0x0000000e00087c82 */ /* 0x000fe40008000000 */
[----:B------:R0:W-:Y:S02]  /*288a0*/  UTMALDG.4D [UR8], [UR4], desc[UR6] ;  /* 0x00000608040075b4 */ /* 0x0001e40008019000 */
        /* <DEDUP_REMOVED lines=8> */
.L_x_1808:
        /* <DEDUP_REMOVED lines=8> */
.L_x_1697:
[----:B0-----:R-:W0:Y:S01]  /*289b0*/  S2R R9, SR_CgaCtaId ;  /* 0x0000000000097919 */ /* 0x001e220000008800 */
        /* <DEDUP_REMOVED lines=16> */
[----:B0-----:R-:W-:-:S05]  /*28ac0*/  LEA R3, R9, R3, 0x18 ;  /* 0x0000000309037211 */ /* 0x001fca00078ec0ff */
[----:B------:R-:W-:-:S05]  /*28ad0*/  IMAD R8, R8, 0x9000, R3 ;  /* 0x0000900008087824 */ /* 0x000fca00078e0203 */
[----:B------:R-:W-:-:S13]  /*28ae0*/  R2UR UR15, R8 ;  /* 0x00000000080f72ca */ /* 0x000fda00000e0000 */
        /* <DEDUP_REMOVED lines=12> */
.L_x_1692:
[----:B------:R-:W-:Y:S05]  /*28bb0*/  BSYNC B1 ;  /* 0x0000000000017941 */ /* 0x000fea0003800000 */
.L_x_1691:
[----:B------:R-:W2:Y:S01]  /*28bc0*/  LDL R2, [R1+0x1c] ;  /* 0x00001c0001027983 */ /* 0x000ea20000100800 */
[----:B------:R-:W-:Y:S01]  /*28bd0*/  VIADD R7, R7, 0xfffffffe ;  /* 0xfffffffe07077836 */ /* 0x000fe20000000000 */
[----:B--2---:R-:W-:-:S13]  /*28be0*/  ISETP.GT.AND P0, PT, R11, R2, PT ;  /* 0x000000020b00720c */ /* 0x004fda0003f04270 */
[----:B------:R-:W-:Y:S05]  /*28bf0*/  @P0 BRA `(.L_x_1698) ;  /* 0xfffffff000040947 */ /* 0x000fea000383ffff */
.L_x_1674:
[----:B------:R-:W-:Y:S05]  /*28c00*/  BSYNC B0 ;  /* 0x0000000000007941 */ /* 0x000fea0003800000 */
.L_x_1673:
[----:B------:R-:W0:Y:S01]  /*28c10*/  S2R R2, SR_TID.X ;  /* 0x0000000000027919 */ /* 0x000e220000002100 */
[----:B------:R-:W-:Y:S01]  /*28c20*/  BSSY B0, `(.L_x_1699) ;  /* 0x0000012000007945 */ /* 0x000fe20003800000 */
[----:B0-----:R-:W-:-:S04]  /*28c30*/  LOP3.LUT R2, R2, 0x1f, RZ, 0xc0, !PT ;  /* 0x0000001f02027812 */ /* 0x001fc800078ec0ff */
[----:B------:R-:W-:-:S13]  /*28c40*/  ISETP.NE.AND P0, PT, R2, RZ, PT ;  /* 0x000000ff0200720c */ /* 0x000fda0003f05270 */
[----:B------:R-:W-:Y:S05]  /*28c50*/  @P0 BRA `(.L_x_1700) ;  /* 0x0000000000380947 */ /* 0x000fea0003800000 */
[----:B------:R-:W0:Y:S01]  /*28c60*/  S2R R8, SR_LANEID ;  /* 0x0000000000087919 */ /* 0x000e220000000000 */
[----:B------:R-:W-:Y:S01]  /*28c70*/  VOTEU.ANY UR4, UPT, PT ;  /* 0x0000000000047886 */ /* 0x000fe200038e0100 */
[----:B------:R-:W1:Y:S01]  /*28c80*/  LDC.64 R2, c[0x0][0xc38] ;  /* 0x00030e00ff027b82 */ /* 0x000e620000000a00 */
[----:B------:R-:W0:Y:S01]  /*28c90*/  FLO.U32 R7, UR4 ;  /* 0x0000000400077d00 */ /* 0x000e2200080e0000 */
[----:B------:R-:W-:-:S07]  /*28ca0*/  ULDC.64 UR6, c[0x0][0x208] ;  /* 0x0000820000067ab9 */ /* 0x000fce0000000a00 */
[----:B------:R-:W1:Y:S01]  /*28cb0*/  POPC R5, UR4 ;  /* 0x0000000400057d09 */ /* 0x000e620008000000 */
[----:B0-----:R-:W-:-:S13]  /*28cc0*/  ISETP.EQ.U32.AND P0, PT, R7, R8, PT ;  /* 0x000000080700720c */ /* 0x001fda0003f02070 */
[----:B-1----:R-:W2:Y:S01]  /*28cd0*/  @P0 ATOMG.E.ADD.STRONG.GPU PT, R2, desc[UR6][R2.64], R5 ;  /* 0x00000005020209a8 */ /* 0x002ea200081ee1c6 */
[----:B------:R-:W0:Y:S02]  /*28ce0*/  S2R R8, SR_LTMASK ;  /* 0x0000000000087919 */ /* 0x000e240000003900 */
[----:B0-----:R-:W-:-:S06]  /*28cf0*/  LOP3.LUT R8, R8, UR4, RZ, 0xc0, !PT ;  /* 0x0000000408087c12 */ /* 0x001fcc000f8ec0ff */
[----:B------:R-:W0:Y:S01]  /*28d00*/  POPC R8, R8 ;  /* 0x0000000800087309 */ /* 0x000e220000000000 */
[----:B--2---:R-:W0:Y:S02]  /*28d10*/  SHFL.IDX PT, R7, R2, R7, 0x1f ;  /* 0x00001f0702077589 */ /* 0x004e2400000e0000 */
[----:B0-----:R-:W-:-:S05]  /*28d20*/  IADD3 R2, R7, UR36, R8 ;  /* 0x0000002407027c10 */ /* 0x001fca000fffe008 */
[----:B------:R0:W-:Y:S02]  /*28d30*/  STL [R1], R2 ;  /* 0x0000000201007387 */ /* 0x0001e40000100800 */
.L_x_1700:
[----:B------:R-:W-:Y:S05]  /*28d40*/  BSYNC B0 ;  /* 0x0000000000007941 */ /* 0x000fea0003800000 */
.L_x_1699:
[----:B------:R-:W-:Y:S04]  /*28d50*/  BSSY B0, `(.L_x_1701) ;  /* 0x0000033000007945 */ /* 0x000fe80003800000 */
[----:B------:R-:W-:Y:S05]  /*28d60*/  @!P6 BRA `(.L_x_1702) ;  /* 0x0000000000c4e947 */ /* 0x000fea0003800000 */
[----:B------:R-:W1:Y:S01]  /*28d70*/  S2R R3, SR_CgaCtaId ;  /* 0x0000000000037919 */ /* 0x000e620000008800 */
[----:B0-----:R-:W-:-:S04]  /*28d80*/  MOV R2, 0x400 ;  /* 0x0000040000027802 */ /* 0x001fc80000000f00 */
[----:B-1----:R-:W-:-:S05]  /*28d90*/  LEA R2, R3, R2, 0x18 ;  /* 0x0000000203027211 */ /* 0x002fca00078ec0ff */
[----:B------:R-:W-:Y:S01]  /*28da0*/  IMAD R3, R16, 0x8, R2 ;  /* 0x0000000810037824 */ /* 0x000fe200078e0202 */
[----:B------:R-:W-:-:S04]  /*28db0*/  SHF.L.U32 R2, R18, 0x1f, RZ ;  /* 0x0000001f12027819 */ /* 0x000fc800000006ff */
[----:B------:R-:W0:Y:S02]  /*28dc0*/  SYNCS.PHASECHK.TRANS64.TRYWAIT P0, [R3+URZ+0x30860], R2 ;  /* 0x03086002030075a7 */ /* 0x000e24000800017f */
[----:B0-----:R-:W-:Y:S05]  /*28dd0*/  @!P0 BRA `(.L_x_1703) ;  /* 0x0000002800448947 */ /* 0x001fea0003800000 */
.L_x_1809:
        /* <DEDUP_REMOVED lines=11> */
.L_x_1704:
        /* <DEDUP_REMOVED lines=11> */
[----:B------:R-:W-:-:S07]  /*28f40*/  R2UR UR13, R6 ;  /* 0x00000000060d72ca */ /* 0x000fce00000e0000 */
        /* <DEDUP_REMOVED lines=18> */
[----:B-1----:R-:W-:Y:S01]  /*29070*/  NOP ;  /* 0x0000000000007918 */ /* 0x002fe20000000000 */
.L_x_1702:
[----:B------:R-:W-:Y:S05]  /*29080*/  BSYNC B0 ;  /* 0x0000000000007941 */ /* 0x000fea0003800000 */
.L_x_1701:
[----:B------:R-:W-:-:S05]  /*29090*/  VIADD R16, R16, 0x1 ;  /* 0x0000000110107836 */ /* 0x000fca0000000000 */
[----:B------:R-:W-:-:S04]  /*290a0*/  ISETP.NE.AND P0, PT, R16, 0x2, PT ;  /* 0x000000021000780c */ /* 0x000fc80003f05270 */
[----:B------:R-:W-:Y:S02]  /*290b0*/  SEL R3, RZ, 0x1, P0 ;  /* 0x00000001ff037807 */ /* 0x000fe40000000000 */
[----:B------:R-:W-:Y:S02]  /*290c0*/  SEL R16, R16, RZ, P0 ;  /* 0x000000ff10107207 */ /* 0x000fe40000000000 */
[----:B------:R-:W-:-:S07]  /*290d0*/  LOP3.LUT R18, R18, R3, RZ, 0x3c, !PT ;  /* 0x0000000312127212 */ /* 0x000fce00078e3cff */
.L_x_1658:
[----:B------:R-:W-:Y:S05]  /*290e0*/  BSYNC B6 ;  /* 0x0000000000067941 */ /* 0x000fea0003800000 */
.L_x_1656:
[----:B------:R-:W-:-:S03]  /*290f0*/  UMOV UR4, 0xffffffff ;  /* 0xffffffff00047882 */ /* 0x000fc60000000000 */
[----:B------:R-:W-:Y:S05]  /*29100*/  BRA.DIV UR4, `(.L_x_1705) ;  /* 0x00000026048c7947 */ /* 0x000fea000b800000 */
[----:B---3--:R-:W3:Y:S04]  /*29110*/  LDL.LU R0, [R1] ;  /* 0x0000000001007983 */ /* 0x008ee80000300800 */
[----:B---3--:R3:W4:Y:S04]  /*29120*/  SHFL.IDX PT, R4, R0, RZ, 0x1f ;  /* 0x00001fff00047589 */ /* 0x00872800000e0000 */
[----:B------:R3:W0:Y:S02]  /*29130*/  SHFL.IDX PT, R7, R0, 0x1, 0x1f ;  /* 0x00201f0000077f89 */ /* 0x00062400000e0000 */
.L_x_1813:
[----:B---3--:R-:W0:Y:S01]  /*29140*/  LDL R0, [R1+0xc] ;  /* 0x00000c0001007983 */ /* 0x008e220000100800 */
[----:B------:R-:W-:Y:S01]  /*29150*/  ULDC UR4, c[0x0][0xc14] ;  /* 0x0003050000047ab9 */ /* 0x000fe20000000800 */
[----:B------:R-:W-:Y:S01]  /*29160*/  BSSY B0, `(.L_x_1706) ;  /* 0x000000d000007945 */ /* 0x000fe20003800000 */
[----:B------:R-:W-:Y:S01]  /*29170*/  IMAD.MOV.U32 R5, RZ, RZ, RZ ;  /* 0x000000ffff057224 */ /* 0x000fe200078e00ff */
[----:B------:R-:W3:Y:S02]  /*29180*/  S2R R10, SR_TID.X ;  /* 0x00000000000a7919 */ /* 0x000ee40000002100 */
[----:B---3--:R-:W-:-:S04]  /*29190*/  LOP3.LUT R10, R10, 0x1f, RZ, 0xc0, !PT ;  /* 0x0000001f0a0a7812 */ /* 0x008fc800078ec0ff */
[C---:B------:R-:W-:Y:S01]  /*291a0*/  ISETP.NE.AND P0, PT, R10.reuse, 0x1f, PT ;  /* 0x0000001f0a00780c */ /* 0x040fe20003f05270 */
[----:B01----:R-:W-:Y:S02]  /*291b0*/  IMAD.IADD R9, R10, 0x1, R0 ;  /* 0x000000010a097824 */ /* 0x003fe400078e0200 */
[----:B------:R-:W-:-:S05]  /*291c0*/  IMAD.U32 R0, RZ, RZ, UR4 ;  /* 0x00000004ff007e24 */ /* 0x000fca000f8e00ff */
[----:B------:R-:W-:-:S13]  /*291d0*/  ISETP.GE.OR P0, PT, R9, R0, !P0 ;  /* 0x000000000900720c */ /* 0x000fda0004706670 */
[----:B------:R-:W-:Y:S05]  /*291e0*/  @P0 BRA `(.L_x_1707) ;  /* 0x0000000000100947 */ /* 0x000fea0003800000 */
[----:B------:R-:W0:Y:S01]  /*291f0*/  LDC.64 R2, c[0x0][0xc58] ;  /* 0x00031600ff027b82 */ /* 0x000e220000000a00 */
[----:B------:R-:W-:Y:S01]  /*29200*/  ULDC.64 UR4, c[0x0][0x208] ;  /* 0x0000820000047ab9 */ /* 0x000fe20000000a00 */
[----:B0-----:R-:W-:-:S05]  /*29210*/  IMAD.WIDE R2, R9, 0x4, R2 ;  /* 0x0000000409027825 */ /* 0x001fca00078e0202 */
[----:B------:R0:W5:Y:S02]  /*29220*/  LDG.E R5, desc[UR4][R2.64] ;  /* 0x0000000402057981 */ /* 0x000164000c1e1900 */
.L_x_1707:
[----:B------:R-:W-:Y:S05]  /*29230*/  BSYNC B0 ;  /* 0x0000000000007941 */ /* 0x000fea0003800000 */
.L_x_1706:
        /* <DEDUP_REMOVED lines=8> */
[----:B------:R-:W1:Y:S02]  /*292c0*/  SHFL.UP PT, R14, R13, 0x2, RZ ;  /* 0x044000000d0e7989 */ /* 0x000e6400000e00ff */
[----:B-1----:R-:W-:Y:S02]  /*292d0*/  SEL R14, R14, RZ, P1 ;  /* 0x000000ff0e0e7207 */ /* 0x002fe40000800000 */
[----:B------:R-:W-:-:S03]  /*292e0*/  ISETP.GE.U32.AND P1, PT, R10, 0x8, PT ;  /* 0x000000080a00780c */ /* 0x000fc60003f26070 */
[----:B0-----:R-:W-:-:S05]  /*292f0*/  IMAD.IADD R3, R13, 0x1, R14 ;  /* 0x000000010d037824 */ /* 0x001fca00078e020e */
[----:B------:R-:W2:Y:S02]  /*29300*/  SHFL.UP PT, R14, R3, 0x4, RZ ;  /* 0x04800000030e7989 */ /* 0x000ea400000e00ff */
[----:B--2---:R-:W-:Y:S02]  /*29310*/  SEL R6, R14, RZ, P0 ;  /* 0x000000ff0e067207 */ /* 0x004fe40000000000 */
        /* <DEDUP_REMOVED lines=9> */
.L_x_1821:
[----:B------:R-:W-:Y:S02]  /*293b0*/  ULDC UR4, c[0x0][0xc10] ;  /* 0x0003040000047ab9 */ /* 0x000fe40000000800 */
[----:B------:R-:W-:-:S04]  /*293c0*/  IMAD.U32 R6, RZ, RZ, UR4 ;  /* 0x00000004ff067e24 */ /* 0x000fc8000f8e00ff */
[----:B-1----:R-:W-:-:S04]  /*293d0*/  IMAD R14, R14, R6, RZ ;  /* 0x000000060e0e7224 */ /* 0x002fc800078e02ff */
[----:B------:R-:W-:-:S05]  /*293e0*/  IMAD.IADD R7, R7, 0x1, R14 ;  /* 0x0000000107077824 */ /* 0x000fca00078e020e */
[----:B----4-:R-:W-:-:S13]  /*293f0*/  ISETP.GT.AND P0, PT, R7, R4, PT ;  /* 0x000000040700720c */ /* 0x010fda0003f04270 */
[----:B------:R-:W-:Y:S05]  /*29400*/  @P0 BRA `(.L_x_1709) ;  /* 0x0000000000c40947 */ /* 0x000fea0003800000 */
[----:B------:R-:W1:Y:S02]  /*29410*/  LDC R0, c[0x0][0xc14] ;  /* 0x00030500ff007b82 */ /* 0x000e640000000800 */
.L_x_1714:
[----:B0-----:R-:W2:Y:S02]  /*29420*/  LDL.LU R2, [R1+0xc] ;  /* 0x00000c0001027983 */ /* 0x001ea40000300800 */
[----:B--2---:R-:W-:-:S05]  /*29430*/  VIADD R3, R2, 0x1f ;  /* 0x0000001f02037836 */ /* 0x004fca0000000000 */
[----:B-1----:R-:W-:-:S13]  /*29440*/  ISETP.GE.AND P0, PT, R3, R0, PT ;  /* 0x000000000300720c */ /* 0x002fda0003f06270 */
[----:B------:R-:W-:Y:S05]  /*29450*/  @P0 BRA `(.L_x_1710) ;  /* 0x00000008000c0947 */ /* 0x000fea0003800000 */
[----:B------:R-:W0:Y:S01]  /*29460*/  S2R R8, SR_TID.X ;  /* 0x0000000000087919 */ /* 0x000e220000002100 */
[----:B------:R-:W-:Y:S01]  /*29470*/  IMAD.MOV.U32 R2, RZ, RZ, R3 ;  /* 0x000000ffff027224 */ /* 0x000fe200078e0003 */
[----:B------:R-:W-:Y:S01]  /*29480*/  BSSY B0, `(.L_x_1711) ;  /* 0x000000c000007945 */ /* 0x000fe20003800000 */
[----:B------:R-:W-:-:S03]  /*29490*/  IMAD.MOV.U32 R5, RZ, RZ, RZ ;  /* 0x000000ffff057224 */ /* 0x000fc600078e00ff */
[----:B------:R1:W-:Y:S01]  /*294a0*/  STL [R1+0xc], R2 ;  /* 0x00000c0201007387 */ /* 0x0003e20000100800 */
[----:B0-----:R-:W-:-:S04]  /*294b0*/  LOP3.LUT R8, R8, 0x1f, RZ, 0xc0, !PT ;  /* 0x0000001f08087812 */ /* 0x001fc800078ec0ff */
[C---:B------:R-:W-:Y:S01]  /*294c0*/  ISETP.NE.AND P1, PT, R8.reuse, 0x1f, PT ;  /* 0x0000001f0800780c */ /* 0x040fe20003f25270 */
[----:B------:R-:W-:-:S05]  /*294d0*/  IMAD.IADD R9, R8, 0x1, R2 ;  /* 0x0000000108097824 */ /* 0x000fca00078e0202 */
[----:B------:R-:W-:-:S13]  /*294e0*/  ISETP.GE.OR P0, PT, R9, R0, !P1 ;  /* 0x000000000900720c */ /* 0x000fda0004f06670 */
[----:B-1----:R-:W-:Y:S05]  /*294f0*/  @P0 BRA `(.L_x_1712) ;  /* 0x0000000000100947 */ /* 0x002fea0003800000 */
[----:B------:R-:W0:Y:S01]  /*29500*/  LDC.64 R2, c[0x0][0xc58] ;  /* 0x00031600ff027b82 */ /* 0x000e220000000a00 */
[----:B------:R-:W-:Y:S01]  /*29510*/  ULDC.64 UR4, c[0x0][0x208] ;  /* 0x0000820000047ab9 */ /* 0x000fe20000000a00 */
[----:B0-----:R-:W-:-:S05]  /*29520*/  IMAD.WIDE R2, R9, 0x4, R2 ;  /* 0x0000000409027825 */ /* 0x001fca00078e0202 */
[----:B------:R0:W5:Y:S02]  /*29530*/  LDG.E R5, desc[UR4][R2.64] ;  /* 0x0000000402057981 */ /* 0x000164000c1e1900 */
.L_x_1712:
[----:B------:R-:W-:Y:S05]  /*29540*/  BSYNC B0 ;  /* 0x0000000000007941 */ /* 0x000fea0003800000 */
.L_x_1711:
        /* <DEDUP_REMOVED lines=23> */
.L_x_1829:
[----:B------:R-:W-:Y:S02]  /*296c0*/  ULDC UR4, c[0x0][0xc10] ;  /* 0x0003040000047ab9 */ /* 0x000fe40000000800 */
[----:B------:R-:W-:-:S04]  /*296d0*/  IMAD.U32 R6, RZ, RZ, UR4 ;  /* 0x00000004ff067e24 */ /* 0x000fc8000f8e00ff */
[----:B-1----:R-:W-:-:S04]  /*296e0*/  IMAD R14, R14, R6, RZ ;  /* 0x000000060e0e7224 */ /* 0x002fc800078e02ff */
[----:B------:R-:W-:-:S05]  /*296f0*/  IMAD.IADD R7, R14, 0x1, R7 ;  /* 0x000000010e077824 */ /* 0x000fca00078e0207 */
[----:B------:R-:W-:-:S13]  /*29700*/  ISETP.GT.AND P0, PT, R7, R4, PT ;  /* 0x000000040700720c */ /* 0x000fda0003f04270 */
[----:B------:R-:W-:Y:S05]  /*29710*/  @!P0 BRA `(.L_x_1714) ;  /* 0xfffffffc00408947 */ /* 0x000fea000383ffff */
.L_x_1709:
        /* <DEDUP_REMOVED lines=8> */
.L_x_1833:
[----:B------:R-:W-:Y:S01]  /*297a0*/  ISETP.NE.AND P0, PT, R3, RZ, PT ;  /* 0x000000ff0300720c */ /* 0x000fe20003f05270 */
[----:B------:R-:W-:-:S12]  /*297b0*/  IMAD.MOV.U32 R9, RZ, RZ, RZ ;  /* 0x000000ffff097224 */ /* 0x000fd800078e00ff */
[----:B------:R-:W-:Y:S05]  /*297c0*/  @!P0 BRA `(.L_x_1716) ;  /* 0x0000000000108947 */ /* 0x000fea0003800000 */
[----:B------:R-:W-:Y:S01]  /*297d0*/  UMOV UR4, 0xffffffff ;  /* 0xffffffff00047882 */ /* 0x000fe20000000000 */
[----:B------:R-:W-:Y:S02]  /*297e0*/  VIADD R12, R8, 0xffffffff ;  /* 0xffffffff080c7836 */ /* 0x000fe40000000000 */
[----:B------:R-:W-:Y:S05]  /*297f0*/  BRA.DIV UR4, `(.L_x_1717) ;  /* 0x0000002a04087947 */ /* 0x000fea000b800000 */
[----:B------:R3:W4:Y:S02]  /*29800*/  SHFL.IDX PT, R9, R2, R12, 0x1f ;  /* 0x00001f0c02097589 */ /* 0x00072400000e0000 */
.L_x_1716:
[----:B------:R-:W5:Y:S01]  /*29810*/  LDL.LU R10, [R1+0xc] ;  /* 0x00000c00010a7983 */ /* 0x000f620000300800 */
[----:B0--3--:R-:W0:Y:S01]  /*29820*/  LDC.64 R2, c[0x0][0xc68] ;  /* 0x00031a00ff027b82 */ /* 0x009e220000000a00 */
[----:B------:R-:W-:Y:S01]  /*29830*/  ULDC.64 UR4, c[0x0][0x208] ;  /* 0x0000820000047ab9 */ /* 0x000fe20000000a00 */
[----:B-----5:R-:W-:-:S04]  /*29840*/  IMAD.IADD R10, R8, 0x1, R10 ;  /* 0x00000001080a7824 */ /* 0x020fc800078e020a */
[----:B0-----:R-:W-:Y:S01]  /*29850*/  IMAD.WIDE R2, R10, 0x4, R2 ;  /* 0x000000040a027825 */ /* 0x001fe200078e0202 */
[----:B------:R0:W-:Y:S04]  /*29860*/  STL [R1+0xc], R10 ;  /* 0x00000c0a01007387 */ /* 0x0001e80000100800 */
[----:B0-----:R0:W1:Y:S01]  /*29870*/  LDG.E R10, desc[UR4][R2.64] ;  /* 0x00000004020a7981 */ /* 0x001062000c1e1900 */
[----:B----4-:R-:W-:-:S05]  /*29880*/  IMAD R7, R9, R6, R7 ;  /* 0x0000000609077224 */ /* 0x010fca00078e0207 */
[----:B------:R3:W-:Y:S01]  /*29890*/  STL [R1], R7 ;  /* 0x0000000701007387 */ /* 0x0007e20000100800 */
[----:B0-----:R-:W-:Y:S02]  /*298a0*/  IMAD.MOV.U32 R2, RZ, RZ, RZ ;  /* 0x000000ffff027224 */ /* 0x001fe400078e00ff */
[----:B---3--:R-:W-:Y:S02]  /*298b0*/  IMAD.IADD R7, R4, 0x1, -R7 ;  /* 0x0000000104077824 */ /* 0x008fe400078e0a07 */
        /* <DEDUP_REMOVED lines=20> */
[----:B------:R-:W-:Y:S01]  /*29a00*/  ISETP.GE.AND P0, PT, R2, RZ, PT ;  /* 0x000000ff0200720c */ /* 0x000fe20003f06270 */
[----:B------:R-:W-:-:S12]  /*29a10*/  IMAD.MOV.U32 R2, RZ, RZ, RZ ;  /* 0x000000ffff027224 */ /* 0x000fd800078e00ff */
        /* <DEDUP_REMOVED lines=9> */
[-C--:B------:R-:W-:Y:S02]  /*29ab0*/  IABS R10, R6.reuse ;  /* 0x00000006000a7213 */ /* 0x080fe40000000000 */
[----:B------:R-:W-:Y:S02]  /*29ac0*/  IABS R8, R6 ;  /* 0x0000000600087213 */ /* 0x000fe40000000000 */
        /* <DEDUP_REMOVED lines=8> */
[----:B------:R-:W-:Y:S02]  /*29b50*/  IMAD.MOV R9, RZ, RZ, -R8 ;  /* 0x000000ffff097224 */ /* 0x000fe400078e0a08 */
        /* <DEDUP_REMOVED lines=19> */
.L_x_1710:
[----:B------:R-:W-:Y:S01]  /*29c90*/  UMOV UR4, URZ ;  /* 0x0000003f00047c82 */ /* 0x000fe20008000000 */
[----:B------:R-:W-:Y:S01]  /*29ca0*/  ULDC UR6, c[0x0][0xc14] ;  /* 0x0003050000067ab9 */ /* 0x000fe20000000800 */
[----:B------:R0:W-:Y:S01]  /*29cb0*/  STL [R1], R4 ;  /* 0x0000000401007387 */ /* 0x0001e20000100800 */
[----:B------:R-:W-:Y:S01]  /*29cc0*/  UMOV UR5, URZ ;  /* 0x0000003f00057c82 */ /* 0x000fe20008000000 */
[----:B------:R-:W-:Y:S02]  /*29cd0*/  IMAD.U32 R2, RZ, RZ, UR6 ;  /* 0x00000006ff027e24 */ /* 0x000fe4000f8e00ff */
[----:B------:R-:W-:Y:S02]  /*29ce0*/  IMAD.U32 R3, RZ, RZ, UR5 ;  /* 0x00000005ff037e24 */ /* 0x000fe4000f8e00ff */
[----:B0-----:R-:W-:-:S05]  /*29cf0*/  IMAD.U32 R4, RZ, RZ, UR4 ;  /* 0x00000004ff047e24 */ /* 0x001fca000f8e00ff */
[----:B------:R0:W-:Y:S04]  /*29d00*/  STL [R1+0x4], R4 ;  /* 0x0000040401007387 */ /* 0x0001e80000100800 */
[----:B------:R0:W-:Y:S04]  /*29d10*/  STL [R1+0xc], R2 ;  /* 0x00000c0201007387 */ /* 0x0001e80000100800 */
[----:B------:R0:W-:Y:S02]  /*29d20*/  STL [R1+0x8], R3 ;  /* 0x0000080301007387 */ /* 0x0001e40000100800 */
.L_x_1718:
[----:B01----:R-:W2:Y:S04]  /*29d30*/  LDL.64 R4, [R1] ;  /* 0x0000000001047983 */ /* 0x003ea80000100a00 */
[----:B------:R-:W2:Y:S01]  /*29d40*/  LDL.64 R6, [R1+0x8] ;  /* 0x0000080001067983 */ /* 0x000ea20000100a00 */
[----:B------:R-:W0:Y:S01]  /*29d50*/  S2R R2, SR_TID.X ;  /* 0x0000000000027919 */ /* 0x000e220000002100 */
[----:B------:R-:W-:Y:S05]  /*29d60*/  WARPSYNC.ALL ;  /* 0x0000000000007948 */ /* 0x000fea0003800000 */
[----:B0-----:R-:W-:Y:S01]  /*29d70*/  LOP3.LUT R2, R2, 0x1f, RZ, 0xc0, !PT ;  /* 0x0000001f02027812 */ /* 0x001fe200078ec0ff */
[----:B------:R-:W-:Y:S03]  /*29d80*/  BAR.SYNC.DEFER_BLOCKING 0x4, 0x120 ;  /* 0x0104800000007b1d */ /* 0x000fe60000010000 */
[----:B------:R-:W-:-:S13]  /*29d90*/  ISETP.NE.AND P0, PT, R2, RZ, PT ;  /* 0x000000ff0200720c */ /* 0x000fda0003f05270 */
[----:B------:R-:W0:Y:S01]  /*29da0*/  @!P0 S2R R3, SR_CgaCtaId ;  /* 0x0000000000038919 */ /* 0x000e220000008800 */
[----:B------:R-:W-:-:S04]  /*29db0*/  @!P0 MOV R2, 0x400 ;  /* 0x0000040000028802 */ /* 0x000fc80000000f00 */
[----:B0-----:R-:W-:-:S05]  /*29dc0*/  @!P0 LEA R2, R3, R2, 0x18 ;  /* 0x0000000203028211 */ /* 0x001fca00078ec0ff */
[----:B--2---:R0:W-:Y:S02]  /*29dd0*/  @!P0 STS.128 [R2+0x308d0], R4 ;  /* 0x0308d00402008388 */ /* 0x0041e40000000c00 */
[----:B0-----:R-:W-:Y:S01]  /*29de0*/  IMAD.MOV.U32 R2, RZ, RZ, R7 ;  /* 0x000000ffff027224 */ /* 0x001fe200078e0007 */
[----:B------:R-:W-:Y:S06]  /*29df0*/  BAR.ARV 0x5, 0x120 ;  /* 0x0144800000007b1d */ /* 0x000fec0000002000 */
[----:B------:R-:W-:-:S13]  /*29e00*/  ISETP.GE.AND P0, PT, R2, R0, PT ;  /* 0x000000000200720c */ /* 0x000fda0003f06270 */
[----:B------:R-:W-:Y:S05]  /*29e10*/  @!P0 BRA `(.L_x_1719) ;  /* 0xffffffa800148947 */ /* 0x000fea000383ffff */
.L_x_1617:
[----:B------:R-:W2:Y:S01]  /*29e20*/  LDL.LU R0, [R1+0x24] ;  /* 0x0000240001007983 */ /* 0x000ea20000300800 */
        /* <DEDUP_REMOVED lines=11> */
.L_x_1836:
[----:B------:R-:W-:Y:S05]  /*29ee0*/  BSYNC B0 ;  /* 0x0000000000007941 */ /* 0x000fea0003800000 */
.L_x_1720:
[----:B------:R-:W-:-:S03]  /*29ef0*/  UMOV UR4, 0xffffffff ;  /* 0xffffffff00047882 */ /* 0x000fc60000000000 */
[----:B------:R-:W-:Y:S05]  /*29f00*/  BRA.DIV UR4, `(.L_x_1722) ;  /* 0x0000002204807947 */ /* 0x000fea000b800000 */
[----:B------:R-:W1:Y:S02]  /*29f10*/  S2R R2, SR_TID.X ;  /* 0x0000000000027919 */ /* 0x000e640000002100 */
[----:B-1----:R-:W-:-:S04]  /*29f20*/  SHF.R.U32.HI R2, RZ, 0x5, R2 ;  /* 0x00000005ff027819 */ /* 0x002fc80000011602 */
[----:B------:R-:W-:-:S05]  /*29f30*/  LOP3.LUT R2, R2, 0x3, RZ, 0xc0, !PT ;  /* 0x0000000302027812 */ /* 0x000fca00078ec0ff */
[----:B------:R1:W2:Y:S02]  /*29f40*/  SHFL.IDX PT, R14, R2, RZ, 0x1f ;  /* 0x00001fff020e7589 */ /* 0x0002a400000e0000 */
.L_x_1839:
[----:B--2---:R-:W-:-:S13]  /*29f50*/  ISETP.NE.AND P0, PT, R14, RZ, PT ;  /* 0x000000ff0e00720c */ /* 0x004fda0003f05270 */
[----:B------:R-:W-:Y:S05]  /*29f60*/  @P0 BRA `(.L_x_1311) ;  /* 0x0000000000880947 */ /* 0x000fea0003800000 */
[----:B------:R-:W-:-:S03]  /*29f70*/  UMOV UR4, 0xffffffff ;  /* 0xffffffff00047882 */ /* 0x000fc60000000000 */
[----:B------:R-:W-:Y:S05]  /*29f80*/  BRA.DIV UR4, `(.L_x_1723) ;  /* 0x0000002204947947 */ /* 0x000fea000b800000 */
[----:B------:R-:W-:-:S13]  /*29f90*/  ELECT P6, URZ, PT ;  /* 0x00000000003f782f */ /* 0x000fda00038c0000 */
.L_x_1842:
[----:B------:R-:W-:Y:S05]  /*29fa0*/  @!P6 BRA `(.L_x_1311) ;  /* 0x000000000078e947 */ /* 0x000fea0003800000 */
[----:B------:R-:W-:-:S06]  /*29fb0*/  ULOP3.LUT UR4, UR60, 0x2, URZ, 0xfc, !UPT ;  /* 0x000000023c047892 */ /* 0x000fcc000f8efc3f */
[----:B-1----:R-:W-:-:S05]  /*29fc0*/  IMAD.U32 R2, RZ, RZ, UR4 ;  /* 0x00000004ff027e24 */ /* 0x002fca000f8e00ff */
[----:B------:R-:W-:-:S13]  /*29fd0*/  ISETP.NE.AND P2, PT, R2, 0x3, PT ;  /* 0x000000030200780c */ /* 0x000fda0003f45270 */
[----:B------:R-:W-:Y:S05]  /*29fe0*/  @!P2 BRA `(.L_x_1724) ;  /* 0x000000000004a947 */ /* 0x000fea0003800000 */
[----:B------:R-:W-:Y:S01]  /*29ff0*/  BPT.TRAP 0x1 ;  /* 0x000000040000795c */ /* 0x000fe20000300000 */
.L_x_1724:
[----:B0-----:R-:W-:Y:S01]  /*2a000*/  VIADD R3, R0, 0x30840 ;  /* 0x0003084000037836 */ /* 0x001fe20000000000 */
[----:B------:R-:W-:Y:S01]  /*2a010*/  SHF.L.U32 R4, R18, 0x1f, RZ ;  /* 0x0000001f12047819 */ /* 0x000fe200000006ff */
[C---:B------:R-:W-:Y:S02]  /*2a020*/  VIADD R2, R16.reuse, 0x1 ;  /* 0x0000000110027836 */ /* 0x040fe40000000000 */
[----:B------:R-:W-:-:S03]  /*2a030*/  IMAD R7, R16, 0x8, R3 ;  /* 0x0000000810077824 */ /* 0x000fc600078e0203 */
        /* <DEDUP_REMOVED lines=8> */
.L_x_1843:
[----:B------:R-:W1:Y:S02]  /*2a0c0*/  SYNCS.PHASECHK.TRANS64.TRYWAIT P0, [R3+URZ], R2 ;  /* 0x00000002030075a7 */ /* 0x000e64000800017f */
[----:B-1----:R-:W-:Y:S05]  /*2a0d0*/  @!P0 BRA `(.L_x_1726) ;  /* 0x0000002000748947 */ /* 0x002fea0003800000 */
.L_x_1844:
[----:B------:R-:W-:Y:S05]  /*2a0e0*/  @!P2 BRA `(.L_x_1727) ;  /* 0x000000000004a947 */ /* 0x000fea0003800000 */
[----:B------:R-:W-:Y:S01]  /*2a0f0*/  BPT.TRAP 0x1 ;  /* 0x000000040000795c */ /* 0x000fe20000300000 */
.L_x_1727:
[----:B-1----:R-:W-:-:S04]  /*2a100*/  VIADD R3, R0, 0x30860 ;  /* 0x0003086000037836 */ /* 0x002fc80000000000 */
[----:B------:R-:W-:-:S04]  /*2a110*/  IMAD R5, R16, 0x8, R3 ;  /* 0x0000000810057824 */ /* 0x000fc800078e0203 */
[----:B------:R-:W1:Y:S02]  /*2a120*/  SYNCS.PHASECHK.TRANS64.TRYWAIT P0, [R5+URZ], R4 ;  /* 0x00000004050075a7 */ /* 0x000e64000800017f */
[----:B-1----:R-:W-:Y:S05]  /*2a130*/  @!P0 BRA `(.L_x_1728) ;  /* 0x0000002000708947 */ /* 0x002fea0003800000 */
.L_x_1845:
[----:B------:R-:W-:-:S07]  /*2a140*/  IMAD R3, R6, 0x8, R3 ;  /* 0x0000000806037824 */ /* 0x000fce00078e0203 */
.L_x_1729:
[----:B--2---:R2:W3:Y:S02]  /*2a150*/  SYNCS.PHASECHK.TRANS64.TRYWAIT P0, [R3+URZ], R2 ;  /* 0x00000002030075a7 */ /* 0x0044e4000800017f */
[----:B---3--:R-:W-:Y:S05]  /*2a160*/  @!P0 NANOSLEEP.SYNCS 0x989680 ;  /* 0x009896800000895d */ /* 0x008fea0003900000 */
[----:B------:R-:W3:Y:S02]  /*2a170*/  @!P0 SYNCS.PHASECHK.TRANS64 P0, [R3+URZ], R2 ;  /* 0x00000002030085a7 */ /* 0x000ee4000800007f */
[----:B---3--:R-:W-:Y:S05]  /*2a180*/  @!P0 BRA `(.L_x_1729) ;  /* 0xfffffffc00f08947 */ /* 0x008fea000383ffff */
.L_x_1311:
[----:B------:R-:W-:Y:S05]  /*2a190*/  BSYNC B7 ;  /* 0x0000000000077941 */ /* 0x000fea0003800000 */
.L_x_1308:
[----:B------:R-:W-:Y:S05]  /*2a1a0*/  EXIT ;  /* 0x000000000000794d */ /* 0x000fea0003800000 */
.L_x_1337:
[----:B0-----:R0:W1:Y:S02]  /*2a1b0*/  SYNCS.PHASECHK.TRANS64.TRYWAIT P5, [R89+URZ+0x30890], R90 ;  /* 0x0308905a590075a7 */ /* 0x00106400080a017f */
[----:B-1----:R-:W-:Y:S05]  /*2a1c0*/  @!P5 NANOSLEEP.SYNCS 0x989680 ;  /* 0x009896800000d95d */ /* 0x002fea0003900000 */
[----:B------:R-:W1:Y:S02]  /*2a1d0*/  @!P5 SYNCS.PHASECHK.TRANS64 P5, [R89+URZ+0x30890], R90 ;  /* 0x0308905a5900d5a7 */ /* 0x000e6400080a007f */
[----:B-1----:R-:W-:Y:S05]  /*2a1e0*/  @!P5 BRA `(.L_x_1337) ;  /* 0xfffffffc00f0d947 */ /* 0x002fea000383ffff */
[----:B------:R-:W-:Y:S05]  /*2a1f0*/  BRA `(.L_x_1730) ;  /* 0xfffffd9800387947 */ /* 0x000fea000383ffff */
.L_x_1391:
[----:B-1----:R1:W3:Y:S02]  /*2a200*/  SYNCS.PHASECHK.TRANS64.TRYWAIT P5, [R89+URZ+0x30890], R90 ;  /* 0x0308905a590075a7 */ /* 0x0022e400080a017f */
[----:B---3--:R-:W-:Y:S05]  /*2a210*/  @!P5 NANOSLEEP.SYNCS 0x989680 ;  /* 0x009896800000d95d */ /* 0x008fea0003900000 */
[----:B------:R-:W3:Y:S02]  /*2a220*/  @!P5 SYNCS.PHASECHK.TRANS64 P5, [R89+URZ+0x30890], R90 ;  /* 0x0308905a5900d5a7 */ /* 0x000ee400080a007f */
[----:B---3--:R-:W-:Y:S05]  /*2a230*/  @!P5 BRA `(.L_x_1391) ;  /* 0xfffffffc00f0d947 */ /* 0x008fea000383ffff */
[----:B------:R-:W-:Y:S05]  /*2a240*/  BRA `(.L_x_1731) ;  /* 0xfffffdd0001c7947 */ /* 0x000fea000383ffff */
.L_x_1416:
[----:B0-----:R0:W1:Y:S02]  /*2a250*/  SYNCS.PHASECHK.TRANS64.TRYWAIT P3, [R89+URZ+0x30890], R90 ;  /* 0x0308905a590075a7 */ /* 0x001064000806017f */
[----:B-1----:R-:W-:Y:S05]  /*2a260*/  @!P3 NANOSLEEP.SYNCS 0x989680 ;  /* 0x009896800000b95d */ /* 0x002fea0003900000 */
[----:B------:R-:W1:Y:S02]  /*2a270*/  @!P3 SYNCS.PHASECHK.TRANS64 P3, [R89+URZ+0x30890], R90 ;  /* 0x0308905a5900b5a7 */ /* 0x000e64000806007f */
[----:B-1----:R-:W-:Y:S05]  /*2a280*/  @!P3 BRA `(.L_x_1416) ;  /* 0xfffffffc00f0b947 */ /* 0x002fea000383ffff */
[----:B------:R-:W-:Y:S05]  /*2a290*/  BRA `(.L_x_1732) ;  /* 0xfffffe0000c07947 */ /* 0x000fea000383ffff */
.L_x_1422:
[----:B-1----:R1:W2:Y:S02]  /*2a2a0*/  SYNCS.PHASECHK.TRANS64.TRYWAIT P2, [R89+URZ+0x308b0], R90 ;  /* 0x0308b05a590075a7 */ /* 0x0022a4000804017f */
[----:B--2---:R-:W-:Y:S05]  /*2a2b0*/  @!P2 NANOSLEEP.SYNCS 0x989680 ;  /* 0x009896800000a95d */ /* 0x004fea0003900000 */
[----:B------:R-:W2:Y:S02]  /*2a2c0*/  @!P2 SYNCS.PHASECHK.TRANS64 P2, [R89+URZ+0x308b0], R90 ;  /* 0x0308b05a5900a5a7 */ /* 0x000ea4000804007f */
[----:B--2---:R-:W-:Y:S05]  /*2a2d0*/  @!P2 BRA `(.L_x_1422) ;  /* 0xfffffffc00f0a947 */ /* 0x004fea000383ffff */
[----:B------:R-:W-:Y:S05]  /*2a2e0*/  BRA `(.L_x_1733) ;  /* 0xfffffe0400c47947 */ /* 0x000fea000383ffff */
.L_x_1452:
        /* <DEDUP_REMOVED lines=8> */
.L_x_1735:
[----:B------:R-:W-:Y:S05]  /*2a370*/  BSYNC B1 ;  /* 0x0000000000017941 */ /* 0x000fea0003800000 */
.L_x_1734:
[----:B------:R-:W-:Y:S05]  /*2a380*/  BRA `(.L_x_1736) ;  /* 0xfffffe2800187947 */ /* 0x000fea000383ffff */
.L_x_1453:
        /* <DEDUP_REMOVED lines=8> */
.L_x_1738:
[----:B------:R-:W-:Y:S05]  /*2a410*/  BSYNC B1 ;  /* 0x0000000000017941 */ /* 0x000fea0003800000 */
.L_x_1737:
[----:B------:R-:W-:Y:S05]  /*2a420*/  BRA `(.L_x_1739) ;  /* 0xfffffe2400f87947 */ /* 0x000fea000383ffff */
.L_x_1454:
        /* <DEDUP_REMOVED lines=8> */
.L_x_1741:
[----:B------:R-:W-:Y:S05]  /*2a4b0*/  BSYNC B1 ;  /* 0x0000000000017941 */ /* 0x000fea0003800000 */
.L_x_1740:
[----:B------:R-:W-:Y:S05]  /*2a4c0*/  BRA `(.L_x_1742) ;  /* 0xfffffe2400d87947 */ /* 0x000fea000383ffff */
.L_x_1455:
        /* <DEDUP_REMOVED lines=8> */
.L_x_1744:
[----:B------:R-:W-:Y:S05]  /*2a550*/  BSYNC B1 ;  /* 0x0000000000017941 */ /* 0x000fea0003800000 */
.L_x_1743:
[----:B------:R-:W-:Y:S05]  /*2a560*/  BRA `(.L_x_1745) ;  /* 0xfffffe2400b87947 */ /* 0x000fea000383ffff */
.L_x_1456:
[----:B------:R-:W-:Y:S01]  /*2a570*/  BSSY B1, `(.L_x_1746) ;  /* 0x0000008000017945 */ /* 0x000fe20003800000 */
[----:B------:R-:W-:Y:S02]  /*2a580*/  IMAD.MOV.U32 R13, RZ, RZ, R4 ;  /* 0x000000ffff0d7224 */ /* 0x000fe400078e0004 */
[----:B------:R-:W-:Y:S02]  /*2a590*/  IMAD.MOV.U32 R12, RZ, RZ, 0x1 ;  /* 0x00000001ff0c7424 */ /* 0x000fe400078e00ff */
[----:B------:R-:W-:Y:S02]  /*2a5a0*/  IMAD.MOV.U32 R11, RZ, RZ, 0x1c1f ;  /* 0x00001c1fff0b7424 */ /* 0x000fe400078e00ff */
[----:B------:R-:W-:-:S07]  /*2a5b0*/  IMAD.MOV.U32 R15, RZ, RZ, -0x1 ;  /* 0xffffffffff0f7424 */ /* 0x000fce00078e00ff */
[----:B------:R-:W-:Y:S05]  /*2a5c0*/  WARPSYNC.COLLECTIVE R15, `(.L_x_1747) ;  /* 0x000000000f087348 */ /* 0x000fea0003c00000 */
[----:B------:R0:W1:Y:S02]  /*2a5d0*/  SHFL.IDX P6, R14, R13, R12, R11 ;  /* 0x0000000c0d0e7389 */ /* 0x00006400000c000b */
[----:B01----:R-:W-:Y:S01]  /*2a5e0*/  ENDCOLLECTIVE ;  /* 0x000000000000791b */ /* 0x003fe20003800000 */
.L_x_1747:
[----:B------:R-:W-:Y:S05]  /*2a5f0*/  BSYNC B1 ;  /* 0x0000000000017941 */ /* 0x000fea0003800000 */
.L_x_1746:
[----:B------:R-:W-:Y:S05]  /*2a600*/  BRA `(.L_x_1748) ;  /* 0xfffffe2400987947 */ /* 0x000fea000383ffff */
.L_x_1457:
        /* <DEDUP_REMOVED lines=8> */
.L_x_1750:
[----:B------:R-:W-:Y:S05]  /*2a690*/  BSYNC B1 ;  /* 0x0000000000017941 */ /* 0x000fea0003800000 */
.L_x_1749:
[----:B------:R-:W-:Y:S05]  /*2a6a0*/  BRA `(.L_x_1751) ;  /* 0xfffffe24007c7947 */ /* 0x000fea000383ffff */
.L_x_1458:
        /* <DEDUP_REMOVED lines=8> */
.L_x_1753:
[----:B------:R-:W-:Y:S05]  /*2a730*/  BSYNC B1 ;  /* 0x0000000000017941 */ /* 0x000fea0003800000 */
.L_x_1752:
[----:B------:R-:W-:Y:S05]  /*2a740*/  BRA `(.L_x_1754) ;  /* 0xfffffe2400607947 */ /* 0x000fea000383ffff */
.L_x_1459:
        /* <DEDUP_REMOVED lines=8> */
.L_x_1756:
[----:B------:R-:W-:Y:S05]  /*2a7d0*/  BSYNC B1 ;  /* 0x0000000000017941 */ /* 0x000fea0003800000 */
.L_x_1755:
[----:B------:R-:W-:Y:S05]  /*2a7e0*/  BRA `(.L_x_1757) ;  /* 0xfffffe2400447947 */ /* 0x000fea000383ffff */
.L_x_1461:
[----:B0-----:R0:W1:Y:S02]  /*2a7f0*/  SYNCS.PHASECHK.TRANS64.TRYWAIT P2, [R17+URZ+0x30800], R4 ;  /* 0x03080004110075a7 */ /* 0x001064000804017f */
[----:B-1----:R-:W-:Y:S05]  /*2a800*/  @!P2 NANOSLEEP.SYNCS 0x989680 ;  /* 0x009896800000a95d */ /* 0x002fea0003900000 */
[----:B------:R-:W1:Y:S02]  /*2a810*/  @!P2 SYNCS.PHASECHK.TRANS64 P2, [R17+URZ+0x30800], R4 ;  /* 0x030800041100a5a7 */ /* 0x000e64000804007f */
[----:B-1----:R-:W-:Y:S05]  /*2a820*/  @!P2 BRA `(.L_x_1461) ;  /* 0xfffffffc00f0a947 */ /* 0x002fea000383ffff */
[----:B------:R-:W-:Y:S05]  /*2a830*/  BRA `(.L_x_1758) ;  /* 0xfffffe2400bc7947 */ /* 0x000fea000383ffff */
.L_x_1489:
        /* <DEDUP_REMOVED lines=8> */
.L_x_1760:
[----:B------:R-:W-:Y:S05]  /*2a8c0*/  BSYNC B1 ;  /* 0x0000000000017941 */ /* 0x000fea0003800000 */
.L_x_1759:
[----:B------:R-:W-:Y:S05]  /*2a8d0*/  BRA `(.L_x_1761) ;  /* 0xfffffe5800207947 */ /* 0x000fea000383ffff */
.L_x_1490:
        /* <DEDUP_REMOVED lines=8> */
.L_x_1763:
[----:B------:R-:W-:Y:S05]  /*2a960*/  BSYNC B1 ;  /* 0x0000000000017941 */ /* 0x000fea0003800000 */
.L_x_1762:
[----:B------:R-:W-:Y:S05]  /*2a970*/  BRA `(.L_x_1764) ;  /* 0xfffffe5800007947 */ /* 0x000fea000383ffff */
.L_x_1491:
        /* <DEDUP_REMOVED lines=8> */
.L_x_1766:
[----:B------:R-:W-:Y:S05]  /*2aa00*/  BSYNC B1 ;  /* 0x0000000000017941 */ /* 0x000fea0003800000 */
.L_x_1765:
[----:B------:R-:W-:Y:S05]  /*2aa10*/  BRA `(.L_x_1767) ;  /* 0xfffffe5400e07947 */ /* 0x000fea000383ffff */
.L_x_1492:
        /* <DEDUP_REMOVED lines=8> */
.L_x_1769:
[----:B------:R-:W-:Y:S05]  /*2aaa0*/  BSYNC B1 ;  /* 0x0000000000017941 */ /* 0x000fea0003800000 */
.L_x_1768:
[----:B------:R-:W-:Y:S05]  /*2aab0*/  BRA `(.L_x_1770) ;  /* 0xfffffe5400c07947 */ /* 0x000fea000383ffff */
.L_x_1493:
        /* <DEDUP_REMOVED lines=8> */
.L_x_1772:
[----:B------:R-:W-:Y:S05]  /*2ab40*/  BSYNC B1 ;  /* 0x0000000000017941 */ /* 0x000fea0003800000 */
.L_x_1771:
[----:B------:R-:W-:Y:S05]  /*2ab50*/  BRA `(.L_x_1773) ;  /* 0xfffffe5400a07947 */ /* 0x000fea000383ffff */
.L_x_1494:
        /* <DEDUP_REMOVED lines=8> */
.L_x_1775:
[----:B------:R-:W-:Y:S05]  /*2abe0*/  BSYNC B1 ;  /* 0x0000000000017941 */ /* 0x000fea0003800000 */
.L_x_1774:
[----:B------:R-:W-:Y:S05]  /*2abf0*/  BRA `(.L_x_1776) ;  /* 0xfffffe5400847947 */ /* 0x000fea000383ffff */
.L_x_1495:
        /* <DEDUP_REMOVED lines=8> */
.L_x_1778:
[----:B------:R-:W-:Y:S05]  /*2ac80*/  BSYNC B1 ;  /* 0x0000000000017941 */ /* 0x000fea0003800000 */
.L_x_1777:
[----:B------:R-:W-:Y:S05]  /*2ac90*/  BRA `(.L_x_1779) ;  /* 0xfffffe5400687947 */ /* 0x000fea000383ffff */
.L_x_1496:
        /* <DEDUP_REMOVED lines=8> */
.L_x_1781:
[----:B------:R-:W-:Y:S05]  /*2ad20*/  BSYNC B1 ;  /* 0x0000000000017941 */ /* 0x000fea0003800000 */
.L_x_1780:
[----:B------:R-:W-:Y:S05]  /*2ad30*/  BRA `(.L_x_1782) ;  /* 0xfffffe54004c7947 */ /* 0x000fea000383ffff */
.L_x_1498:
[----:B0-----:R0:W1:Y:S02]  /*2ad40*/  SYNCS.PHASECHK.TRANS64.TRYWAIT P2, [R17+URZ+0x30800], R8 ;  /* 0x03080008110075a7 */ /* 0x001064000804017f */
[----:B-1----:R-:W-:Y:S05]  /*2ad50*/  @!P2 NANOSLEEP.SYNCS 0x989680 ;  /* 0x009896800000a95d */ /* 0x002fea0003900000 */
[----:B------:R-:W1:Y:S02]  /*2ad60*/  @!P2 SYNCS.PHASECHK.TRANS64 P2, [R17+URZ+0x30800], R8 ;  /* 0x030800081100a5a7 */ /* 0x000e64000804007f */
[----:B-1----:R-:W-:Y:S05]  /*2ad70*/  @!P2 BRA `(.L_x_1498) ;  /* 0xfffffffc00f0a947 */ /* 0x002fea000383ffff */
[----:B------:R-:W-:Y:S05]  /*2ad80*/  BRA `(.L_x_1783) ;  /* 0xfffffe5400c87947 */ /* 0x000fea000383ffff */
.L_x_1512:
[----:B-1----:R1:W2:Y:S02]  /*2ad90*/  SYNCS.PHASECHK.TRANS64.TRYWAIT P2, [R2+URZ+0x30830], R3 ;  /* 0x03083003020075a7 */ /* 0x0022a4000804017f */
[----:B--2---:R-:W-:Y:S05]  /*2ada0*/  @!P2 NANOSLEEP.SYNCS 0x989680 ;  /* 0x009896800000a95d */ /* 0x004fea0003900000 */
[----:B------:R-:W2:Y:S02]  /*2adb0*/  @!P2 SYNCS.PHASECHK.TRANS64 P2, [R2+URZ+0x30830], R3 ;  /* 0x030830030200a5a7 */ /* 0x000ea4000804007f */
[----:B--2---:R-:W-:Y:S05]  /*2adc0*/  @!P2 BRA `(.L_x_1512) ;  /* 0xfffffffc00f0a947 */ /* 0x004fea000383ffff */
[----:B------:R-:W-:Y:S05]  /*2add0*/  BRA `(.L_x_1511) ;  /* 0xfffffe80002c7947 */ /* 0x000fea000383ffff */
.L_x_1532:
[----:B-1----:R1:W2:Y:S02]  /*2ade0*/  SYNCS.PHASECHK.TRANS64.TRYWAIT P2, [R7+URZ+0x30830], R14 ;  /* 0x0308300e070075a7 */ /* 0x0022a4000804017f */
[----:B--2---:R-:W-:Y:S05]  /*2adf0*/  @!P2 NANOSLEEP.SYNCS 0x989680 ;  /* 0x009896800000a95d */ /* 0x004fea0003900000 */
[----:B------:R-:W2:Y:S02]  /*2ae00*/  @!P2 SYNCS.PHASECHK.TRANS64 P2, [R7+URZ+0x30830], R14 ;  /* 0x0308300e0700a5a7 */ /* 0x000ea4000804007f */
[----:B--2---:R-:W-:Y:S05]  /*2ae10*/  @!P2 BRA `(.L_x_1532) ;  /* 0xfffffffc00f0a947 */ /* 0x004fea000383ffff */
[----:B------:R-:W-:Y:S05]  /*2ae20*/  BRA `(.L_x_1531) ;  /* 0xfffffeb400787947 */ /* 0x000fea000383ffff */
.L_x_1537:
[----:B-1----:R1:W2:Y:S02]  /*2ae30*/  SYNCS.PHASECHK.TRANS64.TRYWAIT P2, [R14+URZ+0x30850], R2 ;  /* 0x030850020e0075a7 */ /* 0x0022a4000804017f */
[----:B--2---:R-:W-:Y:S05]  /*2ae40*/  @!P2 NANOSLEEP.SYNCS 0x989680 ;  /* 0x009896800000a95d */ /* 0x004fea0003900000 */
[----:B------:R-:W2:Y:S02]  /*2ae50*/  @!P2 SYNCS.PHASECHK.TRANS64 P2, [R14+URZ+0x30850], R2 ;  /* 0x030850020e00a5a7 */ /* 0x000ea4000804007f */
[----:B--2---:R-:W-:Y:S05]  /*2ae60*/  @!P2 BRA `(.L_x_1537) ;  /* 0xfffffffc00f0a947 */ /* 0x004fea000383ffff */
[----:B------:R-:W-:Y:S05]  /*2ae70*/  BRA `(.L_x_1536) ;  /* 0xfffffec400047947 */ /* 0x000fea000383ffff */
.L_x_1557:
[----:B-1----:R1:W2:Y:S02]  /*2ae80*/  SYNCS.PHASECHK.TRANS64.TRYWAIT P2, [R3+URZ+0x30830], R4 ;  /* 0x03083004030075a7 */ /* 0x0022a4000804017f */
[----:B--2---:R-:W-:Y:S05]  /*2ae90*/  @!P2 NANOSLEEP.SYNCS 0x989680 ;  /* 0x009896800000a95d */ /* 0x004fea0003900000 */
[----:B------:R-:W2:Y:S02]  /*2aea0*/  @!P2 SYNCS.PHASECHK.TRANS64 P2, [R3+URZ+0x30830], R4 ;  /* 0x030830040300a5a7 */ /* 0x000ea4000804007f */
[----:B--2---:R-:W-:Y:S05]  /*2aeb0*/  @!P2 BRA `(.L_x_1557) ;  /* 0xfffffffc00f0a947 */ /* 0x004fea000383ffff */
[----:B------:R-:W-:Y:S05]  /*2aec0*/  BRA `(.L_x_1556) ;  /* 0xfffffef000947947 */ /* 0x000fea000383ffff */
.L_x_1562:
[----:B-1----:R1:W2:Y:S02]  /*2aed0*/  SYNCS.PHASECHK.TRANS64.TRYWAIT P2, [R20+URZ+0x30850], R0 ;  /* 0x03085000140075a7 */ /* 0x0022a4000804017f */
[----:B--2---:R-:W-:Y:S05]  /*2aee0*/  @!P2 NANOSLEEP.SYNCS 0x989680 ;  /* 0x009896800000a95d */ /* 0x004fea0003900000 */
[----:B------:R-:W2:Y:S02]  /*2aef0*/  @!P2 SYNCS.PHASECHK.TRANS64 P2, [R20+URZ+0x30850], R0 ;  /* 0x030850001400a5a7 */ /* 0x000ea4000804007f */
[----:B--2---:R-:W-:Y:S05]  /*2af00*/  @!P2 BRA `(.L_x_1562) ;  /* 0xfffffffc00f0a947 */ /* 0x004fea000383ffff */
[----:B------:R-:W-:Y:S05]  /*2af10*/  BRA `(.L_x_1561) ;  /* 0xffffff00000c7947 */ /* 0x000fea000383ffff */
.L_x_1570:
[----:B-1----:R1:W2:Y:S02]  /*2af20*/  SYNCS.PHASECHK.TRANS64.TRYWAIT P2, [R3+URZ+0x30830], R4 ;  /* 0x03083004030075a7 */ /* 0x0022a4000804017f */
[----:B--2---:R-:W-:Y:S05]  /*2af30*/  @!P2 NANOSLEEP.SYNCS 0x989680 ;  /* 0x009896800000a95d */ /* 0x004fea0003900000 */
[----:B------:R-:W2:Y:S02]  /*2af40*/  @!P2 SYNCS.PHASECHK.TRANS64 P2, [R3+URZ+0x30830], R4 ;  /* 0x030830040300a5a7 */ /* 0x000ea4000804007f */
[----:B--2---:R-:W-:Y:S05]  /*2af50*/  @!P2 BRA `(.L_x_1570) ;  /* 0xfffffffc00f0a947 */ /* 0x004fea000383ffff */
[----:B------:R-:W-:Y:S05]  /*2af60*/  BRA `(.L_x_1569) ;  /* 0xffffff1800887947 */ /* 0x000fea000383ffff */
.L_x_1575:
[----:B-1----:R1:W2:Y:S02]  /*2af70*/  SYNCS.PHASECHK.TRANS64.TRYWAIT P2, [R14+URZ+0x30850], R2 ;  /* 0x030850020e0075a7 */ /* 0x0022a4000804017f */
[----:B--2---:R-:W-:Y:S05]  /*2af80*/  @!P2 NANOSLEEP.SYNCS 0x989680 ;  /* 0x009896800000a95d */ /* 0x004fea0003900000 */
[----:B------:R-:W2:Y:S02]  /*2af90*/  @!P2 SYNCS.PHASECHK.TRANS64 P2, [R14+URZ+0x30850], R2 ;  /* 0x030850020e00a5a7 */ /* 0x000ea4000804007f */
[----:B--2---:R-:W-:Y:S05]  /*2afa0*/  @!P2 BRA `(.L_x_1575) ;  /* 0xfffffffc00f0a947 */ /* 0x004fea000383ffff */
[----:B------:R-:W-:Y:S05]  /*2afb0*/  BRA `(.L_x_1574) ;  /* 0xffffff28000c7947 */ /* 0x000fea000383ffff */
.L_x_1589:
[----:B-1----:R1:W2:Y:S02]  /*2afc0*/  SYNCS.PHASECHK.TRANS64.TRYWAIT P0, [R13+URZ+0x30850], R0 ;  /* 0x030850000d0075a7 */ /* 0x0022a4000800017f */
[----:B--2---:R-:W-:Y:S05]  /*2afd0*/  @!P0 NANOSLEEP.SYNCS 0x989680 ;  /* 0x009896800000895d */ /* 0x004fea0003900000 */
[----:B------:R-:W2:Y:S02]  /*2afe0*/  @!P0 SYNCS.PHASECHK.TRANS64 P0, [R13+URZ+0x30850], R0 ;  /* 0x030850000d0085a7 */ /* 0x000ea4000800007f */
[----:B--2---:R-:W-:Y:S05]  /*2aff0*/  @!P0 BRA `(.L_x_1589) ;  /* 0xfffffffc00f08947 */ /* 0x004fea000383ffff */
[----:B------:R-:W-:Y:S05]  /*2b000*/  BRA `(.L_x_1588) ;  /* 0xffffff5800687947 */ /* 0x000fea000383ffff */
.L_x_1631:
        /* <DEDUP_REMOVED lines=8> */
[----:B------:R-:W-:Y:S05]  /*2b090*/  WARPSYNC.COLLECTIVE R15, `(.L_x_1785) ;  /* 0x000000000f087348 */ /* 0x000fea0003c00000 */
[----:B------:R0:W1:Y:S02]  /*2b0a0*/  SHFL.IDX P6, R14, R13, R12, R11 ;  /* 0x0000000c0d0e7389 */ /* 0x00006400000c000b */
[----:B01----:R-:W-:Y:S01]  /*2b0b0*/  ENDCOLLECTIVE ;  /* 0x000000000000791b */ /* 0x003fe20003800000 */
.L_x_1785:
[----:B------:R-:W-:Y:S05]  /*2b0c0*/  BSYNC B1 ;  /* 0x0000000000017941 */ /* 0x000fea0003800000 */
.L_x_1784:
[----:B------:R-:W-:Y:S05]  /*2b0d0*/  BRA `(.L_x_1786) ;  /* 0xffffff9c00fc7947 */ /* 0x000fea000383ffff */
.L_x_1632:
[----:B------:R-:W-:Y:S01]  /*2b0e0*/  BSSY B1, `(.L_x_1787) ;  /* 0x0000006000017945 */ /* 0x000fe20003800000 */
[----:B------:R-:W-:-:S07]  /*2b0f0*/  IMAD.MOV.U32 R15, RZ, RZ, -0x1 ;  /* 0xffffffffff0f7424 */ /* 0x000fce00078e00ff */
[----:B------:R-:W-:Y:S05]  /*2b100*/  WARPSYNC.COLLECTIVE R15, `(.L_x_1788) ;  /* 0x000000000f0c7348 */ /* 0x000fea0003c00000 */
[----:B------:R-:W-:Y:S02]  /*2b110*/  ELECT P6, UR62, PT ;  /* 0x00000000003e782f */ /* 0x000fe400038c0000 */
[----:B------:R-:W-:Y:S01]  /*2b120*/  MOV R14, UR62 ;  /* 0x0000003e000e7c02 */ /* 0x000fe20008000f00 */
[----:B------:R-:W-:Y:S10]  /*2b130*/  ENDCOLLECTIVE ;  /* 0x000000000000791b */ /* 0x000ff40003800000 */
.L_x_1788:
[----:B------:R-:W-:Y:S05]  /*2b140*/  BSYNC B1 ;  /* 0x0000000000017941 */ /* 0x000fea0003800000 */
.L_x_1787:
[----:B------:R-:W-:Y:S05]  /*2b150*/  BRA `(.L_x_1789) ;  /* 0xffffff9c00e87947 */ /* 0x000fea000383ffff */
.L_x_1634:
[----:B0-----:R0:W1:Y:S02]  /*2b160*/  SYNCS.PHASECHK.TRANS64.TRYWAIT P0, [R12+URZ+0x30820], R8 ;  /* 0x030820080c0075a7 */ /* 0x001064000800017f */
[----:B-1----:R-:W-:Y:S05]  /*2b170*/  @!P0 NANOSLEEP.SYNCS 0x989680 ;  /* 0x009896800000895d */ /* 0x002fea0003900000 */
[----:B------:R-:W1:Y:S02]  /*2b180*/  @!P0 SYNCS.PHASECHK.TRANS64 P0, [R12+URZ+0x30820], R8 ;  /* 0x030820080c0085a7 */ /* 0x000e64000800007f */
[----:B-1----:R-:W-:Y:S05]  /*2b190*/  @!P0 BRA `(.L_x_1634) ;  /* 0xfffffffc00f08947 */ /* 0x002fea000383ffff */
[----:B------:R-:W-:Y:S05]  /*2b1a0*/  BRA `(.L_x_1790) ;  /* 0xffffffa000047947 */ /* 0x000fea000383ffff */
.L_x_1637:
[----:B-1----:R1:W2:Y:S02]  /*2b1b0*/  SYNCS.PHASECHK.TRANS64.TRYWAIT P0, [R9+URZ+0x308a0], R11 ;  /* 0x0308a00b090075a7 */ /* 0x0022a4000800017f */
[----:B--2---:R-:W-:Y:S05]  /*2b1c0*/  @!P0 NANOSLEEP.SYNCS 0x989680 ;  /* 0x009896800000895d */ /* 0x004fea0003900000 */
[----:B------:R-:W2:Y:S02]  /*2b1d0*/  @!P0 SYNCS.PHASECHK.TRANS64 P0, [R9+URZ+0x308a0], R11 ;  /* 0x0308a00b090085a7 */ /* 0x000ea4000800007f */
[----:B--2---:R-:W-:Y:S05]  /*2b1e0*/  @!P0 BRA `(.L_x_1637) ;  /* 0xfffffffc00f08947 */ /* 0x004fea000383ffff */
[----:B------:R-:W-:Y:S05]  /*2b1f0*/  BRA `(.L_x_1791) ;  /* 0xffffffa000107947 */ /* 0x000fea000383ffff */
.L_x_1639:
[----:B0-----:R0:W2:Y:S02]  /*2b200*/  SYNCS.PHASECHK.TRANS64.TRYWAIT P0, [R9+URZ+0x308c0], R11 ;  /* 0x0308c00b090075a7 */ /* 0x0010a4000800017f */
[----:B--2---:R-:W-:Y:S05]  /*2b210*/  @!P0 NANOSLEEP.SYNCS 0x989680 ;  /* 0x009896800000895d */ /* 0x004fea0003900000 */
[----:B------:R-:W2:Y:S02]  /*2b220*/  @!P0 SYNCS.PHASECHK.TRANS64 P0, [R9+URZ+0x308c0], R11 ;  /* 0x0308c00b090085a7 */ /* 0x000ea4000800007f */
[----:B--2---:R-:W-:Y:S05]  /*2b230*/  @!P0 BRA `(.L_x_1639) ;  /* 0xfffffffc00f08947 */ /* 0x004fea000383ffff */
[----:B------:R-:W-:Y:S05]  /*2b240*/  BRA `(.L_x_1792) ;  /* 0xffffffa000987947 */ /* 0x000fea000383ffff */
.L_x_1643:
[----:B0-----:R0:W1:Y:S02]  /*2b250*/  SYNCS.PHASECHK.TRANS64.TRYWAIT P0, [R8+URZ+0x308a0], R9 ;  /* 0x0308a009080075a7 */ /* 0x001064000800017f */
[----:B-1----:R-:W-:Y:S05]  /*2b260*/  @!P0 NANOSLEEP.SYNCS 0x989680 ;  /* 0x009896800000895d */ /* 0x002fea0003900000 */
[----:B------:R-:W1:Y:S02]  /*2b270*/  @!P0 SYNCS.PHASECHK.TRANS64 P0, [R8+URZ+0x308a0], R9 ;  /* 0x0308a009080085a7 */ /* 0x000e64000800007f */
[----:B-1----:R-:W-:Y:S05]  /*2b280*/  @!P0 BRA `(.L_x_1643) ;  /* 0xfffffffc00f08947 */ /* 0x002fea000383ffff */
[----:B------:R-:W-:Y:S05]  /*2b290*/  BRA `(.L_x_1793) ;  /* 0xffffffa400547947 */ /* 0x000fea000383ffff */
.L_x_1645:
[----:B-1----:R1:W2:Y:S02]  /*2b2a0*/  SYNCS.PHASECHK.TRANS64.TRYWAIT P1, [R8+URZ+0x308c0], R9 ;  /* 0x0308c009080075a7 */ /* 0x0022a4000802017f */
[----:B--2---:R-:W-:Y:S05]  /*2b2b0*/  @!P1 NANOSLEEP.SYNCS 0x989680 ;  /* 0x009896800000995d */ /* 0x004fea0003900000 */
[----:B------:R-:W2:Y:S02]  /*2b2c0*/  @!P1 SYNCS.PHASECHK.TRANS64 P1, [R8+URZ+0x308c0], R9 ;  /* 0x0308c009080095a7 */ /* 0x000ea4000802007f */
[----:B--2---:R-:W-:Y:S05]  /*2b2d0*/  @!P1 BRA `(.L_x_1645) ;  /* 0xfffffffc00f09947 */ /* 0x004fea000383ffff */
[----:B------:R-:W-:Y:S05]  /*2b2e0*/  BRA `(.L_x_1794) ;  /* 0xffffffa400d87947 */ /* 0x000fea000383ffff */
.L_x_1665:
[----:B------:R-:W0:Y:S01]  /*2b2f0*/  S2R R7, SR_TID.X ;  /* 0x0000000000077919 */ /* 0x000e220000002100 */
[----:B------:R-:W-:Y:S01]  /*2b300*/  BSSY B0, `(.L_x_1795) ;  /* 0x000000a000007945 */ /* 0x000fe20003800000 */
[----:B------:R-:W-:Y:S02]  /*2b310*/  IMAD.MOV.U32 R12, RZ, RZ, RZ ;  /* 0x000000ffff0c7224 */ /* 0x000fe400078e00ff */
        /* <DEDUP_REMOVED lines=8> */
.L_x_1796:
[----:B------:R-:W-:Y:S05]  /*2b3a0*/  BSYNC B0 ;  /* 0x0000000000007941 */ /* 0x000fea0003800000 */
.L_x_1795:
[----:B------:R-:W-:Y:S05]  /*2b3b0*/  BRA `(.L_x_1797) ;  /* 0xffffffb400c47947 */ /* 0x000fea000383ffff */
.L_x_1666:
[----:B------:R-:W-:Y:S01]  /*2b3c0*/  BSSY B0, `(.L_x_1798) ;  /* 0x0000006000007945 */ /* 0x000fe20003800000 */
[----:B------:R-:W-:-:S07]  /*2b3d0*/  IMAD.MOV.U32 R15, RZ, RZ, -0x1 ;  /* 0xffffffffff0f7424 */ /* 0x000fce00078e00ff */
[----:B------:R-:W-:Y:S05]  /*2b3e0*/  WARPSYNC.COLLECTIVE R15, `(.L_x_1799) ;  /* 0x000000000f0c7348 */ /* 0x000fea0003c00000 */
[----:B------:R-:W-:Y:S02]  /*2b3f0*/  ELECT P6, UR62, PT ;  /* 0x00000000003e782f */ /* 0x000fe400038c0000 */
[----:B------:R-:W-:Y:S01]  /*2b400*/  MOV R14, UR62 ;  /* 0x0000003e000e7c02 */ /* 0x000fe20008000f00 */
[----:B------:R-:W-:Y:S10]  /*2b410*/  ENDCOLLECTIVE ;  /* 0x000000000000791b */ /* 0x000ff40003800000 */
.L_x_1799:
[----:B------:R-:W-:Y:S05]  /*2b420*/  BSYNC B0 ;  /* 0x0000000000007941 */ /* 0x000fea0003800000 */
.L_x_1798:
[----:B------:R-:W-:Y:S05]  /*2b430*/  BRA `(.L_x_1800) ;  /* 0xffffffb400b47947 */ /* 0x000fea000383ffff */
.L_x_1669:
[----:B0-----:R0:W1:Y:S02]  /*2b440*/  SYNCS.PHASECHK.TRANS64.TRYWAIT P0, [R7+URZ+0x30840], R10 ;  /* 0x0308400a070075a7 */ /* 0x001064000800017f */
[----:B-1----:R-:W-:Y:S05]  /*2b450*/  @!P0 NANOSLEEP.SYNCS 0x989680 ;  /* 0x009896800000895d */ /* 0x002fea0003900000 */
[----:B------:R-:W1:Y:S02]  /*2b460*/  @!P0 SYNCS.PHASECHK.TRANS64 P0, [R7+URZ+0x30840], R10 ;  /* 0x0308400a070085a7 */ /* 0x000e64000800007f */
[----:B-1----:R-:W-:Y:S05]  /*2b470*/  @!P0 BRA `(.L_x_1669) ;  /* 0xfffffffc00f08947 */ /* 0x002fea000383ffff */
[----:B------:R-:W-:Y:S05]  /*2b480*/  BRA `(.L_x_1801) ;  /* 0xffffffb800147947 */ /* 0x000fea000383ffff */
.L_x_1672:
        /* <DEDUP_REMOVED lines=8> */
.L_x_1680:
[----:B0-----:R0:W1:Y:S02]  /*2b510*/  SYNCS.PHASECHK.TRANS64.TRYWAIT P0, [R3+URZ+0x30840], R8 ;  /* 0x03084008030075a7 */ /* 0x001064000800017f */
[----:B-1----:R-:W-:Y:S05]  /*2b520*/  @!P0 NANOSLEEP.SYNCS 0x989680 ;  /* 0x009896800000895d */ /* 0x002fea0003900000 */
[----:B------:R-:W1:Y:S02]  /*2b530*/  @!P0 SYNCS.PHASECHK.TRANS64 P0, [R3+URZ+0x30840], R8 ;  /* 0x03084008030085a7 */ /* 0x000e64000800007f */
[----:B-1----:R-:W-:Y:S05]  /*2b540*/  @!P0 BRA `(.L_x_1680) ;  /* 0xfffffffc00f08947 */ /* 0x002fea000383ffff */
[----:B------:R-:W-:Y:S05]  /*2b550*/  BRA `(.L_x_1803) ;  /* 0xffffffc000147947 */ /* 0x000fea000383ffff */
.L_x_1682:
[----:B0-----:R0:W1:Y:S02]  /*2b560*/  SYNCS.PHASECHK.TRANS64.TRYWAIT P0, [R8+URZ+0x60], R3 ;  /* 0x00006003080075a7 */ /* 0x001064000800017f */
[----:B-1----:R-:W-:Y:S05]  /*2b570*/  @!P0 NANOSLEEP.SYNCS 0x989680 ;  /* 0x009896800000895d */ /* 0x002fea0003900000 */
[----:B------:R-:W1:Y:S02]  /*2b580*/  @!P0 SYNCS.PHASECHK.TRANS64 P0, [R8+URZ+0x60], R3 ;  /* 0x00006003080085a7 */ /* 0x000e64000800007f */
[----:B-1----:R-:W-:Y:S05]  /*2b590*/  @!P0 BRA `(.L_x_1682) ;  /* 0xfffffffc00f08947 */ /* 0x002fea000383ffff */
[----:B------:R-:W-:Y:S05]  /*2b5a0*/  BRA `(.L_x_1804) ;  /* 0xffffffc000b47947 */ /* 0x000fea000383ffff */
.L_x_1687:
[----:B-1----:R1:W2:Y:S02]  /*2b5b0*/  SYNCS.PHASECHK.TRANS64.TRYWAIT P0, [R2+URZ+0x30840], R3 ;  /* 0x03084003020075a7 */ /* 0x0022a4000800017f */
[----:B--2---:R-:W-:Y:S05]  /*2b5c0*/  @!P0 NANOSLEEP.SYNCS 0x989680 ;  /* 0x009896800000895d */ /* 0x004fea0003900000 */
[----:B------:R-:W2:Y:S02]  /*2b5d0*/  @!P0 SYNCS.PHASECHK.TRANS64 P0, [R2+URZ+0x30840], R3 ;  /* 0x03084003020085a7 */ /* 0x000ea4000800007f */
[----:B--2---:R-:W-:Y:S05]  /*2b5e0*/  @!P0 BRA `(.L_x_1687) ;  /* 0xfffffffc00f08947 */ /* 0x004fea000383ffff */
[----:B------:R-:W-:Y:S05]  /*2b5f0*/  BRA `(.L_x_1805) ;  /* 0xffffffc8001c7947 */ /* 0x000fea000383ffff */
.L_x_1689:
[----:B0-----:R0:W1:Y:S02]  /*2b600*/  SYNCS.PHASECHK.TRANS64.TRYWAIT P1, [R2+URZ+0x60], R18 ;  /* 0x00006012020075a7 */ /* 0x001064000802017f */
[----:B-1----:R-:W-:Y:S05]  /*2b610*/  @!P1 NANOSLEEP.SYNCS 0x989680 ;  /* 0x009896800000995d */ /* 0x002fea0003900000 */
[----:B------:R-:W1:Y:S02]  /*2b620*/  @!P1 SYNCS.PHASECHK.TRANS64 P1, [R2+URZ+0x60], R18 ;  /* 0x00006012020095a7 */ /* 0x000e64000802007f */
[----:B-1----:R-:W-:Y:S05]  /*2b630*/  @!P1 BRA `(.L_x_1689) ;  /* 0xfffffffc00f09947 */ /* 0x002fea000383ffff */
[----:B------:R-:W-:Y:S05]  /*2b640*/  BRA `(.L_x_1806) ;  /* 0xffffffc800bc7947 */ /* 0x000fea000383ffff */
.L_x_1694:
[----:B-1----:R1:W2:Y:S02]  /*2b650*/  SYNCS.PHASECHK.TRANS64.TRYWAIT P0, [R2+URZ+0x30840], R3 ;  /* 0x03084003020075a7 */ /* 0x0022a4000800017f */
[----:B--2---:R-:W-:Y:S05]  /*2b660*/  @!P0 NANOSLEEP.SYNCS 0x989680 ;  /* 0x009896800000895d */ /* 0x004fea0003900000 */
[----:B------:R-:W2:Y:S02]  /*2b670*/  @!P0 SYNCS.PHASECHK.TRANS64 P0, [R2+URZ+0x30840], R3 ;  /* 0x03084003020085a7 */ /* 0x000ea4000800007f */
[----:B--2---:R-:W-:Y:S05]  /*2b680*/  @!P0 BRA `(.L_x_1694) ;  /* 0xfffffffc00f08947 */ /* 0x004fea000383ffff */
[----:B------:R-:W-:Y:S05]  /*2b690*/  BRA `(.L_x_1807) ;  /* 0xffffffcc00e87947 */ /* 0x000fea000383ffff */
.L_x_1696:
[----:B0-----:R0:W1:Y:S02]  /*2b6a0*/  SYNCS.PHASECHK.TRANS64.TRYWAIT P1, [R2+URZ+0x60], R9 ;  /* 0x00006009020075a7 */ /* 0x001064000802017f */
[----:B-1----:R-:W-:Y:S05]  /*2b6b0*/  @!P1 NANOSLEEP.SYNCS 0x989680 ;  /* 0x009896800000995d */ /* 0x002fea0003900000 */
[----:B------:R-:W1:Y:S02]  /*2b6c0*/  @!P1 SYNCS.PHASECHK.TRANS64 P1, [R2+URZ+0x60], R9 ;  /* 0x00006009020095a7 */ /* 0x000e64000802007f */
[----:B-1----:R-:W-:Y:S05]  /*2b6d0*/  @!P1 BRA `(.L_x_1696) ;  /* 0xfffffffc00f09947 */ /* 0x002fea000383ffff */
[----:B------:R-:W-:Y:S05]  /*2b6e0*/  BRA `(.L_x_1808) ;  /* 0xffffffd000907947 */ /* 0x000fea000383ffff */
.L_x_1703:
[----:B0-----:R0:W1:Y:S02]  /*2b6f0*/  SYNCS.PHASECHK.TRANS64.TRYWAIT P0, [R3+URZ+0x30860], R2 ;  /* 0x03086002030075a7 */ /* 0x001064000800017f */
[----:B-1----:R-:W-:Y:S05]  /*2b700*/  @!P0 NANOSLEEP.SYNCS 0x989680 ;  /* 0x009896800000895d */ /* 0x002fea0003900000 */
[----:B------:R-:W1:Y:S02]  /*2b710*/  @!P0 SYNCS.PHASECHK.TRANS64 P0, [R3+URZ+0x30860], R2 ;  /* 0x03086002030085a7 */ /* 0x000e64000800007f */
[----:B-1----:R-:W-:Y:S05]  /*2b720*/  @!P0 BRA `(.L_x_1703) ;  /* 0xfffffffc00f08947 */ /* 0x002fea000383ffff */
[----:B------:R-:W-:Y:S05]  /*2b730*/  BRA `(.L_x_1809) ;  /* 0xffffffd400a87947 */ /* 0x000fea000383ffff */
.L_x_1705:
[----:B---3--:R-:W3:Y:S01]  /*2b740*/  LDL R0, [R1] ;  /* 0x0000000001007983 */ /* 0x008ee20000100800 */
[----:B------:R-:W-:Y:S01]  /*2b750*/  BSSY B0, `(.L_x_1810) ;  /* 0x0000008000007945 */ /* 0x000fe20003800000 */
[----:B------:R-:W-:Y:S02]  /*2b760*/  IMAD.MOV.U32 R12, RZ, RZ, RZ ;  /* 0x000000ffff0c7224 */ /* 0x000fe400078e00ff */
[----:B------:R-:W-:Y:S02]  /*2b770*/  IMAD.MOV.U32 R11, RZ, RZ, 0x1f ;  /* 0x0000001fff0b7424 */ /* 0x000fe400078e00ff */
[----:B------:R-:W-:Y:S02]  /*2b780*/  IMAD.MOV.U32 R15, RZ, RZ, -0x1 ;  /* 0xffffffffff0f7424 */ /* 0x000fe400078e00ff */
[----:B---3--:R-:W-:-:S07]  /*2b790*/  IMAD.MOV.U32 R13, RZ, RZ, R0 ;  /* 0x000000ffff0d7224 */ /* 0x008fce00078e0000 */
[----:B012---:R-:W-:Y:S05]  /*2b7a0*/  WARPSYNC.COLLECTIVE R15, `(.L_x_1811) ;  /* 0x000000000f087348 */ /* 0x007fea0003c00000 */
[----:B------:R3:W4:Y:S02]  /*2b7b0*/  SHFL.IDX P6, R14, R13, R12, R11 ;  /* 0x0000000c0d0e7389 */ /* 0x00072400000c000b */
[----:B01234-:R-:W-:Y:S01]  /*2b7c0*/  ENDCOLLECTIVE ;  /* 0x000000000000791b */ /* 0x01ffe20003800000 */
.L_x_1811:
[----:B------:R-:W-:Y:S05]  /*2b7d0*/  BSYNC B0 ;  /* 0x0000000000007941 */ /* 0x000fea0003800000 */
.L_x_1810:
        /* <DEDUP_REMOVED lines=8> */
.L_x_1812:
[----:B------:R-:W-:Y:S01]  /*2b860*/  IMAD.MOV.U32 R7, RZ, RZ, R14 ;  /* 0x000000ffff077224 */ /* 0x000fe200078e000e */
[----:B------:R-:W-:Y:S06]  /*2b870*/  BRA `(.L_x_1813) ;  /* 0xffffffd800307947 */ /* 0x000fec000383ffff */
.L_x_1708:
[----:B------:R-:W-:Y:S01]  /*2b880*/  BSSY B0, `(.L_x_1814) ;  /* 0x0000008000007945 */ /* 0x000fe20003800000 */
[----:B-----5:R-:W-:Y:S02]  /*2b890*/  IMAD.MOV.U32 R13, RZ, RZ, R5 ;  /* 0x000000ffff0d7224 */ /* 0x020fe400078e0005 */
[----:B------:R-:W-:Y:S02]  /*2b8a0*/  IMAD.MOV.U32 R12, RZ, RZ, 0x1 ;  /* 0x00000001ff0c7424 */ /* 0x000fe400078e00ff */
[----:B------:R-:W-:Y:S02]  /*2b8b0*/  IMAD.MOV.U32 R11, RZ, RZ, RZ ;  /* 0x000000ffff0b7224 */ /* 0x000fe400078e00ff */
[----:B------:R-:W-:-:S07]  /*2b8c0*/  IMAD.MOV.U32 R15, RZ, RZ, -0x1 ;  /* 0xffffffffff0f7424 */ /* 0x000fce00078e00ff */
[----:B0-2-4-:R-:W-:Y:S05]  /*2b8d0*/  WARPSYNC.COLLECTIVE R15, `(.L_x_1815) ;  /* 0x000000000f087348 */ /* 0x015fea0003c00000 */
[----:B------:R1:W3:Y:S02]  /*2b8e0*/  SHFL.UP P6, R14, R13, R12, R11 ;  /* 0x0400000c0d0e7389 */ /* 0x0002e400000c000b */
[----:B01234-:R-:W-:Y:S01]  /*2b8f0*/  ENDCOLLECTIVE ;  /* 0x000000000000791b */ /* 0x01ffe20003800000 */
.L_x_1815:
[----:B------:R-:W-:Y:S05]  /*2b900*/  BSYNC B0 ;  /* 0x0000000000007941 */ /* 0x000fea0003800000 */
.L_x_1814:
        /* <DEDUP_REMOVED lines=10> */
.L_x_1816:
        /* <DEDUP_REMOVED lines=8> */
.L_x_1817:
        /* <DEDUP_REMOVED lines=8> */
.L_x_1818:
        /* <DEDUP_REMOVED lines=8> */
.L_x_1819:
        /* <DEDUP_REMOVED lines=8> */
.L_x_1820:
[----:B------:R-:W-:Y:S05]  /*2bbb0*/  BRA `(.L_x_1821) ;  /* 0xffffffd400fc7947 */ /* 0x000fea000383ffff */
.L_x_1713:
        /* <DEDUP_REMOVED lines=8> */
.L_x_1823:
[----:B------:R-:W-:Y:S05]  /*2bc40*/  BSYNC B0 ;  /* 0x0000000000007941 */ /* 0x000fea0003800000 */
.L_x_1822:
        /* <DEDUP_REMOVED lines=10> */
.L_x_1824:
        /* <DEDUP_REMOVED lines=8> */
.L_x_1825:
        /* <DEDUP_REMOVED lines=8> */
.L_x_1826:
        /* <DEDUP_REMOVED lines=8> */
.L_x_1827:
        /* <DEDUP_REMOVED lines=8> */
.L_x_1828:
[----:B------:R-:W-:Y:S05]  /*2bef0*/  BRA `(.L_x_1829) ;  /* 0xffffffd400f07947 */ /* 0x000fea000383ffff */
.L_x_1715:
[----:B------:R-:W-:Y:S01]  /*2bf00*/  BSSY B0, `(.L_x_1830) ;  /* 0x0000006000007945 */ /* 0x000fe20003800000 */
[----:B------:R-:W-:Y:S01]  /*2bf10*/  PLOP3.LUT P6, PT, P6, PT, PT, 0x8, 0x0 ;  /* 0x000000000000781c */ /* 0x000fe200037ce170 */
[----:B------:R-:W-:-:S12]  /*2bf20*/  IMAD.MOV.U32 R15, RZ, RZ, -0x1 ;  /* 0xffffffffff0f7424 */ /* 0x000fd800078e00ff */
[----:B0-----:R-:W-:Y:S05]  /*2bf30*/  WARPSYNC.COLLECTIVE R15, `(.L_x_1831) ;  /* 0x000000000f087348 */ /* 0x001fea0003c00000 */
[----:B------:R-:W-:Y:S01]  /*2bf40*/  VOTE.ANY R14, PT, P6 ;  /* 0x00000000000e7806 */ /* 0x000fe200030e0100 */
[----:B0-----:R-:W-:Y:S06]  /*2bf50*/  ENDCOLLECTIVE ;  /* 0x000000000000791b */ /* 0x001fec0003800000 */
.L_x_1831:
[----:B------:R-:W-:Y:S05]  /*2bf60*/  BSYNC B0 ;  /* 0x0000000000007941 */ /* 0x000fea0003800000 */
.L_x_1830:
        /* <DEDUP_REMOVED lines=9> */
.L_x_1832:
[----:B------:R-:W-:Y:S01]  /*2c000*/  IMAD.MOV.U32 R5, RZ, RZ, R14 ;  /* 0x000000ffff057224 */ /* 0x000fe200078e000e */
[----:B------:R-:W-:Y:S06]  /*2c010*/  BRA `(.L_x_1833) ;  /* 0xffffffd400e07947 */ /* 0x000fec000383ffff */
.L_x_1717:
[----:B------:R-:W-:Y:S01]  /*2c020*/  BSSY B0, `(.L_x_1834) ;  /* 0x0000007000007945 */ /* 0x000fe20003800000 */
[----:B------:R-:W-:Y:S02]  /*2c030*/  IMAD.MOV.U32 R13, RZ, RZ, R2 ;  /* 0x000000ffff0d7224 */ /* 0x000fe400078e0002 */
[----:B------:R-:W-:Y:S02]  /*2c040*/  IMAD.MOV.U32 R11, RZ, RZ, 0x1f ;  /* 0x0000001fff0b7424 */ /* 0x000fe400078e00ff */
[----:B------:R-:W-:-:S07]  /*2c050*/  IMAD.MOV.U32 R15, RZ, RZ, -0x1 ;  /* 0xffffffffff0f7424 */ /* 0x000fce00078e00ff */
[----:B012---:R-:W-:Y:S05]  /*2c060*/  WARPSYNC.COLLECTIVE R15, `(.L_x_1835) ;  /* 0x000000000f087348 */ /* 0x007fea0003c00000 */
[----:B------:R3:W4:Y:S02]  /*2c070*/  SHFL.IDX P6, R14, R13, R12, R11 ;  /* 0x0000000c0d0e7389 */ /* 0x00072400000c000b */
[----:B01234-:R-:W-:Y:S01]  /*2c080*/  ENDCOLLECTIVE ;  /* 0x000000000000791b */ /* 0x01ffe20003800000 */
.L_x_1835:
[----:B------:R-:W-:Y:S05]  /*2c090*/  BSYNC B0 ;  /* 0x0000000000007941 */ /* 0x000fea0003800000 */
.L_x_1834:
[----:B------:R-:W-:Y:S01]  /*2c0a0*/  IMAD.MOV.U32 R9, RZ, RZ, R14 ;  /* 0x000000ffff097224 */ /* 0x000fe200078e000e */
[----:B------:R-:W-:Y:S06]  /*2c0b0*/  BRA `(.L_x_1716) ;  /* 0xffffffd400d47947 */ /* 0x000fec000383ffff */
.L_x_1721:
[----:B0-----:R0:W1:Y:S02]  /*2c0c0*/  SYNCS.PHASECHK.TRANS64.TRYWAIT P0, [R0+URZ+0x30820], R3 ;  /* 0x03082003000075a7 */ /* 0x001064000800017f */
[----:B-1----:R-:W-:Y:S05]  /*2c0d0*/  @!P0 NANOSLEEP.SYNCS 0x989680 ;  /* 0x009896800000895d */ /* 0x002fea0003900000 */
[----:B------:R-:W1:Y:S02]  /*2c0e0*/  @!P0 SYNCS.PHASECHK.TRANS64 P0, [R0+URZ+0x30820], R3 ;  /* 0x03082003000085a7 */ /* 0x000e64000800007f */
[----:B-1----:R-:W-:Y:S05]  /*2c0f0*/  @!P0 BRA `(.L_x_1721) ;  /* 0xfffffffc00f08947 */ /* 0x002fea000383ffff */
[----:B------:R-:W-:Y:S05]  /*2c100*/  BRA `(.L_x_1836) ;  /* 0xffffffdc00747947 */ /* 0x000fea000383ffff */
.L_x_1722:
        /* <DEDUP_REMOVED lines=11> */
.L_x_1838:
[----:B------:R-:W-:Y:S05]  /*2c1c0*/  BSYNC B0 ;  /* 0x0000000000007941 */ /* 0x000fea0003800000 */
.L_x_1837:
[----:B------:R-:W-:Y:S05]  /*2c1d0*/  BRA `(.L_x_1839) ;  /* 0xffffffdc005c7947 */ /* 0x000fea000383ffff */
.L_x_1723:
[----:B------:R-:W-:Y:S01]  /*2c1e0*/  BSSY B0, `(.L_x_1840) ;  /* 0x0000006000007945 */ /* 0x000fe20003800000 */
[----:B------:R-:W-:-:S07]  /*2c1f0*/  IMAD.MOV.U32 R15, RZ, RZ, -0x1 ;  /* 0xffffffffff0f7424 */ /* 0x000fce00078e00ff */
[----:B01----:R-:W-:Y:S05]  /*2c200*/  WARPSYNC.COLLECTIVE R15, `(.L_x_1841) ;  /* 0x000000000f0c7348 */ /* 0x003fea0003c00000 */
[----:B------:R-:W-:Y:S02]  /*2c210*/  ELECT P6, UR62, PT ;  /* 0x00000000003e782f */ /* 0x000fe400038c0000 */
[----:B------:R-:W-:Y:S01]  /*2c220*/  MOV R14, UR62 ;  /* 0x0000003e000e7c02 */ /* 0x000fe20008000f00 */
[----:B01----:R-:W-:Y:S10]  /*2c230*/  ENDCOLLECTIVE ;  /* 0x000000000000791b */ /* 0x003ff40003800000 */
.L_x_1841:
[----:B------:R-:W-:Y:S05]  /*2c240*/  BSYNC B0 ;  /* 0x0000000000007941 */ /* 0x000fea0003800000 */
.L_x_1840:
[----:B------:R-:W-:Y:S05]  /*2c250*/  BRA `(.L_x_1842) ;  /* 0xffffffdc00507947 */ /* 0x000fea000383ffff */
.L_x_1725:
[----:B0-----:R0:W1:Y:S02]  /*2c260*/  SYNCS.PHASECHK.TRANS64.TRYWAIT P0, [R7+URZ], R4 ;  /* 0x00000004070075a7 */ /* 0x001064000800017f */
[----:B-1----:R-:W-:Y:S05]  /*2c270*/  @!P0 NANOSLEEP.SYNCS 0x989680 ;  /* 0x009896800000895d */ /* 0x002fea0003900000 */
[----:B------:R-:W1:Y:S02]  /*2c280*/  @!P0 SYNCS.PHASECHK.TRANS64 P0, [R7+URZ], R4 ;  /* 0x00000004070085a7 */ /* 0x000e64000800007f */
[----:B-1----:R-:W-:Y:S05]  /*2c290*/  @!P0 BRA `(.L_x_1725) ;  /* 0xfffffffc00f08947 */ /* 0x002fea000383ffff */
[----:B------:R-:W-:Y:S05]  /*2c2a0*/  BRA `(.L_x_1843) ;  /* 0xffffffdc00847947 */ /* 0x000fea000383ffff */
.L_x_1726:
[----:B-1----:R1:W2:Y:S02]  /*2c2b0*/  SYNCS.PHASECHK.TRANS64.TRYWAIT P0, [R3+URZ], R2 ;  /* 0x00000002030075a7 */ /* 0x0022a4000800017f */
[----:B--2---:R-:W-:Y:S05]  /*2c2c0*/  @!P0 NANOSLEEP.SYNCS 0x989680 ;  /* 0x009896800000895d */ /* 0x004fea0003900000 */
[----:B------:R-:W2:Y:S02]  /*2c2d0*/  @!P0 SYNCS.PHASECHK.TRANS64 P0, [R3+URZ], R2 ;  /* 0x00000002030085a7 */ /* 0x000ea4000800007f */
[----:B--2---:R-:W-:Y:S05]  /*2c2e0*/  @!P0 BRA `(.L_x_1726) ;  /* 0xfffffffc00f08947 */ /* 0x004fea000383ffff */
[----:B------:R-:W-:Y:S05]  /*2c2f0*/  BRA `(.L_x_1844) ;  /* 0xffffffdc00787947 */ /* 0x000fea000383ffff */
.L_x_1728:
[----:B-1----:R1:W2:Y:S02]  /*2c300*/  SYNCS.PHASECHK.TRANS64.TRYWAIT P0, [R5+URZ], R4 ;  /* 0x00000004050075a7 */ /* 0x0022a4000800017f */
[----:B--2---:R-:W-:Y:S05]  /*2c310*/  @!P0 NANOSLEEP.SYNCS 0x989680 ;  /* 0x009896800000895d */ /* 0x004fea0003900000 */
[----:B------:R-:W2:Y:S02]  /*2c320*/  @!P0 SYNCS.PHASECHK.TRANS64 P0, [R5+URZ], R4 ;  /* 0x00000004050085a7 */ /* 0x000ea4000800007f */
[----:B--2---:R-:W-:Y:S05]  /*2c330*/  @!P0 BRA `(.L_x_1728) ;  /* 0xfffffffc00f08947 */ /* 0x004fea000383ffff */
[----:B------:R-:W-:Y:S05]  /*2c340*/  BRA `(.L_x_1845) ;  /* 0xffffffdc007c7947 */ /* 0x000fea000383ffff */
.L_x_1846:
        /* <DEDUP_REMOVED lines=11> */
.L_x_2661:


//--------------------- .text._ZN7cutlass13device_kernelIN5flash11enable_sm90INS1_16FlashAttnFwdSm90INS1_25CollectiveMainloopFwdSm90ILi2EN4cute5tupleIJNS5_1CILi1EEES8_S8_EEENS6_IJNS7_ILi128EEENS7_ILi112EEENS7_ILi192EEEEEELi192ENS_10bfloat16_tEfNS_4arch4Sm90ELb1ELb0ELb1ELb0ELb0ELb0ELb0ELb1ELb1ELb0ELb0ELb0EEENS1_21CollectiveEpilogueFwdINS6_IJSA_SC_SB_EEES9_SE_SG_Li256ELb0ELb0ELb0ELb0EEENS1_30DynamicPersistentTileSchedulerILi256ELi32ELb0ELb0ELb1EEEEEEEEEvNT_6ParamsE --------------------------
	.section	.text._ZN7cutlass13device_kernelIN5flash11enable_sm90INS1_16FlashAttnFwdSm90INS1_25CollectiveMainloopFwdSm90ILi2EN4cute5tupleIJNS5_1CILi1EEES8_S8_EEENS6_IJNS7_ILi128EEENS7_ILi112EEENS7_ILi192EEEEEELi192ENS_10bfloat16_tEfNS_4arch4Sm90ELb1ELb0ELb1ELb0ELb0ELb0ELb0ELb1ELb1ELb0ELb0ELb0EEENS1_21CollectiveEpilogueFwdINS6_IJSA_SC_SB_EEES9_SE_SG_Li256ELb0ELb0ELb0ELb0EEENS1_30DynamicPersistentTileSchedulerILi256ELi32ELb0ELb0ELb1EEEEEEEEEvNT_6ParamsE,"ax",@progbits
	.align	128
.text._ZN7cutlass13device_kernelIN5flash11enable_sm90INS1_16FlashAttnFwdSm90INS1_25CollectiveMainloopFwdSm90ILi2EN4cute5tupleIJNS5_1CILi1EEES8_S8_EEENS6_IJNS7_ILi128EEENS7_ILi112EEENS7_ILi192EEEEEELi192ENS_10bfloat16_tEfNS_4arch4Sm90ELb1ELb0ELb1ELb0ELb0ELb0ELb0ELb1ELb1ELb0ELb0ELb0EEENS1_21CollectiveEpilogueFwdINS6_IJSA_SC_SB_EEES9_SE_SG_Li256ELb0ELb0ELb0ELb0EEENS1_30DynamicPersistentTileSchedulerILi256ELi32ELb0ELb0ELb1EEEEEEEEEvNT_6ParamsE:
        .type           _ZN7cutlass13device_kernelIN5flash11enable_sm90INS1_16FlashAttnFwdSm90INS1_25CollectiveMainloopFwdSm90ILi2EN4cute5tupleIJNS5_1CILi1EEES8_S8_EEENS6_IJNS7_ILi128EEENS7_ILi112EEENS7_ILi192EEEEEELi192ENS_10bfloat16_tEfNS_4arch4Sm90ELb1ELb0ELb1ELb0ELb0ELb0ELb0ELb1ELb1ELb0ELb0ELb0EEENS1_21CollectiveEpilogueFwdINS6_IJSA_SC_SB_EEES9_SE_SG_Li256ELb0ELb0ELb0ELb0EEENS1_30DynamicPersistentTileSchedulerILi256ELi32ELb0ELb0ELb1EEEEEEEEEvNT_6ParamsE,@function
        .size           _ZN7cutlass13device_kernelIN5flash11enable_sm90INS1_16FlashAttnFwdSm90INS1_25CollectiveMainloopFwdSm90ILi2EN4cute5tupleIJNS5_1CILi1EEES8_S8_EEENS6_IJNS7_ILi128EEENS7_ILi112EEENS7_ILi192EEEEEELi192ENS_10bfloat16_tEfNS_4arch4Sm90ELb1ELb0ELb1ELb0ELb0ELb0ELb0ELb1ELb1ELb0ELb0ELb0EEENS1_21CollectiveEpilogueFwdINS6_IJSA_SC_SB_EEES9_SE_SG_Li256ELb0ELb0ELb0ELb0EEENS1_30DynamicPersistentTileSchedulerILi256ELi32ELb0ELb0ELb1EEEEEEEEEvNT_6ParamsE,(.L_x_2662 - _ZN7cutlass13device_kernelIN5flash11enable_sm90INS1_16FlashAttnFwdSm90INS1_25CollectiveMainloopFwdSm90ILi2EN4cute5tupleIJNS5_1CILi1EEES8_S8_EEENS6_IJNS7_ILi128EEENS7_ILi112EEENS7_ILi192EEEEEELi192ENS_10bfloat16_tEfNS_4arch4Sm90ELb1ELb0ELb1ELb0ELb0ELb0ELb0ELb1ELb1ELb0ELb0ELb0EEENS1_21CollectiveEpilogueFwdINS6_IJSA_SC_SB_EEES9_SE_SG_Li256ELb0ELb0ELb0ELb0EEENS1_30DynamicPersistentTileSchedulerILi256ELi32ELb0ELb0ELb1EEEEEEEEEvNT_6ParamsE)
        .other          _ZN7cutlass13device_kernelIN5flash11enable_sm90INS1_16FlashAttnFwdSm90INS1_25CollectiveMainloopFwdSm90ILi2EN4cute5tupleIJNS5_1CILi1EEES8_S8_EEENS6_IJNS7_ILi128EEENS7_ILi112EEENS7_ILi192EEEEEELi192ENS_10bfloat16_tEfNS_4arch4Sm90ELb1ELb0ELb1ELb0ELb0ELb0ELb0ELb1ELb1ELb0ELb0ELb0EEENS1_21CollectiveEpilogueFwdINS6_IJSA_SC_SB_EEES9_SE_SG_Li256ELb0ELb0ELb0ELb0EEENS1_30DynamicPersistentTileSchedulerILi256ELi32ELb0ELb0ELb1EEEEEEEEEvNT_6ParamsE,@"STO_CUDA_ENTRY STV_DEFAULT"
_ZN7cutlass13device_kernelIN5flash11enable_sm90INS1_16FlashAttnFwdSm90INS1_25CollectiveMainloopFwdSm90ILi2EN4cute5tupleIJNS5_1CILi1EEES8_S8_EEENS6_IJNS7_ILi128EEENS7_ILi112EEENS7_ILi192EEEEEELi192ENS_10bfloat16_tEfNS_4arch4Sm90ELb1ELb0ELb1ELb0ELb0ELb0ELb0ELb1ELb1ELb0ELb0ELb0EEENS1_21CollectiveEpilogueFwdINS6_IJSA_SC_SB_EEES9_SE_SG_Li256ELb0ELb0ELb0ELb0EEENS1_30DynamicPersistentTileSchedulerILi256ELi32ELb0ELb0ELb1EEEEEEEEEvNT_6ParamsE:
        /* <DEDUP_REMOVED lines=23> */
.L_x_1848:
[----:B------:R-:W-:Y:S05]  /*0170*/  BSYNC B0 ;  /* 0x0000000000007941 */ /* 0x000fea0003800000 */
.L_x_1847:
[----:B------:R-:W-:Y:S01]  /*0180*/  VOTEU.ANY UP0, P0 ;  /* 0x00000000003f7886 */ /* 0x000fe20000000100 */
[----:B------:R-:W1:Y:S01]  /*0190*/  SHFL.IDX PT, R2, R0, RZ, 0x1f ;  /* 0x00001fff00027589 */ /* 0x000e6200000e0000 */
[----:B------:R-:W-:Y:S01]  /*01a0*/  UMOV UR4, 0x1 ;  /* 0x0000000100047882 */ /* 0x000fe20000000000 */
[----:B------:R-:W-:Y:S02]  /*01b0*/  VOTEU.ANY UP1, P0 ;  /* 0x00000000003f7886 */ /* 0x000fe40000020100 */
[----:B------:R-:W2:Y:S01]  /*01c0*/  @UP0 S2UR UR7, SR_CgaCtaId ;  /* 0x00000000000709c3 */ /* 0x000ea20000008800 */
[----:B------:R-:W-:Y:S01]  /*01d0*/  @UP0 UMOV UR6, 0x400 ;  /* 0x0000040000060882 */ /* 0x000fe20000000000 */
[----:B------:R-:W-:-:S04]  /*01e0*/  @UP0 UIADD3 UR4, -UR4, 0x100000, URZ ;  /* 0x0010000004040890 */ /* 0x000fc8000fffe13f */
[----:B------:R-:W-:Y:S02]  /*01f0*/  @UP0 USHF.L.U32 UR5, UR4, 0xb, URZ ;  /* 0x0000000b04050899 */ /* 0x000fe4000800063f */
[----:B------:R-:W-:Y:S01]  /*0200*/  @UP0 USHF.L.U32 UR4, UR4, 0x1, URZ ;  /* 0x0000000104040899 */ /* 0x000fe2000800063f */
[----:B-1----:R-:W-:Y:S02]  /*0210*/  ISETP.NE.AND P1, PT, R2, RZ, PT ;  /* 0x000000ff0200720c */ /* 0x002fe40003f25270 */
[----:B------:R-:W-:Y:S01]  /*0220*/  SHF.R.U32.HI R2, RZ, 0x7, R3 ;  /* 0x00000007ff027819 */ /* 0x000fe20000011603 */
[----:B--2---:R-:W-:Y:S01]  /*0230*/  @UP0 ULEA UR6, UR7, UR6, 0x18 ;  /* 0x0000000607060291 */ /* 0x004fe2000f8ec03f */
[----:B------:R-:W-:-:S04]  /*0240*/  VOTEU.ANY UP0, P0 ;  /* 0x00000000003f7886 */ /* 0x000fc80000000100 */
[----:B------:R-:W1:Y:S04]  /*0250*/  SHFL.IDX PT, R2, R2, RZ, 0x1f ;  /* 0x00001fff02027589 */ /* 0x000e6800000e0000 */
[----:B------:R-:W2:Y:S03]  /*0260*/  FENCE.VIEW.ASYNC.S ;  /* 0x00000000000073c6 */ /* 0x000ea60000000000 */
[----:B--2---:R2:W3:Y:S01]  /*0270*/  @UP0 SYNCS.EXCH.64 URZ, [UR6+0x36800], UR4 ;  /* 0x03680004063f05b2 */ /* 0x0044e20008000100 */
[----:B------:R2:W4:Y:S01]  /*0280*/  @UP1 SYNCS.EXCH.64 URZ, [UR6+0x36820], UR4 ;  /* 0x03682004063f15b2 */ /* 0x0005220008000100 */
[----:B------:R-:W-:Y:S05]  /*0290*/  @P1 BRA `(.L_x_1849) ;  /* 0x0000000000481947 */ /* 0x000fea0003800000 */
[----:B--2---:R-:W2:Y:S01]  /*02a0*/  S2UR UR5, SR_CgaCtaId ;  /* 0x00000000000579c3 */ /* 0x004ea20000008800 */
[----:B------:R-:W-:Y:S01]  /*02b0*/  UMOV UR4, 0x400 ;  /* 0x0000040000047882 */ /* 0x000fe20000000000 */
[----:B------:R-:W-:Y:S01]  /*02c0*/  UMOV UR6, 0x1 ;  /* 0x0000000100067882 */ /* 0x000fe20000000000 */
[----:B------:R-:W-:Y:S01]  /*02d0*/  UMOV UR9, 0x2 ;  /* 0x0000000200097882 */ /* 0x000fe20000000000 */
[----:B------:R-:W-:-:S04]  /*02e0*/  UIADD3 UR6, -UR6, 0x100000, URZ ;  /* 0x0010000006067890 */ /* 0x000fc8000fffe13f */
[----:B------:R-:W-:Y:S02]  /*02f0*/  USHF.L.U32 UR7, UR6, 0xb, URZ ;  /* 0x0000000b06077899 */ /* 0x000fe4000800063f */
[----:B------:R-:W-:Y:S01]  /*0300*/  USHF.L.U32 UR6, UR6, 0x1, URZ ;  /* 0x0000000106067899 */ /* 0x000fe2000800063f */
[----:B------:R-:W-:Y:S01]  /*0310*/  ELECT P0, URZ, PT ;  /* 0x00000000003f782f */ /* 0x000fe20003800000 */
[----:B--2---:R-:W-:Y:S02]  /*0320*/  ULEA UR8, UR5, UR4, 0x18 ;  /* 0x0000000405087291 */ /* 0x004fe4000f8ec03f */
[----:B------:R-:W-:-:S04]  /*0330*/  UIADD3 UR4, -UR9, 0x100000, URZ ;  /* 0x0010000009047890 */ /* 0x000fc8000fffe13f */
[----:B------:R-:W-:Y:S02]  /*0340*/  USHF.L.U32 UR5, UR4, 0xb, URZ ;  /* 0x0000000b04057899 */ /* 0x000fe4000800063f */
[----:B------:R-:W-:Y:S01]  /*0350*/  USHF.L.U32 UR4, UR4, 0x1, URZ ;  /* 0x0000000104047899 */ /* 0x000fe2000800063f */
[----:B------:R-:W2:Y:S03]  /*0360*/  FENCE.VIEW.ASYNC.S ;  /* 0x00000000000073c6 */ /* 0x000ea60000000000 */
[----:B--2---:R2:W1:Y:S08]  /*0370*/  SYNCS.EXCH.64 URZ, [UR8+0x36830], UR6 ;  /* 0x03683006083f75b2 */ /* 0x0044700008000100 */
[----:B------:R2:W1:Y:S01]  /*0380*/  SYNCS.EXCH.64 URZ, [UR8+0x36840], UR4 ;  /* 0x03684004083f75b2 */ /* 0x0004620008000100 */
[----:B------:R2:W1:Y:S01]  /*0390*/  SYNCS.EXCH.64 URZ, [UR8+0x36838], UR6 ;  /* 0x03683806083f75b2 */ /* 0x0004620008000100 */
[----:B------:R2:W1:Y:S01]  /*03a0*/  SYNCS.EXCH.64 URZ, [UR8+0x36848], UR4 ;  /* 0x03684804083f75b2 */ /* 0x0004620008000100 */
[----:B------:R-:W-:Y:S01]  /*03b0*/  NOP ;  /* 0x0000000000007918 */ /* 0x000fe20000000000 */
.L_x_1849:
[----:B------:R-:W5:Y:S01]  /*03c0*/  SHFL.IDX PT, R3, R0, RZ, 0x1f ;  /* 0x00001fff00037589 */ /* 0x000f6200000e0000 */
[----:B------:R-:W-:Y:S01]  /*03d0*/  NOP ;  /* 0x0000000000007918 */ /* 0x000fe20000000000 */
[----:B-----5:R-:W-:-:S13]  /*03e0*/  ISETP.NE.AND P0, PT, R3, RZ, PT ;  /* 0x000000ff0300720c */ /* 0x020fda0003f05270 */
[----:B------:R-:W-:Y:S05]  /*03f0*/  @P0 BRA `(.L_x_1850) ;  /* 0x0000000000480947 */ /* 0x000fea0003800000 */
[----:B--2---:R-:W2:Y:S01]  /*0400*/  S2UR UR5, SR_CgaCtaId ;  /* 0x00000000000579c3 */ /* 0x004ea20000008800 */
[----:B------:R-:W-:Y:S01]  /*0410*/  UMOV UR4, 0x400 ;  /* 0x0000040000047882 */ /* 0x000fe20000000000 */
[----:B------:R-:W-:Y:S01]  /*0420*/  UMOV UR6, 0x1 ;  /* 0x0000000100067882 */ /* 0x000fe20000000000 */
[----:B------:R-:W-:Y:S01]  /*0430*/  UMOV UR7, 0x2 ;  /* 0x0000000200077882 */ /* 0x000fe20000000000 */
[----:B------:R-:W-:Y:S01]  /*0440*/  ELECT P0, URZ, PT ;  /* 0x00000000003f782f */ /* 0x000fe20003800000 */
[----:B--2---:R-:W-:Y:S02]  /*0450*/  ULEA UR8, UR5, UR4, 0x18 ;  /* 0x0000000405087291 */ /* 0x004fe4000f8ec03f */
[----:B------:R-:W-:-:S04]  /*0460*/  UIADD3 UR4, -UR6, 0x100000, URZ ;  /* 0x0010000006047890 */ /* 0x000fc8000fffe13f */
[----:B------:R-:W-:Y:S02]  /*0470*/  USHF.L.U32 UR5, UR4, 0xb, URZ ;  /* 0x0000000b04057899 */ /* 0x000fe4000800063f */
[----:B------:R-:W-:Y:S02]  /*0480*/  USHF.L.U32 UR4, UR4, 0x1, URZ ;  /* 0x0000000104047899 */ /* 0x000fe4000800063f */
        /* <DEDUP_REMOVED lines=9> */
.L_x_1850:
[----:B------:R-:W5:Y:S01]  /*0520*/  SHFL.IDX PT, R3, R0, RZ, 0x1f ;  /* 0x00001fff00037589 */ /* 0x000f6200000e0000 */
[----:B------:R-:W-:Y:S01]  /*0530*/  NOP ;  /* 0x0000000000007918 */ /* 0x000fe20000000000 */
[----:B-----5:R-:W-:-:S13]  /*0540*/  ISETP.NE.AND P0, PT, R3, RZ, PT ;  /* 0x000000ff0300720c */ /* 0x020fda0003f05270 */
[----:B------:R-:W-:Y:S05]  /*0550*/  @P0 BRA `(.L_x_1851) ;  /* 0x0000000000380947 */ /* 0x000fea0003800000 */
[----:B--2---:R-:W2:Y:S01]  /*0560*/  S2UR UR5, SR_CgaCtaId ;  /* 0x00000000000579c3 */ /* 0x004ea20000008800 */
[----:B------:R-:W-:Y:S01]  /*0570*/  UMOV UR4, 0x400 ;  /* 0x0000040000047882 */ /* 0x000fe20000000000 */
[----:B------:R-:W-:Y:S01]  /*0580*/  UMOV UR7, 0x1 ;  /* 0x0000000100077882 */ /* 0x000fe20000000000 */
[----:B------:R-:W-:Y:S01]  /*0590*/  ELECT P0, URZ, PT ;  /* 0x00000000003f782f */ /* 0x000fe20003800000 */
[----:B--2---:R-:W-:Y:S02]  /*05a0*/  ULEA UR6, UR5, UR4, 0x18 ;  /* 0x0000000405067291 */ /* 0x004fe4000f8ec03f */
[----:B------:R-:W-:-:S04]  /*05b0*/  UIADD3 UR4, -UR7, 0x100000, URZ ;  /* 0x0010000007047890 */ /* 0x000fc8000fffe13f */
[----:B------:R-:W-:Y:S02]  /*05c0*/  USHF.L.U32 UR5, UR4, 0xb, URZ ;  /* 0x0000000b04057899 */ /* 0x000fe4000800063f */
[----:B------:R-:W-:Y:S01]  /*05d0*/  USHF.L.U32 UR4, UR4, 0x1, URZ ;  /* 0x0000000104047899 */ /* 0x000fe2000800063f */
[----:B------:R-:W2:Y:S11]  /*05e0*/  FENCE.VIEW.ASYNC.S ;  /* 0x00000000000073c6 */ /* 0x000eb60000000000 */
[----:B--2---:R2:W1:Y:S01]  /*05f0*/  SYNCS.EXCH.64 URZ, [UR6+0x36870], UR4 ;  /* 0x03687004063f75b2 */ /* 0x0044620008000100 */
[----:B------:R2:W1:Y:S01]  /*0600*/  SYNCS.EXCH.64 URZ, [UR6+0x36880], UR4 ;  /* 0x03688004063f75b2 */ /* 0x0004620008000100 */
[----:B------:R2:W1:Y:S01]  /*0610*/  SYNCS.EXCH.64 URZ, [UR6+0x36878], UR4 ;  /* 0x03687804063f75b2 */ /* 0x0004620008000100 */
[----:B------:R2:W1:Y:S01]  /*0620*/  SYNCS.EXCH.64 URZ, [UR6+0x36888], UR4 ;  /* 0x03688804063f75b2 */ /* 0x0004620008000100 */
[----:B------:R-:W-:Y:S01]  /*0630*/  NOP ;  /* 0x0000000000007918 */ /* 0x000fe20000000000 */
.L_x_1851:
        /* <DEDUP_REMOVED lines=22> */
.L_x_1852:
        /* <DEDUP_REMOVED lines=22> */
.L_x_1853:
[----:B-1----:R-:W-:Y:S01]  /*0900*/  ISETP.NE.AND P0, PT, R2, RZ, PT ;  /* 0x000000ff0200720c */ /* 0x002fe20003f05270 */
[----:B------:R-:W-:Y:S01]  /*0910*/  IMAD.MOV.U32 R2, RZ, RZ, 0x1 ;  /* 0x00000001ff027424 */ /* 0x000fe200078e00ff */
[----:B------:R-:W-:-:S04]  /*0920*/  NOP ;  /* 0x0000000000007918 */ /* 0x000fc80000000000 */
[----:B------:R-:W-:-:S05]  /*0930*/  SEL R2, R2, 0x2, !P0 ;  /* 0x0000000202027807 */ /* 0x000fca0004000000 */
[----:B------:R1:W-:Y:S01]  /*0940*/  STL [R1+0x8], R2 ;  /* 0x0000080201007387 */ /* 0x0003e20000100800 */
[----:B---34-:R-:W-:Y:S06]  /*0950*/  BAR.SYNC.DEFER_BLOCKING 0x0 ;  /* 0x0000000000007b1d */ /* 0x018fec0000010000 */
[----:B------:R-:W-:Y:S05]  /*0960*/  @!P0 BRA `(.L_x_1854) ;  /* 0x00000114009c8947 */ /* 0x000fea0003800000 */
.L_x_1855:
[----:B------:R-:W-:-:S08]  /*0970*/  NOP ;  /* 0x0000000000007918 */ /* 0x000fd00000000000 */
[----:B------:R-:W3:Y:S02]  /*0980*/  USETMAXREG.TRY_ALLOC.CTAPOOL UP0, 0xf0 ;  /* 0x000000f0000079c8 */ /* 0x000ee40008000600 */
[----:B---3--:R-:W-:-:S13]  /*0990*/  PLOP3.LUT P0, PT, PT, PT, UP0, 0x80, 0x0 ;  /* 0x000000000000781c */ /* 0x008fda0003f0f008 */
[----:B------:R-:W-:Y:S05]  /*09a0*/  @!P0 BRA `(.L_x_1855) ;  /* 0xfffffffc00f08947 */ /* 0x000fea000383ffff */
[----:B--2---:R-:W2:Y:S08]  /*09b0*/  S2UR UR7, SR_CTAID.X ;  /* 0x00000000000779c3 */ /* 0x004eb00000002500 */
[----:B------:R-:W-:Y:S08]  /*09c0*/  BAR.ARV 0x4, 0x120 ;  /* 0x0104800000007b1d */ /* 0x000ff00000002000 */
[----:B------:R-:W2:Y:S08]  /*09d0*/  LDC R0, c[0x0][0xda8] ;  /* 0x00036a00ff007b82 */ /* 0x000eb00000000800 */
[----:B------:R-:W-:Y:S06]  /*09e0*/  BAR.ARV 0x8, 0x120 ;  /* 0x0204800000007b1d */ /* 0x000fec0000002000 */
        /* <DEDUP_REMOVED lines=8> */
[CC--:B------:R-:W-:Y:S02]  /*0a70*/  LEA.HI R5, R3.reuse, R214.reuse, RZ, 0x7 ;  /* 0x000000d603057211 */ /* 0x0c0fe400078f38ff */
[-C--:B------:R-:W-:Y:S02]  /*0a80*/  LEA.HI R0, R3, R214.reuse, RZ, 0x4 ;  /* 0x000000d603007211 */ /* 0x080fe400078f20ff */
[----:B------:R-:W-:Y:S02]  /*0a90*/  LOP3.LUT R211, R5, 0xffffff80, RZ, 0xc0, !PT ;  /* 0xffffff8005d37812 */ /* 0x000fe400078ec0ff */
[----:B------:R-:W-:Y:S02]  /*0aa0*/  SHF.R.S32.HI R9, RZ, 0x4, R0 ;  /* 0x00000004ff097819 */ /* 0x000fe40000011400 */
[----:B------:R-:W-:Y:S01]  /*0ab0*/  LEA.HI R213, R3, R214, RZ, 0x5 ;  /* 0x000000d603d57211 */ /* 0x000fe200078f28ff */
[----:B------:R-:W-:Y:S01]  /*0ac0*/  IMAD.IADD R211, R214, 0x1, -R211 ;  /* 0x00000001d6d37824 */ /* 0x000fe200078e0ad3 */
[----:B------:R-:W-:-:S02]  /*0ad0*/  LEA.HI R2, R0, R9, RZ, 0x1 ;  /* 0x0000000900027211 */ /* 0x000fc400078f08ff */
[----:B------:R-:W-:Y:S02]  /*0ae0*/  LOP3.LUT R7, R0, 0x3fffff0, RZ, 0xc0, !PT ;  /* 0x03fffff000077812 */ /* 0x000fe400078ec0ff */
[----:B------:R-:W-:Y:S02]  /*0af0*/  SHF.R.S32.HI R4, RZ, 0x1f, R211 ;  /* 0x0000001fff047819 */ /* 0x000fe400000114d3 */
[----:B------:R-:W-:Y:S01]  /*0b00*/  LOP3.LUT R2, R2, 0x1ffffffe, RZ, 0xc0, !PT ;  /* 0x1ffffffe02027812 */ /* 0x000fe200078ec0ff */
[----:B------:R-:W-:Y:S01]  /*0b10*/  IMAD.IADD R0, R214, 0x1, -R7 ;  /* 0x00000001d6007824 */ /* 0x000fe200078e0a07 */
[----:B------:R-:W-:Y:S01]  /*0b20*/  SHF.R.S32.HI R213, RZ, 0x5, R213 ;  /* 0x00000005ffd57819 */ /* 0x000fe200000114d5 */
[----:B------:R-:W-:Y:S01]  /*0b30*/  UMOV UR61, 0x400 ;  /* 0x00000400003d7882 */ /* 0x000fe20000000000 */
[----:B------:R-:W-:Y:S02]  /*0b40*/  LEA.HI R6, R4, R211, RZ, 0x2 ;  /* 0x000000d304067211 */ /* 0x000fe400078f10ff */
[----:B------:R-:W-:Y:S01]  /*0b50*/  IADD3 R2, R9, -R2, RZ ;  /* 0x8000000209027210 */ /* 0x000fe20007ffe0ff */
[----:B------:R-:W-:Y:S01]  /*0b60*/  IMAD R7, R213, 0x10, R0 ;  /* 0x00000010d5077824 */ /* 0x000fe200078e0200 */
[----:B------:R-:W-:Y:S01]  /*0b70*/  SHF.R.S32.HI R212, RZ, 0x7, R5 ;  /* 0x00000007ffd47819 */ /* 0x000fe20000011405 */
[----:B---3--:R-:W-:Y:S01]  /*0b80*/  ULEA UR61, UR4, UR61, 0x18 ;  /* 0x0000003d043d7291 */ /* 0x008fe2000f8ec03f */
[----:B------:R-:W-:Y:S01]  /*0b90*/  SHF.R.S32.HI R8, RZ, 0x2, R6 ;  /* 0x00000002ff087819 */ /* 0x000fe20000011406 */
[----:B------:R-:W-:Y:S01]  /*0ba0*/  IMAD R2, R7, 0x8, R2 ;  /* 0x0000000807027824 */ /* 0x000fe200078e0202 */
[----:B------:R-:W-:-:S02]  /*0bb0*/  SHF.R.S32.HI R11, RZ, 0x1f, R6 ;  /* 0x0000001fff0b7819 */ /* 0x000fc40000011406 */
[----:B------:R-:W-:Y:S02]  /*0bc0*/  LEA.HI R5, R5, R212, RZ, 0x1 ;  /* 0x000000d405057211 */ /* 0x000fe400078f08ff */
[----:B------:R-:W-:Y:S01]  /*0bd0*/  LEA.HI R11, R11, R8, RZ, 0x3 ;  /* 0x000000080b0b7211 */ /* 0x000fe200078f18ff */
[----:B------:R-:W-:Y:S01]  /*0be0*/  UMOV UR4, UR61 ;  /* 0x0000003d00047c82 */ /* 0x000fe20008000000 */
[----:B----4-:R-:W-:Y:S01]  /*0bf0*/  UMOV UR5, UR6 ;  /* 0x0000000600057c82 */ /* 0x010fe20008000000 */
[----:B------:R-:W-:Y:S01]  /*0c00*/  LOP3.LUT R7, R5, 0x3fffffe, RZ, 0xc0, !PT ;  /* 0x03fffffe05077812 */ /* 0x000fe200078ec0ff */
[----:B------:R-:W-:Y:S01]  /*0c10*/  IMAD.U32 R18, RZ, RZ, UR4 ;  /* 0x00000004ff127e24 */ /* 0x000fe2000f8e00ff */
[----:B------:R-:W-:Y:S01]  /*0c20*/  SHF.L.U32 R5, R2, 0x3, RZ ;  /* 0x0000000302057819 */ /* 0x000fe200000006ff */
[----:B------:R-:W-:Y:S01]  /*0c30*/  IMAD.U32 R19, RZ, RZ, UR5 ;  /* 0x00000005ff137e24 */ /* 0x000fe2000f8e00ff */
[----:B------:R-:W-:Y:S02]  /*0c40*/  LOP3.LUT R11, R11, 0xfffffff8, RZ, 0xc0, !PT ;  /* 0xfffffff80b0b7812 */ /* 0x000fe400078ec0ff */
[----:B------:R-:W-:-:S02]  /*0c50*/  LEA.HI R4, R4, R211, RZ, 0x5 ;  /* 0x000000d304047211 */ /* 0x000fc400078f28ff */
[----:B------:R-:W-:Y:S01]  /*0c60*/  LEA.HI R3, R3, R214, RZ, 0x3 ;  /* 0x000000d603037211 */ /* 0x000fe200078f18ff */
[----:B------:R-:W-:Y:S01]  /*0c70*/  IMAD.WIDE R18, R5, 0x2, R18 ;  /* 0x0000000205127825 */ /* 0x000fe200078e0212 */
[----:B------:R-:W-:Y:S02]  /*0c80*/  IADD3 R11, R8, -R11, RZ ;  /* 0x8000000b080b7210 */ /* 0x000fe40007ffe0ff */
[----:B------:R-:W-:Y:S02]  /*0c90*/  SHF.R.S32.HI R4, RZ, 0x5, R4 ;  /* 0x00000005ff047819 */ /* 0x000fe40000011404 */
[----:B------:R-:W-:Y:S01]  /*0ca0*/  LOP3.LUT R5, R3, 0x1ffffff8, RZ, 0xc0, !PT ;  /* 0x1ffffff803057812 */ /* 0x000fe200078ec0ff */
[----:B------:R-:W-:Y:S01]  /*0cb0*/  IMAD.IADD R7, R212, 0x1, -R7 ;  /* 0x00000001d4077824 */ /* 0x000fe200078e0a07 */
[----:B------:R-:W-:Y:S01]  /*0cc0*/  LOP3.LUT R204, R6, 0x7ffffffc, RZ, 0xc0, !PT ;  /* 0x7ffffffc06cc7812 */ /* 0x000fe200078ec0ff */
[----:B------:R-:W-:Y:S02]  /*0cd0*/  IMAD R4, R4, 0x10, R11 ;  /* 0x0000001004047824 */ /* 0x000fe400078e020b */
[----:B------:R-:W-:Y:S01]  /*0ce0*/  IMAD.IADD R5, R214, 0x1, -R5 ;  /* 0x00000001d6057824 */ /* 0x000fe200078e0a05 */
[----:B------:R-:W-:Y:S01]  /*0cf0*/  UMOV UR5, URZ ;  /* 0x0000003f00057c82 */ /* 0x000fe20008000000 */
[----:B------:R-:W-:Y:S01]  /*0d00*/  IMAD.MOV.U32 R209, RZ, RZ, RZ ;  /* 0x000000ffffd17224 */ /* 0x000fe200078e00ff */
[----:B------:R-:W-:Y:S01]  /*0d10*/  LEA R205, R7, R4, 0x6 ;  /* 0x0000000407cd7211 */ /* 0x000fe200078e30ff */
[----:B------:R-:W-:Y:S01]  /*0d20*/  IMAD.IADD R204, R211, 0x1, -R204 ;  /* 0x00000001d3cc7824 */ /* 0x000fe200078e0acc */
[----:B------:R-:W-:Y:S01]  /*0d30*/  SHF.R.S32.HI R206, RZ, 0x3, R3 ;  /* 0x00000003ffce7819 */ /* 0x000fe20000011403 */
[----:B------:R-:W-:Y:S01]  /*0d40*/  IMAD.U32 R16, RZ, RZ, UR5 ;  /* 0x00000005ff107e24 */ /* 0x000fe2000f8e00ff */
[----:B------:R-:W-:Y:S01]  /*0d50*/  SHF.L.U32 R22, R5, 0x3, RZ ;  /* 0x0000000305167819 */ /* 0x000fe200000006ff */
[----:B------:R-:W-:Y:S01]  /*0d60*/  UMOV UR4, UR7 ;  /* 0x0000000700047c82 */ /* 0x000fe20008000000 */
[----:B------:R-:W-:Y:S01]  /*0d70*/  UMOV UR46, URZ ;  /* 0x0000003f002e7c82 */ /* 0x000fe20008000000 */
[----:B--2---:R-:W-:-:S07]  /*0d80*/  LOP3.LUT R17, R10, 0x1, RZ, 0xfc, !PT ;  /* 0x000000010a117812 */ /* 0x004fce00078efcff */
.L_x_1902:
        /* <DEDUP_REMOVED lines=11> */
[----:B---34-:R-:W-:Y:S05]  /*0e40*/  @!P0 BRA `(.L_x_1856) ;  /* 0x0000000000248947 */ /* 0x018fea0003800000 */
[----:B------:R-:W-:Y:S01]  /*0e50*/  ULDC UR6, c[0x0][0xddc] ;  /* 0x0003770000067ab9 */ /* 0x000fe20000000800 */
[----:B------:R-:W-:Y:S01]  /*0e60*/  UMOV UR9, UR7 ;  /* 0x0000000700097c82 */ /* 0x000fe20008000000 */
[----:B------:R-:W-:-:S11]  /*0e70*/  UISETP.NE.AND UP0, UPT, UR6, 0x1, UPT ;  /* 0x000000010600788c */ /* 0x000fd6000bf05270 */
[----:B------:R-:W-:Y:S02]  /*0e80*/  @UP0 ULDC.64 UR10, c[0x0][0xde0] ;  /* 0x00037800000a0ab9 */ /* 0x000fe40000000a00 */
[----:B------:R-:W-:-:S04]  /*0e90*/  UIMAD.WIDE.U32 UR4, UR7, UR10, URZ ;  /* 0x0000000a070472a5 */ /* 0x000fc8000f8e003f */
[----:B------:R-:W-:-:S04]  /*0ea0*/  @UP0 USHF.R.U32.HI UR9, URZ, UR11, UR5 ;  /* 0x0000000b3f090299 */ /* 0x000fc80008011605 */
[----:B------:R-:W-:Y:S02]  /*0eb0*/  UIMAD UR4, UR9, UR6, URZ ;  /* 0x00000006090472a4 */ /* 0x000fe4000f8e023f */
[----:B------:R-:W-:Y:S01]  /*0ec0*/  MOV R208, UR9 ;  /* 0x0000000900d07c02 */ /* 0x000fe20008000f00 */
[----:B------:R-:W-:Y:S09]  /*0ed0*/  BRA `(.L_x_1857) ;  /* 0x0000000000207947 */ /* 0x000ff20003800000 */
.L_x_1856:
        /* <DEDUP_REMOVED lines=8> */
.L_x_1857:
[----:B------:R-:W-:Y:S01]  /*0f60*/  R2UR UR5, R208 ;  /* 0x00000000d00572ca */ /* 0x000fe200000e0000 */
[----:B------:R-:W1:Y:S01]  /*0f70*/  LDC R82, c[0x0][0x2e0] ;  /* 0x0000b800ff527b82 */ /* 0x000e620000000800 */
[----:B------:R-:W-:Y:S01]  /*0f80*/  ULDC UR6, c[0x0][0xdac] ;  /* 0x00036b0000067ab9 */ /* 0x000fe20000000800 */
[----:B------:R-:W-:Y:S01]  /*0f90*/  ULDC.64 UR10, c[0x0][0x3f8] ;  /* 0x0000fe00000a7ab9 */ /* 0x000fe20000000a00 */
[----:B------:R-:W-:Y:S01]  /*0fa0*/  MOV R4, RZ ;  /* 0x000000ff00047202 */ /* 0x000fe20000000f00 */
[----:B------:R-:W-:Y:S01]  /*0fb0*/  UISETP.NE.U32.AND UP0, UPT, UR10, URZ, UPT ;  /* 0x0000003f0a00728c */ /* 0x000fe2000bf05070 */
[----:B------:R-:W-:Y:S01]  /*0fc0*/  IMAD.MOV.U32 R2, RZ, RZ, RZ ;  /* 0x000000ffff027224 */ /* 0x000fe200078e00ff */
[----:B------:R-:W-:Y:S01]  /*0fd0*/  ULDC UR43, c[0x0][0xdb8] ;  /* 0x00036e00002b7ab9 */ /* 0x000fe20000000800 */
[----:B------:R-:W-:Y:S01]  /*0fe0*/  UIADD3 UR4, UR7, -UR4, URZ ;  /* 0x8000000407047290 */ /* 0x000fe2000fffe03f */
[----:B------:R-:W2:Y:S01]  /*0ff0*/  LDC R5, c[0x0][0x288] ;  /* 0x0000a200ff057b82 */ /* 0x000ea20000000800 */
[----:B------:R-:W-:Y:S01]  /*1000*/  UISETP.NE.AND.EX UP0, UPT, UR11, URZ, UPT, UP0 ;  /* 0x0000003f0b00728c */ /* 0x000fe2000bf05300 */
[----:B------:R-:W-:Y:S01]  /*1010*/  PLOP3.LUT P0, PT, PT, PT, PT, 0x80, 0x0 ;  /* 0x000000000000781c */ /* 0x000fe20003f0f070 */
[----:B------:R-:W-:Y:S01]  /*1020*/  IMAD.MOV.U32 R0, RZ, RZ, RZ ;  /* 0x000000ffff007224 */ /* 0x000fe200078e00ff */
[----:B------:R-:W-:Y:S01]  /*1030*/  ULOP3.LUT UR5, URZ, UR5, URZ, 0x33, !UPT ;  /* 0x000000053f057292 */ /* 0x000fe2000f8e333f */
[----:B------:R-:W-:-:S02]  /*1040*/  CS2R R118, SRZ ;  /* 0x0000000000767805 */ /* 0x000fc4000001ff00 */
[----:B------:R-:W-:Y:S02]  /*1050*/  CS2R R116, SRZ ;  /* 0x0000000000747805 */ /* 0x000fe4000001ff00 */
[----:B------:R-:W-:Y:S01]  /*1060*/  CS2R R114, SRZ ;  /* 0x0000000000727805 */ /* 0x000fe2000001ff00 */
[----:B------:R-:W-:Y:S01]  /*1070*/  UIADD3 UR5, UR5, UR6, URZ ;  /* 0x0000000605057290 */ /* 0x000fe2000fffe03f */
[----:B------:R-:W-:Y:S02]  /*1080*/  CS2R R112, SRZ ;  /* 0x0000000000707805 */ /* 0x000fe4000001ff00 */
[----:B------:R-:W-:Y:S01]  /*1090*/  CS2R R110, SRZ ;  /* 0x00000000006e7805 */ /* 0x000fe2000001ff00 */
[----:B------:R-:W-:Y:S01]  /*10a0*/  ULDC UR6, c[0x0][0x404] ;  /* 0x0001010000067ab9 */ /* 0x000fe20000000800 */
[----:B------:R-:W-:Y:S01]  /*10b0*/  USHF.L.U32 UR42, UR5, 0x7, URZ ;  /* 0x00000007052a7899 */ /* 0x000fe2000800063f */
[----:B------:R-:W-:Y:S01]  /*10c0*/  CS2R R108, SRZ ;  /* 0x00000000006c7805 */ /* 0x000fe2000001ff00 */
[----:B------:R-:W-:Y:S01]  /*10d0*/  USEL UR5, UR6, 0x1, UP0 ;  /* 0x0000000106057887 */ /* 0x000fe20008000000 */
[----:B------:R-:W-:Y:S01]  /*10e0*/  CS2R R106, SRZ ;  /* 0x00000000006a7805 */ /* 0x000fe2000001ff00 */
[----:B------:R-:W-:Y:S01]  /*10f0*/  UISETP.NE.AND UP0, UPT, UR43, 0x1, UPT ;  /* 0x000000012b00788c */ /* 0x000fe2000bf05270 */
[----:B------:R-:W-:Y:S01]  /*1100*/  CS2R R104, SRZ ;  /* 0x0000000000687805 */ /* 0x000fe2000001ff00 */
[----:B------:R-:W-:Y:S01]  /*1110*/  IMAD.U32 R210, RZ, RZ, UR42 ;  /* 0x0000002affd27e24 */ /* 0x000fe2000f8e00ff */
[----:B------:R-:W-:Y:S01]  /*1120*/  CS2R R102, SRZ ;  /* 0x0000000000667805 */ /* 0x000fe2000001ff00 */
[----:B-1----:R-:W-:Y:S01]  /*1130*/  IMAD R82, R82, UR5, RZ ;  /* 0x0000000552527c24 */ /* 0x002fe2000f8e02ff */
[----:B------:R-:W-:Y:S01]  /*1140*/  ULDC UR5, c[0x0][0xdc4] ;  /* 0x0003710000057ab9 */ /* 0x000fe20000000800 */
[----:B------:R-:W-:Y:S01]  /*1150*/  CS2R R100, SRZ ;  /* 0x0000000000647805 */ /* 0x000fe2000001ff00 */
[----:B------:R-:W-:Y:S01]  /*1160*/  UIMAD UR8, UR8, UR5, UR4 ;  /* 0x00000005080872a4 */ /* 0x000fe2000f8e0204 */
[----:B--2---:R-:W-:-:S02]  /*1170*/  IADD3 R5, R210, 0xef, -R5 ;  /* 0x000000efd2057810 */ /* 0x004fc40007ffe805 */
[----:B------:R-:W-:Y:S02]  /*1180*/  CS2R R98, SRZ ;  /* 0x0000000000627805 */ /* 0x000fe4000001ff00 */
[C---:B------:R-:W-:Y:S01]  /*1190*/  IADD3 R3, R82.reuse, 0x6f, RZ ;  /* 0x0000006f52037810 */ /* 0x040fe20007ffe0ff */
[----:B------:R-:W-:Y:S01]  /*11a0*/  @UP0 ULDC UR4, c[0x0][0xdbc] ;  /* 0x00036f0000040ab9 */ /* 0x000fe20000000800 */
[----:B------:R-:W-:Y:S01]  /*11b0*/  @UP0 ULDC UR6, c[0x0][0xdc0] ;  /* 0x0003700000060ab9 */ /* 0x000fe20000000800 */
[----:B------:R-:W-:Y:S01]  /*11c0*/  IMAD.IADD R5, R82, 0x1, R5 ;  /* 0x0000000152057824 */ /* 0x000fe200078e0205 */
[----:B------:R-:W-:Y:S01]  /*11d0*/  UIMAD.WIDE.U32 UR4, UR8, UR4, URZ ;  /* 0x00000004080472a5 */ /* 0x000fe2000f8e003f */
[----:B------:R-:W-:Y:S01]  /*11e0*/  IMAD.HI R2, R3, -0x6db6db6d, R2 ;  /* 0x9249249303027827 */ /* 0x000fe200078e0202 */
[----:B------:R-:W-:Y:S01]  /*11f0*/  UMOV UR44, UR8 ;  /* 0x00000008002c7c82 */ /* 0x000fe20008000000 */
[----:B------:R-:W-:Y:S01]  /*1200*/  CS2R R96, SRZ ;  /* 0x0000000000607805 */ /* 0x000fe2000001ff00 */
[----:B------:R-:W-:Y:S01]  /*1210*/  @UP0 USHF.R.U32.HI UR44, URZ, UR6, UR5 ;  /* 0x000000063f2c0299 */ /* 0x000fe20008011605 */
[----:B------:R-:W-:Y:S01]  /*1220*/  IMAD.HI R4, R5, -0x6db6db6d, R4 ;  /* 0x9249249305047827 */ /* 0x000fe200078e0204 */
[----:B------:R-:W-:-:S02]  /*1230*/  SHF.R.U32.HI R3, RZ, 0x1f, R2 ;  /* 0x0000001fff037819 */ /* 0x000fc40000011602 */
[----:B------:R-:W-:Y:S01]  /*1240*/  CS2R R94, SRZ ;  /* 0x00000000005e7805 */ /* 0x000fe2000001ff00 */
[----:B------:R-:W-:Y:S01]  /*1250*/  UIADD3 UR4, -UR44, URZ, URZ ;  /* 0x0000003f2c047290 */ /* 0x000fe2000fffe13f */
[----:B------:R-:W-:Y:S02]  /*1260*/  CS2R R92, SRZ ;  /* 0x00000000005c7805 */ /* 0x000fe4000001ff00 */
[----:B------:R-:W-:Y:S02]  /*1270*/  SHF.R.U32.HI R5, RZ, 0x1f, R4 ;  /* 0x0000001fff057819 */ /* 0x000fe40000011604 */
[----:B------:R-:W-:Y:S02]  /*1280*/  CS2R R90, SRZ ;  /* 0x00000000005a7805 */ /* 0x000fe4000001ff00 */
[----:B------:R-:W-:Y:S01]  /*1290*/  LEA.HI.SX32 R3, R2, R3, 0x1a ;  /* 0x0000000302037211 */ /* 0x000fe200078fd2ff */
[----:B------:R-:W-:Y:S01]  /*12a0*/  UIMAD UR43, UR43, UR4, UR8 ;  /* 0x000000042b2b72a4 */ /* 0x000fe2000f8e0208 */
[----:B------:R-:W-:-:S02]  /*12b0*/  LEA.HI.SX32 R4, R4, R5, 0x1a ;  /* 0x0000000504047211 */ /* 0x000fc400078fd2ff */
[----:B------:R-:W-:Y:S02]  /*12c0*/  CS2R R88, SRZ ;  /* 0x0000000000587805 */ /* 0x000fe4000001ff00 */
[----:B------:R-:W-:Y:S02]  /*12d0*/  CS2R R86, SRZ ;  /* 0x0000000000567805 */ /* 0x000fe4000001ff00 */
[----:B------:R-:W-:Y:S02]  /*12e0*/  CS2R R84, SRZ ;  /* 0x0000000000547805 */ /* 0x000fe4000001ff00 */
[----:B------:R-:W-:Y:S02]  /*12f0*/  VIMNMX R83, R3, R4, PT ;  /* 0x0000000403537248 */ /* 0x000fe40003fe0100 */
[----:B------:R-:W-:Y:S02]  /*1300*/  CS2R R2, SRZ ;  /* 0x0000000000027805 */ /* 0x000fe4000001ff00 */
[----:B------:R-:W-:-:S02]  /*1310*/  CS2R R38, SRZ ;  /* 0x0000000000267805 */ /* 0x000fc4000001ff00 */
[----:B------:R-:W-:Y:S02]  /*1320*/  CS2R R80, SRZ ;  /* 0x0000000000507805 */ /* 0x000fe4000001ff00 */
[----:B------:R-:W-:Y:S02]  /*1330*/  ISETP.GE.AND P1, PT, R83, 0x1, PT ;  /* 0x000000015300780c */ /* 0x000fe40003f26270 */
        /* <DEDUP_REMOVED lines=21> */
[----:B------:R-:W-:Y:S02]  /*1490*/  CS2R R30, SRZ ;  /* 0x00000000001e7805 */ /* 0x000fe4000001ff00 */
[----:B------:R-:W-:-:S02]  /*14a0*/  CS2R R36, SRZ ;  /* 0x0000000000247805 */ /* 0x000fc4000001ff00 */
[----:B------:R-:W-:Y:S02]  /*14b0*/  MOV R126, RZ ;  /* 0x000000ff007e7202 */ /* 0x000fe40000000f00 */
[----:B------:R-:W-:Y:S02]  /*14c0*/  CS2R R32, SRZ ;  /* 0x0000000000207805 */ /* 0x000fe4000001ff00 */
[----:B------:R-:W-:Y:S01]  /*14d0*/  CS2R R120, SRZ ;  /* 0x0000000000787805 */ /* 0x000fe2000001ff00 */
[----:B------:R-:W-:Y:S01]  /*14e0*/  IMAD.MOV.U32 R27, RZ, RZ, RZ ;  /* 0x000000ffff1b7224 */ /* 0x000fe200078e00ff */
[----:B------:R-:W-:Y:S01]  /*14f0*/  CS2R R6, SRZ ;  /* 0x0000000000067805 */ /* 0x000fe2000001ff00 */
[----:B------:R-:W-:Y:S01]  /*1500*/  IMAD.MOV.U32 R29, RZ, RZ, RZ ;  /* 0x000000ffff1d7224 */ /* 0x000fe200078e00ff */
[----:B------:R-:W-:Y:S01]  /*1510*/  MOV R122, RZ ;  /* 0x000000ff007a7202 */ /* 0x000fe20000000f00 */
        /* <DEDUP_REMOVED lines=29> */
.L_x_1859:
[----:B------:R-:W-:Y:S02]  /*16f0*/  LEA.HI R0, R209, R209, RZ, 0x1 ;  /* 0x000000d1d1007211 */ /* 0x000fe400078f08ff */
[----:B------:R-:W-:Y:S02]  /*1700*/  ISETP.NE.AND P0, PT, R17, 0x3, PT ;  /* 0x000000031100780c */ /* 0x000fe40003f05270 */
[----:B------:R-:W-:-:S05]  /*1710*/  LOP3.LUT R0, R0, 0xfffffffe, RZ, 0xc0, !PT ;  /* 0xfffffffe00007812 */ /* 0x000fca00078ec0ff */
[----:B------:R-:W-:-:S05]  /*1720*/  IMAD.IADD R0, R209, 0x1, -R0 ;  /* 0x00000001d1007824 */ /* 0x000fca00078e0a00 */
[----:B------:R-:W-:-:S04]  /*1730*/  SHF.L.U32 R0, R0, 0x1f, RZ ;  /* 0x0000001f00007819 */ /* 0x000fc800000006ff */
[----:B------:R-:W1:Y:S02]  /*1740*/  SYNCS.PHASECHK.TRANS64.TRYWAIT P1, [UR61+0x36800], R0 ;  /* 0x03680000ff0075a7 */ /* 0x000e64000802017d */
[----:B-1----:R-:W-:Y:S05]  /*1750*/  @!P1 BRA `(.L_x_1860) ;  /* 0x0000013800bc9947 */ /* 0x002fea0003800000 */
.L_x_1961:
[----:B------:R-:W-:Y:S05]  /*1760*/  @!P0 BRA `(.L_x_1861) ;  /* 0x0000000000048947 */ /* 0x000fea0003800000 */
[----:B------:R-:W-:Y:S01]  /*1770*/  BPT.TRAP 0x1 ;  /* 0x000000040000795c */ /* 0x000fe20000300000 */
.L_x_1861:
[----:B------:R-:W-:Y:S01]  /*1780*/  R2UR UR4, R16 ;  /* 0x00000000100472ca */ /* 0x000fe200000e0000 */
[----:B-1----:R-:W-:-:S05]  /*1790*/  IMAD.U32 R0, RZ, RZ, UR46 ;  /* 0x0000002eff007e24 */ /* 0x002fca000f8e00ff */
[----:B------:R-:W-:-:S07]  /*17a0*/  LEA R0, R0, UR61, 0x3 ;  /* 0x0000003d00007c11 */ /* 0x000fce000f8e18ff */
[----:B------:R-:W-:-:S04]  /*17b0*/  MOV R3, UR4 ;  /* 0x0000000400037c02 */ /* 0x000fc80008000f00 */
[----:B------:R-:W-:-:S04]  /*17c0*/  SHF.L.U32 R3, R3, 0x1f, RZ ;  /* 0x0000001f03037819 */ /* 0x000fc800000006ff */
[----:B------:R1:W2:Y:S01]  /*17d0*/  SYNCS.PHASECHK.TRANS64.TRYWAIT P2, [R0+URZ+0x36830], R3 ;  /* 0x03683003000075a7 */ /* 0x0002a2000804017f */
[----:B------:R-:W-:Y:S05]  /*17e0*/  @!P0 BRA `(.L_x_1862) ;  /* 0x0000000000048947 */ /* 0x000fea0003800000 */
[----:B------:R-:W-:Y:S01]  /*17f0*/  BPT.TRAP 0x1 ;  /* 0x000000040000795c */ /* 0x000fe20000300000 */
.L_x_1862:
[----:B------:R-:W3:Y:S01]  /*1800*/  S2R R2, SR_TID.X ;  /* 0x0000000000027919 */ /* 0x000ee20000002100 */
[----:B------:R-:W-:Y:S01]  /*1810*/  IMAD.MOV.U32 R119, RZ, RZ, RZ ;  /* 0x000000ffff777224 */ /* 0x000fe200078e00ff */
[----:B---3--:R-:W-:Y:S01]  /*1820*/  LOP3.LUT P1, RZ, R2, 0x7f, RZ, 0xc0, !PT ;  /* 0x0000007f02ff7812 */ /* 0x008fe2000782c0ff */
[----:B--2---:R-:W-:-:S12]  /*1830*/  @P2 BRA `(.L_x_1863) ;  /* 0x0000000000082947 */ /* 0x004fd80003800000 */
[----:B------:R-:W2:Y:S02]  /*1840*/  SYNCS.PHASECHK.TRANS64.TRYWAIT P2, [R0+URZ+0x36830], R3 ;  /* 0x03683003000075a7 */ /* 0x000ea4000804017f */
[----:B--2---:R-:W-:Y:S05]  /*1850*/  @!P2 BRA `(.L_x_1864) ;  /* 0x000001380094a947 */ /* 0x004fea0003800000 */
.L_x_1863:
[----:B------:R-:W-:Y:S05]  /*1860*/  WARPSYNC.ALL ;  /* 0x0000000000007948 */ /* 0x000fea0003800000 */
[----:B------:R-:W-:Y:S01]  /*1870*/  UIADD3 UR4, UR61, 0x21400, URZ ;  /* 0x000214003d047890 */ /* 0x000fe2000fffe03f */
[----:B------:R-:W-:Y:S01]  /*1880*/  WARPGROUP.ARRIVE ;  /* 0x00000000000079c5 */ /* 0x000fe20000000000 */
[----:B------:R-:W-:Y:S01]  /*1890*/  UMOV UR5, 0x40000040 ;  /* 0x4000004000057882 */ /* 0x000fe20000000000 */
[----:B------:R-:W-:Y:S01]  /*18a0*/  UMOV UR7, 0x40000040 ;  /* 0x4000004000077882 */ /* 0x000fe20000000000 */
[----:B------:R-:W-:Y:S01]  /*18b0*/  USHF.R.U32.HI UR4, URZ, 0x4, UR4 ;  /* 0x000000043f047899 */ /* 0x000fe20008011604 */
[----:B------:R-:W-:Y:S01]  /*18c0*/  MOV R4, UR46 ;  /* 0x0000002e00047c02 */ /* 0x000fe20008000f00 */
[----:B------:R-:W-:Y:S01]  /*18d0*/  UMOV UR9, UR5 ;  /* 0x0000000500097c82 */ /* 0x000fe20008000000 */
[----:B------:R-:W-:Y:S01]  /*18e0*/  UMOV UR11, 0x40000040 ;  /* 0x40000040000b7882 */ /* 0x000fe20000000000 */
[----:B------:R-:W-:Y:S01]  /*18f0*/  ULOP3.LUT UR4, UR4, 0x3fff, URZ, 0xc0, !UPT ;  /* 0x00003fff04047892 */ /* 0x000fe2000f8ec03f */
[----:B------:R-:W-:Y:S01]  /*1900*/  MOV R5, UR44 ;  /* 0x0000002c00057c02 */ /* 0x000fe20008000f00 */
[----:B------:R-:W-:Y:S01]  /*1910*/  UMOV UR13, UR5 ;  /* 0x00000005000d7c82 */ /* 0x000fe20008000000 */
[----:B------:R-:W-:Y:S01]  /*1920*/  UMOV UR15, 0x40000040 ;  /* 0x40000040000f7882 */ /* 0x000fe20000000000 */
[----:B------:R-:W-:Y:S01]  /*1930*/  ULOP3.LUT UR40, UR4, 0x10000, URZ, 0xfc, !UPT ;  /* 0x0001000004287892 */ /* 0x000fe2000f8efc3f */
[----:B------:R-:W-:Y:S01]  /*1940*/  MOV R6, UR43 ;  /* 0x0000002b00067c02 */ /* 0x000fe20008000f00 */
[----:B------:R-:W-:Y:S01]  /*1950*/  ULOP3.LUT UR4, UR36, 0x10000, URZ, 0xfc, !UPT ;  /* 0x0001000024047892 */ /* 0x000fe2000f8efc3f */
[----:B------:R-:W-:Y:S01]  /*1960*/  MOV R7, UR42 ;  /* 0x0000002a00077c02 */ /* 0x000fe20008000f00 */
[----:B------:R-:W-:Y:S01]  /*1970*/  UIMAD UR6, UR46, 0xa80, UR40 ;  /* 0x00000a802e0678a4 */ /* 0x000fe2000f8e0228 */
[----:B-12---:R-:W-:Y:S01]  /*1980*/  @!P1 VIADD R0, R0, 0x36840 ;  /* 0x0003684000009836 */ /* 0x006fe20000000000 */
[----:B------:R-:W-:Y:S01]  /*1990*/  UMOV UR17, UR5 ;  /* 0x0000000500117c82 */ /* 0x000fe20008000000 */
[----:B------:R-:W-:Y:S01]  /*19a0*/  UMOV UR19, 0x40000040 ;  /* 0x4000004000137882 */ /* 0x000fe20000000000 */
[----:B------:R-:W-:Y:S01]  /*19b0*/  UIADD3 UR10, UR6, 0x80, URZ ;  /* 0x00000080060a7890 */ /* 0x000fe2000fffe03f */
[----:B------:R-:W-:Y:S01]  /*19c0*/  MOV R8, UR40 ;  /* 0x0000002800087c02 */ /* 0x000fe20008000f00 */
[----:B------:R-:W-:Y:S01]  /*19d0*/  UMOV UR8, UR4 ;  /* 0x0000000400087c82 */ /* 0x000fe20008000000 */
[----:B------:R-:W-:Y:S01]  /*19e0*/  UIADD3 UR14, UR6, 0x100, URZ ;  /* 0x00000100060e7890 */ /* 0x000fe2000fffe03f */
[----:B------:R-:W-:Y:S01]  /*19f0*/  @!P1 PRMT R0, RZ, 0x654, R0 ;  /* 0x00000654ff009816 */ /* 0x000fe20000000000 */
[----:B------:R-:W-:Y:S01]  /*1a00*/  HGMMA.64x16x16.F32.BF16 R72, gdesc[UR4], RZ, !UPT, gsb0 ;  /* 0x00200000044879f0 */ /* 0x000fe2000c0018ff */
[----:B------:R-:W-:Y:S01]  /*1a10*/  UMOV UR12, UR4 ;  /* 0x00000004000c7c82 */ /* 0x000fe20008000000 */
[----:B------:R-:W-:Y:S01]  /*1a20*/  UIADD3 UR18, UR6, 0x180, URZ ;  /* 0x0000018006127890 */ /* 0x000fe2000fffe03f */
[-C--:B------:R-:W-:Y:S01]  /*1a30*/  MOV R118, R119.reuse ;  /* 0x0000007700767202 */ /* 0x080fe20000000f00 */
[----:B------:R-:W-:Y:S01]  /*1a40*/  UMOV UR16, UR4 ;  /* 0x0000000400107c82 */ /* 0x000fe20008000000 */
[----:B------:R-:W-:Y:S01]  /*1a50*/  UIADD3 UR22, UR6, 0x200, URZ ;  /* 0x0000020006167890 */ /* 0x000fe2000fffe03f */
[--C-:B------:R-:W-:Y:S01]  /*1a60*/  IMAD.MOV.U32 R117, RZ, RZ, R119.reuse ;  /* 0x000000ffff757224 */ /* 0x100fe200078e0077 */
[----:B------:R-:W-:Y:S01]  /*1a70*/  UMOV UR20, UR4 ;  /* 0x0000000400147c82 */ /* 0x000fe20008000000 */
[----:B------:R-:W-:Y:S01]  /*1a80*/  UMOV UR21, UR5 ;  /* 0x0000000500157c82 */ /* 0x000fe20008000000 */
[----:B------:R-:W-:Y:S01]  /*1a90*/  UMOV UR23, 0x40000040 ;  /* 0x4000004000177882 */ /* 0x000fe20000000000 */
[----:B------:R-:W-:Y:S01]  /*1aa0*/  UIADD3 UR26, UR6, 0x280, URZ ;  /* 0x00000280061a7890 */ /* 0x000fe2000fffe03f */
[--C-:B------:R-:W-:Y:S01]  /*1ab0*/  IMAD.MOV.U32 R116, RZ, RZ, R119.reuse ;  /* 0x000000ffff747224 */ /* 0x100fe200078e0077 */
[----:B------:R-:W-:Y:S01]  /*1ac0*/  UMOV UR24, UR4 ;  /* 0x0000000400187c82 */ /* 0x000fe20008000000 */
[----:B------:R-:W-:Y:S01]  /*1ad0*/  UMOV UR25, UR5 ;  /* 0x0000000500197c82 */ /* 0x000fe20008000000 */
[----:B------:R-:W-:Y:S01]  /*1ae0*/  UMOV UR27, 0x40000040 ;  /* 0x40000040001b7882 */ /* 0x000fe20000000000 */
[----:B------:R-:W-:Y:S01]  /*1af0*/  UIADD3 UR7, UR4, 0x2, URZ ;  /* 0x0000000204077890 */ /* 0x000fe2000fffe03f */
[-C--:B------:R-:W-:Y:S01]  /*1b00*/  MOV R115, R119.reuse ;  /* 0x0000007700737202 */ /* 0x080fe20000000f00 */
        /* <DEDUP_REMOVED lines=19> */
[----:B------:R-:W-:Y:S01]  /*1c40*/  UMOV UR43, 0x40000040 ;  /* 0x40000040002b7882 */ /* 0x000fe20000000000 */
        /* <DEDUP_REMOVED lines=10> */
[--C-:B------:R-:W-:Y:S01]  /*1cf0*/  IMAD.MOV.U32 R86, RZ, RZ, R119.reuse ;  /* 0x000000ffff567224 */ /* 0x100fe200078e0077 */
[----:B------:R-:W-:Y:S02]  /*1d00*/  WARPGROUP.DEPBAR.LE gsb0, 0x0 ;  /* 0x00008000000079c5 */ /* 0x000fe40000010000 */
[----:B------:R-:W-:Y:S01]  /*1d10*/  WARPGROUP.ARRIVE ;  /* 0x00000000000079c5 */ /* 0x000fe20000000000 */
[--C-:B------:R-:W-:Y:S02]  /*1d20*/  IMAD.MOV.U32 R84, RZ, RZ, R119.reuse ;  /* 0x000000ffff547224 */ /* 0x100fe400078e0077 */
[----:B------:R-:W-:-:S03]  /*1d30*/  IMAD.MOV.U32 R80, RZ, RZ, R119 ;  /* 0x000000ffff507224 */ /* 0x000fc600078e0077 */
        /* <DEDUP_REMOVED lines=355> */
[----:B------:R-:W-:-:S02]  /*3370*/  UIADD3 UR7, UR4, 0x802, URZ ;  /* 0x0000080204077890 */ /* 0x000fc4000fffe03f */
        /* <DEDUP_REMOVED lines=109> */
[----:B------:R-:W1:Y:S01]  /*3a50*/  LDC R3, c[0x0][0x288] ;  /* 0x0000a200ff037b82 */ /* 0x000e620000000800 */
        /* <DEDUP_REMOVED lines=11> */
[C---:B------:R-:W-:Y:S01]  /*3b10*/  IMAD R6, R83.reuse, -0x70, R82 ;  /* 0xffffff9053067824 */ /* 0x040fe200078e0252 */
[----:B------:R-:W-:Y:S02]  /*3b20*/  R2UR UR40, R8 ;  /* 0x00000000082872ca */ /* 0x000fe400000e0000 */
[----:B------:R-:W-:-:S04]  /*3b30*/  IADD3 R83, R83, -0x2, RZ ;  /* 0xfffffffe53537810 */ /* 0x000fc80007ffe0ff */
[----:B------:R-:W-:Y:S01]  /*3b40*/  R2UR UR47, R83 ;  /* 0x00000000532f72ca */ /* 0x000fe200000e0000 */
        /* <DEDUP_REMOVED lines=8> */
[----:B------:R-:W-:Y:S01]  /*3bd0*/  IMAD.U32 R4, RZ, RZ, UR56 ;  /* 0x00000038ff047e24 */ /* 0x000fe2000f8e00ff */
[----:B------:R-:W-:Y:S01]  /*3be0*/  MOV R5, UR57 ;  /* 0x0000003900057c02 */ /* 0x000fe20008000f00 */
[----:B------:R-:W-:Y:S01]  /*3bf0*/  ULDC UR7, c[0x0][0x9d8] ;  /* 0x0002760000077ab9 */ /* 0x000fe20000000800 */
        /* <DEDUP_REMOVED lines=25> */
[----:B------:R-:W2:Y:S01]  /*3d90*/  MUFU.TANH R74, R74 ;  /* 0x0000004a004a7308 */ /* 0x000ea20000002400 */
[----:B------:R-:W-:Y:S01]  /*3da0*/  UMOV UR56, UR10 ;  /* 0x0000000a00387c82 */ /* 0x000fe20008000000 */
[----:B------:R-:W-:Y:S01]  /*3db0*/  UMOV UR57, UR11 ;  /* 0x0000000b00397c82 */ /* 0x000fe20008000000 */
[----:B------:R-:W-:Y:S01]  /*3dc0*/  UMOV UR59, 0x40000040 ;  /* 0x40000040003b7882 */ /* 0x000fe20000000000 */
[----:B------:R-:W-:Y:S01]  /*3dd0*/  FMUL.FTZ R9, R77, UR7 ;  /* 0x000000074d097c20 */ /* 0x000fe20008410000 */
[----:B------:R-:W-:Y:S01]  /*3de0*/  FMUL.FTZ R2, R72, UR7 ;  /* 0x0000000748027c20 */ /* 0x000fe20008410000 */
[----:B------:R-:W-:Y:S01]  /*3df0*/  FMUL.FTZ R10, R76, UR7 ;  /* 0x000000074c0a7c20 */ /* 0x000fe20008410000 */
[----:B------:R-:W-:Y:S01]  /*3e00*/  MOV R76, R119 ;  /* 0x00000077004c7202 */ /* 0x000fe20000000f00 */
[----:B------:R-:W3:Y:S01]  /*3e10*/  MUFU.TANH R75, R75 ;  /* 0x0000004b004b7308 */ /* 0x000ee20000002400 */
[----:B------:R-:W-:-:S07]  /*3e20*/  IMAD.MOV.U32 R72, RZ, RZ, R119 ;  /* 0x000000ffff487224 */ /* 0x000fce00078e0077 */
[----:B------:R-:W4:Y:S08]  /*3e30*/  MUFU.TANH R78, R78 ;  /* 0x0000004e004e7308 */ /* 0x000f300000002400 */
[----:B------:R-:W5:Y:S08]  /*3e40*/  MUFU.TANH R79, R79 ;  /* 0x0000004f004f7308 */ /* 0x000f700000002400 */
[----:B------:R-:W-:Y:S08]  /*3e50*/  MUFU.TANH R2, R2 ;  /* 0x0000000200027308 */ /* 0x000ff00000002400 */
[----:B------:R-:W-:Y:S08]  /*3e60*/  MUFU.TANH R7, R7 ;  /* 0x0000000700077308 */ /* 0x000ff00000002400 */
[----:B------:R-:W-:Y:S01]  /*3e70*/  MUFU.TANH R10, R10 ;  /* 0x0000000a000a7308 */ /* 0x000fe20000002400 */
[----:B------:R-:W-:-:S02]  /*3e80*/  WARPGROUP.DEPBAR.LE gsb0, 0x0 ;  /* 0x00008000000079c5 */ /* 0x000fc40000010000 */
[----:B------:R-:W-:Y:S01]  /*3e90*/  WARPGROUP.ARRIVE ;  /* 0x00000000000079c5 */ /* 0x000fe20000000000 */
[----:B------:R-:W-:Y:S01]  /*3ea0*/  FMUL.FTZ R11, R64, UR7 ;  /* 0x00000007400b7c20 */ /* 0x000fe20008410000 */
[----:B------:R-:W-:Y:S02]  /*3eb0*/  VIADD R64, R205, UR42 ;  /* 0x0000002acd407c36 */ /* 0x000fe40008000000 */
[----:B------:R-:W-:Y:S01]  /*3ec0*/  FMUL.FTZ R66, R66, UR7 ;  /* 0x0000000742427c20 */ /* 0x000fe20008410000 */
        /* <DEDUP_REMOVED lines=8> */
[----:B------:R-:W5:Y:S01]  /*3f50*/  MUFU.TANH R66, R66 ;  /* 0x0000004200427308 */ /* 0x000f620000002400 */
[----:B------:R-:W-:Y:S01]  /*3f60*/  FMUL.FTZ R13, R69, UR7 ;  /* 0x00000007450d7c20 */ /* 0x000fe20008410000 */
[----:B------:R-:W-:Y:S01]  /*3f70*/  FMUL.FTZ R71, R71, UR7 ;  /* 0x0000000747477c20 */ /* 0x000fe20008410000 */
[----:B------:R-:W-:Y:S01]  /*3f80*/  FMUL.FTZ R14, R68, UR7 ;  /* 0x00000007440e7c20 */ /* 0x000fe20008410000 */
[----:B------:R-:W-:-:S04]  /*3f90*/  IMAD.MOV.U32 R68, RZ, RZ, R119 ;  /* 0x000000ffff447224 */ /* 0x000fc800078e0077 */
[----:B------:R-:W5:Y:S08]  /*3fa0*/  MUFU.TANH R67, R67 ;  /* 0x0000004300437308 */ /* 0x000f700000002400 */
[----:B------:R-:W5:Y:S08]  /*3fb0*/  MUFU.TANH R70, R70 ;  /* 0x0000004600467308 */ /* 0x000f700000002400 */
[----:B------:R-:W5:Y:S08]  /*3fc0*/  MUFU.TANH R71, R71 ;  /* 0x0000004700477308 */ /* 0x000f700000002400 */
[----:B------:R-:W-:Y:S08]  /*3fd0*/  MUFU.TANH R9, R9 ;  /* 0x0000000900097308 */ /* 0x000ff00000002400 */
[----:B------:R-:W-:Y:S01]  /*3fe0*/  MUFU.TANH R11, R11 ;  /* 0x0000000b000b7308 */ /* 0x000fe20000002400 */
[----:B------:R-:W-:-:S02]  /*3ff0*/  WARPGROUP.DEPBAR.LE gsb0, 0x0 ;  /* 0x00008000000079c5 */ /* 0x000fc40000010000 */
[----:B------:R-:W-:Y:S01]  /*4000*/  WARPGROUP.ARRIVE ;  /* 0x00000000000079c5 */ /* 0x000fe20000000000 */
[----:B------:R-:W-:Y:S01]  /*4010*/  FMUL.FTZ R21, R61, UR7 ;  /* 0x000000073d157c20 */ /* 0x000fe20008410000 */
[----:B-1----:R-:W-:Y:S01]  /*4020*/  IADD3 R61, -R3, 0x71, R6 ;  /* 0x00000071033d7810 */ /* 0x002fe20007ffe106 */
[----:B------:R-:W-:Y:S01]  /*4030*/  FMUL.FTZ R20, R57, UR7 ;  /* 0x0000000739147c20 */ /* 0x000fe20008410000 */
[----:B------:R-:W-:Y:S02]  /*4040*/  VIADD R57, R6, 0x70 ;  /* 0x0000007006397836 */ /* 0x000fe40000000000 */
[----:B------:R-:W-:Y:S01]  /*4050*/  FMUL.FTZ R15, R56, UR7 ;  /* 0x00000007380f7c20 */ /* 0x000fe20008410000 */
[----:B------:R-:W-:Y:S01]  /*4060*/  HGMMA.64x16x16.F32.BF16 R48, gdesc[UR56], R48, gsb0 ;  /* 0x00200000383079f0 */ /* 0x000fe20008001830 */
[----:B------:R-:W-:Y:S01]  /*4070*/  UIADD3 UR58, UR6, 0x906, URZ ;  /* 0x00000906063a7890 */ /* 0x000fe2000fffe03f */
[----:B------:R-:W-:Y:S01]  /*4080*/  IMAD R61, R204, -0x2, R61 ;  /* 0xfffffffecc3d7824 */ /* 0x000fe200078e023d */
[----:B------:R-:W-:Y:S01]  /*4090*/  UMOV UR56, UR10 ;  /* 0x0000000a00387c82 */ /* 0x000fe20008000000 */
[----:B------:R-:W-:Y:S01]  /*40a0*/  UMOV UR57, UR11 ;  /* 0x0000000b00397c82 */ /* 0x000fe20008000000 */
[----:B------:R-:W-:Y:S01]  /*40b0*/  UMOV UR59, 0x40000040 ;  /* 0x40000040003b7882 */ /* 0x000fe20000000000 */
[----:B------:R-:W-:Y:S01]  /*40c0*/  FMUL.FTZ R56, R60, UR7 ;  /* 0x000000073c387c20 */ /* 0x000fe20008410000 */
[----:B------:R-:W-:Y:S01]  /*40d0*/  IMAD R60, R204, -0x2, R57 ;  /* 0xfffffffecc3c7824 */ /* 0x000fe200078e0239 */
[----:B------:R-:W-:Y:S01]  /*40e0*/  IADD3 R57, R61, 0x8, R64 ;  /* 0x000000083d397810 */ /* 0x000fe20007ffe040 */
[----:B------:R-:W-:Y:S01]  /*40f0*/  FMUL.FTZ R58, R58, UR7 ;  /* 0x000000073a3a7c20 */ /* 0x000fe20008410000 */
[----:B------:R-:W-:Y:S01]  /*4100*/  FMUL.FTZ R59, R59, UR7 ;  /* 0x000000073b3b7c20 */ /* 0x000fe20008410000 */
[----:B------:R-:W-:Y:S01]  /*4110*/  FMUL.FTZ R62, R62, UR7 ;  /* 0x000000073e3e7c20 */ /* 0x000fe20008410000 */
[----:B------:R-:W-:Y:S01]  /*4120*/  VIMNMX R65, R60, R57, PT ;  /* 0x000000393c417248 */ /* 0x000fe20003fe0100 */
[----:B------:R-:W-:Y:S01]  /*4130*/  FMUL.FTZ R63, R63, UR7 ;  /* 0x000000073f3f7c20 */ /* 0x000fe20008410000 */
[----:B------:R-:W-:Y:S01]  /*4140*/  VIADDMNMX R60, R64, R61, R60, PT ;  /* 0x0000003d403c7246 */ /* 0x000fe2000380013c */
[----:B------:R-:W1:Y:S01]  /*4150*/  MUFU.TANH R58, R58 ;  /* 0x0000003a003a7308 */ /* 0x000e620000002400 */
[----:B------:R-:W-:-:S02]  /*4160*/  ISETP.GT.AND P3, PT, R65, RZ, PT ;  /* 0x000000ff4100720c */ /* 0x000fc40003f64270 */
[C---:B------:R-:W-:Y:S02]  /*4170*/  ISETP.GT.AND P4, PT, R65.reuse, 0x1, PT ;  /* 0x000000014100780c */ /* 0x040fe40003f84270 */
[----:B------:R-:W-:Y:S02]  /*4180*/  ISETP.GT.AND P5, PT, R65, 0x8, PT ;  /* 0x000000084100780c */ /* 0x000fe40003fa4270 */
[----:B--2---:R-:W-:Y:S01]  /*4190*/  FSEL R69, R74, -INF , P3 ;  /* 0xff8000004a457808 */ /* 0x004fe20001800000 */
[----:B------:R-:W2:Y:S01]  /*41a0*/  MUFU.TANH R59, R59 ;  /* 0x0000003b003b7308 */ /* 0x000ea20000002400 */
[----:B---3--:R-:W-:Y:S01]  /*41b0*/  FSEL R75, R75, -INF , P4 ;  /* 0xff8000004b4b7808 */ /* 0x008fe20002000000 */
[--C-:B------:R-:W-:Y:S01]  /*41c0*/  IMAD.MOV.U32 R74, RZ, RZ, R119.reuse ;  /* 0x000000ffff4a7224 */ /* 0x100fe200078e0077 */
[----:B------:R-:W-:Y:S02]  /*41d0*/  ISETP.GT.AND P6, PT, R65, 0x9, PT ;  /* 0x000000094100780c */ /* 0x000fe40003fc4270 */
[----:B----4-:R-:W-:Y:S01]  /*41e0*/  FSEL R73, R78, -INF , P5 ;  /* 0xff8000004e497808 */ /* 0x010fe20002800000 */
[----:B------:R-:W-:Y:S01]  /*41f0*/  IMAD.MOV.U32 R78, RZ, RZ, R119 ;  /* 0x000000ffff4e7224 */ /* 0x000fe200078e0077 */
[----:B------:R-:W-:Y:S01]  /*4200*/  FMNMX.FTZ R8, R69, R75, !PT ;  /* 0x0000004b45087209 */ /* 0x000fe20007810000 */
[----:B------:R-:W3:Y:S01]  /*4210*/  MUFU.TANH R62, R62 ;  /* 0x0000003e003e7308 */ /* 0x000ee20000002400 */
[----:B------:R-:W-:-:S02]  /*4220*/  ISETP.GT.AND P2, PT, R65, 0x10, PT ;  /* 0x000000104100780c */ /* 0x000fc40003f44270 */
[----:B-----5:R-:W-:Y:S02]  /*4230*/  FSEL R79, R79, -INF , P6 ;  /* 0xff8000004f4f7808 */ /* 0x020fe40003000000 */
[----:B------:R-:W-:Y:S02]  /*4240*/  FMNMX.FTZ R8, R73, R8, !PT ;  /* 0x0000000849087209 */ /* 0x000fe40007810000 */
[----:B------:R-:W-:Y:S01]  /*4250*/  ISETP.GT.AND P3, PT, R65, 0x11, PT ;  /* 0x000000114100780c */ /* 0x000fe20003f64270 */
[----:B------:R-:W4:Y:S01]  /*4260*/  MUFU.TANH R63, R63 ;  /* 0x0000003f003f7308 */ /* 0x000f220000002400 */
[----:B------:R-:W-:Y:S02]  /*4270*/  FSEL R77, R66, -INF , P2 ;  /* 0xff800000424d7808 */ /* 0x000fe40001000000 */
[----:B------:R-:W-:Y:S02]  /*4280*/  FMNMX.FTZ R8, R79, R8, !PT ;  /* 0x000000084f087209 */ /* 0x000fe40007810000 */
[----:B------:R-:W-:-:S02]  /*4290*/  ISETP.GT.AND P2, PT, R65, 0x18, PT ;  /* 0x000000184100780c */ /* 0x000fc40003f44270 */
[----:B------:R-:W-:Y:S01]  /*42a0*/  FSEL R81, R67, -INF , P3 ;  /* 0xff80000043517808 */ /* 0x000fe20001800000 */
[----:B------:R-:W-:Y:S01]  /*42b0*/  MUFU.TANH R12, R12 ;  /* 0x0000000c000c7308 */ /* 0x000fe20000002400 */
[----:B------:R-:W-:Y:S02]  /*42c0*/  FMNMX.FTZ R8, R77, R8, !PT ;  /* 0x000000084d087209 */ /* 0x000fe40007810000 */
[----:B------:R-:W-:Y:S01]  /*42d0*/  ISETP.GT.AND P3, PT, R65, 0x19, PT ;  /* 0x000000194100780c */ /* 0x000fe20003f64270 */
[----:B------:R-:W-:Y:S02]  /*42e0*/  WARPGROUP.DEPBAR.LE gsb0, 0x0 ;  /* 0x00008000000079c5 */ /* 0x000fe40000010000 */
[----:B------:R-:W-:Y:S01]  /*42f0*/  WARPGROUP.ARRIVE ;  /* 0x00000000000079c5 */ /* 0x000fe20000000000 */
[----:B------:R-:W-:Y:S01]  /*4300*/  FSEL R85, R70, -INF , P2 ;  /* 0xff80000046557808 */ /* 0x000fe20001000000 */
[----:B------:R-:W-:Y:S01]  /*4310*/  FMUL.FTZ R50, R50, UR7 ;  /* 0x0000000732327c20 */ /* 0x000fe20008410000 */
[----:B------:R-:W-:Y:S01]  /*4320*/  FMNMX.FTZ R66, R81, R8, !PT ;  /* 0x0000000851427209 */ /* 0x000fe20007810000 */
[----:B------:R-:W-:Y:S01]  /*4330*/  FMUL.FTZ R51, R51, UR7 ;  /* 0x0000000733337c20 */ /* 0x000fe20008410000 */
[----:B------:R-:W-:Y:S01]  /*4340*/  ISETP.GT.AND P2, PT, R65, 0x20, PT ;  /* 0x000000204100780c */ /* 0x000fe20003f44270 */
[----:B------:R-:W-:Y:S01]  /*4350*/  HGMMA.64x16x16.F32.BF16 R40, gdesc[UR56], R40, gsb0 ;  /* 0x00200000382879f0 */ /* 0x000fe20008001828 */
[----:B------:R-:W-:Y:S01]  /*4360*/  UIADD3 UR58, UR6, 0x986, URZ ;  /* 0x00000986063a7890 */ /* 0x000fe2000fffe03f */
[----:B------:R-:W-:Y:S01]  /*4370*/  FSEL R87, R71, -INF , P3 ;  /* 0xff80000047577808 */ /* 0x000fe20001800000 */
[----:B------:R-:W-:Y:S01]  /*4380*/  UMOV UR56, UR10 ;  /* 0x0000000a00387c82 */ /* 0x000fe20008000000 */
[----:B------:R-:W-:Y:S01]  /*4390*/  UMOV UR57, UR11 ;  /* 0x0000000b00397c82 */ /* 0x000fe20008000000 */
[----:B------:R-:W-:Y:S01]  /*43a0*/  UMOV UR59, 0x40000040 ;  /* 0x40000040003b7882 */ /* 0x000fe20000000000 */
[----:B------:R-:W-:Y:S01]  /*43b0*/  FMNMX.FTZ R66, R85, R66, !PT ;  /* 0x0000004255427209 */ /* 0x000fe20007810000 */
[----:B------:R-:W5:Y:S01]  /*43c0*/  MUFU.TANH R50, R50 ;  /* 0x0000003200327308 */ /* 0x000f620000002400 */
[----:B------:R-:W-:Y:S01]  /*43d0*/  ISETP.GT.AND P3, PT, R65, 0x21, PT ;  /* 0x000000214100780c */ /* 0x000fe20003f64270 */
[----:B------:R-:W-:Y:S01]  /*43e0*/  FMUL.FTZ R54, R54, UR7 ;  /* 0x0000000736367c20 */ /* 0x000fe20008410000 */
[----:B-1----:R-:W-:Y:S01]  /*43f0*/  FSEL R89, R58, -INF , P2 ;  /* 0xff8000003a597808 */ /* 0x002fe20001000000 */
[----:B------:R-:W-:Y:S01]  /*4400*/  FMUL.FTZ R55, R55, UR7 ;  /* 0x0000000737377c20 */ /* 0x000fe20008410000 */
[----:B------:R-:W-:Y:S01]  /*4410*/  FMNMX.FTZ R66, R87, R66, !PT ;  /* 0x0000004257427209 */ /* 0x000fe20007810000 */
[----:B------:R-:W-:Y:S01]  /*4420*/  FMUL.FTZ R48, R48, UR7 ;  /* 0x0000000730307c20 */ /* 0x000fe20008410000 */
[----:B------:R-:W-:Y:S01]  /*4430*/  ISETP.GT.AND P2, PT, R65, 0x28, PT ;  /* 0x000000284100780c */ /* 0x000fe20003f44270 */
[----:B------:R-:W1:Y:S01]  /*4440*/  MUFU.TANH R51, R51 ;  /* 0x0000003300337308 */ /* 0x000e620000002400 */
[----:B--2---:R-:W-:Y:S01]  /*4450*/  FSEL R91, R59, -INF , P3 ;  /* 0xff8000003b5b7808 */ /* 0x004fe20001800000 */
[----:B------:R-:W-:Y:S01]  /*4460*/  FMUL.FTZ R49, R49, UR7 ;  /* 0x0000000731317c20 */ /* 0x000fe20008410000 */
[----:B------:R-:W-:Y:S01]  /*4470*/  FMNMX.FTZ R66, R89, R66, !PT ;  /* 0x0000004259427209 */ /* 0x000fe20007810000 */
[----:B------:R-:W-:Y:S01]  /*4480*/  FMUL.FTZ R52, R52, UR7 ;  /* 0x0000000734347c20 */ /* 0x000fe20008410000 */
[----:B------:R-:W-:Y:S01]  /*4490*/  ISETP.GT.AND P3, PT, R65, 0x29, PT ;  /* 0x000000294100780c */ /* 0x000fe20003f64270 */
[----:B------:R-:W-:Y:S01]  /*44a0*/  FMUL.FTZ R53, R53, UR7 ;  /* 0x0000000735357c20 */ /* 0x000fe20008410000 */
[----:B---3--:R-:W-:Y:S01]  /*44b0*/  FSEL R93, R62, -INF , P2 ;  /* 0xff8000003e5d7808 */ /* 0x008fe20001000000 */
[----:B------:R-:W2:Y:S01]  /*44c0*/  MUFU.TANH R54, R54 ;  /* 0x0000003600367308 */ /* 0x000ea20000002400 */
[----:B------:R-:W-:Y:S01]  /*44d0*/  FMNMX.FTZ R66, R91, R66, !PT ;  /* 0x000000425b427209 */ /* 0x000fe20007810000 */
[----:B------:R-:W-:Y:S01]  /*44e0*/  IMAD.MOV.U32 R62, RZ, RZ, R119 ;  /* 0x000000ffff3e7224 */ /* 0x000fe200078e0077 */
[----:B------:R-:W-:-:S02]  /*44f0*/  ISETP.GT.AND P2, PT, R65, 0x30, PT ;  /* 0x000000304100780c */ /* 0x000fc40003f44270 */
[----:B----4-:R-:W-:Y:S02]  /*4500*/  FSEL R95, R63, -INF , P3 ;  /* 0xff8000003f5f7808 */ /* 0x010fe40001800000 */
[----:B------:R-:W-:Y:S01]  /*4510*/  FMNMX.FTZ R66, R93, R66, !PT ;  /* 0x000000425d427209 */ /* 0x000fe20007810000 */
[----:B------:R-:W-:Y:S01]  /*4520*/  MUFU.TANH R55, R55 ;  /* 0x0000003700377308 */ /* 0x000fe20000002400 */
[----:B------:R-:W-:Y:S02]  /*4530*/  ISETP.GT.AND P3, PT, R65, 0x31, PT ;  /* 0x000000314100780c */ /* 0x000fe40003f64270 */
[----:B-----5:R-:W-:Y:S02]  /*4540*/  FSEL R97, R50, -INF , P2 ;  /* 0xff80000032617808 */ /* 0x020fe40001000000 */
[----:B------:R-:W-:Y:S02]  /*4550*/  FMNMX.FTZ R66, R95, R66, !PT ;  /* 0x000000425f427209 */ /* 0x000fe40007810000 */
[----:B------:R-:W-:Y:S01]  /*4560*/  ISETP.GT.AND P2, PT, R65, 0x38, PT ;  /* 0x000000384100780c */ /* 0x000fe20003f44270 */
[----:B------:R-:W-:Y:S01]  /*4570*/  MUFU.TANH R14, R14 ;  /* 0x0000000e000e7308 */ /* 0x000fe20000002400 */
[----:B------:R-:W-:-:S02]  /*4580*/  FMNMX.FTZ R66, R97, R66, !PT ;  /* 0x0000004261427209 */ /* 0x000fc40007810000 */
[----:B------:R-:W-:Y:S02]  /*4590*/  ISETP.GT.AND P4, PT, R60, 0x8, PT ;  /* 0x000000083c00780c */ /* 0x000fe40003f84270 */
[-C--:B------:R-:W-:Y:S02]  /*45a0*/  MOV R70, R119.reuse ;  /* 0x0000007700467202 */ /* 0x080fe40000000f00 */
[----:B------:R-:W-:Y:S01]  /*45b0*/  FSEL R61, R10, -INF , P4 ;  /* 0xff8000000a3d7808 */ /* 0x000fe20002000000 */
[----:B------:R-:W-:Y:S01]  /*45c0*/  MUFU.TANH R13, R13 ;  /* 0x0000000d000d7308 */ /* 0x000fe20000002400 */
[-C--:B------:R-:W-:Y:S02]  /*45d0*/  MOV R64, R119.reuse ;  /* 0x0000007700407202 */ /* 0x080fe40000000f00 */
[----:B------:R-:W-:Y:S01]  /*45e0*/  MOV R58, R119 ;  /* 0x00000077003a7202 */ /* 0x000fe20000000f00 */
[----:B------:R-:W-:Y:S02]  /*45f0*/  WARPGROUP.DEPBAR.LE gsb0, 0x0 ;  /* 0x00008000000079c5 */ /* 0x000fe40000010000 */
[----:B------:R-:W-:Y:S01]  /*4600*/  WARPGROUP.ARRIVE ;  /* 0x00000000000079c5 */ /* 0x000fe20000000000 */
[----:B------:R-:W-:Y:S01]  /*4610*/  FMUL.FTZ R42, R42, UR7 ;  /* 0x000000072a2a7c20 */ /* 0x000fe20008410000 */
[----:B------:R-:W-:Y:S01]  /*4620*/  FMUL.FTZ R43, R43, UR7 ;  /* 0x000000072b2b7c20 */ /* 0x000fe20008410000 */
[----:B------:R-:W-:Y:S01]  /*4630*/  FMUL.FTZ R46, R46, UR7 ;  /* 0x000000072e2e7c20 */ /* 0x000fe20008410000 */
[----:B------:R-:W-:Y:S01]  /*4640*/  FMUL.FTZ R47, R47, UR7 ;  /* 0x000000072f2f7c20 */ /* 0x000fe20008410000 */
[----:B------:R-:W-:Y:S01]  /*4650*/  MUFU.TANH R15, R15 ;  /* 0x0000000f000f7308 */ /* 0x000fe20000002400 */
[----:B------:R-:W-:Y:S01]  /*4660*/  HGMMA.64x16x16.F32.BF16 R32, gdesc[UR56], R32, gsb0 ;  /* 0x00200000382079f0 */ /* 0x000fe20008001820 */
[----:B------:R-:W-:Y:S01]  /*4670*/  UIADD3 UR58, UR6, 0xa06, URZ ;  /* 0x00000a06063a7890 */ /* 0x000fe2000fffe03f */
[----:B------:R-:W-:Y:S01]  /*4680*/  FMUL.FTZ R40, R40, UR7 ;  /* 0x0000000728287c20 */ /* 0x000fe20008410000 */
[----:B------:R-:W-:Y:S01]  /*4690*/  UMOV UR56, UR10 ;  /* 0x0000000a00387c82 */ /* 0x000fe20008000000 */
[----:B------:R-:W-:Y:S01]  /*46a0*/  UMOV UR57, UR11 ;  /* 0x0000000b00397c82 */ /* 0x000fe20008000000 */
[----:B------:R-:W-:Y:S01]  /*46b0*/  UMOV UR59, 0x40000040 ;  /* 0x40000040003b7882 */ /* 0x000fe20000000000 */
[----:B------:R-:W-:Y:S01]  /*46c0*/  ULDC UR6, c[0x0][0x988] ;  /* 0x0002620000067ab9 */ /* 0x000fe20000000800 */
[----:B------:R-:W3:Y:S01]  /*46d0*/  MUFU.TANH R42, R42 ;  /* 0x0000002a002a7308 */ /* 0x000ee20000002400 */
[----:B------:R-:W-:Y:S01]  /*46e0*/  FMUL.FTZ R41, R41, UR7 ;  /* 0x0000000729297c20 */ /* 0x000fe20008410000 */
[----:B------:R-:W-:Y:S01]  /*46f0*/  FMUL.FTZ R44, R44, UR7 ;  /* 0x000000072c2c7c20 */ /* 0x000fe20008410000 */
[----:B------:R-:W-:-:S05]  /*4700*/  FMUL.FTZ R45, R45, UR7 ;  /* 0x000000072d2d7c20 */ /* 0x000fca0008410000 */
[----:B------:R4:W5:Y:S08]  /*4710*/  MUFU.TANH R6, R43 ;  /* 0x0000002b00067308 */ /* 0x0009700000002400 */
[----:B------:R-:W-:Y:S08]  /*4720*/  MUFU.TANH R46, R46 ;  /* 0x0000002e002e7308 */ /* 0x000ff00000002400 */
[----:B------:R3:W5:Y:S08]  /*4730*/  MUFU.TANH R8, R47 ;  /* 0x0000002f00087308 */ /* 0x0007700000002400 */
[----:B------:R-:W-:Y:S08]  /*4740*/  MUFU.TANH R20, R20 ;  /* 0x0000001400147308 */ /* 0x000ff00000002400 */
[----:B------:R-:W-:Y:S01]  /*4750*/  MUFU.TANH R56, R56 ;  /* 0x0000003800387308 */ /* 0x000fe20000002400 */
[----:B------:R-:W-:-:S02]  /*4760*/  WARPGROUP.DEPBAR.LE gsb0, 0x0 ;  /* 0x00008000000079c5 */ /* 0x000fc40000010000 */
[----:B------:R-:W-:Y:S01]  /*4770*/  WARPGROUP.ARRIVE ;  /* 0x00000000000079c5 */ /* 0x000fe20000000000 */
[----:B----4-:R-:W-:Y:S01]  /*4780*/  FMUL.FTZ R43, R35, UR7 ;  /* 0x00000007232b7c20 */ /* 0x010fe20008410000 */
[----:B-1----:R-:W-:Y:S01]  /*4790*/  FSEL R35, R51, -INF , P3 ;  /* 0xff80000033237808 */ /* 0x002fe20001800000 */
[----:B------:R-:W-:Y:S01]  /*47a0*/  FMUL.FTZ R50, R39, UR7 ;  /* 0x0000000727327c20 */ /* 0x000fe20008410000 */
[----:B------:R-:W-:Y:S01]  /*47b0*/  ISETP.GT.AND P3, PT, R65, 0x39, PT ;  /* 0x000000394100780c */ /* 0x000fe20003f64270 */
[----:B------:R-:W-:Y:S01]  /*47c0*/  FMUL.FTZ R34, R34, UR7 ;  /* 0x0000000722227c20 */ /* 0x000fe20008410000 */
[----:B------:R-:W-:Y:S01]  /*47d0*/  HGMMA.64x16x16.F32.BF16 R24, gdesc[UR56], R24, gsb0 ;  /* 0x00200000381879f0 */ /* 0x000fe20008001818 */
[----:B--2---:R-:W-:Y:S01]  /*47e0*/  FSEL R39, R54, -INF , P2 ;  /* 0xff80000036277808 */ /* 0x004fe20001000000 */
[----:B------:R1:W2:Y:S01]  /*47f0*/  MUFU.TANH R59, R43 ;  /* 0x0000002b003b7308 */ /* 0x0002a20000002400 */
[----:B------:R-:W-:Y:S01]  /*4800*/  FMNMX.FTZ R66, R35, R66, !PT ;  /* 0x0000004223427209 */ /* 0x000fe20007810000 */
[----:B------:R-:W-:Y:S01]  /*4810*/  FMUL.FTZ R38, R38, UR7 ;  /* 0x0000000726267c20 */ /* 0x000fe20008410000 */
[----:B------:R-:W-:Y:S01]  /*4820*/  ISETP.GT.AND P2, PT, R65, 0x40, PT ;  /* 0x000000404100780c */ /* 0x000fe20003f44270 */
[----:B------:R-:W-:Y:S01]  /*4830*/  FMUL.FTZ R32, R32, UR7 ;  /* 0x0000000720207c20 */ /* 0x000fe20008410000 */
[----:B------:R-:W-:Y:S01]  /*4840*/  FMNMX.FTZ R66, R39, R66, !PT ;  /* 0x0000004227427209 */ /* 0x000fe20007810000 */
[----:B------:R-:W-:Y:S01]  /*4850*/  FMUL.FTZ R33, R33, UR7 ;  /* 0x0000000721217c20 */ /* 0x000fe20008410000 */
[----:B---3--:R-:W-:Y:S01]  /*4860*/  FSEL R47, R42, -INF , P2 ;  /* 0xff8000002a2f7808 */ /* 0x008fe20001000000 */
[----:B------:R-:W-:Y:S01]  /*4870*/  MUFU.TANH R34, R34 ;  /* 0x0000002200227308 */ /* 0x000fe20000002400 */
[----:B-1----:R-:W-:Y:S01]  /*4880*/  FSEL R43, R55, -INF , P3 ;  /* 0xff800000372b7808 */ /* 0x002fe20001800000 */
[----:B------:R-:W-:Y:S01]  /*4890*/  FMUL.FTZ R36, R36, UR7 ;  /* 0x0000000724247c20 */ /* 0x000fe20008410000 */
[----:B------:R-:W-:Y:S01]  /*48a0*/  ISETP.GT.AND P3, PT, R65, 0x41, PT ;  /* 0x000000414100780c */ /* 0x000fe20003f64270 */
[----:B------:R-:W-:Y:S01]  /*48b0*/  FMUL.FTZ R37, R37, UR7 ;  /* 0x0000000725257c20 */ /* 0x000fe20008410000 */
[----:B------:R-:W-:Y:S01]  /*48c0*/  FMNMX.FTZ R66, R43, R66, !PT ;  /* 0x000000422b427209 */ /* 0x000fe20007810000 */
[----:B------:R-:W-:Y:S01]  /*48d0*/  IMAD.MOV.U32 R54, RZ, RZ, R119 ;  /* 0x000000ffff367224 */ /* 0x000fe200078e0077 */
[----:B------:R-:W-:Y:S01]  /*48e0*/  ISETP.GT.AND P2, PT, R65, 0x48, PT ;  /* 0x000000484100780c */ /* 0x000fe20003f44270 */
[----:B------:R-:W-:Y:S01]  /*48f0*/  MUFU.TANH R38, R38 ;  /* 0x0000002600267308 */ /* 0x000fe20000002400 */
[----:B-----5:R-:W-:-:S02]  /*4900*/  FSEL R51, R6, -INF , P3 ;  /* 0xff80000006337808 */ /* 0x020fc40001800000 */
[----:B------:R-:W-:Y:S02]  /*4910*/  FMNMX.FTZ R66, R47, R66, !PT ;  /* 0x000000422f427209 */ /* 0x000fe40007810000 */
[----:B------:R-:W-:Y:S02]  /*4920*/  ISETP.GT.AND P3, PT, R65, 0x49, PT ;  /* 0x000000494100780c */ /* 0x000fe40003f64270 */
[----:B------:R-:W-:Y:S01]  /*4930*/  FMNMX.FTZ R66, R51, R66, !PT ;  /* 0x0000004233427209 */ /* 0x000fe20007810000 */
[----:B------:R-:W1:Y:S01]  /*4940*/  MUFU.TANH R50, R50 ;  /* 0x0000003200327308 */ /* 0x000e620000002400 */
[----:B------:R-:W-:Y:S02]  /*4950*/  FSEL R55, R8, -INF , P3 ;  /* 0xff80000008377808 */ /* 0x000fe40001800000 */
[----:B------:R-:W-:-:S04]  /*4960*/  ISETP.GT.AND P3, PT, R65, 0x51, PT ;  /* 0x000000514100780c */ /* 0x000fc80003f64270 */
[----:B--2---:R-:W-:Y:S01]  /*4970*/  FSEL R59, R59, -INF , P3 ;  /* 0xff8000003b3b7808 */ /* 0x004fe20001800000 */
[----:B------:R-:W-:Y:S01]  /*4980*/  MUFU.TANH R21, R21 ;  /* 0x0000001500157308 */ /* 0x000fe20000002400 */
[----:B------:R-:W-:-:S07]  /*4990*/  ISETP.GT.AND P3, PT, R65, 0x59, PT ;  /* 0x000000594100780c */ /* 0x000fce0003f64270 */
[----:B------:R-:W-:Y:S01]  /*49a0*/  MUFU.TANH R48, R48 ;  /* 0x0000003000307308 */ /* 0x000fe20000002400 */
[----:B-1----:R-:W-:Y:S01]  /*49b0*/  FSEL R101, R50, -INF , P3 ;  /* 0xff80000032657808 */ /* 0x002fe20001800000 */
[----:B------:R-:W-:Y:S01]  /*49c0*/  IMAD.MOV.U32 R50, RZ, RZ, R119 ;  /* 0x000000ffff327224 */ /* 0x000fe200078e0077 */
[----:B------:R-:W-:-:S05]  /*49d0*/  ISETP.GT.AND P3, PT, R65, 0x61, PT ;  /* 0x000000614100780c */ /* 0x000fca0003f64270 */
[----:B------:R-:W-:Y:S01]  /*49e0*/  MUFU.TANH R49, R49 ;  /* 0x0000003100317308 */ /* 0x000fe20000002400 */
[----:B------:R-:W-:Y:S02]  /*49f0*/  WARPGROUP.DEPBAR.LE gsb0, 0x0 ;  /* 0x00008000000079c5 */ /* 0x000fe40000010000 */
[----:B------:R-:W-:Y:S01]  /*4a00*/  FMUL.FTZ R6, R27, UR7 ;  /* 0x000000071b067c20 */ /* 0x000fe20008410000 */
[----:B------:R-:W-:Y:S01]  /*4a10*/  FSEL R27, R46, -INF , P2 ;  /* 0xff8000002e1b7808 */ /* 0x000fe20001000000 */
[----:B------:R-:W-:Y:S01]  /*4a20*/  FMUL.FTZ R26, R26, UR7 ;  /* 0x000000071a1a7c20 */ /* 0x000fe20008410000 */
[----:B------:R-:W-:Y:S01]  /*4a30*/  ISETP.GT.AND P2, PT, R65, 0x50, PT ;  /* 0x000000504100780c */ /* 0x000fe20003f44270 */
[----:B------:R-:W-:Y:S01]  /*4a40*/  FMUL.FTZ R30, R30, UR7 ;  /* 0x000000071e1e7c20 */ /* 0x000fe20008410000 */
[----:B------:R-:W-:Y:S01]  /*4a50*/  FMNMX.FTZ R66, R27, R66, !PT ;  /* 0x000000421b427209 */ /* 0x000fe20007810000 */
[----:B------:R-:W1:Y:S01]  /*4a60*/  MUFU.TANH R6, R6 ;  /* 0x0000000600067308 */ /* 0x000e620000002400 */
        /* <DEDUP_REMOVED lines=8> */
[----:B------:R-:W-:Y:S01]  /*4af0*/  FSEL R99, R38, -INF , P2 ;  /* 0xff80000026637808 */ /* 0x000fe20001000000 */
[----:B------:R-:W-:Y:S01]  /*4b00*/  FMUL.FTZ R28, R28, UR7 ;  /* 0x000000071c1c7c20 */ /* 0x000fe20008410000 */
[----:B------:R-:W-:Y:S01]  /*4b10*/  FMNMX.FTZ R66, R59, R66, !PT ;  /* 0x000000423b427209 */ /* 0x000fe20007810000 */
[----:B------:R-:W-:Y:S01]  /*4b20*/  FMUL.FTZ R29, R29, UR7 ;  /* 0x000000071d1d7c20 */ /* 0x000fe20008410000 */
[----:B------:R-:W-:Y:S01]  /*4b30*/  ISETP.GT.AND P2, PT, R65, 0x60, PT ;  /* 0x000000604100780c */ /* 0x000fe20003f44270 */
[----:B------:R3:W-:Y:S01]  /*4b40*/  @!P1 SYNCS.ARRIVE.TRANS64.RED.A1T0 RZ, [R0+URZ], RZ ;  /* 0x000000ff00ff99a7 */ /* 0x0007e2000810043f */
[----:B------:R-:W-:Y:S01]  /*4b50*/  FMNMX.FTZ R66, R99, R66, !PT ;  /* 0x0000004263427209 */ /* 0x000fe20007810000 */
[----:B------:R-:W4:Y:S01]  /*4b60*/  MUFU.TANH R30, R30 ;  /* 0x0000001e001e7308 */ /* 0x000f220000002400 */
[----:B-1----:R-:W-:-:S02]  /*4b70*/  FSEL R105, R6, -INF , P3 ;  /* 0xff80000006697808 */ /* 0x002fc40001800000 */
[----:B------:R-:W-:Y:S02]  /*4b80*/  FMNMX.FTZ R66, R101, R66, !PT ;  /* 0x0000004265427209 */ /* 0x000fe40007810000 */
[C---:B------:R-:W-:Y:S02]  /*4b90*/  ISETP.GT.AND P3, PT, R65.reuse, 0x69, PT ;  /* 0x000000694100780c */ /* 0x040fe40003f64270 */
[----:B------:R-:W-:Y:S01]  /*4ba0*/  MOV R6, UR6 ;  /* 0x0000000600067c02 */ /* 0x000fe20008000f00 */
[----:B------:R-:W1:Y:S01]  /*4bb0*/  MUFU.TANH R31, R31 ;  /* 0x0000001f001f7308 */ /* 0x000e620000002400 */
[----:B--2---:R-:W-:Y:S02]  /*4bc0*/  FSEL R103, R26, -INF , P2 ;  /* 0xff8000001a677808 */ /* 0x004fe40001000000 */
[----:B------:R-:W-:Y:S02]  /*4bd0*/  ISETP.GT.AND P2, PT, R65, 0x68, PT ;  /* 0x000000684100780c */ /* 0x000fe40003f44270 */
[----:B------:R-:W-:-:S03]  /*4be0*/  FMNMX.FTZ R66, R103, R66, !PT ;  /* 0x0000004267427209 */ /* 0x000fc60007810000 */
[----:B------:R-:W2:Y:S01]  /*4bf0*/  MUFU.TANH R52, R52 ;  /* 0x0000003400347308 */ /* 0x000ea20000002400 */
[----:B----4-:R-:W-:Y:S02]  /*4c00*/  FSEL R107, R30, -INF , P2 ;  /* 0xff8000001e6b7808 */ /* 0x010fe40001000000 */
[----:B------:R-:W-:-:S04]  /*4c10*/  FMNMX.FTZ R66, R105, R66, !PT ;  /* 0x0000004269427209 */ /* 0x000fc80007810000 */
[----:B------:R-:W-:Y:S01]  /*4c20*/  FMNMX.FTZ R66, R107, R66, !PT ;  /* 0x000000426b427209 */ /* 0x000fe20007810000 */
[----:B------:R-:W4:Y:S01]  /*4c30*/  MUFU.TANH R53, R53 ;  /* 0x0000003500357308 */ /* 0x000f220000002400 */
[----:B-1----:R-:W-:Y:S02]  /*4c40*/  FSEL R109, R31, -INF , P3 ;  /* 0xff8000001f6d7808 */ /* 0x002fe40001800000 */
[C---:B------:R-:W-:Y:S02]  /*4c50*/  ISETP.GT.AND P3, PT, R60.reuse, 0x1, PT ;  /* 0x000000013c00780c */ /* 0x040fe40003f64270 */
[----:B------:R-:W-:Y:S02]  /*4c60*/  FMNMX.FTZ R66, R109, R66, !PT ;  /* 0x000000426d427209 */ /* 0x000fe40007810000 */
[----:B------:R-:W-:Y:S01]  /*4c70*/  FSEL R7, R7, -INF , P3 ;  /* 0xff80000007077808 */ /* 0x000fe20001800000 */
[----:B------:R-:W1:Y:S01]  /*4c80*/  MUFU.TANH R40, R40 ;  /* 0x0000002800287308 */ /* 0x000e620000002400 */
[----:B------:R-:W-:Y:S01]  /*4c90*/  ISETP.GT.AND P3, PT, R60, 0x10, PT ;  /* 0x000000103c00780c */ /* 0x000fe20003f64270 */
[----:B------:R-:W5:Y:S03]  /*4ca0*/  SHFL.BFLY PT, R31, R66, 0x2, 0x1f ;  /* 0x0c401f00421f7f89 */ /* 0x000f6600000e0000 */
[----:B------:R-:W-:-:S02]  /*4cb0*/  FSEL R11, R11, -INF , P3 ;  /* 0xff8000000b0b7808 */ /* 0x000fc40001800000 */
[----:B------:R-:W-:Y:S01]  /*4cc0*/  ISETP.GT.AND P3, PT, R60, 0x18, PT ;  /* 0x000000183c00780c */ /* 0x000fe20003f64270 */
[----:B------:R-:W3:Y:S03]  /*4cd0*/  MUFU.TANH R41, R41 ;  /* 0x0000002900297308 */ /* 0x000ee60000002400 */
[----:B------:R-:W-:Y:S02]  /*4ce0*/  FSEL R67, R14, -INF , P3 ;  /* 0xff8000000e437808 */ /* 0x000fe40001800000 */
[----:B------:R-:W-:-:S03]  /*4cf0*/  ISETP.GT.AND P3, PT, R60, 0x20, PT ;  /* 0x000000203c00780c */ /* 0x000fc60003f64270 */
[----:B------:R-:W3:Y:S01]  /*4d00*/  MUFU.TANH R44, R44 ;  /* 0x0000002c002c7308 */ /* 0x000ee20000002400 */
[----:B------:R-:W-:Y:S02]  /*4d10*/  FSEL R15, R15, -INF , P3 ;  /* 0xff8000000f0f7808 */ /* 0x000fe40001800000 */
[----:B------:R-:W-:-:S04]  /*4d20*/  ISETP.GT.AND P3, PT, R60, 0x28, PT ;  /* 0x000000283c00780c */ /* 0x000fc80003f64270 */
[----:B------:R-:W-:Y:S01]  /*4d30*/  FSEL R71, R56, -INF , P3 ;  /* 0xff80000038477808 */ /* 0x000fe20001800000 */
[----:B------:R-:W3:Y:S01]  /*4d40*/  MUFU.TANH R45, R45 ;  /* 0x0000002d002d7308 */ /* 0x000ee20000002400 */
[----:B------:R-:W-:Y:S01]  /*4d50*/  ISETP.GT.AND P3, PT, R60, 0x30, PT ;  /* 0x000000303c00780c */ /* 0x000fe20003f64270 */
[--C-:B------:R-:W-:Y:S01]  /*4d60*/  IMAD.MOV.U32 R56, RZ, RZ, R119.reuse ;  /* 0x000000ffff387224 */ /* 0x100fe200078e0077 */
[----:B-----5:R-:W-:Y:S01]  /*4d70*/  FMNMX.FTZ R31, R66, R31, !PT ;  /* 0x0000001f421f7209 */ /* 0x020fe20007810000 */
[----:B------:R-:W-:-:S04]  /*4d80*/  IMAD.MOV.U32 R66, RZ, RZ, R119 ;  /* 0x000000ffff427224 */ /* 0x000fc800078e0077 */
[----:B------:R-:W5:Y:S01]  /*4d90*/  SHFL.BFLY PT, R8, R31, 0x1, 0x1f ;  /* 0x0c201f001f087f89 */ /* 0x000f6200000e0000 */
[----:B------:R-:W3:Y:S08]  /*4da0*/  MUFU.TANH R32, R32 ;  /* 0x0000002000207308 */ /* 0x000ef00000002400 */
[----:B------:R-:W3:Y:S08]  /*4db0*/  MUFU.TANH R33, R33 ;  /* 0x0000002100217308 */ /* 0x000ef00000002400 */
[----:B------:R-:W3:Y:S01]  /*4dc0*/  MUFU.TANH R36, R36 ;  /* 0x0000002400247308 */ /* 0x000ee20000002400 */
[----:B-----5:R-:W-:-:S07]  /*4dd0*/  FMNMX.FTZ R8, R31, R8, !PT ;  /* 0x000000081f087209 */ /* 0x020fce0007810000 */
[----:B------:R-:W5:Y:S01]  /*4de0*/  MUFU.TANH R37, R37 ;  /* 0x0000002500257308 */ /* 0x000f620000002400 */
[C---:B------:R-:W-:Y:S01]  /*4df0*/  FSETP.NEU.FTZ.AND P2, PT, R8.reuse, -INF , PT ;  /* 0xff8000000800780b */ /* 0x040fe20003f5d000 */
[----:B------:R-:W-:-:S06]  /*4e00*/  FMUL.FTZ R26, R8, R6 ;  /* 0x00000006081a7220 */ /* 0x000fcc0000410000 */
[----:B------:R2:W5:Y:S01]  /*4e10*/  MUFU.TANH R30, R24 ;  /* 0x00000018001e7308 */ /* 0x0005620000002400 */
[----:B------:R-:W-:Y:S02]  /*4e20*/  FSEL R34, R26, RZ, P2 ;  /* 0x000000ff1a227208 */ /* 0x000fe40001000000 */
[----:B------:R-:W-:-:S03]  /*4e30*/  ISETP.GT.AND P2, PT, R60, RZ, PT ;  /* 0x000000ff3c00720c */ /* 0x000fc60003f44270 */
[-CC-:B------:R-:W-:Y:S01]  /*4e40*/  FFMA.FTZ R201, R69, R6.reuse, -R34.reuse ;  /* 0x0000000645c97223 */ /* 0x180fe20000010822 */
[----:B------:R-:W-:Y:S01]  /*4e50*/  FSEL R31, R2, -INF , P2 ;  /* 0xff800000021f7808 */ /* 0x000fe20001000000 */
[-CC-:B------:R-:W-:Y:S01]  /*4e60*/  FFMA.FTZ R203, R73, R6.reuse, -R34.reuse ;  /* 0x0000000649cb7223 */ /* 0x180fe20000010822 */
[C---:B------:R-:W-:Y:S01]  /*4e70*/  ISETP.GT.AND P2, PT, R60.reuse, 0x9, PT ;  /* 0x000000093c00780c */ /* 0x040fe20003f44270 */
[-CC-:B------:R-:W-:Y:S01]  /*4e80*/  FFMA.FTZ R2, R75, R6.reuse, -R34.reuse ;  /* 0x000000064b027223 */ /* 0x180fe20000010822 */
[----:B------:R-:W-:Y:S01]  /*4e90*/  FMNMX.FTZ R10, R31, R7, !PT ;  /* 0x000000071f0a7209 */ /* 0x000fe20007810000 */
[-CC-:B------:R-:W-:Y:S01]  /*4ea0*/  FFMA.FTZ R197, R77, R6.reuse, -R34.reuse ;  /* 0x000000064dc57223 */ /* 0x180fe20000010822 */
[----:B------:R-:W-:Y:S01]  /*4eb0*/  FSEL R63, R9, -INF , P2 ;  /* 0xff800000093f7808 */ /* 0x000fe20001000000 */
[--C-:B------:R-:W-:Y:S01]  /*4ec0*/  FFMA.FTZ R14, R81, R6, -R34.reuse ;  /* 0x00000006510e7223 */ /* 0x100fe20000010822 */
[----:B------:R-:W-:Y:S01]  /*4ed0*/  FMNMX.FTZ R10, R61, R10, !PT ;  /* 0x0000000a3d0a7209 */ /* 0x000fe20007810000 */
[----:B------:R-:W5:Y:S01]  /*4ee0*/  MUFU.TANH R25, R25 ;  /* 0x0000001900197308 */ /* 0x000f620000002400 */
[----:B------:R-:W-:Y:S01]  /*4ef0*/  ISETP.GT.AND P2, PT, R60, 0x11, PT ;  /* 0x000000113c00780c */ /* 0x000fe20003f44270 */
[--C-:B------:R-:W-:Y:S01]  /*4f00*/  FFMA.FTZ R199, R85, R6, -R34.reuse ;  /* 0x0000000655c77223 */ /* 0x100fe20000010822 */
[----:B------:R-:W-:Y:S01]  /*4f10*/  FMNMX.FTZ R10, R63, R10, !PT ;  /* 0x0000000a3f0a7209 */ /* 0x000fe20007810000 */
[-CC-:B------:R-:W-:Y:S01]  /*4f20*/  FFMA.FTZ R193, R89, R6.reuse, -R34.reuse ;  /* 0x0000000659c17223 */ /* 0x180fe20000010822 */
[----:B------:R-:W-:Y:S01]  /*4f30*/  FSEL R65, R12, -INF , P2 ;  /* 0xff8000000c417808 */ /* 0x000fe20001000000 */
[--C-:B------:R-:W-:Y:S01]  /*4f40*/  FFMA.FTZ R12, R79, R6, -R34.reuse ;  /* 0x000000064f0c7223 */ /* 0x100fe20000010822 */
[----:B------:R-:W-:Y:S01]  /*4f50*/  FMNMX.FTZ R10, R11, R10, !PT ;  /* 0x0000000a0b0a7209 */ /* 0x000fe20007810000 */
[----:B------:R-:W5:Y:S01]  /*4f60*/  MUFU.TANH R28, R28 ;  /* 0x0000001c001c7308 */ /* 0x000f620000002400 */
[C---:B------:R-:W-:Y:S01]  /*4f70*/  ISETP.GT.AND P2, PT, R60.reuse, 0x19, PT ;  /* 0x000000193c00780c */ /* 0x040fe20003f44270 */
[--C-:B--2---:R-:W-:Y:S01]  /*4f80*/  FFMA.FTZ R24, R91, R6, -R34.reuse ;  /* 0x000000065b187223 */ /* 0x104fe20000010822 */
[----:B------:R-:W-:Y:S01]  /*4f90*/  FMNMX.FTZ R10, R65, R10, !PT ;  /* 0x0000000a410a7209 */ /* 0x000fe20007810000 */
[-CC-:B------:R-:W-:Y:S01]  /*4fa0*/  FFMA.FTZ R195, R93, R6.reuse, -R34.reuse ;  /* 0x000000065dc37223 */ /* 0x180fe20000010822 */
[----:B------:R-:W-:Y:S01]  /*4fb0*/  FSEL R13, R13, -INF , P2 ;  /* 0xff8000000d0d7808 */ /* 0x000fe20001000000 */
[--C-:B------:R-:W-:Y:S01]  /*4fc0*/  FFMA.FTZ R26, R95, R6, -R34.reuse ;  /* 0x000000065f1a7223 */ /* 0x100fe20000010822 */
[----:B------:R-:W-:Y:S01]  /*4fd0*/  FMNMX.FTZ R10, R67, R10, !PT ;  /* 0x0000000a430a7209 */ /* 0x000fe20007810000 */
[----:B------:R-:W2:Y:S01]  /*4fe0*/  MUFU.TANH R29, R29 ;  /* 0x0000001d001d7308 */ /* 0x000ea20000002400 */
[----:B------:R-:W-:Y:S01]  /*4ff0*/  ISETP.GT.AND P2, PT, R60, 0x21, PT ;  /* 0x000000213c00780c */ /* 0x000fe20003f44270 */
[--C-:B------:R-:W-:Y:S01]  /*5000*/  FFMA.FTZ R97, R97, R6, -R34.reuse ;  /* 0x0000000661617223 */ /* 0x100fe20000010822 */
[----:B------:R-:W-:Y:S01]  /*5010*/  FMNMX.FTZ R10, R13, R10, !PT ;  /* 0x0000000a0d0a7209 */ /* 0x000fe20007810000 */
[-CC-:B------:R-:W-:Y:S01]  /*5020*/  FFMA.FTZ R35, R35, R6.reuse, -R34.reuse ;  /* 0x0000000623237223 */ /* 0x180fe20000010822 */
[----:B------:R-:W-:Y:S01]  /*5030*/  FSEL R69, R20, -INF , P2 ;  /* 0xff80000014457808 */ /* 0x000fe20001000000 */
[--C-:B------:R-:W-:Y:S01]  /*5040*/  FFMA.FTZ R20, R87, R6, -R34.reuse ;  /* 0x0000000657147223 */ /* 0x100fe20000010822 */
[----:B------:R-:W-:Y:S01]  /*5050*/  FMNMX.FTZ R10, R15, R10, !PT ;  /* 0x0000000a0f0a7209 */ /* 0x000fe20007810000 */
[----:B------:R-:W-:Y:S01]  /*5060*/  MUFU.EX2 R201, R201 ;  /* 0x000000c900c97308 */ /* 0x000fe20000000800 */
[C---:B------:R-:W-:Y:S01]  /*5070*/  ISETP.GT.AND P2, PT, R60.reuse, 0x29, PT ;  /* 0x000000293c00780c */ /* 0x040fe20003f44270 */
[--C-:B------:R-:W-:Y:S01]  /*5080*/  FFMA.FTZ R39, R39, R6, -R34.reuse ;  /* 0x0000000627277223 */ /* 0x100fe20000010822 */
[----:B------:R-:W-:Y:S01]  /*5090*/  FMNMX.FTZ R10, R69, R10, !PT ;  /* 0x0000000a450a7209 */ /* 0x000fe20007810000 */
[-CC-:B------:R-:W-:Y:S01]  /*50a0*/  FFMA.FTZ R43, R43, R6.reuse, -R34.reuse ;  /* 0x000000062b2b7223 */ /* 0x180fe20000010822 */
[----:B------:R-:W-:Y:S01]  /*50b0*/  FSEL R21, R21, -INF , P2 ;  /* 0xff80000015157808 */ /* 0x000fe20001000000 */
[--C-:B------:R-:W-:Y:S01]  /*50c0*/  FFMA.FTZ R47, R47, R6, -R34.reuse ;  /* 0x000000062f2f7223 */ /* 0x100fe20000010822 */
[----:B------:R-:W-:Y:S01]  /*50d0*/  FMNMX.FTZ R10, R71, R10, !PT ;  /* 0x0000000a470a7209 */ /* 0x000fe20007810000 */
[----:B------:R-:W-:Y:S01]  /*50e0*/  MUFU.EX2 R2, R2 ;  /* 0x0000000200027308 */ /* 0x000fe20000000800 */
[----:B------:R-:W-:Y:S01]  /*50f0*/  ISETP.GT.AND P2, PT, R60, 0x31, PT ;  /* 0x000000313c00780c */ /* 0x000fe20003f44270 */
[-CC-:B------:R-:W-:Y:S01]  /*5100*/  FFMA.FTZ R51, R51, R6.reuse, -R34.reuse ;  /* 0x0000000633337223 */ /* 0x180fe20000010822 */
[----:B------:R-:W-:Y:S01]  /*5110*/  FSEL R73, R48, -INF , P3 ;  /* 0xff80000030497808 */ /* 0x000fe20001800000 */
[--C-:B------:R-:W-:Y:S01]  /*5120*/  FFMA.FTZ R55, R55, R6, -R34.reuse ;  /* 0x0000000637377223 */ /* 0x100fe20000010822 */
[----:B------:R-:W-:Y:S01]  /*5130*/  FMNMX.FTZ R10, R21, R10, !PT ;  /* 0x0000000a150a7209 */ /* 0x000fe20007810000 */
[-CC-:B------:R-:W-:Y:S01]  /*5140*/  FFMA.FTZ R57, R57, R6.reuse, -R34.reuse ;  /* 0x0000000639397223 */ /* 0x180fe20000010822 */
[C---:B------:R-:W-:Y:S01]  /*5150*/  ISETP.GT.AND P3, PT, R60.reuse, 0x38, PT ;  /* 0x000000383c00780c */ /* 0x040fe20003f64270 */
[----:B------:R-:W-:Y:S01]  /*5160*/  MUFU.EX2 R203, R203 ;  /* 0x000000cb00cb7308 */ /* 0x000fe20000000800 */
[----:B------:R-:W-:Y:S01]  /*5170*/  FSEL R49, R49, -INF , P2 ;  /* 0xff80000031317808 */ /* 0x000fe20001000000 */
[--C-:B------:R-:W-:Y:S01]  /*5180*/  FFMA.FTZ R59, R59, R6, -R34.reuse ;  /* 0x000000063b3b7223 */ /* 0x100fe20000010822 */
[----:B------:R-:W-:Y:S01]  /*5190*/  FMNMX.FTZ R10, R73, R10, !PT ;  /* 0x0000000a490a7209 */ /* 0x000fe20007810000 */
[-CC-:B------:R-:W-:Y:S01]  /*51a0*/  FFMA.FTZ R99, R99, R6.reuse, -R34.reuse ;  /* 0x0000000663637223 */ /* 0x180fe20000010822 */
[----:B------:R-:W-:Y:S01]  /*51b0*/  ISETP.GT.AND P2, PT, R60, 0x39, PT ;  /* 0x000000393c00780c */ /* 0x000fe20003f44270 */
[--C-:B------:R-:W-:Y:S01]  /*51c0*/  FFMA.FTZ R101, R101, R6, -R34.reuse ;  /* 0x0000000665657223 */ /* 0x100fe20000010822 */
[----:B------:R-:W-:Y:S01]  /*51d0*/  FSEL R75, R52, -INF , P3 ;  /* 0xff800000344b7808 */ /* 0x000fe20001800000 */
[----:B------:R-:W-:Y:S01]  /*51e0*/  MUFU.EX2 R12, R12 ;  /* 0x0000000c000c7308 */ /* 0x000fe20000000800 */
[----:B------:R-:W-:Y:S01]  /*51f0*/  FMNMX.FTZ R10, R49, R10, !PT ;  /* 0x0000000a310a7209 */ /* 0x000fe20007810000 */
[-CC-:B------:R-:W-:Y:S01]  /*5200*/  FFMA.FTZ R103, R103, R6.reuse, -R34.reuse ;  /* 0x0000000667677223 */ /* 0x180fe20000010822 */
[C---:B------:R-:W-:Y:S01]  /*5210*/  ISETP.GT.AND P3, PT, R60.reuse, 0x40, PT ;  /* 0x000000403c00780c */ /* 0x040fe20003f64270 */
[-CC-:B------:R-:W-:Y:S01]  /*5220*/  FFMA.FTZ R105, R105, R6.reuse, -R34.reuse ;  /* 0x0000000669697223 */ /* 0x180fe20000010822 */
[----:B----4-:R-:W-:Y:S01]  /*5230*/  FSEL R53, R53, -INF , P2 ;  /* 0xff80000035357808 */ /* 0x010fe20001000000 */
[----:B------:R-:W-:Y:S01]  /*5240*/  FFMA.FTZ R107, R107, R6, -R34 ;  /* 0x000000066b6b7223 */ /* 0x000fe20000010822 */
[----:B------:R-:W-:Y:S01]  /*5250*/  FMNMX.FTZ R10, R75, R10, !PT ;  /* 0x0000000a4b0a7209 */ /* 0x000fe20007810000 */
[----:B------:R-:W-:Y:S01]  /*5260*/  MUFU.EX2 R197, R197 ;  /* 0x000000c500c57308 */ /* 0x000fe20000000800 */
[----:B------:R-:W-:Y:S01]  /*5270*/  ISETP.GT.AND P2, PT, R60, 0x41, PT ;  /* 0x000000413c00780c */ /* 0x000fe20003f44270 */
[--C-:B------:R-:W-:Y:S01]  /*5280*/  IMAD.MOV.U32 R95, RZ, RZ, R119.reuse ;  /* 0x000000ffff5f7224 */ /* 0x100fe200078e0077 */
[----:B-1----:R-:W-:Y:S01]  /*5290*/  FSEL R77, R40, -INF , P3 ;  /* 0xff800000284d7808 */ /* 0x002fe20001800000 */
[--C-:B------:R-:W-:Y:S01]  /*52a0*/  IMAD.MOV.U32 R93, RZ, RZ, R119.reuse ;  /* 0x000000ffff5d7224 */ /* 0x100fe200078e0077 */
[----:B------:R-:W-:Y:S01]  /*52b0*/  FMNMX.FTZ R10, R53, R10, !PT ;  /* 0x0000000a350a7209 */ /* 0x000fe20007810000 */
[----:B------:R-:W-:Y:S01]  /*52c0*/  IMAD.MOV.U32 R48, RZ, RZ, R119 ;  /* 0x000000ffff307224 */ /* 0x000fe200078e0077 */
[----:B------:R-:W-:Y:S01]  /*52d0*/  ISETP.GT.AND P3, PT, R60, 0x48, PT ;  /* 0x000000483c00780c */ /* 0x000fe20003f64270 */
[----:B------:R-:W-:Y:S01]  /*52e0*/  MUFU.EX2 R14, R14 ;  /* 0x0000000e000e7308 */ /* 0x000fe20000000800 */
[----:B---3--:R-:W-:-:S02]  /*52f0*/  FSEL R41, R41, -INF , P2 ;  /* 0xff80000029297808 */ /* 0x008fc40001000000 */
[----:B------:R-:W-:Y:S02]  /*5300*/  FMNMX.FTZ R10, R77, R10, !PT ;  /* 0x0000000a4d0a7209 */ /* 0x000fe40007810000 */
[----:B------:R-:W-:Y:S02]  /*5310*/  ISETP.GT.AND P2, PT, R60, 0x49, PT ;  /* 0x000000493c00780c */ /* 0x000fe40003f44270 */
[----:B------:R-:W-:Y:S01]  /*5320*/  FSEL R79, R44, -INF , P3 ;  /* 0xff8000002c4f7808 */ /* 0x000fe20001800000 */
[----:B------:R-:W-:Y:S01]  /*5330*/  MUFU.EX2 R199, R199 ;  /* 0x000000c700c77308 */ /* 0x000fe20000000800 */
[----:B------:R-:W-:Y:S02]  /*5340*/  FMNMX.FTZ R10, R41, R10, !PT ;  /* 0x0000000a290a7209 */ /* 0x000fe40007810000 */
[----:B------:R-:W-:Y:S02]  /*5350*/  ISETP.GT.AND P3, PT, R60, 0x50, PT ;  /* 0x000000503c00780c */ /* 0x000fe40003f64270 */
[----:B------:R-:W-:-:S02]  /*5360*/  FSEL R45, R45, -INF , P2 ;  /* 0xff8000002d2d7808 */ /* 0x000fc40001000000 */
[----:B------:R-:W-:Y:S01]  /*5370*/  FMNMX.FTZ R10, R79, R10, !PT ;  /* 0x0000000a4f0a7209 */ /* 0x000fe20007810000 */
[----:B------:R-:W-:Y:S01]  /*5380*/  MUFU.EX2 R20, R20 ;  /* 0x0000001400147308 */ /* 0x000fe20000000800 */
[----:B------:R-:W-:Y:S02]  /*5390*/  ISETP.GT.AND P2, PT, R60, 0x51, PT ;  /* 0x000000513c00780c */ /* 0x000fe40003f44270 */
[----:B------:R-:W-:Y:S02]  /*53a0*/  FSEL R81, R32, -INF , P3 ;  /* 0xff80000020517808 */ /* 0x000fe40001800000 */
[----:B------:R-:W-:Y:S02]  /*53b0*/  FMNMX.FTZ R10, R45, R10, !PT ;  /* 0x0000000a2d0a7209 */ /* 0x000fe40007810000 */
[----:B------:R-:W-:Y:S01]  /*53c0*/  ISETP.GT.AND P3, PT, R60, 0x58, PT ;  /* 0x000000583c00780c */ /* 0x000fe20003f64270 */
[----:B------:R-:W-:Y:S01]  /*53d0*/  MUFU.EX2 R193, R193 ;  /* 0x000000c100c17308 */ /* 0x000fe20000000800 */
[----:B------:R-:W-:-:S02]  /*53e0*/  FSEL R33, R33, -INF , P2 ;  /* 0xff80000021217808 */ /* 0x000fc40001000000 */
[----:B------:R-:W-:Y:S02]  /*53f0*/  FMNMX.FTZ R10, R81, R10, !PT ;  /* 0x0000000a510a7209 */ /* 0x000fe40007810000 */
[----:B------:R-:W-:Y:S02]  /*5400*/  ISETP.GT.AND P2, PT, R60, 0x59, PT ;  /* 0x000000593c00780c */ /* 0x000fe40003f44270 */
[----:B------:R-:W-:Y:S01]  /*5410*/  FSEL R85, R36, -INF , P3 ;  /* 0xff80000024557808 */ /* 0x000fe20001800000 */
[----:B------:R-:W-:Y:S01]  /*5420*/  MUFU.EX2 R24, R24 ;  /* 0x0000001800187308 */ /* 0x000fe20000000800 */
[----:B------:R-:W-:Y:S02]  /*5430*/  FMNMX.FTZ R10, R33, R10, !PT ;  /* 0x0000000a210a7209 */ /* 0x000fe40007810000 */
[----:B------:R-:W-:Y:S02]  /*5440*/  ISETP.GT.AND P3, PT, R60, 0x60, PT ;  /* 0x000000603c00780c */ /* 0x000fe40003f64270 */
[----:B-----5:R-:W-:-:S02]  /*5450*/  FSEL R37, R37, -INF , P2 ;  /* 0xff80000025257808 */ /* 0x020fc40001000000 */
        /* <DEDUP_REMOVED lines=9> */
[----:B------:R-:W-:Y:S01]  /*54f0*/  ISETP.GT.AND P2, PT, R60, 0x69, PT ;  /* 0x000000693c00780c */ /* 0x000fe20003f44270 */
[----:B------:R-:W-:Y:S01]  /*5500*/  IMAD.MOV.U32 R60, RZ, RZ, R119 ;  /* 0x000000ffff3c7224 */ /* 0x000fe200078e0077 */
[----:B------:R-:W-:Y:S01]  /*5510*/  FSEL R89, R28, -INF , P3 ;  /* 0xff8000001c597808 */ /* 0x000fe20001800000 */
[--C-:B------:R-:W-:Y:S01]  /*5520*/  FFMA.FTZ R28, R27, R6, -R34.reuse ;  /* 0x000000061b1c7223 */ /* 0x100fe20000010822 */
[----:B------:R-:W-:Y:S01]  /*5530*/  FMNMX.FTZ R10, R25, R10, !PT ;  /* 0x0000000a190a7209 */ /* 0x000fe20007810000 */
[----:B------:R-:W-:Y:S01]  /*5540*/  MUFU.EX2 R97, R97 ;  /* 0x0000006100617308 */ /* 0x000fe20000000800 */
[----:B--2---:R-:W-:Y:S01]  /*5550*/  FSEL R29, R29, -INF , P2 ;  /* 0xff8000001d1d7808 */ /* 0x004fe20001000000 */
[----:B------:R-:W-:Y:S01]  /*5560*/  FFMA.FTZ R34, R109, R6, -R34 ;  /* 0x000000066d227223 */ /* 0x000fe20000010822 */
[----:B------:R-:W-:-:S02]  /*5570*/  FMNMX.FTZ R10, R89, R10, !PT ;  /* 0x0000000a590a7209 */ /* 0x000fc40007810000 */
[-C--:B------:R-:W-:Y:S02]  /*5580*/  MOV R109, R119.reuse ;  /* 0x00000077006d7202 */ /* 0x080fe40000000f00 */
[----:B------:R-:W-:Y:S01]  /*5590*/  FMNMX.FTZ R10, R29, R10, !PT ;  /* 0x0000000a1d0a7209 */ /* 0x000fe20007810000 */
[----:B------:R-:W-:Y:S01]  /*55a0*/  MUFU.EX2 R187, R28 ;  /* 0x0000001c00bb7308 */ /* 0x000fe20000000800 */
[-C--:B------:R-:W-:Y:S02]  /*55b0*/  MOV R91, R119.reuse ;  /* 0x00000077005b7202 */ /* 0x080fe40000000f00 */
[----:B------:R-:W-:Y:S01]  /*55c0*/  MOV R52, R119 ;  /* 0x0000007700347202 */ /* 0x000fe20000000f00 */
[----:B------:R-:W1:Y:S04]  /*55d0*/  SHFL.BFLY PT, R9, R10, 0x2, 0x1f ;  /* 0x0c401f000a097f89 */ /* 0x000e6800000e0000 */
[----:B------:R2:W3:Y:S08]  /*55e0*/  MUFU.EX2 R30, R35 ;  /* 0x00000023001e7308 */ /* 0x0004f00000000800 */
[----:B------:R-:W-:Y:S01]  /*55f0*/  MUFU.EX2 R39, R39 ;  /* 0x0000002700277308 */ /* 0x000fe20000000800 */
[----:B--2---:R-:W-:-:S07]  /*5600*/  IMAD.MOV.U32 R35, RZ, RZ, R119 ;  /* 0x000000ffff237224 */ /* 0x004fce00078e0077 */
[----:B------:R2:W4:Y:S01]  /*5610*/  MUFU.EX2 R32, R43 ;  /* 0x0000002b00207308 */ /* 0x0005220000000800 */
[----:B---3--:R-:W-:Y:S02]  /*5620*/  F2FP.BF16.F32.PACK_AB R189, R30, R97 ;  /* 0x000000611ebd723e */ /* 0x008fe400000010ff */
[----:B-1----:R-:W-:-:S05]  /*5630*/  FMNMX.FTZ R27, R10, R9, !PT ;  /* 0x000000090a1b7209 */ /* 0x002fca0007810000 */
[----:B------:R-:W-:Y:S01]  /*5640*/  MUFU.EX2 R47, R47 ;  /* 0x0000002f002f7308 */ /* 0x000fe20000000800 */
[----:B------:R-:W1:Y:S01]  /*5650*/  SHFL.BFLY PT, R10, R27, 0x1, 0x1f ;  /* 0x0c201f001b0a7f89 */ /* 0x000e6200000e0000 */
[----:B--2---:R-:W-:-:S06]  /*5660*/  MOV R43, R119 ;  /* 0x00000077002b7202 */ /* 0x004fcc0000000f00 */
[----:B------:R2:W3:Y:S01]  /*5670*/  MUFU.EX2 R36, R51 ;  /* 0x0000003300247308 */ /* 0x0004e20000000800 */
[----:B----4-:R-:W-:-:S07]  /*5680*/  F2FP.BF16.F32.PACK_AB R191, R32, R39 ;  /* 0x0000002720bf723e */ /* 0x010fce00000010ff */
[----:B------:R4:W-:Y:S01]  /*5690*/  MUFU.EX2 R38, R55 ;  /* 0x0000003700267308 */ /* 0x0009e20000000800 */
[----:B--2---:R-:W-:-:S07]  /*56a0*/  IMAD.MOV.U32 R51, RZ, RZ, R119 ;  /* 0x000000ffff337224 */ /* 0x004fce00078e0077 */
[----:B------:R-:W-:Y:S01]  /*56b0*/  MUFU.EX2 R57, R57 ;  /* 0x0000003900397308 */ /* 0x000fe20000000800 */
[----:B-1----:R-:W-:Y:S01]  /*56c0*/  FMNMX.FTZ R9, R27, R10, !PT ;  /* 0x0000000a1b097209 */ /* 0x002fe20007810000 */
[----:B------:R-:W-:Y:S01]  /*56d0*/  IMAD.MOV.U32 R27, RZ, RZ, R119 ;  /* 0x000000ffff1b7224 */ /* 0x000fe200078e0077 */
[----:B---3--:R-:W-:Y:S02]  /*56e0*/  F2FP.BF16.F32.PACK_AB R185, R36, R47 ;  /* 0x0000002f24b9723e */ /* 0x008fe400000010ff */
[C---:B------:R-:W-:Y:S01]  /*56f0*/  FSETP.NEU.FTZ.AND P2, PT, R9.reuse, -INF , PT ;  /* 0xff8000000900780b */ /* 0x040fe20003f5d000 */
[----:B------:R-:W-:Y:S01]  /*5700*/  FMUL.FTZ R10, R9, R6 ;  /* 0x00000006090a7220 */ /* 0x000fe20000410000 */
[----:B----4-:R-:W-:Y:S01]  /*5710*/  MOV R55, R119 ;  /* 0x0000007700377202 */ /* 0x010fe20000000f00 */
[----:B------:R-:W1:Y:S03]  /*5720*/  MUFU.EX2 R40, R59 ;  /* 0x0000003b00287308 */ /* 0x000e660000000800 */
[----:B------:R-:W-:Y:S01]  /*5730*/  FSEL R28, R10, RZ, P2 ;  /* 0x000000ff0a1c7208 */ /* 0x000fe20001000000 */
[----:B------:R-:W-:Y:S01]  /*5740*/  FADD.FTZ R10, R201, R2 ;  /* 0x00000002c90a7221 */ /* 0x000fe20000010000 */
[----:B------:R-:W-:-:S03]  /*5750*/  F2FP.BF16.F32.PACK_AB R201, R2, R201 ;  /* 0x000000c902c9723e */ /* 0x000fc600000010ff */
        /* <DEDUP_REMOVED lines=12> */
[-C--:B------:R-:W-:Y:S01]  /*5820*/  FFMA.FTZ R21, R21, R6.reuse, -R28 ;  /* 0x0000000615157223 */ /* 0x080fe2000001081c */
[----:B------:R-:W3:Y:S01]  /*5830*/  MUFU.EX2 R31, R31 ;  /* 0x0000001f001f7308 */ /* 0x000ee20000000800 */
[----:B--2---:R-:W-:Y:S01]  /*5840*/  FADD.FTZ R7, R203, R10 ;  /* 0x0000000acb077221 */ /* 0x004fe20000010000 */
[-CC-:B------:R-:W-:Y:S01]  /*5850*/  FFMA.FTZ R73, R73, R6.reuse, -R28.reuse ;  /* 0x0000000649497223 */ /* 0x180fe2000001081c */
[-CC-:B------:R-:W-:Y:S01]  /*5860*/  FFMA.FTZ R49, R49, R6.reuse, -R28.reuse ;  /* 0x0000000631317223 */ /* 0x180fe2000001081c */
[-CC-:B------:R-:W-:Y:S01]  /*5870*/  FFMA.FTZ R75, R75, R6.reuse, -R28.reuse ;  /* 0x000000064b4b7223 */ /* 0x180fe2000001081c */
[----:B------:R-:W-:Y:S01]  /*5880*/  FADD.FTZ R10, R12, R7 ;  /* 0x000000070c0a7221 */ /* 0x000fe20000010000 */
[-CC-:B------:R-:W-:Y:S01]  /*5890*/  FFMA.FTZ R53, R53, R6.reuse, -R28.reuse ;  /* 0x0000000635357223 */ /* 0x180fe2000001081c */
[-CC-:B------:R-:W-:Y:S01]  /*58a0*/  FFMA.FTZ R77, R77, R6.reuse, -R28.reuse ;  /* 0x000000064d4d7223 */ /* 0x180fe2000001081c */
[----:B------:R-:W2:Y:S01]  /*58b0*/  MUFU.EX2 R61, R61 ;  /* 0x0000003d003d7308 */ /* 0x000ea20000000800 */
[-CC-:B------:R-:W-:Y:S01]  /*58c0*/  FFMA.FTZ R41, R41, R6.reuse, -R28.reuse ;  /* 0x0000000629297223 */ /* 0x180fe2000001081c */
[-CC-:B------:R-:W-:Y:S01]  /*58d0*/  FFMA.FTZ R79, R79, R6.reuse, -R28.reuse ;  /* 0x000000064f4f7223 */ /* 0x180fe2000001081c */
[-CC-:B------:R-:W-:Y:S01]  /*58e0*/  FFMA.FTZ R45, R45, R6.reuse, -R28.reuse ;  /* 0x000000062d2d7223 */ /* 0x180fe2000001081c */
[-CC-:B------:R-:W-:Y:S01]  /*58f0*/  FFMA.FTZ R81, R81, R6.reuse, -R28.reuse ;  /* 0x0000000651517223 */ /* 0x180fe2000001081c */
[-CC-:B------:R-:W-:Y:S01]  /*5900*/  FFMA.FTZ R33, R33, R6.reuse, -R28.reuse ;  /* 0x0000000621217223 */ /* 0x180fe2000001081c */
[-CC-:B------:R-:W-:Y:S01]  /*5910*/  FFMA.FTZ R85, R85, R6.reuse, -R28.reuse ;  /* 0x0000000655557223 */ /* 0x180fe2000001081c */
[-CC-:B------:R-:W-:Y:S01]  /*5920*/  FFMA.FTZ R37, R37, R6.reuse, -R28.reuse ;  /* 0x0000000625257223 */ /* 0x180fe2000001081c */
[----:B------:R4:W5:Y:S01]  /*5930*/  MUFU.EX2 R202, R63 ;  /* 0x0000003f00ca7308 */ /* 0x0009620000000800 */
[-CC-:B------:R-:W-:Y:S01]  /*5940*/  FFMA.FTZ R87, R87, R6.reuse, -R28.reuse ;  /* 0x0000000657577223 */ /* 0x180fe2000001081c */
[-CC-:B------:R-:W-:Y:S01]  /*5950*/  FFMA.FTZ R25, R25, R6.reuse, -R28.reuse ;  /* 0x0000000619197223 */ /* 0x180fe2000001081c */
[-CC-:B------:R-:W-:Y:S01]  /*5960*/  FFMA.FTZ R89, R89, R6.reuse, -R28.reuse ;  /* 0x0000000659597223 */ /* 0x180fe2000001081c */
[----:B------:R-:W-:Y:S01]  /*5970*/  FFMA.FTZ R28, R29, R6, -R28 ;  /* 0x000000061d1c7223 */ /* 0x000fe2000001081c */
[----:B-1----:R-:W-:Y:S01]  /*5980*/  F2FP.BF16.F32.PACK_AB R181, R40, R57 ;  /* 0x0000003928b5723e */ /* 0x002fe200000010ff */
[--C-:B------:R-:W-:Y:S01]  /*5990*/  IMAD.MOV.U32 R59, RZ, RZ, R119.reuse ;  /* 0x000000ffff3b7224 */ /* 0x100fe200078e0077 */
[----:B------:R-:W-:Y:S01]  /*59a0*/  F2FP.BF16.F32.PACK_AB R203, R12, R203 ;  /* 0x000000cb0ccb723e */ /* 0x000fe200000010ff */
[----:B------:R1:W5:Y:S01]  /*59b0*/  MUFU.EX2 R196, R11 ;  /* 0x0000000b00c47308 */ /* 0x0003620000000800 */
[----:B----4-:R-:W-:-:S02]  /*59c0*/  IMAD.MOV.U32 R63, RZ, RZ, R119 ;  /* 0x000000ffff3f7224 */ /* 0x010fc400078e0077 */
[----:B------:R-:W-:-:S05]  /*59d0*/  IMAD.MOV.U32 R29, RZ, RZ, R119 ;  /* 0x000000ffff1d7224 */ /* 0x000fca00078e0077 */
[----:B------:R-:W4:Y:S01]  /*59e0*/  MUFU.EX2 R65, R65 ;  /* 0x0000004100417308 */ /* 0x000f220000000800 */
[----:B-1----:R-:W-:Y:S01]  /*59f0*/  IADD3 R11, -R3, UR42, R82 ;  /* 0x0000002a030b7c10 */ /* 0x002fe2000fffe152 */
[----:B------:R-:W-:Y:S01]  /*5a00*/  FADD.FTZ R3, R197, R10 ;  /* 0x0000000ac5037221 */ /* 0x000fe20000010000 */
[----:B------:R-:W-:Y:S01]  /*5a10*/  IMAD.MOV.U32 R10, RZ, RZ, RZ ;  /* 0x000000ffff0a7224 */ /* 0x000fe200078e00ff */
[C---:B------:R-:W-:Y:S02]  /*5a20*/  F2FP.BF16.F32.PACK_AB R197, R14.reuse, R197 ;  /* 0x000000c50ec5723e */ /* 0x040fe400000010ff */
[----:B------:R-:W-:Y:S01]  /*5a30*/  FADD.FTZ R46, R14, R3 ;  /* 0x000000030e2e7221 */ /* 0x000fe20000010000 */
[----:B------:R-:W-:-:S04]  /*5a40*/  IMAD.HI R11, R11, -0x6db6db6d, R10 ;  /* 0x924924930b0b7827 */ /* 0x000fc800078e020a */
[----:B---3--:R-:W-:Y:S01]  /*5a50*/  FADD.FTZ R10, R31, R200 ;  /* 0x000000c81f0a7221 */ /* 0x008fe20000010000 */
[----:B------:R-:W1:Y:S01]  /*5a60*/  MUFU.EX2 R67, R67 ;  /* 0x0000004300437308 */ /* 0x000e620000000800 */
[----:B------:R-:W-:Y:S01]  /*5a70*/  FADD.FTZ R7, R199, R46 ;  /* 0x0000002ec7077221 */ /* 0x000fe20000010000 */
[----:B------:R-:W-:Y:S01]  /*5a80*/  F2FP.BF16.F32.PACK_AB R200, R200, R31 ;  /* 0x0000001fc8c8723e */ /* 0x000fe200000010ff */
[----:B--2---:R-:W-:Y:S01]  /*5a90*/  FADD.FTZ R3, R61, R10 ;  /* 0x0000000a3d037221 */ /* 0x004fe20000010000 */
[----:B------:R-:W-:Y:S01]  /*5aa0*/  SHF.R.U32.HI R46, RZ, 0x1f, R11 ;  /* 0x0000001fff2e7819 */ /* 0x000fe2000001160b */
[C---:B------:R-:W-:Y:S01]  /*5ab0*/  FADD.FTZ R10, R20.reuse, R7 ;  /* 0x00000007140a7221 */ /* 0x040fe20000010000 */
[----:B------:R-:W-:Y:S01]  /*5ac0*/  F2FP.BF16.F32.PACK_AB R199, R20, R199 ;  /* 0x000000c714c7723e */ /* 0x000fe200000010ff */
[----:B-----5:R-:W-:Y:S01]  /*5ad0*/  FADD.FTZ R3, R202, R3 ;  /* 0x00000003ca037221 */ /* 0x020fe20000010000 */
[----:B------:R-:W2:Y:S01]  /*5ae0*/  MUFU.EX2 R198, R13 ;  /* 0x0000000d00c67308 */ /* 0x000ea20000000800 */
[----:B------:R-:W-:Y:S01]  /*5af0*/  FADD.FTZ R7, R193, R10 ;  /* 0x0000000ac1077221 */ /* 0x000fe20000010000 */
[----:B------:R-:W-:Y:S01]  /*5b00*/  LEA.HI.SX32 R46, R11, R46, 0x1a ;  /* 0x0000002e0b2e7211 */ /* 0x000fe200078fd2ff */
[----:B------:R-:W-:Y:S01]  /*5b10*/  FADD.FTZ R0, R196, R3 ;  /* 0x00000003c4007221 */ /* 0x000fe20000010000 */
[C---:B------:R-:W-:Y:S01]  /*5b20*/  F2FP.BF16.F32.PACK_AB R193, R24.reuse, R193 ;  /* 0x000000c118c1723e */ /* 0x040fe200000010ff */
[----:B------:R-:W-:Y:S01]  /*5b30*/  FADD.FTZ R10, R24, R7 ;  /* 0x00000007180a7221 */ /* 0x000fe20000010000 */
[----:B------:R-:W-:Y:S01]  /*5b40*/  F2FP.BF16.F32.PACK_AB R202, R202, R61 ;  /* 0x0000003dcaca723e */ /* 0x000fe200000010ff */
[----:B----4-:R-:W-:Y:S01]  /*5b50*/  FADD.FTZ R0, R65, R0 ;  /* 0x0000000041007221 */ /* 0x010fe20000010000 */
[----:B------:R-:W3:Y:S01]  /*5b60*/  MUFU.EX2 R15, R15 ;  /* 0x0000000f000f7308 */ /* 0x000ee20000000800 */
[----:B------:R-:W-:Y:S01]  /*5b70*/  FADD.FTZ R7, R195, R10 ;  /* 0x0000000ac3077221 */ /* 0x000fe20000010000 */
[C---:B------:R-:W-:Y:S01]  /*5b80*/  F2FP.BF16.F32.PACK_AB R195, R26.reuse, R195 ;  /* 0x000000c31ac3723e */ /* 0x040fe200000010ff */
[----:B-1----:R-:W-:Y:S01]  /*5b90*/  FADD.FTZ R3, R67, R0 ;  /* 0x0000000043037221 */ /* 0x002fe20000010000 */
[----:B------:R-:W-:Y:S01]  /*5ba0*/  F2FP.BF16.F32.PACK_AB R196, R65, R196 ;  /* 0x000000c441c4723e */ /* 0x000fe200000010ff */
[----:B------:R-:W-:Y:S01]  /*5bb0*/  FADD.FTZ R10, R26, R7 ;  /* 0x000000071a0a7221 */ /* 0x000fe20000010000 */
[----:B------:R-:W-:Y:S01]  /*5bc0*/  MOV R82, R119 ;  /* 0x0000007700527202 */ /* 0x000fe20000000f00 */
[----:B------:R-:W-:Y:S01]  /*5bd0*/  IMAD.MOV.U32 R65, RZ, RZ, R119 ;  /* 0x000000ffff417224 */ /* 0x000fe200078e0077 */
[----:B------:R1:W4:Y:S01]  /*5be0*/  MUFU.EX2 R192, R69 ;  /* 0x0000004500c07308 */ /* 0x0003220000000800 */
[C---:B--2---:R-:W-:Y:S01]  /*5bf0*/  FADD.FTZ R0, R198.reuse, R3 ;  /* 0x00000003c6007221 */ /* 0x044fe20000010000 */
[----:B------:R-:W-:Y:S01]  /*5c00*/  FADD.FTZ R7, R97, R10 ;  /* 0x0000000a61077221 */ /* 0x000fe20000010000 */
[----:B------:R-:W-:Y:S01]  /*5c10*/  VIMNMX R10, RZ, R46, !PT ;  /* 0x0000002eff0a7248 */ /* 0x000fe20007fe0100 */
[----:B------:R-:W-:Y:S01]  /*5c20*/  IMAD.MOV.U32 R26, RZ, RZ, R119 ;  /* 0x000000ffff1a7224 */ /* 0x000fe200078e0077 */
[----:B------:R-:W-:Y:S01]  /*5c30*/  F2FP.BF16.F32.PACK_AB R198, R198, R67 ;  /* 0x00000043c6c6723e */ /* 0x000fe200000010ff */
[----:B------:R-:W-:Y:S01]  /*5c40*/  FADD.FTZ R46, R30, R7 ;  /* 0x000000071e2e7221 */ /* 0x000fe20000010000 */
[----:B------:R-:W-:Y:S01]  /*5c50*/  ISETP.GE.AND P2, PT, R83, R10, PT ;  /* 0x0000000a5300720c */ /* 0x000fe20003f46270 */
[----:B------:R-:W2:Y:S01]  /*5c60*/  MUFU.EX2 R71, R71 ;  /* 0x0000004700477308 */ /* 0x000ea20000000800 */
[----:B---3--:R-:W-:Y:S01]  /*5c70*/  FADD.FTZ R3, R15, R0 ;  /* 0x000000000f037221 */ /* 0x008fe20000010000 */
[----:B------:R-:W-:Y:S01]  /*5c80*/  FADD.FTZ R7, R39, R46 ;  /* 0x0000002e27077221 */ /* 0x000fe20000010000 */
[-C--:B------:R-:W-:Y:S01]  /*5c90*/  MOV R97, R119.reuse ;  /* 0x0000007700617202 */ /* 0x080fe20000000f00 */
[----:B------:R-:W-:Y:S01]  /*5ca0*/  IMAD.MOV.U32 R83, RZ, RZ, R119 ;  /* 0x000000ffff537224 */ /* 0x000fe200078e0077 */
[----:B------:R-:W-:Y:S01]  /*5cb0*/  MOV R67, R119 ;  /* 0x0000007700437202 */ /* 0x000fe20000000f00 */
[----:B------:R-:W-:Y:S01]  /*5cc0*/  FADD.FTZ R46, R32, R7 ;  /* 0x00000007202e7221 */ /* 0x000fe20000010000 */
[----:B-1----:R-:W-:Y:S01]  /*5cd0*/  IMAD.MOV.U32 R69, RZ, RZ, R119 ;  /* 0x000000ffff457224 */ /* 0x002fe200078e0077 */
[----:B------:R-:W1:Y:S01]  /*5ce0*/  MUFU.EX2 R194, R21 ;  /* 0x0000001500c27308 */ /* 0x000e620000000800 */
[C---:B----4-:R-:W-:Y:S01]  /*5cf0*/  FADD.FTZ R0, R192.reuse, R3 ;  /* 0x00000003c0007221 */ /* 0x050fe20000010000 */
[----:B------:R-:W-:Y:S01]  /*5d00*/  FADD.FTZ R7, R47, R46 ;  /* 0x0000002e2f077221 */ /* 0x000fe20000010000 */
[----:B------:R-:W-:Y:S01]  /*5d10*/  F2FP.BF16.F32.PACK_AB R192, R192, R15 ;  /* 0x0000000fc0c0723e */ /* 0x000fe200000010ff */
[----:B------:R-:W-:Y:S01]  /*5d20*/  IMAD.MOV.U32 R47, RZ, RZ, R119 ;  /* 0x000000ffff2f7224 */ /* 0x000fe200078e0077 */
[----:B------:R-:W-:Y:S01]  /*5d30*/  MOV R61, R119 ;  /* 0x00000077003d7202 */ /* 0x000fe20000000f00 */
[----:B------:R-:W-:Y:S01]  /*5d40*/  FADD.FTZ R46, R36, R7 ;  /* 0x00000007242e7221 */ /* 0x000fe20000010000 */
[--C-:B------:R-:W-:Y:S01]  /*5d50*/  IMAD.MOV.U32 R39, RZ, RZ, R119.reuse ;  /* 0x000000ffff277224 */ /* 0x100fe200078e0077 */
[----:B------:R-:W3:Y:S01]  /*5d60*/  MUFU.EX2 R73, R73 ;  /* 0x0000004900497308 */ /* 0x000ee20000000800 */
[----:B--2---:R-:W-:Y:S01]  /*5d70*/  FADD.FTZ R3, R71, R0 ;  /* 0x0000000047037221 */ /* 0x004fe20000010000 */
[----:B------:R-:W-:Y:S01]  /*5d80*/  FADD.FTZ R7, R187, R46 ;  /* 0x0000002ebb077221 */ /* 0x000fe20000010000 */
[C---:B------:R-:W-:Y:S01]  /*5d90*/  F2FP.BF16.F32.PACK_AB R187, R38.reuse, R187 ;  /* 0x000000bb26bb723e */ /* 0x040fe200000010ff */
[----:B------:R-:W-:Y:S01]  /*5da0*/  IMAD.MOV.U32 R36, RZ, RZ, R119 ;  /* 0x000000ffff247224 */ /* 0x000fe200078e0077 */
[----:B------:R-:W-:Y:S01]  /*5db0*/  MOV R46, R119 ;  /* 0x00000077002e7202 */ /* 0x000fe20000000f00 */
[----:B------:R-:W-:Y:S01]  /*5dc0*/  FADD.FTZ R2, R38, R7 ;  /* 0x0000000726027221 */ /* 0x000fe20000010000 */
[----:B------:R-:W-:Y:S01]  /*5dd0*/  IMAD.MOV.U32 R38, RZ, RZ, R119 ;  /* 0x000000ffff267224 */ /* 0x000fe200078e0077 */
[----:B------:R2:W4:Y:S01]  /*5de0*/  MUFU.EX2 R188, R49 ;  /* 0x0000003100bc7308 */ /* 0x0005220000000800 */
[C---:B-1----:R-:W-:Y:S01]  /*5df0*/  FADD.FTZ R0, R194.reuse, R3 ;  /* 0x00000003c2007221 */ /* 0x042fe20000010000 */
[----:B------:R-:W-:Y:S01]  /*5e00*/  FADD.FTZ R7, R57, R2 ;  /* 0x0000000239077221 */ /* 0x000fe20000010000 */
[----:B------:R-:W-:Y:S01]  /*5e10*/  F2FP.BF16.F32.PACK_AB R194, R194, R71 ;  /* 0x00000047c2c2723e */ /* 0x000fe200000010ff */
[----:B------:R-:W-:Y:S01]  /*5e20*/  IMAD.MOV.U32 R71, RZ, RZ, R119 ;  /* 0x000000ffff477224 */ /* 0x000fe200078e0077 */
[-C--:B------:R-:W-:Y:S01]  /*5e30*/  MOV R31, R119.reuse ;  /* 0x00000077001f7202 */ /* 0x080fe20000000f00 */
[----:B------:R-:W-:Y:S01]  /*5e40*/  FADD.FTZ R2, R40, R7 ;  /* 0x0000000728027221 */ /* 0x000fe20000010000 */
[--C-:B------:R-:W-:Y:S01]  /*5e50*/  IMAD.MOV.U32 R57, RZ, RZ, R119.reuse ;  /* 0x000000ffff397224 */ /* 0x100fe200078e0077 */
[----:B------:R-:W1:Y:S01]  /*5e60*/  MUFU.EX2 R75, R75 ;  /* 0x0000004b004b7308 */ /* 0x000e620000000800 */
[----:B---3--:R-:W-:Y:S01]  /*5e70*/  FADD.FTZ R3, R73, R0 ;  /* 0x0000000049037221 */ /* 0x008fe20000010000 */
[-C--:B--2---:R-:W-:Y:S01]  /*5e80*/  MOV R49, R119.reuse ;  /* 0x0000007700317202 */ /* 0x084fe20000000f00 */
[--C-:B------:R-:W-:Y:S01]  /*5e90*/  IMAD.MOV.U32 R32, RZ, RZ, R119.reuse ;  /* 0x000000ffff207224 */ /* 0x100fe200078e0077 */
[----:B------:R-:W-:Y:S01]  /*5ea0*/  MOV R40, R119 ;  /* 0x0000007700287202 */ /* 0x000fe20000000f00 */
[----:B------:R-:W-:-:S02]  /*5eb0*/  IMAD.MOV.U32 R30, RZ, RZ, R119 ;  /* 0x000000ffff1e7224 */ /* 0x000fc400078e0077 */
[----:B------:R-:W-:Y:S01]  /*5ec0*/  IMAD.MOV.U32 R24, RZ, RZ, R119 ;  /* 0x000000ffff187224 */ /* 0x000fe200078e0077 */
[----:B------:R2:W3:Y:S01]  /*5ed0*/  MUFU.EX2 R190, R53 ;  /* 0x0000003500be7308 */ /* 0x0004e20000000800 */
[C---:B----4-:R-:W-:Y:S01]  /*5ee0*/  FADD.FTZ R0, R188.reuse, R3 ;  /* 0x00000003bc007221 */ /* 0x050fe20000010000 */
[----:B------:R-:W-:Y:S02]  /*5ef0*/  F2FP.BF16.F32.PACK_AB R188, R188, R73 ;  /* 0x00000049bcbc723e */ /* 0x000fe400000010ff */
[----:B------:R-:W-:-:S04]  /*5f00*/  MOV R73, R119 ;  /* 0x0000007700497202 */ /* 0x000fc80000000f00 */
[----:B------:R-:W4:Y:S01]  /*5f10*/  MUFU.EX2 R77, R77 ;  /* 0x0000004d004d7308 */ /* 0x000f220000000800 */
[----:B-1----:R-:W-:Y:S01]  /*5f20*/  FADD.FTZ R3, R75, R0 ;  /* 0x000000004b037221 */ /* 0x002fe20000010000 */
[----:B--2---:R-:W-:-:S06]  /*5f30*/  IMAD.MOV.U32 R53, RZ, RZ, R119 ;  /* 0x000000ffff357224 */ /* 0x004fcc00078e0077 */
[----:B------:R1:W2:Y:S01]  /*5f40*/  MUFU.EX2 R184, R41 ;  /* 0x0000002900b87308 */ /* 0x0002a20000000800 */
[C---:B---3--:R-:W-:Y:S01]  /*5f50*/  FADD.FTZ R0, R190.reuse, R3 ;  /* 0x00000003be007221 */ /* 0x048fe20000010000 */
[----:B------:R-:W-:Y:S01]  /*5f60*/  F2FP.BF16.F32.PACK_AB R190, R190, R75 ;  /* 0x0000004bbebe723e */ /* 0x000fe200000010ff */
[----:B------:R-:W-:-:S05]  /*5f70*/  IMAD.MOV.U32 R75, RZ, RZ, R119 ;  /* 0x000000ffff4b7224 */ /* 0x000fca00078e0077 */
[----:B------:R-:W3:Y:S01]  /*5f80*/  MUFU.EX2 R79, R79 ;  /* 0x0000004f004f7308 */ /* 0x000ee20000000800 */
[----:B----4-:R-:W-:Y:S01]  /*5f90*/  FADD.FTZ R3, R77, R0 ;  /* 0x000000004d037221 */ /* 0x010fe20000010000 */
[----:B-1----:R-:W-:-:S06]  /*5fa0*/  IMAD.MOV.U32 R41, RZ, RZ, R119 ;  /* 0x000000ffff297224 */ /* 0x002fcc00078e0077 */
[----:B------:R-:W1:Y:S01]  /*5fb0*/  MUFU.EX2 R99, R99 ;  /* 0x0000006300637308 */ /* 0x000e620000000800 */
[C---:B--2---:R-:W-:Y:S01]  /*5fc0*/  FADD.FTZ R0, R184.reuse, R3 ;  /* 0x00000003b8007221 */ /* 0x044fe20000010000 */
[----:B------:R-:W-:Y:S01]  /*5fd0*/  F2FP.BF16.F32.PACK_AB R184, R184, R77 ;  /* 0x0000004db8b8723e */ /* 0x000fe200000010ff */
[----:B------:R-:W-:-:S05]  /*5fe0*/  IMAD.MOV.U32 R77, RZ, RZ, R119 ;  /* 0x000000ffff4d7224 */ /* 0x000fca00078e0077 */
[----:B------:R2:W4:Y:S01]  /*5ff0*/  MUFU.EX2 R186, R45 ;  /* 0x0000002d00ba7308 */ /* 0x0005220000000800 */
[----:B---3--:R-:W-:-:S07]  /*6000*/  FADD.FTZ R3, R79, R0 ;  /* 0x000000004f037221 */ /* 0x008fce0000010000 */
[----:B------:R3:W5:Y:S01]  /*6010*/  MUFU.EX2 R42, R101 ;  /* 0x00000065002a7308 */ /* 0x0007620000000800 */
[----:B-1----:R-:W-:Y:S01]  /*6020*/  FADD.FTZ R7, R99, R2 ;  /* 0x0000000263077221 */ /* 0x002fe20000010000 */
[----:B--2---:R-:W-:-:S06]  /*6030*/  IMAD.MOV.U32 R45, RZ, RZ, R119 ;  /* 0x000000ffff2d7224 */ /* 0x004fcc00078e0077 */
[----:B------:R-:W1:Y:S01]  /*6040*/  MUFU.EX2 R81, R81 ;  /* 0x0000005100517308 */ /* 0x000e620000000800 */
[C---:B----4-:R-:W-:Y:S01]  /*6050*/  FADD.FTZ R0, R186.reuse, R3 ;  /* 0x00000003ba007221 */ /* 0x050fe20000010000 */
[----:B------:R-:W-:Y:S01]  /*6060*/  F2FP.BF16.F32.PACK_AB R186, R186, R79 ;  /* 0x0000004fbaba723e */ /* 0x000fe200000010ff */
[----:B---3--:R-:W-:Y:S01]  /*6070*/  IMAD.MOV.U32 R101, RZ, RZ, R119 ;  /* 0x000000ffff657224 */ /* 0x008fe200078e0077 */
[----:B------:R-:W-:-:S04]  /*6080*/  MOV R79, R119 ;  /* 0x00000077004f7202 */ /* 0x000fc80000000f00 */
        /* <DEDUP_REMOVED lines=13> */
[--C-:B-1----:R-:W-:Y:S02]  /*6160*/  IMAD.MOV.U32 R105, RZ, RZ, R119.reuse ;  /* 0x000000ffff697224 */ /* 0x102fe400078e0077 */
[----:B------:R-:W-:-:S03]  /*6170*/  IMAD.MOV.U32 R81, RZ, RZ, R119 ;  /* 0x000000ffff517224 */ /* 0x000fc600078e0077 */
[----:B------:R1:W3:Y:S01]  /*6180*/  MUFU.EX2 R182, R37 ;  /* 0x0000002500b67308 */ /* 0x0002e20000000800 */
[C---:B-----5:R-:W-:Y:S01]  /*6190*/  FADD.FTZ R2, R44.reuse, R7 ;  /* 0x000000072c027221 */ /* 0x060fe20000010000 */
[----:B------:R-:W-:Y:S01]  /*61a0*/  F2FP.BF16.F32.PACK_AB R177, R44, R103 ;  /* 0x000000672cb1723e */ /* 0x000fe200000010ff */
[----:B------:R-:W-:Y:S01]  /*61b0*/  IMAD.MOV.U32 R44, RZ, RZ, R119 ;  /* 0x000000ffff2c7224 */ /* 0x000fe200078e0077 */
[----:B------:R-:W-:-:S04]  /*61c0*/  MOV R103, R119 ;  /* 0x0000007700677202 */ /* 0x000fc80000000f00 */
[----:B------:R-:W4:Y:S01]  /*61d0*/  MUFU.EX2 R87, R87 ;  /* 0x0000005700577308 */ /* 0x000f220000000800 */
[----:B--2---:R-:W-:Y:S01]  /*61e0*/  FADD.FTZ R7, R85, R0 ;  /* 0x0000000055077221 */ /* 0x004fe20000010000 */
[----:B-1----:R-:W-:-:S06]  /*61f0*/  MOV R37, R119 ;  /* 0x0000007700257202 */ /* 0x002fcc0000000f00 */
[----:B------:R1:W2:Y:S01]  /*6200*/  MUFU.EX2 R176, R25 ;  /* 0x0000001900b07308 */ /* 0x0002a20000000800 */
[C---:B---3--:R-:W-:Y:S01]  /*6210*/  FADD.FTZ R0, R182.reuse, R7 ;  /* 0x00000007b6007221 */ /* 0x048fe20000010000 */
[----:B------:R-:W-:Y:S02]  /*6220*/  F2FP.BF16.F32.PACK_AB R182, R182, R85 ;  /* 0x00000055b6b6723e */ /* 0x000fe400000010ff */
[----:B------:R-:W-:-:S04]  /*6230*/  MOV R85, R119 ;  /* 0x0000007700557202 */ /* 0x000fc80000000f00 */
[----:B------:R-:W3:Y:S01]  /*6240*/  MUFU.EX2 R107, R107 ;  /* 0x0000006b006b7308 */ /* 0x000ee20000000800 */
[----:B----4-:R-:W-:Y:S01]  /*6250*/  FADD.FTZ R7, R87, R0 ;  /* 0x0000000057077221 */ /* 0x010fe20000010000 */
[----:B-1----:R-:W-:-:S06]  /*6260*/  MOV R25, R119 ;  /* 0x0000007700197202 */ /* 0x002fcc0000000f00 */
[----:B------:R-:W1:Y:S01]  /*6270*/  MUFU.EX2 R89, R89 ;  /* 0x0000005900597308 */ /* 0x000e620000000800 */
[C---:B--2---:R-:W-:Y:S01]  /*6280*/  FADD.FTZ R0, R176.reuse, R7 ;  /* 0x00000007b0007221 */ /* 0x044fe20000010000 */
[----:B------:R-:W-:Y:S01]  /*6290*/  F2FP.BF16.F32.PACK_AB R176, R176, R87 ;  /* 0x00000057b0b0723e */ /* 0x000fe200000010ff */
[----:B------:R-:W-:-:S05]  /*62a0*/  IMAD.MOV.U32 R87, RZ, RZ, R119 ;  /* 0x000000ffff577224 */ /* 0x000fca00078e0077 */
[----:B------:R-:W2:Y:S01]  /*62b0*/  MUFU.EX2 R34, R34 ;  /* 0x0000002200227308 */ /* 0x000ea20000000800 */
[----:B---3--:R-:W-:Y:S01]  /*62c0*/  FADD.FTZ R3, R107, R2 ;  /* 0x000000026b037221 */ /* 0x008fe20000010000 */
[----:B------:R-:W-:-:S06]  /*62d0*/  IMAD.MOV.U32 R2, RZ, RZ, 0x3f800000 ;  /* 0x3f800000ff027424 */ /* 0x000fcc00078e00ff */
[----:B------:R-:W3:Y:S01]  /*62e0*/  MUFU.EX2 R28, R28 ;  /* 0x0000001c001c7308 */ /* 0x000ee20000000800 */
[----:B-1----:R-:W-:Y:S01]  /*62f0*/  FADD.FTZ R7, R89, R0 ;  /* 0x0000000059077221 */ /* 0x002fe20000010000 */
[----:B------:R-:W-:Y:S02]  /*6300*/  IMAD.MOV.U32 R0, RZ, RZ, 0x3f800000 ;  /* 0x3f800000ff007424 */ /* 0x000fe400078e00ff */
[C---:B--2---:R-:W-:Y:S01]  /*6310*/  FADD.FTZ R3, R34.reuse, R3 ;  /* 0x0000000322037221 */ /* 0x044fe20000010000 */
[----:B------:R-:W-:Y:S01]  /*6320*/  F2FP.BF16.F32.PACK_AB R179, R34, R107 ;  /* 0x0000006b22b3723e */ /* 0x000fe200000010ff */
[----:B------:R-:W-:Y:S01]  /*6330*/  IMAD.MOV.U32 R107, RZ, RZ, R119 ;  /* 0x000000ffff6b7224 */ /* 0x000fe200078e0077 */
[----:B------:R-:W-:Y:S01]  /*6340*/  MOV R34, R119 ;  /* 0x0000007700227202 */ /* 0x000fe20000000f00 */
[C---:B---3--:R-:W-:Y:S01]  /*6350*/  FADD.FTZ R7, R28.reuse, R7 ;  /* 0x000000071c077221 */ /* 0x048fe20000010000 */
[----:B------:R-:W-:Y:S01]  /*6360*/  F2FP.BF16.F32.PACK_AB R178, R28, R89 ;  /* 0x000000591cb2723e */ /* 0x000fe200000010ff */
[----:B------:R-:W-:Y:S01]  /*6370*/  IMAD.MOV.U32 R89, RZ, RZ, R119 ;  /* 0x000000ffff597224 */ /* 0x000fe200078e0077 */
[----:B------:R-:W-:Y:S01]  /*6380*/  MOV R28, R119 ;  /* 0x00000077001c7202 */ /* 0x000fe20000000f00 */
[----:B------:R-:W-:Y:S06]  /*6390*/  @!P2 BRA `(.L_x_1865) ;  /* 0x0000004c00f0a947 */ /* 0x000fec0003800000 */
[----:B------:R-:W-:Y:S01]  /*63a0*/  R2UR UR6, R16 ;  /* 0x00000000100672ca */ /* 0x000fe200000e0000 */
[----:B------:R-:W-:Y:S01]  /*63b0*/  IMAD.MOV.U32 R11, RZ, RZ, R8 ;  /* 0x000000ffff0b7224 */ /* 0x000fe200078e0008 */
[----:B------:R-:W-:Y:S01]  /*63c0*/  MOV R12, R9 ;  /* 0x00000009000c7202 */ /* 0x000fe20000000f00 */
[----:B------:R-:W-:Y:S01]  /*63d0*/  IMAD.MOV.U32 R2, RZ, RZ, 0x3f800000 ;  /* 0x3f800000ff027424 */ /* 0x000fe200078e00ff */
        /* <DEDUP_REMOVED lines=9> */
[----:B------:R-:W-:Y:S01]  /*6470*/  IMAD.U32 R13, RZ, RZ, UR6 ;  /* 0x00000006ff0d7e24 */ /* 0x000fe2000f8e00ff */
[----:B------:R-:W-:Y:S01]  /*6480*/  ULDC.64 UR6, c[0x0][0x3f8] ;  /* 0x0000fe0000067ab9 */ /* 0x000fe20000000a00 */
        /* <DEDUP_REMOVED lines=39> */
[----:B------:R-:W-:Y:S01]  /*6700*/  MOV R215, UR6 ;  /* 0x0000000600d77c02 */ /* 0x000fe20008000f00 */
[----:B------:R-:W-:Y:S01]  /*6710*/  IMAD.U32 R216, RZ, RZ, UR7 ;  /* 0x00000007ffd87e24 */ /* 0x000fe2000f8e00ff */
[----:B------:R-:W-:Y:S01]  /*6720*/  UMOV UR45, UR46 ;  /* 0x0000002e002d7c82 */ /* 0x000fe20008000000 */
[----:B------:R-:W-:-:S05]  /*6730*/  ULDC UR41, c[0x0][0x9d8] ;  /* 0x0002760000297ab9 */ /* 0x000fca0000000800 */
.L_x_1874:
[----:B------:R-:W-:Y:S01]  /*6740*/  R2UR UR10, R13 ;  /* 0x000000000d0a72ca */ /* 0x000fe200000e0000 */
        /* <DEDUP_REMOVED lines=8> */
.L_x_1866:
[----:B------:R-:W-:Y:S01]  /*67d0*/  R2UR UR6, R16 ;  /* 0x00000000100672ca */ /* 0x000fe200000e0000 */
[----:B------:R-:W-:-:S12]  /*67e0*/  ULEA UR60, UR46, UR61, 0x3 ;  /* 0x0000003d2e3c7291 */ /* 0x000fd8000f8e183f */
[----:B------:R-:W-:-:S04]  /*67f0*/  MOV R6, UR6 ;  /* 0x0000000600067c02 */ /* 0x000fc80008000f00 */
[----:B------:R-:W-:-:S04]  /*6800*/  SHF.L.U32 R6, R6, 0x1f, RZ ;  /* 0x0000001f06067819 */ /* 0x000fc800000006ff */
[----:B------:R1:W2:Y:S01]  /*6810*/  SYNCS.PHASECHK.TRANS64.TRYWAIT P2, [UR60+0x36830], R6 ;  /* 0x03683006ff0075a7 */ /* 0x0002a2000804017c */
[----:B------:R-:W-:Y:S05]  /*6820*/  @!P0 BRA `(.L_x_1867) ;  /* 0x0000000000048947 */ /* 0x000fea0003800000 */
[----:B------:R-:W-:Y:S01]  /*6830*/  BPT.TRAP 0x1 ;  /* 0x000000040000795c */ /* 0x000fe20000300000 */
.L_x_1867:
[----:B--2---:R-:W-:Y:S05]  /*6840*/  @P2 BRA `(.L_x_1868) ;  /* 0x0000000000082947 */ /* 0x004fea0003800000 */
[----:B------:R-:W2:Y:S02]  /*6850*/  SYNCS.PHASECHK.TRANS64.TRYWAIT P2, [UR60+0x36830], R6 ;  /* 0x03683006ff0075a7 */ /* 0x000ea4000804017c */
[----:B--2---:R-:W-:Y:S05]  /*6860*/  @!P2 BRA `(.L_x_1869) ;  /* 0x000000e800a4a947 */ /* 0x004fea0003800000 */
.L_x_1868:
[----:B------:R-:W-:Y:S01]  /*6870*/  UIMAD UR6, UR46, 0xa80, UR40 ;  /* 0x00000a802e0678a4 */ /* 0x000fe2000f8e0228 */
[----:B------:R-:W-:Y:S01]  /*6880*/  WARPGROUP.ARRIVE ;  /* 0x00000000000079c5 */ /* 0x000fe20000000000 */
[----:B------:R-:W-:Y:S01]  /*6890*/  UMOV UR7, 0x40000040 ;  /* 0x4000004000077882 */ /* 0x000fe20000000000 */
[----:B------:R-:W-:Y:S01]  /*68a0*/  UMOV UR56, UR4 ;  /* 0x0000000400387c82 */ /* 0x000fe20008000000 */
[----:B------:R-:W-:Y:S01]  /*68b0*/  UIADD3 UR58, UR6, 0x80, URZ ;  /* 0x00000080063a7890 */ /* 0x000fe2000fffe03f */
[-C--:B------:R-:W-:Y:S01]  /*68c0*/  FMUL.FTZ R24, R24, R0.reuse ;  /* 0x0000000018187220 */ /* 0x080fe20000410000 */
[----:B------:R-:W-:Y:S01]  /*68d0*/  UMOV UR57, UR5 ;  /* 0x0000000500397c82 */ /* 0x000fe20008000000 */
[----:B------:R-:W-:Y:S01]  /*68e0*/  UMOV UR59, 0x40000040 ;  /* 0x40000040003b7882 */ /* 0x000fe20000000000 */
[----:B------:R-:W-:Y:S02]  /*68f0*/  UIADD3 UR10, UR6, 0x180, URZ ;  /* 0x00000180060a7890 */ /* 0x000fe4000fffe03f */
[----:B------:R-:W-:Y:S01]  /*6900*/  HGMMA.64x16x16.F32.BF16 R168, gdesc[UR4], RZ, !UPT, gsb0 ;  /* 0x0020000004a879f0 */ /* 0x000fe2000c0018ff */
        /* <DEDUP_REMOVED lines=60> */
[----:B------:R-:W-:Y:S01]  /*6cd0*/  UMOV UR57, UR5 ;  /* 0x0000000500397c82 */ /* 0x000fe20008000000 */
        /* <DEDUP_REMOVED lines=71> */
[----:B------:R-:W-:-:S06]  /*7150*/  WARPGROUP.ARRIVE ;  /* 0x00000000000079c5 */ /* 0x000fcc0000000000 */
[----:B------:R-:W-:Y:S01]  /*7160*/  HGMMA.64x16x16.F32.BF16 R144, gdesc[UR56], RZ, !UPT, gsb0 ;  /* 0x00200000389079f0 */ /* 0x000fe2000c0018ff */
[----:B------:R-:W-:Y:S01]  /*7170*/  UMOV UR56, UR4 ;  /* 0x0000000400387c82 */ /* 0x000fe20008000000 */
[----:B------:R-:W-:Y:S01]  /*7180*/  UMOV UR57, UR5 ;  /* 0x0000000500397c82 */ /* 0x000fe20008000000 */
[----:B------:R-:W-:Y:S01]  /*7190*/  UMOV UR58, UR7 ;  /* 0x00000007003a7c82 */ /* 0x000fe20008000000 */
[----:B------:R-:W-:Y:S01]  /*71a0*/  UMOV UR59, 0x40000040 ;  /* 0x40000040003b7882 */ /* 0x000fe20000000000 */
[----:B------:R-:W-:Y:S01]  /*71b0*/  UIADD3 UR7, UR6, 0x300, URZ ;  /* 0x0000030006077890 */ /* 0x000fe2000fffe03f */
[----:B------:R-:W-:Y:S02]  /*71c0*/  WARPGROUP.DEPBAR.LE gsb0, 0x0 ;  /* 0x00008000000079c5 */ /* 0x000fe40000010000 */
        /* <DEDUP_REMOVED lines=99> */
[----:B------:R-:W-:Y:S02]  /*7800*/  R2UR UR14, R4 ;  /* 0x00000000040e72ca */ /* 0x000fe400000e0000 */
[----:B------:R-:W-:-:S11]  /*7810*/  R2UR UR15, R5 ;  /* 0x00000000050f72ca */ /* 0x000fd600000e0000 */
[----:B------:R-:W-:Y:S02]  /*7820*/  UMOV UR56, UR14 ;  /* 0x0000000e00387c82 */ /* 0x000fe40008000000 */
[----:B------:R-:W-:Y:S01]  /*7830*/  UMOV UR57, UR15 ;  /* 0x0000000f00397c82 */ /* 0x000fe20008000000 */
        /* <DEDUP_REMOVED lines=364> */
.L_x_1870:
[----:B------:R-:W-:Y:S01]  /*8f00*/  R2UR UR6, R13 ;  /* 0x000000000d0672ca */ /* 0x000fe200000e0000 */
[----:B------:R-:W-:-:S12]  /*8f10*/  ULEA UR10, UR45, UR61, 0x3 ;  /* 0x0000003d2d0a7291 */ /* 0x000fd8000f8e183f */
[----:B------:R-:W-:-:S05]  /*8f20*/  IMAD.U32 R0, RZ, RZ, UR6 ;  /* 0x00000006ff007e24 */ /* 0x000fca000f8e00ff */
[----:B------:R-:W-:-:S04]  /*8f30*/  SHF.L.U32 R0, R0, 0x1f, RZ ;  /* 0x0000001f00007819 */ /* 0x000fc800000006ff */
[----:B------:R3:W4:Y:S01]  /*8f40*/  SYNCS.PHASECHK.TRANS64.TRYWAIT P2, [UR10+0x36850], R0 ;  /* 0x03685000ff0075a7 */ /* 0x000722000804014a */
[----:B------:R-:W-:Y:S05]  /*8f50*/  @!P0 BRA `(.L_x_1871) ;  /* 0x0000000000048947 */ /* 0x000fea0003800000 */
[----:B------:R-:W-:Y:S01]  /*8f60*/  BPT.TRAP 0x1 ;  /* 0x000000040000795c */ /* 0x000fe20000300000 */
.L_x_1871:
[----:B----4-:R-:W-:Y:S05]  /*8f70*/  @P2 BRA `(.L_x_1872) ;  /* 0x0000000000082947 */ /* 0x010fea0003800000 */
[----:B------:R-:W4:Y:S02]  /*8f80*/  SYNCS.PHASECHK.TRANS64.TRYWAIT P2, [UR10+0x36850], R0 ;  /* 0x03685000ff0075a7 */ /* 0x000f24000804014a */
[----:B----4-:R-:W-:Y:S05]  /*8f90*/  @!P2 BRA `(.L_x_1873) ;  /* 0x000000c000f0a947 */ /* 0x010fea0003800000 */
.L_x_1872:
[----:B------:R-:W-:Y:S01]  /*8fa0*/  UIADD3 UR6, UR61, 0x400, URZ ;  /* 0x000004003d067890 */ /* 0x000fe2000fffe03f */
[----:B------:R-:W-:Y:S01]  /*8fb0*/  WARPGROUP.ARRIVE ;  /* 0x00000000000079c5 */ /* 0x000fe20000000000 */
[----:B------:R-:W-:Y:S01]  /*8fc0*/  UMOV UR7, 0x40000040 ;  /* 0x4000004000077882 */ /* 0x000fe20000000000 */
[----:B------:R-:W-:Y:S01]  /*8fd0*/  R2UR UR15, R215 ;  /* 0x00000000d70f72ca */ /* 0x000fe200000e0000 */
[----:B------:R-:W-:Y:S01]  /*8fe0*/  USHF.R.U32.HI UR6, URZ, 0x4, UR6 ;  /* 0x000000043f067899 */ /* 0x000fe20008011606 */
[----:B------:R-:W-:Y:S01]  /*8ff0*/  FMUL.FTZ R13, R175, UR41 ;  /* 0x00000029af0d7c20 */ /* 0x000fe20008410000 */
[----:B------:R-:W-:Y:S01]  /*9000*/  R2UR UR14, R216 ;  /* 0x00000000d80e72ca */ /* 0x000fe200000e0000 */
[----:B------:R-:W-:Y:S01]  /*9010*/  FMUL.FTZ R175, R153, UR41 ;  /* 0x0000002999af7c20 */ /* 0x000fe20008410000 */
[----:B------:R-:W-:Y:S01]  /*9020*/  ULOP3.LUT UR6, UR6, 0x3fff, URZ, 0xc0, !UPT ;  /* 0x00003fff06067892 */ /* 0x000fe2000f8ec03f */
[----:B------:R-:W-:Y:S01]  /*9030*/  FMUL.FTZ R153, R154, UR41 ;  /* 0x000000299a997c20 */ /* 0x000fe20008410000 */
[----:B------:R-:W-:Y:S01]  /*9040*/  FMUL.FTZ R154, R159, UR41 ;  /* 0x000000299f9a7c20 */ /* 0x000fe20008410000 */
[----:B-12---:R-:W-:Y:S01]  /*9050*/  FMUL.FTZ R6, R168, UR41 ;  /* 0x00000029a8067c20 */ /* 0x006fe20008410000 */
[----:B------:R-:W-:Y:S01]  /*9060*/  ULOP3.LUT UR6, UR6, 0x3800000, URZ, 0xfc, !UPT ;  /* 0x0380000006067892 */ /* 0x000fe2000f8efc3f */
[----:B------:R-:W1:Y:S01]  /*9070*/  LDC R159, c[0x0][0x288] ;  /* 0x0000a200ff9f7b82 */ /* 0x000e620000000800 */
[----:B------:R-:W-:Y:S01]  /*9080*/  FMUL.FTZ R9, R169, UR41 ;  /* 0x00000029a9097c20 */ /* 0x000fe20008410000 */
[----:B------:R-:W-:Y:S01]  /*9090*/  FMUL.FTZ R14, R163, UR41 ;  /* 0x00000029a30e7c20 */ /* 0x000fe20008410000 */
[----:B------:R-:W-:Y:S01]  /*90a0*/  UIMAD UR11, UR45, 0xa80, UR6 ;  /* 0x00000a802d0b78a4 */ /* 0x000fe2000f8e0206 */
[----:B------:R-:W2:Y:S01]  /*90b0*/  MUFU.TANH R6, R6 ;  /* 0x0000000600067308 */ /* 0x000ea20000002400 */
[----:B------:R-:W-:Y:S01]  /*90c0*/  UISETP.NE.U32.AND UP0, UPT, UR15, URZ, UPT ;  /* 0x0000003f0f00728c */ /* 0x000fe2000bf05070 */
[----:B------:R-:W-:Y:S01]  /*90d0*/  FMUL.FTZ R163, R157, UR41 ;  /* 0x000000299da37c20 */ /* 0x000fe20008410000 */
[----:B------:R-:W-:Y:S01]  /*90e0*/  FMUL.FTZ R168, R172, UR41 ;  /* 0x00000029aca87c20 */ /* 0x000fe20008410000 */
[----:B------:R-:W-:Y:S01]  /*90f0*/  ULDC UR15, c[0x0][0x404] ;  /* 0x00010100000f7ab9 */ /* 0x000fe20000000800 */
[----:B------:R-:W-:Y:S01]  /*9100*/  UISETP.NE.AND.EX UP0, UPT, UR14, URZ, UPT, UP0 ;  /* 0x0000003f0e00728c */ /* 0x000fe2000bf05300 */
[----:B------:R-:W-:Y:S01]  /*9110*/  FMUL.FTZ R157, R145, UR41 ;  /* 0x00000029919d7c20 */ /* 0x000fe20008410000 */
[----:B------:R-:W-:Y:S01]  /*9120*/  UMOV UR6, UR11 ;  /* 0x0000000b00067c82 */ /* 0x000fe20008000000 */
[----:B------:R-:W-:Y:S01]  /*9130*/  ULDC UR14, c[0x0][0x2e0] ;  /* 0x0000b800000e7ab9 */ /* 0x000fe20000000800 */
[----:B------:R-:W-:Y:S01]  /*9140*/  HGMMA.64x192x16.F32.BF16 R24, R200, gdesc[UR4].tnspB, R24, gsb0 ;  /* 0x42e00004c8187df0 */ /* 0x000fe20008001818 */
[----:B------:R-:W-:Y:S01]  /*9150*/  UIADD3 UR6, UR11, 0x80, URZ ;  /* 0x000000800b067890 */ /* 0x000fe2000fffe03f */
[----:B------:R-:W-:Y:S01]  /*9160*/  FMUL.FTZ R145, R146, UR41 ;  /* 0x0000002992917c20 */ /* 0x000fe20008410000 */
[----:B------:R-:W-:Y:S01]  /*9170*/  UMOV UR7, 0x40000040 ;  /* 0x4000004000077882 */ /* 0x000fe20000000000 */
        /* <DEDUP_REMOVED lines=13> */
[----:B---3--:R-:W-:Y:S01]  /*9250*/  FMUL.FTZ R0, R170, UR41 ;  /* 0x00000029aa007c20 */ /* 0x008fe20008410000 */
        /* <DEDUP_REMOVED lines=8> */
[----:B------:R-:W-:-:S02]  /*92e0*/  UMOV UR45, UR46 ;  /* 0x0000002e002d7c82 */ /* 0x000fc40008000000 */
        /* <DEDUP_REMOVED lines=36> */
[----:B------:R-:W-:Y:S01]  /*9530*/  UIMAD UR6, UR47, -0x70, UR42 ;  /* 0xffffff902f0678a4 */ /* 0x000fe2000f8e022a */
[----:B------:R-:W3:Y:S01]  /*9540*/  MUFU.TANH R199, R199 ;  /* 0x000000c700c77308 */ /* 0x000ee20000002400 */
[----:B------:R-:W-:Y:S01]  /*9550*/  USEL UR7, UR15, 0x1, UP0 ;  /* 0x000000010f077887 */ /* 0x000fe20008000000 */
[----:B------:R-:W-:Y:S01]  /*9560*/  FMUL.FTZ R144, R147, UR41 ;  /* 0x0000002993907c20 */ /* 0x000fe20008410000 */
[----:B------:R-:W-:Y:S01]  /*9570*/  UIADD3 UR6, UR6, 0x1, URZ ;  /* 0x0000000106067890 */ /* 0x000fe2000fffe03f */
[----:B------:R-:W-:Y:S01]  /*9580*/  FMUL.FTZ R147, R148, UR41 ;  /* 0x0000002994937c20 */ /* 0x000fe20008410000 */
[----:B------:R-:W-:Y:S02]  /*9590*/  FMUL.FTZ R148, R149, UR41 ;  /* 0x0000002995947c20 */ /* 0x000fe40008410000 */
[----:B------:R-:W-:Y:S01]  /*95a0*/  UIMAD UR6, UR7, UR14, UR6 ;  /* 0x0000000e070672a4 */ /* 0x000fe2000f8e0206 */
[----:B------:R-:W3:Y:S02]  /*95b0*/  MUFU.TANH R197, R197 ;  /* 0x000000c500c57308 */ /* 0x000ee40000002400 */
[----:B------:R-:W-:-:S03]  /*95c0*/  UMOV UR7, 0x40000040 ;  /* 0x4000004000077882 */ /* 0x000fc60000000000 */
[----:B-1----:R-:W-:Y:S01]  /*95d0*/  IADD3 R159, -R159, UR6, RZ ;  /* 0x000000069f9f7c10 */ /* 0x002fe2000fffe1ff */
[----:B------:R-:W-:Y:S02]  /*95e0*/  UIADD3 UR6, UR11, 0x180, URZ ;  /* 0x000001800b067890 */ /* 0x000fe4000fffe03f */
[----:B------:R-:W-:Y:S02]  /*95f0*/  MUFU.TANH R160, R160 ;  /* 0x000000a000a07308 */ /* 0x000fe40000002400 */
[----:B------:R-:W-:-:S04]  /*9600*/  IMAD R146, R204, -0x2, R159 ;  /* 0xfffffffecc927824 */ /* 0x000fc800078e029f */
[----:B------:R-:W-:Y:S02]  /*9610*/  IMAD.IADD R146, R205, 0x1, R146 ;  /* 0x00000001cd927824 */ /* 0x000fe400078e0292 */
[----:B------:R-:W-:Y:S03]  /*9620*/  MUFU.TANH R173, R173 ;  /* 0x000000ad00ad7308 */ /* 0x000fe60000002400 */
[C---:B------:R-:W-:Y:S02]  /*9630*/  ISETP.GT.AND P2, PT, R146.reuse, RZ, PT ;  /* 0x000000ff9200720c */ /* 0x040fe40003f44270 */
[----:B------:R-:W-:Y:S02]  /*9640*/  ISETP.GT.AND P3, PT, R146, 0x1, PT ;  /* 0x000000019200780c */ /* 0x000fe40003f64270 */
[----:B--2---:R-:W-:Y:S01]  /*9650*/  FSEL R217, R6, -INF , P2 ;  /* 0xff80000006d97808 */ /* 0x004fe20001000000 */
[----:B------:R-:W-:Y:S01]  /*9660*/  MUFU.TANH R156, R156 ;  /* 0x0000009c009c7308 */ /* 0x000fe20000002400 */
[----:B------:R-:W-:-:S02]  /*9670*/  ISETP.GT.AND P2, PT, R146, 0x8, PT ;  /* 0x000000089200780c */ /* 0x000fc40003f44270 */
[----:B----4-:R-:W-:Y:S02]  /*9680*/  FSEL R203, R9, -INF , P3 ;  /* 0xff80000009cb7808 */ /* 0x010fe40001800000 */
[----:B------:R-:W-:Y:S02]  /*9690*/  FMNMX.FTZ R6, R217, R12, !PT ;  /* 0x0000000cd9067209 */ /* 0x000fe40007810000 */
[----:B------:R-:W-:Y:S01]  /*96a0*/  ISETP.GT.AND P3, PT, R146, 0x9, PT ;  /* 0x000000099200780c */ /* 0x000fe20003f64270 */
[----:B------:R-:W-:Y:S01]  /*96b0*/  MUFU.TANH R147, R147 ;  /* 0x0000009300937308 */ /* 0x000fe20000002400 */
[----:B-----5:R-:W-:Y:S02]  /*96c0*/  FSEL R201, R168, -INF , P2 ;  /* 0xff800000a8c97808 */ /* 0x020fe40001000000 */
[----:B------:R-:W-:Y:S02]  /*96d0*/  ISETP.GT.AND P2, PT, R146, 0x10, PT ;  /* 0x000000109200780c */ /* 0x000fe40003f44270 */
[----:B---3--:R-:W-:-:S02]  /*96e0*/  FSEL R199, R199, -INF , P3 ;  /* 0xff800000c7c77808 */ /* 0x008fc40001800000 */
[C---:B------:R-:W-:Y:S01]  /*96f0*/  ISETP.GT.AND P3, PT, R146.reuse, 0x11, PT ;  /* 0x000000119200780c */ /* 0x040fe20003f64270 */
[----:B------:R-:W-:Y:S01]  /*9700*/  MUFU.TANH R148, R148 ;  /* 0x0000009400947308 */ /* 0x000fe20000002400 */
[----:B------:R-:W-:Y:S02]  /*9710*/  FSEL R197, R197, -INF , P2 ;  /* 0xff800000c5c57808 */ /* 0x000fe40001000000 */
[----:B------:R-:W-:-:S05]  /*9720*/  ISETP.GT.AND P2, PT, R146, 0x18, PT ;  /* 0x000000189200780c */ /* 0x000fca0003f44270 */
[----:B------:R-:W-:Y:S08]  /*9730*/  MUFU.TANH R9, R141 ;  /* 0x0000008d00097308 */ /* 0x000ff00000002400 */
[----:B------:R-:W-:Y:S01]  /*9740*/  MUFU.TANH R144, R144 ;  /* 0x0000009000907308 */ /* 0x000fe20000002400 */
[----:B------:R-:W-:Y:S02]  /*9750*/  WARPGROUP.DEPBAR.LE gsb0, 0x0 ;  /* 0x00008000000079c5 */ /* 0x000fe40000010000 */
        /* <DEDUP_REMOVED lines=8> */
[----:B------:R-:W1:Y:S01]  /*97e0*/  MUFU.TANH R195, R195 ;  /* 0x000000c300c37308 */ /* 0x000e620000002400 */
[----:B------:R-:W-:Y:S01]  /*97f0*/  UMOV UR7, 0x40000040 ;  /* 0x4000004000077882 */ /* 0x000fe20000000000 */
[----:B------:R-:W-:-:S04]  /*9800*/  FMNMX.FTZ R158, R203, R6, !PT ;  /* 0x00000006cb9e7209 */ /* 0x000fc80007810000 */
[----:B------:R-:W-:Y:S02]  /*9810*/  FMNMX.FTZ R158, R201, R158, !PT ;  /* 0x0000009ec99e7209 */ /* 0x000fe40007810000 */
[----:B------:R-:W2:Y:S02]  /*9820*/  MUFU.TANH R193, R193 ;  /* 0x000000c100c17308 */ /* 0x000ea40000002400 */
[----:B------:R-:W-:-:S04]  /*9830*/  FMNMX.FTZ R158, R199, R158, !PT ;  /* 0x0000009ec79e7209 */ /* 0x000fc80007810000 */
[----:B------:R-:W-:Y:S02]  /*9840*/  FMNMX.FTZ R158, R197, R158, !PT ;  /* 0x0000009ec59e7209 */ /* 0x000fe40007810000 */
[----:B------:R-:W3:Y:S01]  /*9850*/  MUFU.TANH R161, R161 ;  /* 0x000000a100a17308 */ /* 0x000ee20000002400 */
[----:B-1----:R-:W-:Y:S02]  /*9860*/  FSEL R195, R195, -INF , P3 ;  /* 0xff800000c3c37808 */ /* 0x002fe40001800000 */
[----:B------:R-:W-:Y:S02]  /*9870*/  ISETP.GT.AND P3, PT, R146, 0x19, PT ;  /* 0x000000199200780c */ /* 0x000fe40003f64270 */
[----:B------:R-:W-:-:S03]  /*9880*/  FMNMX.FTZ R158, R195, R158, !PT ;  /* 0x0000009ec39e7209 */ /* 0x000fc60007810000 */
[----:B------:R1:W4:Y:S01]  /*9890*/  MUFU.TANH R6, R137 ;  /* 0x0000008900067308 */ /* 0x0003220000002400 */
[----:B--2---:R-:W-:Y:S02]  /*98a0*/  FSEL R193, R193, -INF , P2 ;  /* 0xff800000c1c17808 */ /* 0x004fe40001000000 */
[----:B------:R-:W-:Y:S02]  /*98b0*/  ISETP.GT.AND P2, PT, R146, 0x20, PT ;  /* 0x000000209200780c */ /* 0x000fe40003f44270 */
[----:B------:R-:W-:-:S03]  /*98c0*/  FMNMX.FTZ R158, R193, R158, !PT ;  /* 0x0000009ec19e7209 */ /* 0x000fc60007810000 */
[----:B------:R-:W-:Y:S08]  /*98d0*/  MUFU.TANH R152, R152 ;  /* 0x0000009800987308 */ /* 0x000ff00000002400 */
[----:B------:R-:W-:Y:S01]  /*98e0*/  MUFU.TANH R155, R155 ;  /* 0x0000009b009b7308 */ /* 0x000fe20000002400 */
[----:B------:R-:W-:Y:S02]  /*98f0*/  WARPGROUP.DEPBAR.LE gsb0, 0x0 ;  /* 0x00008000000079c5 */ /* 0x000fe40000010000 */
[----:B------:R-:W-:Y:S01]  /*9900*/  WARPGROUP.ARRIVE ;  /* 0x00000000000079c5 */ /* 0x000fe20000000000 */
[----:B------:R-:W-:-:S02]  /*9910*/  FSEL R191, R160, -INF , P3 ;  /* 0xff800000a0bf7808 */ /* 0x000fc40001800000 */
[C---:B------:R-:W-:Y:S02]  /*9920*/  ISETP.GT.AND P3, PT, R146.reuse, 0x21, PT ;  /* 0x000000219200780c */ /* 0x040fe40003f64270 */
[----:B---3--:R-:W-:Y:S01]  /*9930*/  FSEL R189, R161, -INF , P2 ;  /* 0xff800000a1bd7808 */ /* 0x008fe20001000000 */
[----:B------:R-:W-:Y:S01]  /*9940*/  HGMMA.64x192x16.F32.BF16 R24, R184, gdesc[UR4].tnspB, R24, gsb0 ;  /* 0x42e00004b8187df0 */ /* 0x000fe20008001818 */
[----:B------:R-:W-:Y:S01]  /*9950*/  FMNMX.FTZ R158, R191, R158, !PT ;  /* 0x0000009ebf9e7209 */ /* 0x000fe20007810000 */
[----:B------:R2:W3:Y:S01]  /*9960*/  MUFU.TANH R161, R129 ;  /* 0x0000008100a17308 */ /* 0x0004e20000002400 */
[----:B------:R-:W-:Y:S01]  /*9970*/  ISETP.GT.AND P2, PT, R146, 0x28, PT ;  /* 0x000000289200780c */ /* 0x000fe20003f44270 */
[----:B------:R-:W-:Y:S01]  /*9980*/  UIADD3 UR6, UR11, 0x280, URZ ;  /* 0x000002800b067890 */ /* 0x000fe2000fffe03f */
[----:B------:R-:W-:Y:S01]  /*9990*/  FSEL R175, R175, -INF , P3 ;  /* 0xff800000afaf7808 */ /* 0x000fe20001800000 */
[----:B------:R-:W-:Y:S01]  /*99a0*/  UMOV UR7, 0x40000040 ;  /* 0x4000004000077882 */ /* 0x000fe20000000000 */
[----:B------:R-:W-:-:S02]  /*99b0*/  FMNMX.FTZ R158, R189, R158, !PT ;  /* 0x0000009ebd9e7209 */ /* 0x000fc40007810000 */
[C---:B------:R-:W-:Y:S02]  /*99c0*/  ISETP.GT.AND P3, PT, R146.reuse, 0x29, PT ;  /* 0x000000299200780c */ /* 0x040fe40003f64270 */
[----:B------:R-:W-:Y:S02]  /*99d0*/  FSEL R173, R173, -INF , P2 ;  /* 0xff800000adad7808 */ /* 0x000fe40001000000 */
[----:B------:R-:W-:Y:S02]  /*99e0*/  FMNMX.FTZ R158, R175, R158, !PT ;  /* 0x0000009eaf9e7209 */ /* 0x000fe40007810000 */
[----:B------:R-:W-:Y:S02]  /*99f0*/  ISETP.GT.AND P2, PT, R146, 0x30, PT ;  /* 0x000000309200780c */ /* 0x000fe40003f44270 */
[----:B------:R-:W-:Y:S02]  /*9a00*/  FSEL R163, R163, -INF , P3 ;  /* 0xff800000a3a37808 */ /* 0x000fe40001800000 */
[----:B------:R-:W-:-:S02]  /*9a10*/  FMNMX.FTZ R158, R173, R158, !PT ;  /* 0x0000009ead9e7209 */ /* 0x000fc40007810000 */
[----:B------:R-:W-:Y:S02]  /*9a20*/  ISETP.GT.AND P3, PT, R146, 0x31, PT ;  /* 0x000000319200780c */ /* 0x000fe40003f64270 */
[----:B------:R-:W-:Y:S01]  /*9a30*/  FSEL R149, R156, -INF , P2 ;  /* 0xff8000009c957808 */ /* 0x000fe20001000000 */
[----:B------:R-:W-:Y:S01]  /*9a40*/  FMUL.FTZ R156, R133, UR41 ;  /* 0x00000029859c7c20 */ /* 0x000fe20008410000 */
[----:B------:R-:W-:Y:S02]  /*9a50*/  FMNMX.FTZ R158, R163, R158, !PT ;  /* 0x0000009ea39e7209 */ /* 0x000fe40007810000 */
[----:B------:R-:W-:Y:S02]  /*9a60*/  ISETP.GT.AND P2, PT, R146, 0x38, PT ;  /* 0x000000389200780c */ /* 0x000fe40003f44270 */
[----:B-1----:R-:W-:Y:S01]  /*9a70*/  FSEL R137, R157, -INF , P3 ;  /* 0xff8000009d897808 */ /* 0x002fe20001800000 */
[----:B------:R-:W1:Y:S01]  /*9a80*/  MUFU.TANH R156, R156 ;  /* 0x0000009c009c7308 */ /* 0x000e620000002400 */
[----:B------:R-:W-:-:S02]  /*9a90*/  FMNMX.FTZ R158, R149, R158, !PT ;  /* 0x0000009e959e7209 */ /* 0x000fc40007810000 */
[C---:B------:R-:W-:Y:S02]  /*9aa0*/  ISETP.GT.AND P3, PT, R146.reuse, 0x39, PT ;  /* 0x000000399200780c */ /* 0x040fe40003f64270 */
[----:B------:R-:W-:Y:S02]  /*9ab0*/  FSEL R133, R147, -INF , P2 ;  /* 0xff80000093857808 */ /* 0x000fe40001000000 */
[----:B------:R-:W-:Y:S02]  /*9ac0*/  FMNMX.FTZ R158, R137, R158, !PT ;  /* 0x0000009e899e7209 */ /* 0x000fe40007810000 */
[----:B------:R-:W-:Y:S02]  /*9ad0*/  ISETP.GT.AND P2, PT, R146, 0x40, PT ;  /* 0x000000409200780c */ /* 0x000fe40003f44270 */
[----:B--2---:R-:W-:Y:S01]  /*9ae0*/  FSEL R129, R148, -INF , P3 ;  /* 0xff80000094817808 */ /* 0x004fe20001800000 */
[----:B------:R-:W-:Y:S01]  /*9af0*/  FMUL.FTZ R148, R134, UR41 ;  /* 0x0000002986947c20 */ /* 0x000fe20008410000 */
[----:B------:R-:W-:Y:S01]  /*9b00*/  FMNMX.FTZ R158, R133, R158, !PT ;  /* 0x0000009e859e7209 */ /* 0x000fe20007810000 */
[----:B------:R-:W-:Y:S01]  /*9b10*/  FMUL.FTZ R134, R135, UR41 ;  /* 0x0000002987867c20 */ /* 0x000fe20008410000 */
[----:B------:R-:W-:-:S02]  /*9b20*/  ISETP.GT.AND P3, PT, R146, 0x41, PT ;  /* 0x000000419200780c */ /* 0x000fc40003f64270 */
[----:B------:R-:W-:Y:S01]  /*9b30*/  FSEL R141, R136, -INF , P2 ;  /* 0xff800000888d7808 */ /* 0x000fe20001000000 */
[----:B------:R-:W-:Y:S01]  /*9b40*/  FMUL.FTZ R136, R138, UR41 ;  /* 0x000000298a887c20 */ /* 0x000fe20008410000 */
[----:B------:R-:W-:Y:S01]  /*9b50*/  FMNMX.FTZ R158, R129, R158, !PT ;  /* 0x0000009e819e7209 */ /* 0x000fe20007810000 */
[----:B------:R-:W-:Y:S01]  /*9b60*/  FMUL.FTZ R138, R139, UR41 ;  /* 0x000000298b8a7c20 */ /* 0x000fe20008410000 */
[----:B------:R-:W-:Y:S01]  /*9b70*/  ISETP.GT.AND P2, PT, R146, 0x48, PT ;  /* 0x000000489200780c */ /* 0x000fe20003f44270 */
[----:B------:R-:W-:Y:S01]  /*9b80*/  MUFU.TANH R148, R148 ;  /* 0x0000009400947308 */ /* 0x000fe20000002400 */
[----:B----4-:R-:W-:Y:S01]  /*9b90*/  FSEL R147, R6, -INF , P3 ;  /* 0xff80000006937808 */ /* 0x010fe20001800000 */
[----:B------:R-:W-:Y:S01]  /*9ba0*/  FMUL.FTZ R6, R121, UR41 ;  /* 0x0000002979067c20 */ /* 0x000fe20008410000 */
[----:B------:R-:W-:Y:S02]  /*9bb0*/  FMNMX.FTZ R158, R141, R158, !PT ;  /* 0x0000009e8d9e7209 */ /* 0x000fe40007810000 */
[----:B------:R-:W-:-:S02]  /*9bc0*/  ISETP.GT.AND P3, PT, R146, 0x49, PT ;  /* 0x000000499200780c */ /* 0x000fc40003f64270 */
[----:B------:R-:W-:Y:S01]  /*9bd0*/  FSEL R121, R140, -INF , P2 ;  /* 0xff8000008c797808 */ /* 0x000fe20001000000 */
[----:B------:R-:W2:Y:S01]  /*9be0*/  MUFU.TANH R6, R6 ;  /* 0x0000000600067308 */ /* 0x000ea20000002400 */
[----:B------:R-:W-:Y:S01]  /*9bf0*/  FMNMX.FTZ R158, R147, R158, !PT ;  /* 0x0000009e939e7209 */ /* 0x000fe20007810000 */
[----:B------:R-:W-:Y:S01]  /*9c00*/  FMUL.FTZ R140, R143, UR41 ;  /* 0x000000298f8c7c20 */ /* 0x000fe20008410000 */
[C---:B------:R-:W-:Y:S02]  /*9c10*/  ISETP.GT.AND P2, PT, R146.reuse, 0x50, PT ;  /* 0x000000509200780c */ /* 0x040fe40003f44270 */
[----:B------:R-:W-:Y:S01]  /*9c20*/  FSEL R157, R9, -INF , P3 ;  /* 0xff800000099d7808 */ /* 0x000fe20001800000 */
[----:B------:R-:W-:Y:S01]  /*9c30*/  FMUL.FTZ R9, R125, UR41 ;  /* 0x000000297d097c20 */ /* 0x000fe20008410000 */
[----:B------:R-:W-:Y:S01]  /*9c40*/  FMNMX.FTZ R158, R121, R158, !PT ;  /* 0x0000009e799e7209 */ /* 0x000fe20007810000 */
[----:B------:R-:W-:Y:S01]  /*9c50*/  MUFU.TANH R136, R136 ;  /* 0x0000008800887308 */ /* 0x000fe20000002400 */
[----:B------:R-:W-:-:S02]  /*9c60*/  ISETP.GT.AND P3, PT, R146, 0x51, PT ;  /* 0x000000519200780c */ /* 0x000fc40003f64270 */
[----:B------:R-:W-:Y:S01]  /*9c70*/  FSEL R159, R128, -INF , P2 ;  /* 0xff800000809f7808 */ /* 0x000fe20001000000 */
[----:B------:R-:W-:Y:S01]  /*9c80*/  FMUL.FTZ R128, R151, UR41 ;  /* 0x0000002997807c20 */ /* 0x000fe20008410000 */
[----:B------:R-:W-:Y:S02]  /*9c90*/  FMNMX.FTZ R158, R157, R158, !PT ;  /* 0x0000009e9d9e7209 */ /* 0x000fe40007810000 */
[C---:B------:R-:W-:Y:S01]  /*9ca0*/  ISETP.GT.AND P2, PT, R146.reuse, 0x58, PT ;  /* 0x000000589200780c */ /* 0x040fe20003f44270 */
[----:B------:R-:W4:Y:S01]  /*9cb0*/  MUFU.TANH R9, R9 ;  /* 0x0000000900097308 */ /* 0x000f220000002400 */
[----:B---3--:R-:W-:Y:S02]  /*9cc0*/  FSEL R161, R161, -INF , P3 ;  /* 0xff800000a1a17808 */ /* 0x008fe40001800000 */
[----:B------:R-:W-:Y:S02]  /*9cd0*/  FMNMX.FTZ R158, R159, R158, !PT ;  /* 0x0000009e9f9e7209 */ /* 0x000fe40007810000 */
[----:B------:R-:W-:-:S02]  /*9ce0*/  ISETP.GT.AND P3, PT, R146, 0x59, PT ;  /* 0x000000599200780c */ /* 0x000fc40003f64270 */
[----:B------:R-:W-:Y:S01]  /*9cf0*/  FSEL R125, R132, -INF , P2 ;  /* 0xff800000847d7808 */ /* 0x000fe20001000000 */
[----:B------:R-:W-:Y:S01]  /*9d00*/  FMUL.FTZ R132, R150, UR41 ;  /* 0x0000002996847c20 */ /* 0x000fe20008410000 */
[----:B------:R-:W-:Y:S01]  /*9d10*/  FMNMX.FTZ R158, R161, R158, !PT ;  /* 0x0000009ea19e7209 */ /* 0x000fe20007810000 */
[----:B------:R-:W-:Y:S01]  /*9d20*/  FMUL.FTZ R150, R122, UR41 ;  /* 0x000000297a967c20 */ /* 0x000fe20008410000 */
[----:B------:R-:W-:Y:S01]  /*9d30*/  ISETP.GT.AND P2, PT, R146, 0x60, PT ;  /* 0x000000609200780c */ /* 0x000fe20003f44270 */
[----:B------:R-:W-:Y:S01]  /*9d40*/  FMUL.FTZ R122, R127, UR41 ;  /* 0x000000297f7a7c20 */ /* 0x000fe20008410000 */
[----:B-1----:R-:W-:Y:S01]  /*9d50*/  FSEL R165, R156, -INF , P3 ;  /* 0xff8000009ca57808 */ /* 0x002fe20001800000 */
[----:B------:R-:W1:Y:S01]  /*9d60*/  MUFU.TANH R132, R132 ;  /* 0x0000008400847308 */ /* 0x000e620000002400 */
[----:B------:R-:W-:Y:S01]  /*9d70*/  FMNMX.FTZ R158, R125, R158, !PT ;  /* 0x0000009e7d9e7209 */ /* 0x000fe20007810000 */
[----:B------:R-:W-:Y:S01]  /*9d80*/  FMUL.FTZ R156, R123, UR41 ;  /* 0x000000297b9c7c20 */ /* 0x000fe20008410000 */
[----:B------:R-:W-:-:S02]  /*9d90*/  ISETP.GT.AND P3, PT, R146, 0x61, PT ;  /* 0x000000619200780c */ /* 0x000fc40003f64270 */
[----:B------:R-:W-:Y:S02]  /*9da0*/  FSEL R167, R120, -INF , P2 ;  /* 0xff80000078a77808 */ /* 0x000fe40001000000 */
[----:B------:R-:W-:Y:S01]  /*9db0*/  FMNMX.FTZ R158, R165, R158, !PT ;  /* 0x0000009ea59e7209 */ /* 0x000fe20007810000 */
[----:B------:R-:W3:Y:S01]  /*9dc0*/  MUFU.TANH R128, R128 ;  /* 0x0000008000807308 */ /* 0x000ee20000002400 */
[----:B------:R-:W-:Y:S02]  /*9dd0*/  ISETP.GT.AND P2, PT, R146, 0x68, PT ;  /* 0x000000689200780c */ /* 0x000fe40003f44270 */
[----:B--2---:R-:W-:Y:S02]  /*9de0*/  FSEL R169, R6, -INF , P3 ;  /* 0xff80000006a97808 */ /* 0x004fe40001800000 */
[----:B------:R-:W-:Y:S01]  /*9df0*/  FMNMX.FTZ R158, R167, R158, !PT ;  /* 0x0000009ea79e7209 */ /* 0x000fe20007810000 */
[----:B------:R-:W2:Y:S01]  /*9e00*/  LDC R6, c[0x0][0x988] ;  /* 0x00026200ff067b82 */ /* 0x000ea20000000800 */
[----:B------:R-:W-:Y:S01]  /*9e10*/  ISETP.GT.AND P3, PT, R146, 0x69, PT ;  /* 0x000000699200780c */ /* 0x000fe20003f64270 */
[----:B------:R-:W5:Y:S01]  /*9e20*/  MUFU.TANH R138, R138 ;  /* 0x0000008a008a7308 */ /* 0x000f620000002400 */
[----:B------:R-:W-:-:S02]  /*9e30*/  FSEL R171, R124, -INF , P2 ;  /* 0xff8000007cab7808 */ /* 0x000fc40001000000 */
[----:B------:R-:W-:Y:S02]  /*9e40*/  FMNMX.FTZ R158, R169, R158, !PT ;  /* 0x0000009ea99e7209 */ /* 0x000fe40007810000 */
[----:B----4-:R-:W-:Y:S02]  /*9e50*/  FSEL R151, R9, -INF , P3 ;  /* 0xff80000009977808 */ /* 0x010fe40001800000 */
[----:B------:R-:W-:Y:S01]  /*9e60*/  FMNMX.FTZ R158, R171, R158, !PT ;  /* 0x0000009eab9e7209 */ /* 0x000fe20007810000 */
[----:B------:R-:W4:Y:S01]  /*9e70*/  MUFU.TANH R140, R140 ;  /* 0x0000008c008c7308 */ /* 0x000f220000002400 */
[----:B------:R-:W-:Y:S02]  /*9e80*/  IADD3 R146, R146, 0x8, RZ ;  /* 0x0000000892927810 */ /* 0x000fe40007ffe0ff */
[----:B------:R-:W-:Y:S02]  /*9e90*/  FMNMX.FTZ R158, R151, R158, !PT ;  /* 0x0000009e979e7209 */ /* 0x000fe40007810000 */
[----:B------:R-:W-:-:S02]  /*9ea0*/  ISETP.GT.AND P3, PT, R146, RZ, PT ;  /* 0x000000ff9200720c */ /* 0x000fc40003f64270 */
[----:B------:R-:W-:Y:S01]  /*9eb0*/  ISETP.GT.AND P4, PT, R146, 0x1, PT ;  /* 0x000000019200780c */ /* 0x000fe20003f84270 */
[----:B------:R-:W1:Y:S01]  /*9ec0*/  SHFL.BFLY PT, R9, R158, 0x2, 0x1f ;  /* 0x0c401f009e097f89 */ /* 0x000e6200000e0000 */
[----:B------:R-:W-:Y:S01]  /*9ed0*/  FSEL R124, R0, -INF , P3 ;  /* 0xff800000007c7808 */ /* 0x000fe20001800000 */
[----:B------:R-:W4:Y:S01]  /*9ee0*/  MUFU.TANH R134, R134 ;  /* 0x0000008600867308 */ /* 0x000f220000002400 */
[----:B------:R-:W-:Y:S02]  /*9ef0*/  ISETP.GT.AND P3, PT, R146, 0x8, PT ;  /* 0x000000089200780c */ /* 0x000fe40003f64270 */
[----:B------:R-:W-:Y:S02]  /*9f00*/  FSEL R127, R2, -INF , P4 ;  /* 0xff800000027f7808 */ /* 0x000fe40002000000 */
[----:B------:R-:W-:Y:S02]  /*9f10*/  FMNMX.FTZ R0, R124, R11, !PT ;  /* 0x0000000b7c007209 */ /* 0x000fe40007810000 */
[----:B------:R-:W-:Y:S01]  /*9f20*/  ISETP.GT.AND P4, PT, R146, 0x9, PT ;  /* 0x000000099200780c */ /* 0x000fe20003f84270 */
[----:B------:R-:W4:Y:S01]  /*9f30*/  MUFU.TANH R150, R150 ;  /* 0x0000009600967308 */ /* 0x000f220000002400 */
[----:B------:R-:W-:-:S02]  /*9f40*/  FSEL R131, R8, -INF , P3 ;  /* 0xff80000008837808 */ /* 0x000fc40001800000 */
[----:B------:R-:W-:Y:S02]  /*9f50*/  FMNMX.FTZ R0, R127, R0, !PT ;  /* 0x000000007f007209 */ /* 0x000fe40007810000 */
[C---:B------:R-:W-:Y:S02]  /*9f60*/  ISETP.GT.AND P3, PT, R146.reuse, 0x10, PT ;  /* 0x000000109200780c */ /* 0x040fe40003f64270 */
[----:B------:R-:W-:Y:S01]  /*9f70*/  FSEL R135, R13, -INF , P4 ;  /* 0xff8000000d877808 */ /* 0x000fe20002000000 */
[----:B------:R-:W4:Y:S01]  /*9f80*/  MUFU.TANH R156, R156 ;  /* 0x0000009c009c7308 */ /* 0x000f220000002400 */
[----:B------:R-:W-:Y:S02]  /*9f90*/  FMNMX.FTZ R0, R131, R0, !PT ;  /* 0x0000000083007209 */ /* 0x000fe40007810000 */
[----:B------:R-:W-:Y:S02]  /*9fa0*/  ISETP.GT.AND P4, PT, R146, 0x11, PT ;  /* 0x000000119200780c */ /* 0x000fe40003f84270 */
[----:B------:R-:W-:-:S02]  /*9fb0*/  FSEL R15, R15, -INF , P3 ;  /* 0xff8000000f0f7808 */ /* 0x000fc40001800000 */
[----:B-1----:R-:W-:Y:S01]  /*9fc0*/  FMNMX.FTZ R120, R158, R9, !PT ;  /* 0x000000099e787209 */ /* 0x002fe20007810000 */
[----:B------:R-:W1:Y:S01]  /*9fd0*/  MUFU.TANH R122, R122 ;  /* 0x0000007a007a7308 */ /* 0x000e620000002400 */
[----:B------:R-:W-:Y:S02]  /*9fe0*/  FMNMX.FTZ R0, R135, R0, !PT ;  /* 0x0000000087007209 */ /* 0x000fe40007810000 */
[----:B------:R-:W-:Y:S01]  /*9ff0*/  ISETP.GT.AND P3, PT, R146, 0x18, PT ;  /* 0x000000189200780c */ /* 0x000fe20003f64270 */
[----:B------:R-:W3:Y:S01]  /*a000*/  SHFL.BFLY PT, R9, R120, 0x1, 0x1f ;  /* 0x0c201f0078097f89 */ /* 0x000ee200000e0000 */
[----:B------:R-:W-:Y:S02]  /*a010*/  FSEL R139, R14, -INF , P4 ;  /* 0xff8000000e8b7808 */ /* 0x000fe40002000000 */
[----:B------:R-:W-:Y:S02]  /*a020*/  FMNMX.FTZ R0, R15, R0, !PT ;  /* 0x000000000f007209 */ /* 0x000fe40007810000 */
[----:B------:R-:W-:-:S02]  /*a030*/  ISETP.GT.AND P4, PT, R146, 0x19, PT ;  /* 0x000000199200780c */ /* 0x000fc40003f84270 */
[----:B------:R-:W-:Y:S02]  /*a040*/  FSEL R21, R21, -INF , P3 ;  /* 0xff80000015157808 */ /* 0x000fe40001800000 */
[----:B------:R-:W-:Y:S02]  /*a050*/  FMNMX.FTZ R0, R139, R0, !PT ;  /* 0x000000008b007209 */ /* 0x000fe40007810000 */
[C---:B------:R-:W-:Y:S02]  /*a060*/  ISETP.GT.AND P3, PT, R146.reuse, 0x20, PT ;  /* 0x000000209200780c */ /* 0x040fe40003f64270 */
[----:B------:R-:W-:Y:S02]  /*a070*/  FMNMX.FTZ R0, R21, R0, !PT ;  /* 0x0000000015007209 */ /* 0x000fe40007810000 */
[----:B------:R-:W-:Y:S02]  /*a080*/  FSEL R153, R153, -INF , P3 ;  /* 0xff80000099997808 */ /* 0x000fe40001800000 */
[----:B------:R-:W-:-:S04]  /*a090*/  ISETP.GT.AND P3, PT, R146, 0x28, PT ;  /* 0x000000289200780c */ /* 0x000fc80003f64270 */
[----:B------:R-:W-:Y:S02]  /*a0a0*/  FSEL R155, R155, -INF , P3 ;  /* 0xff8000009b9b7808 */ /* 0x000fe40001800000 */
[----:B------:R-:W-:Y:S02]  /*a0b0*/  ISETP.GT.AND P3, PT, R146, 0x30, PT ;  /* 0x000000309200780c */ /* 0x000fe40003f64270 */
[----:B---3--:R-:W-:-:S04]  /*a0c0*/  FMNMX.FTZ R9, R120, R9, !PT ;  /* 0x0000000978097209 */ /* 0x008fc80007810000 */
[C---:B------:R-:W-:Y:S01]  /*a0d0*/  FSETP.NEU.FTZ.AND P2, PT, R9.reuse, -INF , PT ;  /* 0xff8000000900780b */ /* 0x040fe20003f5d000 */
[----:B--2---:R-:W-:-:S05]  /*a0e0*/  FMUL.FTZ R120, R9, R6 ;  /* 0x0000000609787220 */ /* 0x004fca0000410000 */
[----:B------:R-:W-:-:S05]  /*a0f0*/  FSEL R120, R120, RZ, P2 ;  /* 0x000000ff78787208 */ /* 0x000fca0001000000 */
[-CC-:B------:R-:W-:Y:S01]  /*a100*/  FFMA.FTZ R198, R193, R6.reuse, -R120.reuse ;  /* 0x00000006c1c67223 */ /* 0x180fe20000010878 */
[-CC-:B------:R-:W-:Y:S01]  /*a110*/  FFMA.FTZ R2, R191, R6.reuse, -R120.reuse ;  /* 0x00000006bf027223 */ /* 0x180fe20000010878 */
[----:B------:R-:W-:Y:S01]  /*a120*/  FSEL R191, R145, -INF , P3 ;  /* 0xff80000091bf7808 */ /* 0x000fe20001800000 */
[-CC-:B------:R-:W-:Y:S01]  /*a130*/  FFMA.FTZ R143, R195, R6.reuse, -R120.reuse ;  /* 0x00000006c38f7223 */ /* 0x180fe20000010878 */
[----:B------:R-:W-:Y:S01]  /*a140*/  ISETP.GT.AND P3, PT, R146, 0x38, PT ;  /* 0x000000389200780c */ /* 0x000fe20003f64270 */
[-CC-:B------:R-:W-:Y:S01]  /*a150*/  FFMA.FTZ R192, R189, R6.reuse, -R120.reuse ;  /* 0x00000006bdc07223 */ /* 0x180fe20000010878 */
[-CC-:B------:R-:W-:Y:S01]  /*a160*/  FFMA.FTZ R196, R197, R6.reuse, -R120.reuse ;  /* 0x00000006c5c47223 */ /* 0x180fe20000010878 */
[-CC-:B------:R-:W-:Y:S01]  /*a170*/  FFMA.FTZ R13, R199, R6.reuse, -R120.reuse ;  /* 0x00000006c70d7223 */ /* 0x180fe20000010878 */
[----:B------:R-:W-:Y:S01]  /*a180*/  FSEL R189, R132, -INF , P3 ;  /* 0xff80000084bd7808 */ /* 0x000fe20001800000 */
[-CC-:B------:R-:W-:Y:S01]  /*a190*/  FFMA.FTZ R202, R201, R6.reuse, -R120.reuse ;  /* 0x00000006c9ca7223 */ /* 0x180fe20000010878 */
[----:B------:R-:W-:Y:S01]  /*a1a0*/  ISETP.GT.AND P3, PT, R146, 0x40, PT ;  /* 0x000000409200780c */ /* 0x000fe20003f64270 */
[-CC-:B------:R-:W-:Y:S01]  /*a1b0*/  FFMA.FTZ R194, R173, R6.reuse, -R120.reuse ;  /* 0x00000006adc27223 */ /* 0x180fe20000010878 */
[-CC-:B------:R-:W-:Y:S01]  /*a1c0*/  FFMA.FTZ R200, R203, R6.reuse, -R120.reuse ;  /* 0x00000006cbc87223 */ /* 0x180fe20000010878 */
[----:B------:R-:W-:Y:S01]  /*a1d0*/  FFMA.FTZ R123, R217, R6, -R120 ;  /* 0x00000006d97b7223 */ /* 0x000fe20000010878 */
[----:B------:R-:W-:-:S02]  /*a1e0*/  WARPGROUP.DEPBAR.LE gsb0, 0x0 ;  /* 0x00008000000079c5 */ /* 0x000fc40000010000 */
[----:B------:R-:W-:Y:S01]  /*a1f0*/  WARPGROUP.ARRIVE ;  /* 0x00000000000079c5 */ /* 0x000fe20000000000 */
[----:B------:R-:W-:Y:S01]  /*a200*/  FSEL R185, R20, -INF , P4 ;  /* 0xff80000014b97808 */ /* 0x000fe20002000000 */
[-CC-:B------:R-:W-:Y:S01]  /*a210*/  FFMA.FTZ R188, R149, R6.reuse, -R120.reuse ;  /* 0x0000000695bc7223 */ /* 0x180fe20000010878 */
[----:B------:R-:W-:Y:S01]  /*a220*/  ISETP.GT.AND P4, PT, R146, 0x21, PT ;  /* 0x000000219200780c */ /* 0x000fe20003f84270 */
[--C-:B------:R-:W-:Y:S01]  /*a230*/  FFMA.FTZ R184, R141, R6, -R120.reuse ;  /* 0x000000068db87223 */ /* 0x100fe20000010878 */
[----:B------:R-:W-:Y:S01]  /*a240*/  FMNMX.FTZ R0, R185, R0, !PT ;  /* 0x00000000b9007209 */ /* 0x000fe20007810000 */
[----:B------:R-:W-:Y:S01]  /*a250*/  HGMMA.64x192x16.F32.BF16 R24, R180, gdesc[UR4].tnspB, R24, gsb0 ;  /* 0x42e00004b4187df0 */ /* 0x000fe20008001818 */
[----:B------:R-:W-:Y:S01]  /*a260*/  FSEL R187, R152, -INF , P4 ;  /* 0xff80000098bb7808 */ /* 0x000fe20002000000 */
[----:B------:R-:W-:Y:S01]  /*a270*/  UIADD3 UR6, UR11, 0x300, URZ ;  /* 0x000003000b067890 */ /* 0x000fe2000fffe03f */
[----:B------:R-:W-:Y:S01]  /*a280*/  FMNMX.FTZ R0, R153, R0, !PT ;  /* 0x0000000099007209 */ /* 0x000fe20007810000 */
[----:B------:R-:W-:Y:S01]  /*a290*/  UMOV UR7, 0x40000040 ;  /* 0x4000004000077882 */ /* 0x000fe20000000000 */
[----:B------:R-:W-:Y:S01]  /*a2a0*/  ISETP.GT.AND P4, PT, R146, 0x29, PT ;  /* 0x000000299200780c */ /* 0x000fe20003f84270 */
[--C-:B------:R-:W-:Y:S01]  /*a2b0*/  FFMA.FTZ R186, R121, R6, -R120.reuse ;  /* 0x0000000679ba7223 */ /* 0x100fe20000010878 */
[----:B------:R-:W-:Y:S01]  /*a2c0*/  FMNMX.FTZ R0, R187, R0, !PT ;  /* 0x00000000bb007209 */ /* 0x000fe20007810000 */
[--C-:B------:R-:W-:Y:S01]  /*a2d0*/  FFMA.FTZ R121, R157, R6, -R120.reuse ;  /* 0x000000069d797223 */ /* 0x100fe20000010878 */
[----:B------:R-:W-:Y:S01]  /*a2e0*/  FSEL R193, R154, -INF , P4 ;  /* 0xff8000009ac17808 */ /* 0x000fe20002000000 */
[----:B------:R-:W-:Y:S01]  /*a2f0*/  MUFU.EX2 R123, R123 ;  /* 0x0000007b007b7308 */ /* 0x000fe20000000800 */
[----:B------:R-:W-:Y:S01]  /*a300*/  FMNMX.FTZ R0, R155, R0, !PT ;  /* 0x000000009b007209 */ /* 0x000fe20007810000 */
[-CC-:B------:R-:W-:Y:S01]  /*a310*/  FFMA.FTZ R190, R133, R6.reuse, -R120.reuse ;  /* 0x0000000685be7223 */ /* 0x180fe20000010878 */
[----:B------:R-:W-:Y:S01]  /*a320*/  ISETP.GT.AND P4, PT, R146, 0x31, PT ;  /* 0x000000319200780c */ /* 0x000fe20003f84270 */
[--C-:B------:R-:W-:Y:S01]  /*a330*/  FFMA.FTZ R133, R147, R6, -R120.reuse ;  /* 0x0000000693857223 */ /* 0x100fe20000010878 */
[----:B------:R-:W-:Y:S01]  /*a340*/  FMNMX.FTZ R0, R193, R0, !PT ;  /* 0x00000000c1007209 */ /* 0x000fe20007810000 */
[--C-:B------:R-:W-:Y:S01]  /*a350*/  FFMA.FTZ R175, R175, R6, -R120.reuse ;  /* 0x00000006afaf7223 */ /* 0x100fe20000010878 */
[----:B------:R-:W-:Y:S01]  /*a360*/  FSEL R195, R144, -INF , P4 ;  /* 0xff80000090c37808 */ /* 0x000fe20002000000 */
[----:B------:R2:W-:Y:S01]  /*a370*/  MUFU.EX2 R145, R2 ;  /* 0x0000000200917308 */ /* 0x0005e20000000800 */
[----:B------:R-:W-:Y:S01]  /*a380*/  FMNMX.FTZ R0, R191, R0, !PT ;  /* 0x00000000bf007209 */ /* 0x000fe20007810000 */
[-CC-:B------:R-:W-:Y:S01]  /*a390*/  FFMA.FTZ R163, R163, R6.reuse, -R120.reuse ;  /* 0x00000006a3a37223 */ /* 0x180fe20000010878 */
        /* <DEDUP_REMOVED lines=9> */
[-CC-:B------:R-:W-:Y:S01]  /*a430*/  FFMA.FTZ R14, R167, R6.reuse, -R120.reuse ;  /* 0x00000006a70e7223 */ /* 0x180fe20000010878 */
[----:B------:R-:W-:Y:S01]  /*a440*/  FSEL R199, R136, -INF , P3 ;  /* 0xff80000088c77808 */ /* 0x000fe20001800000 */
[--C-:B------:R-:W-:Y:S01]  /*a450*/  FFMA.FTZ R147, R169, R6, -R120.reuse ;  /* 0x00000006a9937223 */ /* 0x100fe20000010878 */
[----:B------:R-:W-:Y:S01]  /*a460*/  FMNMX.FTZ R0, R197, R0, !PT ;  /* 0x00000000c5007209 */ /* 0x000fe20007810000 */
[----:B------:R-:W-:Y:S01]  /*a470*/  MUFU.EX2 R202, R202 ;  /* 0x000000ca00ca7308 */ /* 0x000fe20000000800 */
[----:B------:R-:W-:Y:S01]  /*a480*/  ISETP.GT.AND P3, PT, R146, 0x48, PT ;  /* 0x000000489200780c */ /* 0x000fe20003f64270 */
[-CC-:B------:R-:W-:Y:S01]  /*a490*/  FFMA.FTZ R20, R171, R6.reuse, -R120.reuse ;  /* 0x00000006ab147223 */ /* 0x180fe20000010878 */
[----:B-----5:R-:W-:Y:S01]  /*a4a0*/  FSEL R201, R138, -INF , P4 ;  /* 0xff8000008ac97808 */ /* 0x020fe20002000000 */
[----:B------:R-:W-:Y:S01]  /*a4b0*/  FFMA.FTZ R151, R151, R6, -R120 ;  /* 0x0000000697977223 */ /* 0x000fe20000010878 */
[----:B------:R-:W-:Y:S01]  /*a4c0*/  FMNMX.FTZ R0, R199, R0, !PT ;  /* 0x00000000c7007209 */ /* 0x000fe20007810000 */
[----:B------:R-:W-:Y:S01]  /*a4d0*/  IMAD.U32 R138, RZ, RZ, UR60 ;  /* 0x0000003cff8a7e24 */ /* 0x000fe2000f8e00ff */
[----:B------:R-:W-:Y:S01]  /*a4e0*/  ISETP.GT.AND P4, PT, R146, 0x49, PT ;  /* 0x000000499200780c */ /* 0x000fe20003f84270 */
[----:B------:R-:W-:Y:S01]  /*a4f0*/  MUFU.EX2 R13, R13 ;  /* 0x0000000d000d7308 */ /* 0x000fe20000000800 */
[----:B------:R-:W-:-:S02]  /*a500*/  FSEL R173, R142, -INF , P3 ;  /* 0xff8000008ead7808 */ /* 0x000fc40001800000 */
[----:B------:R-:W-:Y:S02]  /*a510*/  FMNMX.FTZ R0, R201, R0, !PT ;  /* 0x00000000c9007209 */ /* 0x000fe40007810000 */
[----:B------:R-:W-:Y:S02]  /*a520*/  ISETP.GT.AND P3, PT, R146, 0x50, PT ;  /* 0x000000509200780c */ /* 0x000fe40003f64270 */
[----:B----4-:R-:W-:Y:S01]  /*a530*/  FSEL R203, R140, -INF , P4 ;  /* 0xff8000008ccb7808 */ /* 0x010fe20002000000 */
[----:B------:R-:W-:Y:S01]  /*a540*/  MUFU.EX2 R196, R196 ;  /* 0x000000c400c47308 */ /* 0x000fe20000000800 */
[----:B------:R-:W-:Y:S02]  /*a550*/  FMNMX.FTZ R0, R173, R0, !PT ;  /* 0x00000000ad007209 */ /* 0x000fe40007810000 */
[----:B------:R-:W-:Y:S02]  /*a560*/  ISETP.GT.AND P4, PT, R146, 0x51, PT ;  /* 0x000000519200780c */ /* 0x000fe40003f84270 */
[----:B------:R-:W-:-:S02]  /*a570*/  FSEL R217, R130, -INF , P3 ;  /* 0xff80000082d97808 */ /* 0x000fc40001800000 */
[----:B------:R-:W-:Y:S01]  /*a580*/  FMNMX.FTZ R0, R203, R0, !PT ;  /* 0x00000000cb007209 */ /* 0x000fe20007810000 */
[----:B------:R-:W-:Y:S01]  /*a590*/  MUFU.EX2 R143, R143 ;  /* 0x0000008f008f7308 */ /* 0x000fe20000000800 */
[C---:B------:R-:W-:Y:S02]  /*a5a0*/  ISETP.GT.AND P3, PT, R146.reuse, 0x58, PT ;  /* 0x000000589200780c */ /* 0x040fe40003f64270 */
        /* <DEDUP_REMOVED lines=21> */
[----:B-1----:R-:W-:Y:S02]  /*a700*/  FSEL R229, R122, -INF , P4 ;  /* 0xff8000007ae57808 */ /* 0x002fe40002000000 */
[----:B------:R-:W-:Y:S01]  /*a710*/  FMNMX.FTZ R0, R227, R0, !PT ;  /* 0x00000000e3007209 */ /* 0x000fe20007810000 */
[----:B------:R-:W-:Y:S03]  /*a720*/  MUFU.EX2 R163, R163 ;  /* 0x000000a300a37308 */ /* 0x000fe60000000800 */
[----:B------:R-:W-:-:S05]  /*a730*/  FMNMX.FTZ R0, R229, R0, !PT ;  /* 0x00000000e5007209 */ /* 0x000fca0007810000 */
[----:B------:R-:W1:Y:S01]  /*a740*/  SHFL.BFLY PT, R141, R0, 0x2, 0x1f ;  /* 0x0c401f00008d7f89 */ /* 0x000e6200000e0000 */
[----:B------:R-:W-:Y:S08]  /*a750*/  MUFU.EX2 R188, R188 ;  /* 0x000000bc00bc7308 */ /* 0x000ff00000000800 */
[----:B------:R-:W-:Y:S08]  /*a760*/  MUFU.EX2 R137, R137 ;  /* 0x0000008900897308 */ /* 0x000ff00000000800 */
        /* <DEDUP_REMOVED lines=8> */
[----:B-1----:R-:W-:-:S02]  /*a7f0*/  FMNMX.FTZ R8, R0, R157, !PT ;  /* 0x0000009d00087209 */ /* 0x002fc40007810000 */
[----:B------:R-:W-:Y:S02]  /*a800*/  FSEL R157, R9, RZ, P2 ;  /* 0x000000ff099d7208 */ /* 0x000fe40001000000 */
[C---:B------:R-:W-:Y:S01]  /*a810*/  FSETP.NEU.FTZ.AND P2, PT, R8.reuse, -INF , PT ;  /* 0xff8000000800780b */ /* 0x040fe20003f5d000 */
[CC--:B------:R-:W-:Y:S02]  /*a820*/  FMUL.FTZ R126, R8.reuse, R6.reuse ;  /* 0x00000006087e7220 */ /* 0x0c0fe40000410000 */
[----:B------:R-:W-:Y:S01]  /*a830*/  MUFU.EX2 R121, R121 ;  /* 0x0000007900797308 */ /* 0x000fe20000000800 */
[----:B------:R-:W-:Y:S01]  /*a840*/  FADD.FTZ R157, -R157, R12 ;  /* 0x0000000c9d9d7221 */ /* 0x000fe20000010100 */
[----:B--2---:R-:W-:Y:S02]  /*a850*/  FSEL R2, R8, RZ, P2 ;  /* 0x000000ff08027208 */ /* 0x004fe40001000000 */
[----:B------:R-:W-:Y:S01]  /*a860*/  FSEL R126, R126, RZ, P2 ;  /* 0x000000ff7e7e7208 */ /* 0x000fe20001000000 */
[----:B------:R-:W-:Y:S01]  /*a870*/  FMUL.FTZ R0, R157, R6 ;  /* 0x000000069d007220 */ /* 0x000fe20000410000 */
[----:B------:R-:W-:-:S02]  /*a880*/  ISETP.LT.AND P2, PT, R10, UR47, PT ;  /* 0x0000002f0a007c0c */ /* 0x000fc4000bf41270 */
[----:B------:R-:W-:Y:S01]  /*a890*/  MUFU.EX2 R141, R141 ;  /* 0x0000008d008d7308 */ /* 0x000fe20000000800 */
[-CC-:B------:R-:W-:Y:S01]  /*a8a0*/  FFMA.FTZ R122, R139, R6.reuse, -R126.reuse ;  /* 0x000000068b7a7223 */ /* 0x180fe2000001087e */
[----:B------:R-:W-:Y:S01]  /*a8b0*/  FADD.FTZ R139, -R2, R11 ;  /* 0x0000000b028b7221 */ /* 0x000fe20000010100 */
[-CC-:B------:R-:W-:Y:S01]  /*a8c0*/  FFMA.FTZ R157, R124, R6.reuse, -R126.reuse ;  /* 0x000000067c9d7223 */ /* 0x180fe2000001087e */
[-CC-:B------:R-:W-:Y:S01]  /*a8d0*/  FFMA.FTZ R12, R127, R6.reuse, -R126.reuse ;  /* 0x000000067f0c7223 */ /* 0x180fe2000001087e */
[-CC-:B------:R-:W-:Y:S01]  /*a8e0*/  FFMA.FTZ R127, R135, R6.reuse, -R126.reuse ;  /* 0x00000006877f7223 */ /* 0x180fe2000001087e */
[-C--:B------:R-:W-:Y:S01]  /*a8f0*/  FMUL.FTZ R139, R139, R6.reuse ;  /* 0x000000068b8b7220 */ /* 0x080fe20000410000 */
        /* <DEDUP_REMOVED lines=18> */
[----:B-1----:R-:W-:-:S04]  /*aa20*/  FFMA.FTZ R7, R0, R7, R123 ;  /* 0x0000000700077223 */ /* 0x002fc8000001007b */
[C---:B------:R-:W-:Y:S01]  /*aa30*/  FADD.FTZ R7, R200.reuse, R7 ;  /* 0x00000007c8077221 */ /* 0x040fe20000010000 */
[----:B------:R-:W-:Y:S02]  /*aa40*/  F2FP.BF16.F32.PACK_AB R200, R200, R123 ;  /* 0x0000007bc8c8723e */ /* 0x000fe400000010ff */
[----:B------:R-:W1:Y:S01]  /*aa50*/  MUFU.EX2 R12, R12 ;  /* 0x0000000c000c7308 */ /* 0x000e620000000800 */
[----:B------:R-:W-:Y:S02]  /*aa60*/  WARPGROUP.DEPBAR.LE gsb0, 0x0 ;  /* 0x00008000000079c5 */ /* 0x000fe40000010000 */
[----:B------:R-:W-:Y:S01]  /*aa70*/  WARPGROUP.ARRIVE ;  /* 0x00000000000079c5 */ /* 0x000fe20000000000 */
[-CC-:B------:R-:W-:Y:S01]  /*aa80*/  FFMA.FTZ R182, R125, R6.reuse, -R120.reuse ;  /* 0x000000067db67223 */ /* 0x180fe20000010878 */
[-C--:B------:R-:W-:Y:S01]  /*aa90*/  FFMA.FTZ R125, R165, R6.reuse, -R120 ;  /* 0x00000006a57d7223 */ /* 0x080fe20000010878 */
[-CC-:B------:R-:W-:Y:S01]  /*aaa0*/  FFMA.FTZ R120, R131, R6.reuse, -R126.reuse ;  /* 0x0000000683787223 */ /* 0x180fe2000001087e */
[----:B------:R-:W-:Y:S01]  /*aab0*/  FADD.FTZ R134, R202, R7 ;  /* 0x00000007ca867221 */ /* 0x000fe20000010000 */
[----:B------:R-:W-:Y:S01]  /*aac0*/  MUFU.EX2 R127, R127 ;  /* 0x0000007f007f7308 */ /* 0x000fe20000000800 */
[----:B------:R-:W-:Y:S01]  /*aad0*/  HGMMA.64x192x16.F32.BF16 R24, R176, gdesc[UR4].tnspB, R24, gsb0 ;  /* 0x42e00004b0187df0 */ /* 0x000fe20008001818 */
[-C--:B------:R-:W-:Y:S01]  /*aae0*/  FFMA.FTZ R131, R187, R6.reuse, -R126 ;  /* 0x00000006bb837223 */ /* 0x080fe2000001087e */
[----:B------:R-:W-:Y:S01]  /*aaf0*/  FADD.FTZ R7, R13, R134 ;  /* 0x000000860d077221 */ /* 0x000fe20000010000 */
[-CC-:B------:R-:W-:Y:S01]  /*ab00*/  FFMA.FTZ R134, R197, R6.reuse, -R126.reuse ;  /* 0x00000006c5867223 */ /* 0x180fe2000001087e */
[-CC-:B------:R-:W-:Y:S01]  /*ab10*/  FFMA.FTZ R187, R173, R6.reuse, -R126.reuse ;  /* 0x00000006adbb7223 */ /* 0x180fe2000001087e */
[----:B------:R-:W-:Y:S01]  /*ab20*/  FFMA.FTZ R181, R217, R6, -R126 ;  /* 0x00000006d9b57223 */ /* 0x000fe2000001087e */
[----:B------:R-:W-:Y:S01]  /*ab30*/  FADD.FTZ R136, R196, R7 ;  /* 0x00000007c4887221 */ /* 0x000fe20000010000 */
[----:B------:R-:W3:Y:S01]  /*ab40*/  MUFU.EX2 R120, R120 ;  /* 0x0000007800787308 */ /* 0x000ee20000000800 */
[----:B--2---:R-:W-:Y:S01]  /*ab50*/  FFMA.FTZ R7, R2, R3, R157 ;  /* 0x0000000302077223 */ /* 0x004fe2000001009d */
[----:B------:R-:W-:-:S02]  /*ab60*/  @!P1 VIADD R3, R138, 0x36840 ;  /* 0x000368408a039836 */ /* 0x000fc40000000000 */
[----:B------:R-:W-:Y:S01]  /*ab70*/  FADD.FTZ R139, R143, R136 ;  /* 0x000000888f8b7221 */ /* 0x000fe20000010000 */
[----:B------:R-:W-:Y:S01]  /*ab80*/  R2UR UR7, R16 ;  /* 0x00000000100772ca */ /* 0x000fe200000e0000 */
[----:B-1----:R-:W-:Y:S01]  /*ab90*/  FADD.FTZ R7, R12, R7 ;  /* 0x000000070c077221 */ /* 0x002fe20000010000 */
[----:B------:R-:W-:Y:S01]  /*aba0*/  UIADD3 UR6, UR47, -0x1, URZ ;  /* 0xffffffff2f067890 */ /* 0x000fe2000fffe03f */
[----:B------:R-:W-:Y:S01]  /*abb0*/  FADD.FTZ R136, R198, R139 ;  /* 0x0000008bc6887221 */ /* 0x000fe20000010000 */
[----:B------:R-:W-:Y:S01]  /*abc0*/  MUFU.EX2 R15, R15 ;  /* 0x0000000f000f7308 */ /* 0x000fe20000000800 */
[----:B------:R-:W-:Y:S02]  /*abd0*/  @!P1 PRMT R3, RZ, 0x654, R3 ;  /* 0x00000654ff039816 */ /* 0x000fe40000000003 */
[----:B------:R-:W-:Y:S01]  /*abe0*/  FADD.FTZ R139, R145, R136 ;  /* 0x00000088918b7221 */ /* 0x000fe20000010000 */
[----:B------:R-:W-:Y:S01]  /*abf0*/  FFMA.FTZ R136, R201, R6, -R126 ;  /* 0x00000006c9887223 */ /* 0x000fe2000001087e */
[----:B------:R-:W-:Y:S01]  /*ac00*/  F2FP.BF16.F32.PACK_AB R202, R13, R202 ;  /* 0x000000ca0dca723e */ /* 0x000fe200000010ff */
[----:B------:R-:W-:Y:S01]  /*ac10*/  UMOV UR47, UR6 ;  /* 0x00000006002f7c82 */ /* 0x000fe20008000000 */
[----:B------:R-:W-:Y:S01]  /*ac20*/  FADD.FTZ R140, R192, R139 ;  /* 0x0000008bc08c7221 */ /* 0x000fe20000010000 */
[----:B------:R-:W1:Y:S01]  /*ac30*/  MUFU.EX2 R122, R122 ;  /* 0x0000007a007a7308 */ /* 0x000e620000000800 */
[----:B---3--:R-:W-:Y:S01]  /*ac40*/  FADD.FTZ R138, R120, R7 ;  /* 0x00000007788a7221 */ /* 0x008fe20000010000 */
[----:B------:R-:W-:Y:S01]  /*ac50*/  MOV R139, UR10 ;  /* 0x0000000a008b7c02 */ /* 0x000fe20008000f00 */
[----:B------:R-:W-:Y:S01]  /*ac60*/  FADD.FTZ R7, R175, R140 ;  /* 0x0000008caf077221 */ /* 0x000fe20000010000 */
[----:B------:R-:W-:-:S02]  /*ac70*/  IMAD.U32 R13, RZ, RZ, UR7 ;  /* 0x00000007ff0d7e24 */ /* 0x000fc4000f8e00ff */
[----:B------:R-:W-:Y:S01]  /*ac80*/  FADD.FTZ R138, R127, R138 ;  /* 0x0000008a7f8a7221 */ /* 0x000fe20000010000 */
[----:B------:R-:W-:Y:S01]  /*ac90*/  F2FP.BF16.F32.PACK_AB R201, R12, R157 ;  /* 0x0000009d0cc9723e */ /* 0x000fe200000010ff */
[----:B------:R-:W-:Y:S01]  /*aca0*/  @!P1 VIADD R139, R139, 0x36860 ;  /* 0x000368608b8b9836 */ /* 0x000fe20000000000 */
[----:B------:R-:W-:Y:S01]  /*acb0*/  MUFU.EX2 R21, R21 ;  /* 0x0000001500157308 */ /* 0x000fe20000000800 */
[----:B------:R-:W-:Y:S01]  /*acc0*/  F2FP.BF16.F32.PACK_AB R196, R143, R196 ;  /* 0x000000c48fc4723e */ /* 0x000fe200000010ff */
[----:B------:R-:W-:Y:S01]  /*acd0*/  IMAD.MOV.U32 R12, RZ, RZ, R9 ;  /* 0x000000ffff0c7224 */ /* 0x000fe200078e0009 */
[----:B------:R-:W-:Y:S02]  /*ace0*/  F2FP.BF16.F32.PACK_AB R198, R145, R198 ;  /* 0x000000c691c6723e */ /* 0x000fe400000010ff */
[----:B------:R-:W-:Y:S02]  /*acf0*/  @!P1 PRMT R139, RZ, 0x654, R139 ;  /* 0x00000654ff8b9816 */ /* 0x000fe4000000008b */
[----:B------:R-:W-:Y:S01]  /*ad00*/  F2FP.BF16.F32.PACK_AB R192, R175, R192 ;  /* 0x000000c0afc0723e */ /* 0x000fe200000010ff */
[----:B------:R-:W2:Y:S01]  /*ad10*/  MUFU.EX2 R124, R124 ;  /* 0x0000007c007c7308 */ /* 0x000ea20000000800 */
[----:B-1----:R-:W-:-:S07]  /*ad20*/  F2FP.BF16.F32.PACK_AB R197, R122, R15 ;  /* 0x0000000f7ac5723e */ /* 0x002fce00000010ff */
[----:B------:R-:W-:Y:S08]  /*ad30*/  MUFU.EX2 R128, R128 ;  /* 0x0000008000807308 */ /* 0x000ff00000000800 */
[----:B------:R-:W1:Y:S01]  /*ad40*/  MUFU.EX2 R131, R131 ;  /* 0x0000008300837308 */ /* 0x000e620000000800 */
[----:B--2---:R-:W-:-:S07]  /*ad50*/  F2FP.BF16.F32.PACK_AB R199, R124, R21 ;  /* 0x000000157cc7723e */ /* 0x004fce00000010ff */
[----:B------:R-:W-:Y:S08]  /*ad60*/  MUFU.EX2 R130, R130 ;  /* 0x0000008200827308 */ /* 0x000ff00000000800 */
[----:B------:R-:W2:Y:S01]  /*ad70*/  MUFU.EX2 R135, R135 ;  /* 0x0000008700877308 */ /* 0x000ea20000000800 */
[----:B-1----:R-:W-:-:S07]  /*ad80*/  F2FP.BF16.F32.PACK_AB R193, R131, R128 ;  /* 0x0000008083c1723e */ /* 0x002fce00000010ff */
[----:B------:R-:W-:Y:S08]  /*ad90*/  MUFU.EX2 R132, R132 ;  /* 0x0000008400847308 */ /* 0x000ff00000000800 */
[----:B------:R2:W1:Y:S08]  /*ada0*/  MUFU.EX2 R11, R195 ;  /* 0x000000c3000b7308 */ /* 0x0004700000000800 */
[----:B------:R-:W-:Y:S01]  /*adb0*/  MUFU.EX2 R191, R191 ;  /* 0x000000bf00bf7308 */ /* 0x000fe20000000800 */
[----:B--2---:R-:W-:-:S07]  /*adc0*/  F2FP.BF16.F32.PACK_AB R195, R135, R130 ;  /* 0x0000008287c3723e */ /* 0x004fce00000010ff */
        /* <DEDUP_REMOVED lines=12> */
[----:B------:R-:W-:Y:S08]  /*ae90*/  MUFU.EX2 R183, R221 ;  /* 0x000000dd00b77308 */ /* 0x000ff00000000800 */
[----:B------:R-:W-:Y:S01]  /*aea0*/  MUFU.EX2 R148, R223 ;  /* 0x000000df00947308 */ /* 0x000fe20000000800 */
[----:B------:R-:W-:-:S02]  /*aeb0*/  WARPGROUP.DEPBAR.LE gsb0, 0x0 ;  /* 0x00008000000079c5 */ /* 0x000fc40000010000 */
[----:B------:R2:W-:Y:S05]  /*aec0*/  @!P1 SYNCS.ARRIVE.TRANS64.RED.A1T0 RZ, [R3+URZ], RZ ;  /* 0x000000ff03ff99a7 */ /* 0x0005ea000810043f */
[----:B------:R-:W-:Y:S01]  /*aed0*/  MUFU.EX2 R177, R225 ;  /* 0x000000e100b17308 */ /* 0x000fe20000000800 */
[----:B-1----:R-:W-:Y:S01]  /*aee0*/  F2FP.BF16.F32.PACK_AB R176, R147, R14 ;  /* 0x0000000e93b0723e */ /* 0x002fe200000010ff */
[----:B--2---:R-:W-:Y:S01]  /*aef0*/  FADD.FTZ R3, R15, R138 ;  /* 0x0000008a0f037221 */ /* 0x004fe20000010000 */
[----:B------:R-:W-:-:S05]  /*af00*/  FADD.FTZ R138, R194, R7 ;  /* 0x00000007c28a7221 */ /* 0x000fca0000010000 */
[----:B------:R-:W-:Y:S01]  /*af10*/  MUFU.EX2 R20, R20 ;  /* 0x0000001400147308 */ /* 0x000fe20000000800 */
[----:B------:R1:W-:Y:S01]  /*af20*/  @!P1 SYNCS.ARRIVE.TRANS64.RED.A1T0 RZ, [R139+URZ], RZ ;  /* 0x000000ff8bff99a7 */ /* 0x0003e2000810043f */
[----:B------:R-:W-:Y:S01]  /*af30*/  FADD.FTZ R140, R122, R3 ;  /* 0x000000037a8c7221 */ /* 0x000fe20000010000 */
[----:B------:R-:W-:Y:S01]  /*af40*/  FADD.FTZ R7, R163, R138 ;  /* 0x0000008aa3077221 */ /* 0x000fe20000010000 */
[----:B------:R-:W-:Y:S01]  /*af50*/  FFMA.FTZ R138, R203, R6, -R126 ;  /* 0x00000006cb8a7223 */ /* 0x000fe2000001087e */
[----:B------:R-:W-:Y:S01]  /*af60*/  F2FP.BF16.F32.PACK_AB R194, R163, R194 ;  /* 0x000000c2a3c2723e */ /* 0x000fe200000010ff */
[----:B------:R-:W-:Y:S01]  /*af70*/  FADD.FTZ R3, R21, R140 ;  /* 0x0000008c15037221 */ /* 0x000fe20000010000 */
[----:B------:R-:W-:Y:S01]  /*af80*/  FADD.FTZ R140, R188, R7 ;  /* 0x00000007bc8c7221 */ /* 0x000fe20000010000 */
[----:B------:R-:W2:Y:S01]  /*af90*/  MUFU.EX2 R151, R151 ;  /* 0x0000009700977308 */ /* 0x000ea20000000800 */
[C---:B------:R-:W-:Y:S01]  /*afa0*/  F2FP.BF16.F32.PACK_AB R188, R137.reuse, R188 ;  /* 0x000000bc89bc723e */ /* 0x040fe200000010ff */
[----:B------:R-:W-:Y:S01]  /*afb0*/  FADD.FTZ R3, R124, R3 ;  /* 0x000000037c037221 */ /* 0x000fe20000010000 */
[----:B------:R-:W-:Y:S01]  /*afc0*/  FADD.FTZ R7, R137, R140 ;  /* 0x0000008c89077221 */ /* 0x000fe20000010000 */
[-CC-:B------:R-:W-:Y:S01]  /*afd0*/  FFMA.FTZ R140, R219, R6.reuse, -R126.reuse ;  /* 0x00000006db8c7223 */ /* 0x180fe2000001087e */
[----:B------:R-:W-:Y:S01]  /*afe0*/  FFMA.FTZ R126, R229, R6, -R126 ;  /* 0x00000006e57e7223 */ /* 0x000fe2000001087e */
[----:B------:R-:W-:Y:S01]  /*aff0*/  FADD.FTZ R142, R128, R3 ;  /* 0x00000003808e7221 */ /* 0x000fe20000010000 */
[----:B------:R-:W-:Y:S01]  /*b000*/  FADD.FTZ R144, R190, R7 ;  /* 0x00000007be907221 */ /* 0x000fe20000010000 */
[----:B------:R-:W3:Y:S01]  /*b010*/  MUFU.EX2 R138, R138 ;  /* 0x0000008a008a7308 */ /* 0x000ee20000000800 */
[----:B------:R-:W-:Y:S01]  /*b020*/  F2FP.BF16.F32.PACK_AB R190, R129, R190 ;  /* 0x000000be81be723e */ /* 0x000fe200000010ff */
[----:B------:R-:W-:Y:S01]  /*b030*/  FADD.FTZ R3, R131, R142 ;  /* 0x0000008e83037221 */ /* 0x000fe20000010000 */
[----:B------:R-:W-:Y:S01]  /*b040*/  FADD.FTZ R7, R129, R144 ;  /* 0x0000009081077221 */ /* 0x000fe20000010000 */
[----:B------:R-:W-:-:S02]  /*b050*/  F2FP.BF16.F32.PACK_AB R203, R127, R120 ;  /* 0x000000787fcb723e */ /* 0x000fc400000010ff */
[----:B------:R-:W-:Y:S01]  /*b060*/  FADD.FTZ R142, R130, R3 ;  /* 0x00000003828e7221 */ /* 0x000fe20000010000 */
[----:B------:R-:W-:Y:S01]  /*b070*/  FADD.FTZ R144, R184, R7 ;  /* 0x00000007b8907221 */ /* 0x000fe20000010000 */
[----:B------:R-:W4:Y:S01]  /*b080*/  MUFU.EX2 R140, R140 ;  /* 0x0000008c008c7308 */ /* 0x000f220000000800 */
[----:B------:R-:W-:Y:S01]  /*b090*/  F2FP.BF16.F32.PACK_AB R184, R133, R184 ;  /* 0x000000b885b8723e */ /* 0x000fe200000010ff */
[----:B------:R-:W-:Y:S01]  /*b0a0*/  FADD.FTZ R3, R135, R142 ;  /* 0x0000008e87037221 */ /* 0x000fe20000010000 */
[----:B------:R-:W-:Y:S01]  /*b0b0*/  FADD.FTZ R7, R133, R144 ;  /* 0x0000009085077221 */ /* 0x000fe20000010000 */
[----:B--2---:R-:W-:Y:S02]  /*b0c0*/  F2FP.BF16.F32.PACK_AB R178, R151, R20 ;  /* 0x0000001497b2723e */ /* 0x004fe400000010ff */
[----:B------:R-:W-:Y:S01]  /*b0d0*/  FADD.FTZ R142, R132, R3 ;  /* 0x00000003848e7221 */ /* 0x000fe20000010000 */
[----:B------:R-:W-:Y:S01]  /*b0e0*/  FADD.FTZ R144, R186, R7 ;  /* 0x00000007ba907221 */ /* 0x000fe20000010000 */
[----:B------:R-:W-:Y:S01]  /*b0f0*/  MUFU.EX2 R126, R126 ;  /* 0x0000007e007e7308 */ /* 0x000fe20000000800 */
[----:B------:R-:W-:Y:S01]  /*b100*/  F2FP.BF16.F32.PACK_AB R186, R121, R186 ;  /* 0x000000ba79ba723e */ /* 0x000fe200000010ff */
[----:B------:R-:W-:Y:S01]  /*b110*/  FADD.FTZ R142, R11, R142 ;  /* 0x0000008e0b8e7221 */ /* 0x000fe20000010000 */
[----:B------:R-:W-:Y:S01]  /*b120*/  FADD.FTZ R7, R121, R144 ;  /* 0x0000009079077221 */ /* 0x000fe20000010000 */
[----:B------:R-:W-:-:S02]  /*b130*/  MOV R11, R8 ;  /* 0x00000008000b7202 */ /* 0x000fc40000000f00 */
        /* <DEDUP_REMOVED lines=8> */
[----:B------:R-:W-:-:S02]  /*b1c0*/  F2FP.BF16.F32.PACK_AB R182, R125, R182 ;  /* 0x000000b67db6723e */ /* 0x000fc400000010ff */
[C---:B------:R-:W-:Y:S01]  /*b1d0*/  FADD.FTZ R142, R136.reuse, R3 ;  /* 0x00000003888e7221 */ /* 0x040fe20000010000 */
[----:B------:R-:W-:Y:S01]  /*b1e0*/  FADD.FTZ R7, R125, R144 ;  /* 0x000000907d077221 */ /* 0x000fe20000010000 */
[----:B------:R-:W-:Y:S02]  /*b1f0*/  F2FP.BF16.F32.PACK_AB R185, R136, R185 ;  /* 0x000000b988b9723e */ /* 0x000fe400000010ff */
[----:B------:R-:W-:Y:S01]  /*b200*/  FADD.FTZ R3, R187, R142 ;  /* 0x0000008ebb037221 */ /* 0x000fe20000010000 */
[----:B------:R-:W-:Y:S01]  /*b210*/  FADD.FTZ R144, R14, R7 ;  /* 0x000000070e907221 */ /* 0x000fe20000010000 */
[C---:B---3--:R-:W-:Y:S01]  /*b220*/  F2FP.BF16.F32.PACK_AB R187, R138.reuse, R187 ;  /* 0x000000bb8abb723e */ /* 0x048fe200000010ff */
[----:B------:R-:W2:Y:S01]  /*b230*/  MUFU.EX2 R14, R227 ;  /* 0x000000e3000e7308 */ /* 0x000ea20000000800 */
[----:B------:R-:W-:Y:S01]  /*b240*/  FADD.FTZ R142, R138, R3 ;  /* 0x000000038a8e7221 */ /* 0x000fe20000010000 */
[----:B------:R-:W-:-:S03]  /*b250*/  FADD.FTZ R7, R147, R144 ;  /* 0x0000009093077221 */ /* 0x000fc60000010000 */
[----:B------:R-:W-:Y:S01]  /*b260*/  FADD.FTZ R3, R181, R142 ;  /* 0x0000008eb5037221 */ /* 0x000fe20000010000 */
[----:B------:R-:W-:Y:S01]  /*b270*/  FADD.FTZ R142, R20, R7 ;  /* 0x00000007148e7221 */ /* 0x000fe20000010000 */
[C---:B----4-:R-:W-:Y:S02]  /*b280*/  F2FP.BF16.F32.PACK_AB R181, R140.reuse, R181 ;  /* 0x000000b58cb5723e */ /* 0x050fe400000010ff */
[----:B------:R-:W-:Y:S01]  /*b290*/  FADD.FTZ R3, R140, R3 ;  /* 0x000000038c037221 */ /* 0x000fe20000010000 */
[----:B------:R-:W-:-:S03]  /*b2a0*/  FADD.FTZ R7, R151, R142 ;  /* 0x0000008e97077221 */ /* 0x000fc60000010000 */
[----:B------:R-:W-:-:S04]  /*b2b0*/  FADD.FTZ R3, R146, R3 ;  /* 0x0000000392037221 */ /* 0x000fc80000010000 */
[C---:B------:R-:W-:Y:S01]  /*b2c0*/  FADD.FTZ R3, R183.reuse, R3 ;  /* 0x00000003b7037221 */ /* 0x040fe20000010000 */
[----:B------:R-:W-:Y:S02]  /*b2d0*/  F2FP.BF16.F32.PACK_AB R183, R183, R146 ;  /* 0x00000092b7b7723e */ /* 0x000fe400000010ff */
[----:B--2---:R-:W-:Y:S01]  /*b2e0*/  F2FP.BF16.F32.PACK_AB R179, R126, R14 ;  /* 0x0000000e7eb3723e */ /* 0x004fe200000010ff */
[----:B------:R-:W-:-:S04]  /*b2f0*/  FADD.FTZ R3, R148, R3 ;  /* 0x0000000394037221 */ /* 0x000fc80000010000 */
[C---:B------:R-:W-:Y:S01]  /*b300*/  FADD.FTZ R3, R177.reuse, R3 ;  /* 0x00000003b1037221 */ /* 0x040fe20000010000 */
[----:B------:R-:W-:-:S03]  /*b310*/  F2FP.BF16.F32.PACK_AB R177, R177, R148 ;  /* 0x00000094b1b1723e */ /* 0x000fc600000010ff */
[----:B------:R-:W-:-:S04]  /*b320*/  FADD.FTZ R3, R14, R3 ;  /* 0x000000030e037221 */ /* 0x000fc80000010000 */
[----:B------:R-:W-:Y:S01]  /*b330*/  FADD.FTZ R3, R126, R3 ;  /* 0x000000037e037221 */ /* 0x000fe20000010000 */
[----:B-1----:R-:W-:Y:S06]  /*b340*/  @P2 BRA `(.L_x_1874) ;  /* 0xffffffb000fc2947 */ /* 0x002fec000383ffff */
[----:B------:R-:W-:-:S05]  /*b350*/  UMOV UR47, UR6 ;  /* 0x00000006002f7c82 */ /* 0x000fca0008000000 */
.L_x_1865:
[----:B------:R-:W-:-:S13]  /*b360*/  ISETP.LE.AND P2, PT, RZ, UR47, PT ;  /* 0x0000002fff007c0c */ /* 0x000fda000bf43270 */
[----:B------:R-:W-:Y:S05]  /*b370*/  @!P2 BRA `(.L_x_1875) ;  /* 0x000000440000a947 */ /* 0x000fea0003800000 */
[----:B------:R-:W-:Y:S01]  /*b380*/  R2UR UR60, R16 ;  /* 0x00000000103c72ca */ /* 0x000fe200000e0000 */
[----:B------:R-:W-:Y:S01]  /*b390*/  IMAD.MOV.U32 R11, RZ, RZ, R8 ;  /* 0x000000ffff0b7224 */ /* 0x000fe200078e0008 */
[----:B------:R-:W-:Y:S01]  /*b3a0*/  MOV R10, R9 ;  /* 0x00000009000a7202 */ /* 0x000fe20000000f00 */
[----:B------:R-:W-:Y:S01]  /*b3b0*/  UMOV UR45, UR46 ;  /* 0x0000002e002d7c82 */ /* 0x000fe20008000000 */
[----:B------:R-:W-:-:S11]  /*b3c0*/  ULDC UR41, c[0x0][0x9d8] ;  /* 0x0002760000297ab9 */ /* 0x000fd60000000800 */
.L_x_1884:
        /* <DEDUP_REMOVED lines=8> */
.L_x_1876:
[----:B------:R-:W-:Y:S01]  /*b450*/  R2UR UR7, R16 ;  /* 0x00000000100772ca */ /* 0x000fe200000e0000 */
[----:B------:R-:W-:-:S12]  /*b460*/  ULEA UR6, UR46, UR61, 0x3 ;  /* 0x0000003d2e067291 */ /* 0x000fd8000f8e183f */
[----:B------:R-:W-:-:S05]  /*b470*/  IMAD.U32 R6, RZ, RZ, UR7 ;  /* 0x00000007ff067e24 */ /* 0x000fca000f8e00ff */
[----:B------:R-:W-:-:S04]  /*b480*/  SHF.L.U32 R6, R6, 0x1f, RZ ;  /* 0x0000001f06067819 */ /* 0x000fc800000006ff */
[----:B------:R1:W2:Y:S01]  /*b490*/  SYNCS.PHASECHK.TRANS64.TRYWAIT P2, [UR6+0x36830], R6 ;  /* 0x03683006ff0075a7 */ /* 0x0002a20008040146 */
[----:B------:R-:W-:Y:S05]  /*b4a0*/  @!P0 BRA `(.L_x_1877) ;  /* 0x0000000000048947 */ /* 0x000fea0003800000 */
[----:B------:R-:W-:Y:S01]  /*b4b0*/  BPT.TRAP 0x1 ;  /* 0x000000040000795c */ /* 0x000fe20000300000 */
.L_x_1877:
[----:B--2---:R-:W-:Y:S05]  /*b4c0*/  @P2 BRA `(.L_x_1878) ;  /* 0x0000000000082947 */ /* 0x004fea0003800000 */
[----:B------:R-:W2:Y:S02]  /*b4d0*/  SYNCS.PHASECHK.TRANS64.TRYWAIT P2, [UR6+0x36830], R6 ;  /* 0x03683006ff0075a7 */ /* 0x000ea40008040146 */
[----:B--2---:R-:W-:Y:S05]  /*b4e0*/  @!P2 BRA `(.L_x_1879) ;  /* 0x0000009c00b4a947 */ /* 0x004fea0003800000 */
.L_x_1878:
        /* <DEDUP_REMOVED lines=617> */
.L_x_1880:
[----:B------:R-:W-:Y:S01]  /*db80*/  ULEA UR7, UR45, UR61, 0x3 ;  /* 0x0000003d2d077291 */ /* 0x000fe2000f8e183f */
[----:B------:R-:W-:-:S04]  /*db90*/  MOV R0, UR60 ;  /* 0x0000003c00007c02 */ /* 0x000fc80008000f00 */
[----:B------:R-:W-:-:S04]  /*dba0*/  SHF.L.U32 R0, R0, 0x1f, RZ ;  /* 0x0000001f00007819 */ /* 0x000fc800000006ff */
[----:B------:R3:W4:Y:S01]  /*dbb0*/  SYNCS.PHASECHK.TRANS64.TRYWAIT P2, [UR7+0x36850], R0 ;  /* 0x03685000ff0075a7 */ /* 0x0007220008040147 */
[----:B------:R-:W-:Y:S05]  /*dbc0*/  @!P0 BRA `(.L_x_1881) ;  /* 0x0000000000048947 */ /* 0x000fea0003800000 */
[----:B------:R-:W-:Y:S01]  /*dbd0*/  BPT.TRAP 0x1 ;  /* 0x000000040000795c */ /* 0x000fe20000300000 */
.L_x_1881:
[----:B----4-:R-:W-:Y:S05]  /*dbe0*/  @P2 BRA `(.L_x_1882) ;  /* 0x0000000000082947 */ /* 0x010fea0003800000 */
[----:B------:R-:W4:Y:S02]  /*dbf0*/  SYNCS.PHASECHK.TRANS64.TRYWAIT P2, [UR7+0x36850], R0 ;  /* 0x03685000ff0075a7 */ /* 0x000f240008040147 */
[----:B----4-:R-:W-:Y:S05]  /*dc00*/  @!P2 BRA `(.L_x_1883) ;  /* 0x000000780004a947 */ /* 0x010fea0003800000 */
.L_x_1882:
[----:B------:R-:W-:Y:S01]  /*dc10*/  UIADD3 UR6, UR61, 0x400, URZ ;  /* 0x000004003d067890 */ /* 0x000fe2000fffe03f */
[----:B------:R-:W-:Y:S01]  /*dc20*/  WARPGROUP.ARRIVE ;  /* 0x00000000000079c5 */ /* 0x000fe20000000000 */
[----:B------:R-:W-:Y:S01]  /*dc30*/  UMOV UR11, 0x40000040 ;  /* 0x40000040000b7882 */ /* 0x000fe20000000000 */
[----:B------:R-:W-:Y:S01]  /*dc40*/  FMUL.FTZ R13, R168, UR41 ;  /* 0x00000029a80d7c20 */ /* 0x000fe20008410000 */
[----:B------:R-:W-:Y:S01]  /*dc50*/  USHF.R.U32.HI UR6, URZ, 0x4, UR6 ;  /* 0x000000043f067899 */ /* 0x000fe20008011606 */
[----:B------:R-:W-:Y:S01]  /*dc60*/  FMUL.FTZ R21, R169, UR41 ;  /* 0x00000029a9157c20 */ /* 0x000fe20008410000 */
        /* <DEDUP_REMOVED lines=11> */
[----:B------:R-:W4:Y:S01]  /*dd20*/  MUFU.TANH R21, R21 ;  /* 0x0000001500157308 */ /* 0x000f220000002400 */
        /* <DEDUP_REMOVED lines=9> */
[----:B------:R-:W5:Y:S01]  /*ddc0*/  MUFU.TANH R171, R171 ;  /* 0x000000ab00ab7308 */ /* 0x000f620000002400 */
[----:B------:R-:W-:Y:S01]  /*ddd0*/  UMOV UR11, 0x40000040 ;  /* 0x40000040000b7882 */ /* 0x000fe20000000000 */
[----:B--23--:R-:W-:Y:S01]  /*dde0*/  FMNMX.FTZ R0, R13, R10, !PT ;  /* 0x0000000a0d007209 */ /* 0x00cfe20007810000 */
[----:B------:R-:W-:Y:S01]  /*ddf0*/  FMUL.FTZ R169, R174, UR41 ;  /* 0x00000029aea97c20 */ /* 0x000fe20008410000 */
[----:B------:R-:W-:Y:S01]  /*de00*/  FMUL.FTZ R14, R141, UR41 ;  /* 0x000000298d0e7c20 */ /* 0x000fe20008410000 */
[----:B------:R-:W-:Y:S01]  /*de10*/  FMUL.FTZ R175, R175, UR41 ;  /* 0x00000029afaf7c20 */ /* 0x000fe20008410000 */
[----:B------:R-:W-:Y:S01]  /*de20*/  FMUL.FTZ R20, R128, UR41 ;  /* 0x0000002980147c20 */ /* 0x000fe20008410000 */
[----:B----4-:R-:W-:Y:S01]  /*de30*/  FMNMX.FTZ R0, R21, R0, !PT ;  /* 0x0000000015007209 */ /* 0x010fe20007810000 */
        /* <DEDUP_REMOVED lines=9> */
[----:B-----5:R-:W-:Y:S01]  /*ded0*/  FMNMX.FTZ R0, R171, R0, !PT ;  /* 0x00000000ab007209 */ /* 0x020fe20007810000 */
        /* <DEDUP_REMOVED lines=24> */
[----:B-1----:R-:W1:Y:S01]  /*e060*/  LDC R6, c[0x0][0x988] ;  /* 0x00026200ff067b82 */ /* 0x002e620000000800 */
[----:B------:R-:W-:Y:S01]  /*e070*/  FMUL.FTZ R127, R127, UR41 ;  /* 0x000000297f7f7c20 */ /* 0x000fe20008410000 */
[----:B------:R-:W-:Y:S01]  /*e080*/  IMAD.U32 R132, RZ, RZ, UR46 ;  /* 0x0000002eff847e24 */ /* 0x000fe2000f8e00ff */
[----:B------:R-:W-:Y:S01]  /*e090*/  MOV R136, UR7 ;  /* 0x0000000700887c02 */ /* 0x000fe20008000f00 */
[----:B------:R-:W-:Y:S01]  /*e0a0*/  UMOV UR45, UR46 ;  /* 0x0000002e002d7c82 */ /* 0x000fe20008000000 */
[----:B------:R-:W-:Y:S01]  /*e0b0*/  ISETP.LT.AND P2, PT, RZ, UR47, PT ;  /* 0x0000002fff007c0c */ /* 0x000fe2000bf41270 */
[----:B------:R-:W-:Y:S01]  /*e0c0*/  MUFU.TANH R225, R225 ;  /* 0x000000e100e17308 */ /* 0x000fe20000002400 */
[----:B------:R-:W-:-:S02]  /*e0d0*/  @!P1 LEA R132, R132, UR61, 0x3 ;  /* 0x0000003d84849c11 */ /* 0x000fc4000f8e18ff */
[----:B------:R-:W-:-:S03]  /*e0e0*/  R2UR UR60, R16 ;  /* 0x00000000103c72ca */ /* 0x000fc600000e0000 */
[----:B------:R-:W-:Y:S02]  /*e0f0*/  @!P1 VIADD R134, R132, 0x36840 ;  /* 0x0003684084869836 */ /* 0x000fe40000000000 */
[----:B------:R-:W-:Y:S03]  /*e100*/  MUFU.TANH R227, R227 ;  /* 0x000000e300e37308 */ /* 0x000fe60000002400 */
[----:B------:R-:W-:-:S05]  /*e110*/  @!P1 PRMT R134, RZ, 0x654, R134 ;  /* 0x00000654ff869816 */ /* 0x000fca0000000086 */
[----:B------:R-:W-:Y:S08]  /*e120*/  MUFU.TANH R229, R229 ;  /* 0x000000e500e57308 */ /* 0x000ff00000002400 */
[----:B------:R-:W2:Y:S08]  /*e130*/  MUFU.TANH R12, R12 ;  /* 0x0000000c000c7308 */ /* 0x000eb00000002400 */
[----:B------:R-:W-:Y:S08]  /*e140*/  MUFU.TANH R237, R237 ;  /* 0x000000ed00ed7308 */ /* 0x000ff00000002400 */
[----:B------:R-:W3:Y:S01]  /*e150*/  MUFU.TANH R15, R15 ;  /* 0x0000000f000f7308 */ /* 0x000ee20000002400 */
[----:B--2---:R-:W-:-:S07]  /*e160*/  FMNMX.FTZ R122, R12, R11, !PT ;  /* 0x0000000b0c7a7209 */ /* 0x004fce0007810000 */
[----:B------:R-:W-:Y:S08]  /*e170*/  MUFU.TANH R8, R8 ;  /* 0x0000000800087308 */ /* 0x000ff00000002400 */
[----:B------:R-:W2:Y:S01]  /*e180*/  MUFU.TANH R169, R169 ;  /* 0x000000a900a97308 */ /* 0x000ea20000002400 */
[----:B---3--:R-:W-:-:S07]  /*e190*/  FMNMX.FTZ R122, R15, R122, !PT ;  /* 0x0000007a0f7a7209 */ /* 0x008fce0007810000 */
        /* <DEDUP_REMOVED lines=110> */
[----:B------:R-:W-:-:S03]  /*e880*/  FMNMX.FTZ R122, R143, R122, !PT ;  /* 0x0000007a8f7a7209 */ /* 0x000fc60007810000 */
[----:B------:R-:W2:Y:S01]  /*e890*/  SHFL.BFLY PT, R0, R9, 0x2, 0x1f ;  /* 0x0c401f0009007f89 */ /* 0x000ea200000e0000 */
[----:B------:R-:W-:-:S04]  /*e8a0*/  FMNMX.FTZ R122, R123, R122, !PT ;  /* 0x0000007a7b7a7209 */ /* 0x000fc80007810000 */
[----:B------:R-:W-:-:S04]  /*e8b0*/  FMNMX.FTZ R122, R151, R122, !PT ;  /* 0x0000007a977a7209 */ /* 0x000fc80007810000 */
[----:B------:R-:W-:Y:S02]  /*e8c0*/  FMNMX.FTZ R122, R127, R122, !PT ;  /* 0x0000007a7f7a7209 */ /* 0x000fe40007810000 */
[----:B--2---:R-:W-:-:S05]  /*e8d0*/  FMNMX.FTZ R0, R9, R0, !PT ;  /* 0x0000000009007209 */ /* 0x004fca0007810000 */
[----:B------:R-:W2:Y:S02]  /*e8e0*/  SHFL.BFLY PT, R9, R0, 0x1, 0x1f ;  /* 0x0c201f0000097f89 */ /* 0x000ea400000e0000 */
[----:B--2---:R-:W-:Y:S01]  /*e8f0*/  FMNMX.FTZ R9, R0, R9, !PT ;  /* 0x0000000900097209 */ /* 0x004fe20007810000 */
[----:B------:R-:W-:Y:S02]  /*e900*/  WARPGROUP.DEPBAR.LE gsb0, 0x0 ;  /* 0x00008000000079c5 */ /* 0x000fe40000010000 */
[----:B------:R-:W-:Y:S02]  /*e910*/  WARPGROUP.ARRIVE ;  /* 0x00000000000079c5 */ /* 0x000fe40000000000 */
[C---:B------:R-:W-:Y:S01]  /*e920*/  FADD.FTZ R189, -R9.reuse, R10 ;  /* 0x0000000a09bd7221 */ /* 0x040fe20000010100 */
[----:B-1----:R-:W-:-:S03]  /*e930*/  FMUL.FTZ R10, R9, R6 ;  /* 0x00000006090a7220 */ /* 0x002fc60000410000 */
[-C--:B------:R-:W-:Y:S01]  /*e940*/  FMUL.FTZ R189, R189, R6.reuse ;  /* 0x00000006bdbd7220 */ /* 0x080fe20000410000 */
[----:B------:R-:W-:Y:S01]  /*e950*/  HGMMA.64x192x16.F32.BF16 R24, R184, gdesc[UR8].tnspB, R24, gsb0 ;  /* 0x42e00008b8187df0 */ /* 0x000fe20008001818 */
[----:B------:R-:W-:Y:S01]  /*e960*/  UIADD3 UR10, UR6, 0x280, URZ ;  /* 0x00000280060a7890 */ /* 0x000fe2000fffe03f */
[-CC-:B------:R-:W-:Y:S01]  /*e970*/  FFMA.FTZ R202, R171, R6.reuse, -R10.reuse ;  /* 0x00000006abca7223 */ /* 0x180fe2000001080a */
[----:B------:R-:W-:Y:S01]  /*e980*/  UMOV UR11, 0x40000040 ;  /* 0x40000040000b7882 */ /* 0x000fe20000000000 */
[----:B------:R-:W-:Y:S01]  /*e990*/  UIADD3 UR6, UR6, 0x300, URZ ;  /* 0x0000030006067890 */ /* 0x000fe2000fffe03f */
[-CC-:B------:R-:W-:Y:S01]  /*e9a0*/  FFMA.FTZ R171, R193, R6.reuse, -R10.reuse ;  /* 0x00000006c1ab7223 */ /* 0x180fe2000001080a */
[----:B------:R1:W-:Y:S01]  /*e9b0*/  MUFU.EX2 R0, R189 ;  /* 0x000000bd00007308 */ /* 0x0003e20000000800 */
[----:B------:R-:W2:Y:S01]  /*e9c0*/  SHFL.BFLY PT, R193, R122, 0x2, 0x1f ;  /* 0x0c401f007ac17f89 */ /* 0x000ea200000e0000 */
[-CC-:B------:R-:W-:Y:S01]  /*e9d0*/  FFMA.FTZ R200, R21, R6.reuse, -R10.reuse ;  /* 0x0000000615c87223 */ /* 0x180fe2000001080a */
[-CC-:B------:R-:W-:Y:S01]  /*e9e0*/  FFMA.FTZ R223, R173, R6.reuse, -R10.reuse ;  /* 0x00000006addf7223 */ /* 0x180fe2000001080a */
[-CC-:B------:R-:W-:Y:S01]  /*e9f0*/  FFMA.FTZ R13, R13, R6.reuse, -R10.reuse ;  /* 0x000000060d0d7223 */ /* 0x180fe2000001080a */
[-CC-:B------:R-:W-:Y:S01]  /*ea00*/  FFMA.FTZ R196, R199, R6.reuse, -R10.reuse ;  /* 0x00000006c7c47223 */ /* 0x180fe2000001080a */
[-CC-:B------:R-:W-:Y:S01]  /*ea10*/  FFMA.FTZ R197, R197, R6.reuse, -R10.reuse ;  /* 0x00000006c5c57223 */ /* 0x180fe2000001080a */
[-CC-:B------:R-:W-:Y:S01]  /*ea20*/  FFMA.FTZ R198, R203, R6.reuse, -R10.reuse ;  /* 0x00000006cbc67223 */ /* 0x180fe2000001080a */
[-CC-:B------:R-:W-:Y:S01]  /*ea30*/  FFMA.FTZ R21, R201, R6.reuse, -R10.reuse ;  /* 0x00000006c9157223 */ /* 0x180fe2000001080a */
[-CC-:B-1----:R-:W-:Y:S01]  /*ea40*/  FFMA.FTZ R189, R215, R6.reuse, -R10.reuse ;  /* 0x00000006d7bd7223 */ /* 0x182fe2000001080a */
        /* <DEDUP_REMOVED lines=8> */
[----:B------:R-:W1:Y:S01]  /*ead0*/  MUFU.EX2 R13, R13 ;  /* 0x0000000d000d7308 */ /* 0x000e620000000800 */
[----:B--2---:R-:W-:-:S07]  /*eae0*/  FMNMX.FTZ R193, R122, R193, !PT ;  /* 0x000000c17ac17209 */ /* 0x004fce0007810000 */
[----:B------:R-:W2:Y:S08]  /*eaf0*/  MUFU.EX2 R200, R200 ;  /* 0x000000c800c87308 */ /* 0x000eb00000000800 */
[----:B------:R-:W3:Y:S01]  /*eb00*/  MUFU.EX2 R202, R202 ;  /* 0x000000ca00ca7308 */ /* 0x000ee20000000800 */
[----:B-1----:R-:W-:-:S07]  /*eb10*/  FFMA.FTZ R7, R0, R7, R13 ;  /* 0x0000000700077223 */ /* 0x002fce000001000d */
[----:B------:R-:W1:Y:S01]  /*eb20*/  MUFU.EX2 R223, R223 ;  /* 0x000000df00df7308 */ /* 0x000e620000000800 */
[C---:B--2---:R-:W-:Y:S01]  /*eb30*/  FADD.FTZ R7, R200.reuse, R7 ;  /* 0x00000007c8077221 */ /* 0x044fe20000010000 */
[----:B------:R-:W-:-:S06]  /*eb40*/  F2FP.BF16.F32.PACK_AB R200, R200, R13 ;  /* 0x0000000dc8c8723e */ /* 0x000fcc00000010ff */
[----:B------:R-:W2:Y:S01]  /*eb50*/  MUFU.EX2 R196, R196 ;  /* 0x000000c400c47308 */ /* 0x000ea20000000800 */
[----:B---3--:R-:W-:-:S07]  /*eb60*/  FADD.FTZ R138, R202, R7 ;  /* 0x00000007ca8a7221 */ /* 0x008fce0000010000 */
        /* <DEDUP_REMOVED lines=17> */
[----:B------:R-:W1:Y:S01]  /*ec80*/  SHFL.BFLY PT, R8, R193, 0x1, 0x1f ;  /* 0x0c201f00c1087f89 */ /* 0x000e6200000e0000 */
[-CC-:B------:R-:W-:Y:S01]  /*ec90*/  FFMA.FTZ R184, R229, R6.reuse, -R10.reuse ;  /* 0x00000006e5b87223 */ /* 0x180fe2000001080a */
[-CC-:B------:R-:W-:Y:S01]  /*eca0*/  FFMA.FTZ R185, R237, R6.reuse, -R10.reuse ;  /* 0x00000006edb97223 */ /* 0x180fe2000001080a */
[----:B------:R-:W-:Y:S01]  /*ecb0*/  HGMMA.64x192x16.F32.BF16 R24, R180, gdesc[UR8].tnspB, R24, gsb0 ;  /* 0x42e00008b4187df0 */ /* 0x000fe20008001818 */
[----:B------:R-:W-:Y:S01]  /*ecc0*/  UMOV UR10, UR6 ;  /* 0x00000006000a7c82 */ /* 0x000fe20008000000 */
[----:B------:R-:W-:Y:S01]  /*ecd0*/  UMOV UR11, 0x40000040 ;  /* 0x40000040000b7882 */ /* 0x000fe20000000000 */
[----:B------:R-:W-:Y:S01]  /*ece0*/  FFMA.FTZ R14, R233, R6, -R10 ;  /* 0x00000006e90e7223 */ /* 0x000fe2000001080a */
[----:B------:R-:W-:Y:S01]  /*ecf0*/  MUFU.EX2 R184, R184 ;  /* 0x000000b800b87308 */ /* 0x000fe20000000800 */
[----:B------:R-:W-:-:S07]  /*ed00*/  UIADD3 UR6, UR47, -0x1, URZ ;  /* 0xffffffff2f067890 */ /* 0x000fce000fffe03f */
[----:B------:R-:W-:Y:S01]  /*ed10*/  MUFU.EX2 R185, R185 ;  /* 0x000000b900b97308 */ /* 0x000fe20000000800 */
[----:B------:R-:W-:-:S07]  /*ed20*/  UMOV UR47, UR6 ;  /* 0x00000006002f7c82 */ /* 0x000fce0008000000 */
[----:B------:R-:W-:Y:S01]  /*ed30*/  MUFU.EX2 R186, R186 ;  /* 0x000000ba00ba7308 */ /* 0x000fe20000000800 */
[----:B-1----:R-:W-:-:S05]  /*ed40*/  FMNMX.FTZ R8, R193, R8, !PT ;  /* 0x00000008c1087209 */ /* 0x002fca0007810000 */
[----:B------:R-:W-:Y:S02]  /*ed50*/  FADD.FTZ R193, -R8, R11 ;  /* 0x0000000b08c17221 */ /* 0x000fe40000010100 */
[----:B------:R-:W-:Y:S02]  /*ed60*/  MUFU.EX2 R11, R120 ;  /* 0x00000078000b7308 */ /* 0x000fe40000000800 */
[----:B------:R-:W-:-:S06]  /*ed70*/  FMUL.FTZ R193, R193, R6 ;  /* 0x00000006c1c17220 */ /* 0x000fcc0000410000 */
[----:B------:R-:W-:Y:S08]  /*ed80*/  MUFU.EX2 R187, R187 ;  /* 0x000000bb00bb7308 */ /* 0x000ff00000000800 */
[----:B------:R-:W-:Y:S01]  /*ed90*/  MUFU.EX2 R14, R14 ;  /* 0x0000000e000e7308 */ /* 0x000fe20000000800 */
[----:B------:R-:W-:Y:S02]  /*eda0*/  WARPGROUP.DEPBAR.LE gsb0, 0x0 ;  /* 0x00008000000079c5 */ /* 0x000fe40000010000 */
        /* <DEDUP_REMOVED lines=8> */
[----:B------:R1:W-:Y:S03]  /*ee30*/  MUFU.EX2 R2, R193 ;  /* 0x000000c100027308 */ /* 0x0003e60000000800 */
[-CC-:B------:R-:W-:Y:S01]  /*ee40*/  FFMA.FTZ R201, R12, R6.reuse, -R10.reuse ;  /* 0x000000060cc97223 */ /* 0x180fe2000001080a */
[-CC-:B------:R-:W-:Y:S01]  /*ee50*/  FFMA.FTZ R12, R15, R6.reuse, -R10.reuse ;  /* 0x000000060f0c7223 */ /* 0x180fe2000001080a */
[-CC-:B------:R-:W-:Y:S01]  /*ee60*/  FFMA.FTZ R203, R169, R6.reuse, -R10.reuse ;  /* 0x00000006a9cb7223 */ /* 0x180fe2000001080a */
[-CC-:B------:R-:W-:Y:S01]  /*ee70*/  FFMA.FTZ R175, R175, R6.reuse, -R10.reuse ;  /* 0x00000006afaf7223 */ /* 0x180fe2000001080a */
[-CC-:B------:R-:W-:Y:S01]  /*ee80*/  FFMA.FTZ R15, R161, R6.reuse, -R10.reuse ;  /* 0x00000006a10f7223 */ /* 0x180fe2000001080a */
[-CC-:B------:R-:W-:Y:S01]  /*ee90*/  FFMA.FTZ R122, R163, R6.reuse, -R10.reuse ;  /* 0x00000006a37a7223 */ /* 0x180fe2000001080a */
[----:B------:R-:W3:Y:S01]  /*eea0*/  MUFU.EX2 R201, R201 ;  /* 0x000000c900c97308 */ /* 0x000ee20000000800 */
[-CC-:B------:R-:W-:Y:S01]  /*eeb0*/  FFMA.FTZ R130, R145, R6.reuse, -R10.reuse ;  /* 0x0000000691827223 */ /* 0x180fe2000001080a */
[-CC-:B------:R-:W-:Y:S01]  /*eec0*/  FFMA.FTZ R145, R147, R6.reuse, -R10.reuse ;  /* 0x0000000693917223 */ /* 0x180fe2000001080a */
[-CC-:B------:R-:W-:Y:S01]  /*eed0*/  FFMA.FTZ R199, R165, R6.reuse, -R10.reuse ;  /* 0x00000006a5c77223 */ /* 0x180fe2000001080a */
[-CC-:B------:R-:W-:Y:S01]  /*eee0*/  FFMA.FTZ R124, R167, R6.reuse, -R10.reuse ;  /* 0x00000006a77c7223 */ /* 0x180fe2000001080a */
[-CC-:B-1----:R-:W-:Y:S01]  /*eef0*/  FFMA.FTZ R193, R153, R6.reuse, -R10.reuse ;  /* 0x0000000699c17223 */ /* 0x182fe2000001080a */
[-CC-:B------:R-:W-:Y:S01]  /*ef00*/  FFMA.FTZ R7, R133, R6.reuse, -R10.reuse ;  /* 0x0000000685077223 */ /* 0x180fe2000001080a */
[-C--:B------:R-:W-:Y:S01]  /*ef10*/  FFMA.FTZ R125, R125, R6.reuse, -R10 ;  /* 0x000000067d7d7223 */ /* 0x080fe2000001080a */
[----:B------:R-:W1:Y:S01]  /*ef20*/  MUFU.EX2 R12, R12 ;  /* 0x0000000c000c7308 */ /* 0x000e620000000800 */
[----:B------:R-:W-:Y:S01]  /*ef30*/  FADD.FTZ R133, R223, R138 ;  /* 0x0000008adf857221 */ /* 0x000fe20000010000 */
[-CC-:B------:R-:W-:Y:S01]  /*ef40*/  FFMA.FTZ R126, R155, R6.reuse, -R10.reuse ;  /* 0x000000069b7e7223 */ /* 0x180fe2000001080a */
[-CC-:B------:R-:W-:Y:S01]  /*ef50*/  FFMA.FTZ R195, R157, R6.reuse, -R10.reuse ;  /* 0x000000069dc37223 */ /* 0x180fe2000001080a */
[-CC-:B------:R-:W-:Y:S01]  /*ef60*/  FFMA.FTZ R128, R159, R6.reuse, -R10.reuse ;  /* 0x000000069f807223 */ /* 0x180fe2000001080a */
[----:B--2---:R-:W-:Y:S01]  /*ef70*/  FADD.FTZ R140, R196, R133 ;  /* 0x00000085c48c7221 */ /* 0x004fe20000010000 */
[-CC-:B------:R-:W-:Y:S01]  /*ef80*/  FFMA.FTZ R149, R149, R6.reuse, -R10.reuse ;  /* 0x0000000695957223 */ /* 0x180fe2000001080a */
[-CC-:B------:R-:W-:Y:S01]  /*ef90*/  FFMA.FTZ R121, R121, R6.reuse, -R10.reuse ;  /* 0x0000000679797223 */ /* 0x180fe2000001080a */
[----:B------:R-:W2:Y:S01]  /*efa0*/  MUFU.EX2 R203, R203 ;  /* 0x000000cb00cb7308 */ /* 0x000ea20000000800 */
[----:B---3--:R-:W-:Y:S01]  /*efb0*/  FFMA.FTZ R147, R2, R3, R201 ;  /* 0x0000000302937223 */ /* 0x008fe200000100c9 */
[-CC-:B------:R-:W-:Y:S01]  /*efc0*/  FFMA.FTZ R139, R139, R6.reuse, -R10.reuse ;  /* 0x000000068b8b7223 */ /* 0x180fe2000001080a */
[-CC-:B------:R-:W-:Y:S01]  /*efd0*/  FFMA.FTZ R131, R131, R6.reuse, -R10.reuse ;  /* 0x0000000683837223 */ /* 0x180fe2000001080a */
[-CC-:B------:R-:W-:Y:S01]  /*efe0*/  FFMA.FTZ R141, R141, R6.reuse, -R10.reuse ;  /* 0x000000068d8d7223 */ /* 0x180fe2000001080a */
[-CC-:B------:R-:W-:Y:S01]  /*eff0*/  FFMA.FTZ R135, R135, R6.reuse, -R10.reuse ;  /* 0x0000000687877223 */ /* 0x180fe2000001080a */
[-CC-:B------:R-:W-:Y:S01]  /*f000*/  FFMA.FTZ R143, R143, R6.reuse, -R10.reuse ;  /* 0x000000068f8f7223 */ /* 0x180fe2000001080a */
[-CC-:B------:R-:W-:Y:S01]  /*f010*/  FFMA.FTZ R123, R123, R6.reuse, -R10.reuse ;  /* 0x000000067b7b7223 */ /* 0x180fe2000001080a */
[----:B------:R-:W3:Y:S01]  /*f020*/  MUFU.EX2 R120, R175 ;  /* 0x000000af00787308 */ /* 0x000ee20000000800 */
[----:B------:R-:W-:Y:S01]  /*f030*/  FFMA.FTZ R151, R151, R6, -R10 ;  /* 0x0000000697977223 */ /* 0x000fe2000001080a */
[----:B-1----:R-:W-:-:S02]  /*f040*/  F2FP.BF16.F32.PACK_AB R201, R12, R201 ;  /* 0x000000c90cc9723e */ /* 0x002fc400000010ff */
[----:B------:R-:W-:-:S04]  /*f050*/  F2FP.BF16.F32.PACK_AB R196, R197, R196 ;  /* 0x000000c4c5c4723e */ /* 0x000fc800000010ff */
[----:B------:R-:W-:Y:S08]  /*f060*/  MUFU.EX2 R15, R15 ;  /* 0x0000000f000f7308 */ /* 0x000ff00000000800 */
[----:B------:R-:W1:Y:S08]  /*f070*/  MUFU.EX2 R122, R122 ;  /* 0x0000007a007a7308 */ /* 0x000e700000000800 */
[----:B------:R-:W-:Y:S08]  /*f080*/  MUFU.EX2 R199, R199 ;  /* 0x000000c700c77308 */ /* 0x000ff00000000800 */
[----:B------:R-:W-:Y:S08]  /*f090*/  MUFU.EX2 R124, R124 ;  /* 0x0000007c007c7308 */ /* 0x000ff00000000800 */
[----:B------:R-:W-:Y:S08]  /*f0a0*/  MUFU.EX2 R193, R193 ;  /* 0x000000c100c17308 */ /* 0x000ff00000000800 */
        /* <DEDUP_REMOVED lines=17> */
[----:B------:R5:W-:Y:S01]  /*f1c0*/  @!P1 SYNCS.ARRIVE.TRANS64.RED.A1T0 RZ, [R134+URZ], RZ ;  /* 0x000000ff86ff99a7 */ /* 0x000be2000810043f */
[----:B------:R-:W-:-:S04]  /*f1d0*/  F2FP.BF16.F32.PACK_AB R176, R215, R14 ;  /* 0x0000000ed7b0723e */ /* 0x000fc800000010ff */
[----:B------:R-:W-:Y:S01]  /*f1e0*/  MUFU.EX2 R123, R123 ;  /* 0x0000007b007b7308 */ /* 0x000fe20000000800 */
[----:B-----5:R-:W-:Y:S02]  /*f1f0*/  @!P1 VIADD R134, R136, 0x36860 ;  /* 0x0003686088869836 */ /* 0x020fe40000000000 */
[----:B------:R-:W-:-:S05]  /*f200*/  FADD.FTZ R136, R12, R147 ;  /* 0x000000930c887221 */ /* 0x000fca0000010000 */
[----:B------:R-:W5:Y:S01]  /*f210*/  MUFU.EX2 R20, R20 ;  /* 0x0000001400147308 */ /* 0x000f620000000800 */
[----:B------:R-:W-:-:S04]  /*f220*/  @!P1 PRMT R134, RZ, 0x654, R134 ;  /* 0x00000654ff869816 */ /* 0x000fc80000000086 */
[----:B------:R2:W-:Y:S02]  /*f230*/  @!P1 SYNCS.ARRIVE.TRANS64.RED.A1T0 RZ, [R134+URZ], RZ ;  /* 0x000000ff86ff99a7 */ /* 0x0005e4000810043f */
[-C--:B--2---:R-:W-:Y:S01]  /*f240*/  FFMA.FTZ R134, R129, R6.reuse, -R10 ;  /* 0x0000000681867223 */ /* 0x084fe2000001080a */
[----:B------:R-:W-:Y:S01]  /*f250*/  FADD.FTZ R129, R203, R136 ;  /* 0x00000088cb817221 */ /* 0x000fe20000010000 */
[-CC-:B------:R-:W-:Y:S01]  /*f260*/  FFMA.FTZ R136, R137, R6.reuse, -R10.reuse ;  /* 0x0000000689887223 */ /* 0x180fe2000001080a */
[----:B------:R-:W-:Y:S01]  /*f270*/  FFMA.FTZ R10, R127, R6, -R10 ;  /* 0x000000067f0a7223 */ /* 0x000fe2000001080a */
[C---:B---3--:R-:W-:Y:S01]  /*f280*/  F2FP.BF16.F32.PACK_AB R203, R120.reuse, R203 ;  /* 0x000000cb78cb723e */ /* 0x048fe200000010ff */
[----:B------:R-:W-:Y:S01]  /*f290*/  FADD.FTZ R138, R120, R129 ;  /* 0x00000081788a7221 */ /* 0x000fe20000010000 */
[----:B------:R-:W-:Y:S01]  /*f2a0*/  FADD.FTZ R129, R197, R140 ;  /* 0x0000008cc5817221 */ /* 0x000fe20000010000 */
[----:B------:R-:W2:Y:S01]  /*f2b0*/  MUFU.EX2 R134, R134 ;  /* 0x0000008600867308 */ /* 0x000ea20000000800 */
[----:B-1----:R-:W-:Y:S01]  /*f2c0*/  F2FP.BF16.F32.PACK_AB R197, R122, R15 ;  /* 0x0000000f7ac5723e */ /* 0x002fe200000010ff */
[----:B----4-:R-:W-:Y:S01]  /*f2d0*/  FADD.FTZ R125, R15, R138 ;  /* 0x0000008a0f7d7221 */ /* 0x010fe20000010000 */
[----:B------:R-:W-:Y:S01]  /*f2e0*/  FADD.FTZ R140, R198, R129 ;  /* 0x00000081c68c7221 */ /* 0x000fe20000010000 */
[----:B-----5:R-:W-:-:S02]  /*f2f0*/  F2FP.BF16.F32.PACK_AB R178, R11, R20 ;  /* 0x000000140bb2723e */ /* 0x020fc400000010ff */
[----:B------:R-:W-:Y:S01]  /*f300*/  FADD.FTZ R138, R122, R125 ;  /* 0x0000007d7a8a7221 */ /* 0x000fe20000010000 */
[C---:B------:R-:W-:Y:S01]  /*f310*/  FADD.FTZ R129, R21.reuse, R140 ;  /* 0x0000008c15817221 */ /* 0x040fe20000010000 */
[----:B------:R-:W1:Y:S01]  /*f320*/  MUFU.EX2 R136, R136 ;  /* 0x0000008800887308 */ /* 0x000e620000000800 */
[----:B------:R-:W-:Y:S01]  /*f330*/  F2FP.BF16.F32.PACK_AB R198, R21, R198 ;  /* 0x000000c615c6723e */ /* 0x000fe200000010ff */
[----:B------:R-:W-:Y:S01]  /*f340*/  FADD.FTZ R125, R199, R138 ;  /* 0x0000008ac77d7221 */ /* 0x000fe20000010000 */
[----:B------:R-:W-:Y:S01]  /*f350*/  FADD.FTZ R140, R192, R129 ;  /* 0x00000081c08c7221 */ /* 0x000fe20000010000 */
[C---:B------:R-:W-:Y:S02]  /*f360*/  F2FP.BF16.F32.PACK_AB R199, R124.reuse, R199 ;  /* 0x000000c77cc7723e */ /* 0x040fe400000010ff */
[----:B------:R-:W-:Y:S01]  /*f370*/  FADD.FTZ R138, R124, R125 ;  /* 0x0000007d7c8a7221 */ /* 0x000fe20000010000 */
[C---:B------:R-:W-:Y:S01]  /*f380*/  FADD.FTZ R127, R189.reuse, R140 ;  /* 0x0000008cbd7f7221 */ /* 0x040fe20000010000 */
[----:B------:R-:W3:Y:S01]  /*f390*/  MUFU.EX2 R122, R141 ;  /* 0x0000008d007a7308 */ /* 0x000ee20000000800 */
[----:B------:R-:W-:Y:S01]  /*f3a0*/  F2FP.BF16.F32.PACK_AB R192, R189, R192 ;  /* 0x000000c0bdc0723e */ /* 0x000fe200000010ff */
[----:B------:R-:W-:Y:S01]  /*f3b0*/  FADD.FTZ R125, R193, R138 ;  /* 0x0000008ac17d7221 */ /* 0x000fe20000010000 */
[----:B------:R-:W-:Y:S01]  /*f3c0*/  FADD.FTZ R140, R194, R127 ;  /* 0x0000007fc28c7221 */ /* 0x000fe20000010000 */
[----:B------:R-:W-:-:S02]  /*f3d0*/  F2FP.BF16.F32.PACK_AB R193, R126, R193 ;  /* 0x000000c17ec1723e */ /* 0x000fc400000010ff */
[----:B------:R-:W-:Y:S01]  /*f3e0*/  FADD.FTZ R138, R126, R125 ;  /* 0x0000007d7e8a7221 */ /* 0x000fe20000010000 */
[C---:B------:R-:W-:Y:S01]  /*f3f0*/  FADD.FTZ R125, R171.reuse, R140 ;  /* 0x0000008cab7d7221 */ /* 0x040fe20000010000 */
[----:B------:R-:W4:Y:S01]  /*f400*/  MUFU.EX2 R124, R143 ;  /* 0x0000008f007c7308 */ /* 0x000f220000000800 */
[----:B------:R-:W-:Y:S01]  /*f410*/  F2FP.BF16.F32.PACK_AB R194, R171, R194 ;  /* 0x000000c2abc2723e */ /* 0x000fe200000010ff */
[----:B------:R-:W-:Y:S01]  /*f420*/  FADD.FTZ R13, R195, R138 ;  /* 0x0000008ac30d7221 */ /* 0x000fe20000010000 */
[----:B------:R-:W-:Y:S01]  /*f430*/  FADD.FTZ R12, R188, R125 ;  /* 0x0000007dbc0c7221 */ /* 0x000fe20000010000 */
[C---:B------:R-:W-:Y:S02]  /*f440*/  F2FP.BF16.F32.PACK_AB R195, R128.reuse, R195 ;  /* 0x000000c380c3723e */ /* 0x040fe400000010ff */
[----:B------:R-:W-:Y:S01]  /*f450*/  FADD.FTZ R13, R128, R13 ;  /* 0x0000000d800d7221 */ /* 0x000fe20000010000 */
[----:B------:R-:W-:Y:S01]  /*f460*/  F2FP.BF16.F32.PACK_AB R188, R173, R188 ;  /* 0x000000bcadbc723e */ /* 0x000fe200000010ff */
[----:B------:R5:W-:Y:S01]  /*f470*/  MUFU.EX2 R179, R10 ;  /* 0x0000000a00b37308 */ /* 0x000be20000000800 */
[----:B------:R-:W-:Y:S01]  /*f480*/  F2FP.BF16.F32.PACK_AB R189, R145, R130 ;  /* 0x0000008291bd723e */ /* 0x000fe200000010ff */
[----:B------:R-:W-:Y:S01]  /*f490*/  FADD.FTZ R120, R130, R13 ;  /* 0x0000000d82787221 */ /* 0x000fe20000010000 */
[----:B------:R-:W-:-:S03]  /*f4a0*/  FADD.FTZ R13, R173, R12 ;  /* 0x0000000cad0d7221 */ /* 0x000fc60000010000 */
[----:B------:R-:W-:Y:S01]  /*f4b0*/  FADD.FTZ R15, R145, R120 ;  /* 0x00000078910f7221 */ /* 0x000fe20000010000 */
[----:B------:R-:W-:Y:S01]  /*f4c0*/  FADD.FTZ R12, R190, R13 ;  /* 0x0000000dbe0c7221 */ /* 0x000fe20000010000 */
[C---:B------:R-:W-:Y:S02]  /*f4d0*/  F2FP.BF16.F32.PACK_AB R190, R191.reuse, R190 ;  /* 0x000000bebfbe723e */ /* 0x040fe400000010ff */
        /* <DEDUP_REMOVED lines=8> */
[C---:B--2---:R-:W-:Y:S02]  /*f560*/  F2FP.BF16.F32.PACK_AB R185, R134.reuse, R3 ;  /* 0x0000000386b9723e */ /* 0x044fe400000010ff */
[----:B------:R-:W-:Y:S01]  /*f570*/  FADD.FTZ R12, R134, R13 ;  /* 0x0000000d860c7221 */ /* 0x000fe20000010000 */
[----:B------:R-:W-:Y:S01]  /*f580*/  FADD.FTZ R120, R186, R15 ;  /* 0x0000000fba787221 */ /* 0x000fe20000010000 */
[----:B------:R-:W-:Y:S02]  /*f590*/  F2FP.BF16.F32.PACK_AB R186, R187, R186 ;  /* 0x000000babbba723e */ /* 0x000fe400000010ff */
[----:B------:R-:W-:Y:S01]  /*f5a0*/  FADD.FTZ R13, R7, R12 ;  /* 0x0000000c070d7221 */ /* 0x000fe20000010000 */
[----:B------:R-:W-:Y:S01]  /*f5b0*/  FADD.FTZ R15, R187, R120 ;  /* 0x00000078bb0f7221 */ /* 0x000fe20000010000 */
[C---:B-1----:R-:W-:Y:S01]  /*f5c0*/  F2FP.BF16.F32.PACK_AB R187, R136.reuse, R7 ;  /* 0x0000000788bb723e */ /* 0x042fe200000010ff */
        /* <DEDUP_REMOVED lines=9> */
[C---:B------:R-:W-:Y:S02]  /*f660*/  F2FP.BF16.F32.PACK_AB R182, R183.reuse, R182 ;  /* 0x000000b6b7b6723e */ /* 0x040fe400000010ff */
[----:B---3--:R-:W-:Y:S01]  /*f670*/  FADD.FTZ R13, R122, R13 ;  /* 0x0000000d7a0d7221 */ /* 0x008fe20000010000 */
[----:B------:R-:W-:Y:S01]  /*f680*/  FADD.FTZ R3, R183, R12 ;  /* 0x0000000cb7037221 */ /* 0x000fe20000010000 */
[----:B------:R-:W-:-:S02]  /*f690*/  F2FP.BF16.F32.PACK_AB R183, R135, R122 ;  /* 0x0000007a87b7723e */ /* 0x000fc400000010ff */
[----:B------:R-:W-:Y:S01]  /*f6a0*/  FADD.FTZ R13, R135, R13 ;  /* 0x0000000d870d7221 */ /* 0x000fe20000010000 */
[----:B------:R-:W-:Y:S01]  /*f6b0*/  FADD.FTZ R12, R14, R3 ;  /* 0x000000030e0c7221 */ /* 0x000fe20000010000 */
[----:B----4-:R-:W-:Y:S02]  /*f6c0*/  F2FP.BF16.F32.PACK_AB R177, R123, R124 ;  /* 0x0000007c7bb1723e */ /* 0x010fe400000010ff */
[----:B------:R-:W-:Y:S01]  /*f6d0*/  FADD.FTZ R13, R124, R13 ;  /* 0x0000000d7c0d7221 */ /* 0x000fe20000010000 */
[----:B------:R-:W-:-:S03]  /*f6e0*/  FADD.FTZ R3, R215, R12 ;  /* 0x0000000cd7037221 */ /* 0x000fc60000010000 */
[----:B------:R-:W-:Y:S01]  /*f6f0*/  FADD.FTZ R13, R123, R13 ;  /* 0x0000000d7b0d7221 */ /* 0x000fe20000010000 */
[----:B-----5:R-:W-:-:S03]  /*f700*/  FADD.FTZ R10, R20, R3 ;  /* 0x00000003140a7221 */ /* 0x020fc60000010000 */
[----:B-1----:R-:W-:Y:S01]  /*f710*/  FADD.FTZ R13, R120, R13 ;  /* 0x0000000d780d7221 */ /* 0x002fe20000010000 */
[----:B------:R-:W-:Y:S01]  /*f720*/  FADD.FTZ R7, R11, R10 ;  /* 0x0000000a0b077221 */ /* 0x000fe20000010000 */
[----:B------:R-:W-:Y:S01]  /*f730*/  IMAD.MOV.U32 R11, RZ, RZ, R8 ;  /* 0x000000ffff0b7224 */ /* 0x000fe200078e0008 */
[----:B------:R-:W-:Y:S01]  /*f740*/  MOV R10, R9 ;  /* 0x00000009000a7202 */ /* 0x000fe20000000f00 */
[C---:B------:R-:W-:Y:S01]  /*f750*/  FADD.FTZ R3, R179.reuse, R13 ;  /* 0x0000000db3037221 */ /* 0x040fe20000010000 */
[----:B------:R-:W-:Y:S01]  /*f760*/  F2FP.BF16.F32.PACK_AB R179, R179, R120 ;  /* 0x00000078b3b3723e */ /* 0x000fe200000010ff */
[----:B------:R-:W-:Y:S06]  /*f770*/  @P2 BRA `(.L_x_1884) ;  /* 0xffffffbc00142947 */ /* 0x000fec000383ffff */
.L_x_1875:
        /* <DEDUP_REMOVED lines=99> */
.L_x_1885:
[----:B------:R-:W-:Y:S01]  /*fdb0*/  R2UR UR4, R16 ;  /* 0x00000000100472ca */ /* 0x000fe200000e0000 */
[----:B------:R-:W-:-:S12]  /*fdc0*/  ULEA UR5, UR46, UR61, 0x3 ;  /* 0x0000003d2e057291 */ /* 0x000fd8000f8e183f */
[----:B------:R-:W-:-:S05]  /*fdd0*/  IMAD.U32 R0, RZ, RZ, UR4 ;  /* 0x00000004ff007e24 */ /* 0x000fca000f8e00ff */
[----:B------:R-:W-:-:S04]  /*fde0*/  SHF.L.U32 R0, R0, 0x1f, RZ ;  /* 0x0000001f00007819 */ /* 0x000fc800000006ff */
[----:B------:R1:W2:Y:S01]  /*fdf0*/  SYNCS.PHASECHK.TRANS64.TRYWAIT P2, [UR5+0x36850], R0 ;  /* 0x03685000ff0075a7 */ /* 0x0002a20008040145 */
[----:B------:R-:W-:Y:S05]  /*fe00*/  @!P0 BRA `(.L_x_1886) ;  /* 0x0000000000048947 */ /* 0x000fea0003800000 */
[----:B------:R-:W-:Y:S01]  /*fe10*/  BPT.TRAP 0x1 ;  /* 0x000000040000795c */ /* 0x000fe20000300000 */
.L_x_1886:
[----:B--2---:R-:W-:Y:S05]  /*fe20*/  @P2 BRA `(.L_x_1887) ;  /* 0x0000000000082947 */ /* 0x004fea0003800000 */
[----:B------:R-:W2:Y:S02]  /*fe30*/  SYNCS.PHASECHK.TRANS64.TRYWAIT P0, [UR5+0x36850], R0 ;  /* 0x03685000ff0075a7 */ /* 0x000ea40008000145 */
[----:B--2---:R-:W-:Y:S05]  /*fe40*/  @!P0 BRA `(.L_x_1888) ;  /* 0x00000054008c8947 */ /* 0x004fea0003800000 */
.L_x_1887:
[----:B------:R-:W-:Y:S01]  /*fe50*/  UIADD3 UR61, UR61, 0x400, URZ ;  /* 0x000004003d3d7890 */ /* 0x000fe2000fffe03f */
[----:B------:R-:W-:Y:S01]  /*fe60*/  WARPGROUP.ARRIVE ;  /* 0x00000000000079c5 */ /* 0x000fe20000000000 */
[----:B------:R-:W-:Y:S01]  /*fe70*/  UMOV UR7, 0x40000040 ;  /* 0x4000004000077882 */ /* 0x000fe20000000000 */
[----:B-12---:R-:W1:Y:S01]  /*fe80*/  SHFL.BFLY PT, R0, R7, 0x2, 0x1f ;  /* 0x0c401f0007007f89 */ /* 0x006e6200000e0000 */
[----:B------:R-:W-:Y:S01]  /*fe90*/  USHF.R.U32.HI UR61, URZ, 0x4, UR61 ;  /* 0x000000043f3d7899 */ /* 0x000fe2000801163d */
[----:B------:R-:W-:Y:S01]  /*fea0*/  IMAD.MOV.U32 R4, RZ, RZ, RZ ;  /* 0x000000ffff047224 */ /* 0x000fe200078e00ff */
[----:B------:R-:W-:Y:S01]  /*feb0*/  R2UR UR8, R16 ;  /* 0x00000000100872ca */ /* 0x000fe200000e0000 */
[----:B------:R-:W2:Y:S01]  /*fec0*/  SHFL.BFLY PT, R2, R3, 0x2, 0x1f ;  /* 0x0c401f0003027f89 */ /* 0x000ea200000e0000 */
[----:B------:R-:W-:Y:S01]  /*fed0*/  ULOP3.LUT UR61, UR61, 0x3fff, URZ, 0xc0, !UPT ;  /* 0x00003fff3d3d7892 */ /* 0x000fe2000f8ec03f */
[----:B------:R-:W-:-:S03]  /*fee0*/  IADD3 R209, R209, 0x1, RZ ;  /* 0x00000001d1d17810 */ /* 0x000fc60007ffe0ff */
[----:B------:R-:W-:-:S04]  /*fef0*/  ULOP3.LUT UR4, UR61, 0x3800000, URZ, 0xfc, !UPT ;  /* 0x038000003d047892 */ /* 0x000fc8000f8efc3f */
[----:B------:R-:W-:Y:S02]  /*ff00*/  UIMAD UR4, UR46, 0xa80, UR4 ;  /* 0x00000a802e0478a4 */ /* 0x000fe4000f8e0204 */
[----:B------:R-:W-:-:S04]  /*ff10*/  UIADD3 UR46, UR46, 0x1, URZ ;  /* 0x000000012e2e7890 */ /* 0x000fc8000fffe03f */
[----:B------:R-:W-:Y:S01]  /*ff20*/  UISETP.NE.AND UP0, UPT, UR46, 0x2, UPT ;  /* 0x000000022e00788c */ /* 0x000fe2000bf05270 */
[----:B------:R-:W-:Y:S02]  /*ff30*/  UMOV UR6, UR4 ;  /* 0x0000000400067c82 */ /* 0x000fe40008000000 */
[----:B------:R-:W-:Y:S01]  /*ff40*/  HGMMA.64x192x16.F32.BF16 R24, R200, gdesc[UR4].tnspB, R24, gsb0 ;  /* 0x42e00004c8187df0 */ /* 0x000fe20008001818 */
[----:B------:R-:W-:Y:S01]  /*ff50*/  UIADD3 UR6, UR4, 0x80, URZ ;  /* 0x0000008004067890 */ /* 0x000fe2000fffe03f */
[----:B-1----:R-:W-:Y:S01]  /*ff60*/  FADD.FTZ R0, R0, R7 ;  /* 0x0000000700007221 */ /* 0x002fe20000010000 */
[----:B------:R-:W-:Y:S01]  /*ff70*/  UMOV UR7, 0x40000040 ;  /* 0x4000004000077882 */ /* 0x000fe20000000000 */
[----:B------:R-:W-:Y:S01]  /*ff80*/  USEL UR46, UR46, URZ, UP0 ;  /* 0x0000003f2e2e7287 */ /* 0x000fe20008000000 */
[----:B--2---:R-:W-:Y:S01]  /*ff90*/  FADD.FTZ R2, R2, R3 ;  /* 0x0000000302027221 */ /* 0x004fe20000010000 */
[----:B------:R-:W-:Y:S01]  /*ffa0*/  MOV R3, UR5 ;  /* 0x0000000500037c02 */ /* 0x000fe20008000f00 */
[----:B------:R-:W1:Y:S04]  /*ffb0*/  SHFL.BFLY PT, R5, R0, 0x1, 0x1f ;  /* 0x0c201f0000057f89 */ /* 0x000e6800000e0000 */
[----:B------:R-:W2:Y:S01]  /*ffc0*/  SHFL.BFLY PT, R11, R2, 0x1, 0x1f ;  /* 0x0c201f00020b7f89 */ /* 0x000ea200000e0000 */
[----:B------:R-:W-:-:S02]  /*ffd0*/  @!P1 VIADD R3, R3, 0x36860 ;  /* 0x0003686003039836 */ /* 0x000fc40000000000 */
[----:B-1----:R-:W-:Y:S01]  /*ffe0*/  FADD.FTZ R12, R0, R5 ;  /* 0x00000005000c7221 */ /* 0x002fe20000010000 */
[----:B------:R-:W-:Y:S02]  /*fff0*/  IMAD.MOV.U32 R0, RZ, RZ, -0x800000 ;  /* 0xff800000ff007424 */ /* 0x000fe400078e00ff */
[----:B--2---:R-:W-:Y:S02]  /*10000*/  FADD.FTZ R13, R2, R11 ;  /* 0x0000000b020d7221 */ /* 0x004fe40000010000 */
[----:B------:R-:W-:Y:S01]  /*10010*/  FSETP.NE.FTZ.AND P0, PT, R12, RZ, PT ;  /* 0x000000ff0c00720b */ /* 0x000fe20003f15000 */
[----:B------:R-:W-:Y:S01]  /*10020*/  IMAD.MOV.U32 R2, RZ, RZ, -0x800000 ;  /* 0xff800000ff027424 */ /* 0x000fe200078e00ff */
[----:B------:R-:W-:Y:S02]  /*10030*/  MOV R11, RZ ;  /* 0x000000ff000b7202 */ /* 0x000fe40000000f00 */
        /* <DEDUP_REMOVED lines=40> */
[----:B------:R-:W-:-:S06]  /*102c0*/  ULOP3.LUT UR8, UR8, UR4, URZ, 0x3c, !UPT ;  /* 0x0000000408087292 */ /* 0x000fcc000f8e3c3f */
[----:B------:R-:W-:Y:S01]  /*102d0*/  IMAD.U32 R16, RZ, RZ, UR8 ;  /* 0x00000008ff107e24 */ /* 0x000fe2000f8e00ff */
[----:B------:R-:W-:Y:S02]  /*102e0*/  WARPGROUP.DEPBAR.LE gsb0, 0x0 ;  /* 0x00008000000079c5 */ /* 0x000fe40000010000 */
[----:B------:R-:W-:-:S06]  /*102f0*/  WARPGROUP.ARRIVE ;  /* 0x00000000000079c5 */ /* 0x000fcc0000000000 */
        /* <DEDUP_REMOVED lines=99> */
.L_x_1858:
        /* <DEDUP_REMOVED lines=8> */
[C---:B------:R-:W-:Y:S01]  /*109b0*/  IADD3 R13, P4, R18.reuse, 0x60, RZ ;  /* 0x00000060120d7810 */ /* 0x040fe20007f9e0ff */
[----:B------:R-:W-:Y:S01]  /*109c0*/  VIADD R129, R205, UR42 ;  /* 0x0000002acd817c36 */ /* 0x000fe20008000000 */
[C---:B------:R-:W-:Y:S01]  /*109d0*/  IADD3 R21, P5, R18.reuse, 0x4020, RZ ;  /* 0x0000402012157810 */ /* 0x040fe20007fbe0ff */
[----:B------:R-:W-:Y:S01]  /*109e0*/  ULDC UR10, c[0x0][0xa88] ;  /* 0x0002a200000a7ab9 */ /* 0x000fe20000000800 */
[----:B------:R-:W-:Y:S01]  /*109f0*/  LOP3.LUT R12, R13, 0x380, RZ, 0xc0, !PT ;  /* 0x000003800d0c7812 */ /* 0x000fe200078ec0ff */
[----:B------:R-:W-:Y:S01]  /*10a00*/  VIADD R4, R129, 0x8 ;  /* 0x0000000881047836 */ /* 0x000fe20000000000 */
[----:B------:R-:W-:Y:S01]  /*10a10*/  IADD3 R9, P3, R18, 0x20, RZ ;  /* 0x0000002012097810 */ /* 0x000fe20007f7e0ff */
[----:B------:R-:W-:Y:S01]  /*10a20*/  USHF.R.S32.HI UR5, URZ, 0x1f, UR43 ;  /* 0x0000001f3f057899 */ /* 0x000fe2000801142b */
[----:B------:R-:W-:Y:S01]  /*10a30*/  SHF.R.U64 R12, R12, 0x3, RZ ;  /* 0x000000030c0c7819 */ /* 0x000fe200000012ff */
[----:B------:R-:W-:Y:S01]  /*10a40*/  ULDC.64 UR8, c[0x0][0xb70] ;  /* 0x0002dc0000087ab9 */ /* 0x000fe20000000a00 */
[C---:B------:R-:W-:Y:S01]  /*10a50*/  IADD3 R11, P2, R18.reuse, 0x40, RZ ;  /* 0x00000040120b7810 */ /* 0x040fe20007f5e0ff */
[----:B------:R-:W-:Y:S01]  /*10a60*/  UIMAD UR5, UR5, UR8, URZ ;  /* 0x00000008050572a4 */ /* 0x000fe2000f8e023f */
[----:B------:R-:W-:Y:S01]  /*10a70*/  IADD3 R15, P6, R18, 0x4000, RZ ;  /* 0x00004000120f7810 */ /* 0x000fe20007fde0ff */
[----:B------:R-:W-:Y:S01]  /*10a80*/  UIMAD.WIDE.U32 UR6, UR43, UR8, URZ ;  /* 0x000000082b0672a5 */ /* 0x000fe2000f8e003f */
[----:B------:R-:W-:Y:S01]  /*10a90*/  LOP3.LUT R12, R12, R13, RZ, 0x3c, !PT ;  /* 0x0000000d0c0c7212 */ /* 0x000fe200078e3cff */
[----:B------:R-:W-:Y:S01]  /*10aa0*/  IMAD.X R13, RZ, RZ, R19, P4 ;  /* 0x000000ffff0d7224 */ /* 0x000fe200020e0613 */
[----:B------:R-:W-:Y:S01]  /*10ab0*/  LOP3.LUT R20, R21, 0x380, RZ, 0xc0, !PT ;  /* 0x0000038015147812 */ /* 0x000fe200078ec0ff */
[----:B------:R-:W-:Y:S01]  /*10ac0*/  UIMAD UR5, UR43, UR9, UR5 ;  /* 0x000000092b0572a4 */ /* 0x000fe2000f8e0205 */
[C---:B------:R-:W-:Y:S01]  /*10ad0*/  LOP3.LUT R5, R18.reuse, 0x380, RZ, 0xc0, !PT ;  /* 0x0000038012057812 */ /* 0x040fe200078ec0ff */
[----:B------:R-:W-:Y:S01]  /*10ae0*/  ULDC.64 UR12, c[0x0][0x208] ;  /* 0x00008200000c7ab9 */ /* 0x000fe20000000a00 */
[----:B------:R-:W-:Y:S01]  /*10af0*/  IADD3 R35, P4, R18, 0x8000, RZ ;  /* 0x0000800012237810 */ /* 0x000fe20007f9e0ff */
[----:B------:R-:W-:Y:S01]  /*10b00*/  UIADD3 UR5, UR7, UR5, URZ ;  /* 0x0000000507057290 */ /* 0x000fe2000fffe03f */
[----:B------:R-:W-:-:S02]  /*10b10*/  LOP3.LUT R8, R9, 0x380, RZ, 0xc0, !PT ;  /* 0x0000038009087812 */ /* 0x000fc400078ec0ff */
[----:B------:R-:W-:Y:S02]  /*10b20*/  LOP3.LUT R10, R11, 0x380, RZ, 0xc0, !PT ;  /* 0x000003800b0a7812 */ /* 0x000fe400078ec0ff */
[----:B------:R-:W-:Y:S02]  /*10b30*/  LOP3.LUT R14, R15, 0x380, RZ, 0xc0, !PT ;  /* 0x000003800f0e7812 */ /* 0x000fe400078ec0ff */
[----:B------:R-:W-:Y:S02]  /*10b40*/  LOP3.LUT P0, RZ, R211, 0x3, RZ, 0xc0, !PT ;  /* 0x00000003d3ff7812 */ /* 0x000fe4000780c0ff */
[----:B------:R-:W-:Y:S02]  /*10b50*/  SHF.R.U64 R20, R20, 0x3, RZ ;  /* 0x0000000314147819 */ /* 0x000fe400000012ff */
[----:B------:R-:W-:Y:S02]  /*10b60*/  SHF.R.U64 R5, R5, 0x3, RZ ;  /* 0x0000000305057819 */ /* 0x000fe400000012ff */
[----:B------:R-:W-:-:S02]  /*10b70*/  LOP3.LUT R28, R35, 0x380, RZ, 0xc0, !PT ;  /* 0x00000380231c7812 */ /* 0x000fc400078ec0ff */
[----:B------:R-:W-:Y:S02]  /*10b80*/  SHF.R.U64 R8, R8, 0x3, RZ ;  /* 0x0000000308087819 */ /* 0x000fe400000012ff */
[----:B------:R-:W-:Y:S02]  /*10b90*/  SHF.R.U64 R10, R10, 0x3, RZ ;  /* 0x000000030a0a7819 */ /* 0x000fe400000012ff */
[----:B------:R-:W-:Y:S02]  /*10ba0*/  SHF.R.U64 R14, R14, 0x3, RZ ;  /* 0x000000030e0e7819 */ /* 0x000fe400000012ff */
[----:B------:R-:W-:Y:S02]  /*10bb0*/  ISETP.GE.OR P1, PT, R4, UR10, P0 ;  /* 0x0000000a04007c0c */ /* 0x000fe40008726670 */
[----:B------:R-:W-:Y:S01]  /*10bc0*/  LOP3.LUT R20, R20, R21, RZ, 0x3c, !PT ;  /* 0x0000001514147212 */ /* 0x000fe200078e3cff */
[----:B------:R-:W-:Y:S01]  /*10bd0*/  IMAD.X R21, RZ, RZ, R19, P5 ;  /* 0x000000ffff157224 */ /* 0x000fe200028e0613 */
[----:B------:R-:W-:-:S02]  /*10be0*/  LOP3.LUT R4, R5, R18, RZ, 0x3c, !PT ;  /* 0x0000001205047212 */ /* 0x000fc400078e3cff */
[----:B------:R-:W-:Y:S02]  /*10bf0*/  SHF.R.U64 R28, R28, 0x3, RZ ;  /* 0x000000031c1c7819 */ /* 0x000fe400000012ff */
[----:B------:R-:W-:Y:S02]  /*10c00*/  LOP3.LUT R8, R8, R9, RZ, 0x3c, !PT ;  /* 0x0000000908087212 */ /* 0x000fe400078e3cff */
[----:B------:R-:W-:Y:S01]  /*10c10*/  LOP3.LUT R10, R10, R11, RZ, 0x3c, !PT ;  /* 0x0000000b0a0a7212 */ /* 0x000fe200078e3cff */
[----:B------:R-:W-:Y:S01]  /*10c20*/  IMAD.X R11, RZ, RZ, R19, P2 ;  /* 0x000000ffff0b7224 */ /* 0x000fe200010e0613 */
[----:B------:R-:W-:Y:S02]  /*10c30*/  MOV R5, R19 ;  /* 0x0000001300057202 */ /* 0x000fe40000000f00 */
[----:B------:R-:W-:Y:S02]  /*10c40*/  LOP3.LUT R14, R14, R15, RZ, 0x3c, !PT ;  /* 0x0000000f0e0e7212 */ /* 0x000fe400078e3cff */
[----:B------:R-:W-:-:S02]  /*10c50*/  IADD3.X R9, RZ, R19, RZ, P3, !PT ;  /* 0x00000013ff097210 */ /* 0x000fc40001ffe4ff */
[C---:B------:R-:W-:Y:S02]  /*10c60*/  IADD3 R25, P3, R18.reuse, 0x4040, RZ ;  /* 0x0000404012197810 */ /* 0x040fe40007f7e0ff */
[C---:B------:R-:W-:Y:S02]  /*10c70*/  IADD3 R15, P2, R18.reuse, 0x4060, RZ ;  /* 0x00004060120f7810 */ /* 0x040fe40007f5e0ff */
[----:B------:R-:W-:Y:S02]  /*10c80*/  IADD3 R82, P5, R18, 0x8040, RZ ;  /* 0x0000804012527810 */ /* 0x000fe40007fbe0ff */
[----:B------:R-:W-:Y:S02]  /*10c90*/  LOP3.LUT R28, R28, R35, RZ, 0x3c, !PT ;  /* 0x000000231c1c7212 */ /* 0x000fe400078e3cff */
[----:B------:R-:W-:Y:S02]  /*10ca0*/  MOV R35, R4 ;  /* 0x0000000400237202 */ /* 0x000fe40000000f00 */
[----:B------:R-:W-:-:S02]  /*10cb0*/  MOV R125, R20 ;  /* 0x00000014007d7202 */ /* 0x000fc40000000f00 */
[----:B------:R-:W-:Y:S01]  /*10cc0*/  F2FP.BF16.F32.PACK_AB R4, R122, R7 ;  /* 0x000000077a04723e */ /* 0x000fe200000010ff */
[----:B------:R-:W1:Y:S01]  /*10cd0*/  LDC.64 R20, c[0x0][0xb78] ;  /* 0x0002de00ff147b82 */ /* 0x000e620000000a00 */
[----:B------:R-:W-:Y:S02]  /*10ce0*/  LOP3.LUT R24, R25, 0x380, RZ, 0xc0, !PT ;  /* 0x0000038019187812 */ /* 0x000fe400078ec0ff */
[----:B------:R-:W-:Y:S02]  /*10cf0*/  LOP3.LUT R26, R15, 0x380, RZ, 0xc0, !PT ;  /* 0x000003800f1a7812 */ /* 0x000fe400078ec0ff */
[----:B------:R-:W-:Y:S02]  /*10d00*/  LOP3.LUT R7, R82, 0x380, RZ, 0xc0, !PT ;  /* 0x0000038052077812 */ /* 0x000fe400078ec0ff */
[----:B------:R-:W-:Y:S02]  /*10d10*/  F2FP.BF16.F32.PACK_AB R6, R29, R6 ;  /* 0x000000061d06723e */ /* 0x000fe400000010ff */
[----:B------:R-:W-:-:S02]  /*10d20*/  SHF.R.U64 R24, R24, 0x3, RZ ;  /* 0x0000000318187819 */ /* 0x000fc400000012ff */
[----:B------:R-:W-:Y:S02]  /*10d30*/  SHF.R.U64 R26, R26, 0x3, RZ ;  /* 0x000000031a1a7819 */ /* 0x000fe400000012ff */
[----:B------:R-:W-:Y:S02]  /*10d40*/  SHF.R.U64 R29, R7, 0x3, RZ ;  /* 0x00000003071d7819 */ /* 0x000fe400000012ff */
[----:B------:R-:W-:Y:S01]  /*10d50*/  F2FP.BF16.F32.PACK_AB R7, R27, R30 ;  /* 0x0000001e1b07723e */ /* 0x000fe200000010ff */
[--C-:B------:R-:W-:Y:S01]  /*10d60*/  IMAD.X R27, RZ, RZ, R19.reuse, P2 ;  /* 0x000000ffff1b7224 */ /* 0x100fe200010e0613 */
[----:B------:R-:W-:Y:S02]  /*10d70*/  LOP3.LUT R24, R24, R25, RZ, 0x3c, !PT ;  /* 0x0000001918187212 */ /* 0x000fe400078e3cff */
[----:B------:R-:W-:Y:S01]  /*10d80*/  LOP3.LUT R26, R26, R15, RZ, 0x3c, !PT ;  /* 0x0000000f1a1a7212 */ /* 0x000fe200078e3cff */
[--C-:B------:R-:W-:Y:S01]  /*10d90*/  IMAD.X R15, RZ, RZ, R19.reuse, P6 ;  /* 0x000000ffff0f7224 */ /* 0x100fe200030e0613 */
[----:B------:R-:W-:Y:S01]  /*10da0*/  LOP3.LUT R30, R29, R82, RZ, 0x3c, !PT ;  /* 0x000000521d1e7212 */ /* 0x000fe200078e3cff */
[----:B------:R-:W-:Y:S01]  /*10db0*/  IMAD.X R29, RZ, RZ, R19, P4 ;  /* 0x000000ffff1d7224 */ /* 0x000fe200020e0613 */
[----:B------:R-:W-:-:S02]  /*10dc0*/  IADD3.X R25, RZ, R19, RZ, P3, !PT ;  /* 0x00000013ff197210 */ /* 0x000fc40001ffe4ff */
[C---:B------:R-:W-:Y:S02]  /*10dd0*/  IADD3 R83, P6, R18.reuse, 0x8020, RZ ;  /* 0x0000802012537810 */ /* 0x040fe40007fde0ff */
[----:B------:R-:W-:Y:S02]  /*10de0*/  IADD3 R123, P3, R18, 0x8060, RZ ;  /* 0x00008060127b7810 */ /* 0x000fe40007f7e0ff */
[----:B------:R-:W-:Y:S01]  /*10df0*/  F2FP.BF16.F32.PACK_AB R5, R32, R121 ;  /* 0x000000792005723e */ /* 0x000fe200000010ff */
[----:B------:R-:W-:Y:S01]  /*10e00*/  BAR.SYNC.DEFER_BLOCKING 0x1, 0x100 ;  /* 0x0044000000007b1d */ /* 0x000fe20000010000 */
[----:B------:R-:W-:Y:S02]  /*10e10*/  LOP3.LUT R34, R83, 0x380, RZ, 0xc0, !PT ;  /* 0x0000038053227812 */ /* 0x000fe400078ec0ff */
[----:B------:R-:W-:Y:S02]  /*10e20*/  LOP3.LUT R32, R123, 0x380, RZ, 0xc0, !PT ;  /* 0x000003807b207812 */ /* 0x000fe400078ec0ff */
[----:B------:R-:W-:Y:S01]  /*10e30*/  MOV R121, R28 ;  /* 0x0000001c00797202 */ /* 0x000fe20000000f00 */
[----:B------:R-:W-:Y:S01]  /*10e40*/  IMAD.U32 R29, RZ, RZ, UR7 ;  /* 0x00000007ff1d7e24 */ /* 0x000fe2000f8e00ff */
[----:B------:R-:W-:Y:S01]  /*10e50*/  SHF.R.U64 R34, R34, 0x3, RZ ;  /* 0x0000000322227819 */ /* 0x000fe200000012ff */
[----:B------:R-:W-:Y:S01]  /*10e60*/  IMAD.U32 R29, RZ, RZ, UR5 ;  /* 0x00000005ff1d7e24 */ /* 0x000fe2000f8e00ff */
[----:B------:R-:W-:Y:S01]  /*10e70*/  USHF.R.S32.HI UR5, URZ, 0x1f, UR44 ;  /* 0x0000001f3f057899 */ /* 0x000fe2000801142c */
[----:B------:R-:W-:-:S02]  /*10e80*/  SHF.R.U64 R32, R32, 0x3, RZ ;  /* 0x0000000320207819 */ /* 0x000fc400000012ff */
[----:B------:R-:W-:Y:S02]  /*10e90*/  MOV R128, R8 ;  /* 0x0000000800807202 */ /* 0x000fe40000000f00 */
[----:B------:R-:W-:Y:S02]  /*10ea0*/  LOP3.LUT R34, R34, R83, RZ, 0x3c, !PT ;  /* 0x0000005322227212 */ /* 0x000fe400078e3cff */
[----:B------:R-:W-:Y:S02]  /*10eb0*/  LOP3.LUT R32, R32, R123, RZ, 0x3c, !PT ;  /* 0x0000007b20207212 */ /* 0x000fe400078e3cff */
[----:B------:R-:W-:Y:S02]  /*10ec0*/  MOV R127, R10 ;  /* 0x0000000a007f7202 */ /* 0x000fe40000000f00 */
[----:B------:R-:W-:Y:S02]  /*10ed0*/  MOV R82, R12 ;  /* 0x0000000c00527202 */ /* 0x000fe40000000f00 */
[----:B------:R-:W-:Y:S01]  /*10ee0*/  MOV R83, R14 ;  /* 0x0000000e00537202 */ /* 0x000fe20000000f00 */
[----:B------:R2:W-:Y:S01]  /*10ef0*/  STSM.16.M88.4 [R35], R4 ;  /* 0x0000000423007844 */ /* 0x0005e20000000200 */
[----:B------:R-:W-:Y:S01]  /*10f00*/  MOV R28, UR6 ;  /* 0x00000006001c7c02 */ /* 0x000fe20008000f00 */
[----:B------:R-:W-:Y:S01]  /*10f10*/  ULDC.64 UR6, c[0x0][0xb40] ;  /* 0x0002d00000067ab9 */ /* 0x000fe20000000a00 */
[----:B------:R-:W-:-:S02]  /*10f20*/  F2FP.BF16.F32.PACK_AB R8, R41, R40 ;  /* 0x000000282908723e */ /* 0x000fc400000010ff */
[----:B------:R-:W-:Y:S02]  /*10f30*/  F2FP.BF16.F32.PACK_AB R9, R43, R42 ;  /* 0x0000002a2b09723e */ /* 0x000fe400000010ff */
[----:B------:R-:W-:Y:S02]  /*10f40*/  F2FP.BF16.F32.PACK_AB R10, R45, R44 ;  /* 0x0000002c2d0a723e */ /* 0x000fe400000010ff */
[----:B------:R-:W-:Y:S02]  /*10f50*/  F2FP.BF16.F32.PACK_AB R11, R47, R46 ;  /* 0x0000002e2f0b723e */ /* 0x000fe400000010ff */
[----:B------:R-:W-:Y:S02]  /*10f60*/  MOV R123, R24 ;  /* 0x00000018007b7202 */ /* 0x000fe40000000f00 */
[----:B------:R-:W-:Y:S02]  /*10f70*/  MOV R122, R26 ;  /* 0x0000001a007a7202 */ /* 0x000fe40000000f00 */
[----:B------:R-:W-:-:S02]  /*10f80*/  F2FP.BF16.F32.PACK_AB R12, R49, R48 ;  /* 0x00000030310c723e */ /* 0x000fc400000010ff */
[----:B--2---:R-:W-:Y:S01]  /*10f90*/  F2FP.BF16.F32.PACK_AB R7, R124, R31 ;  /* 0x0000001f7c07723e */ /* 0x004fe200000010ff */
[--C-:B------:R-:W-:Y:S01]  /*10fa0*/  IMAD.X R31, RZ, RZ, R19.reuse, P5 ;  /* 0x000000ffff1f7224 */ /* 0x100fe200028e0613 */
[----:B------:R-:W-:Y:S01]  /*10fb0*/  F2FP.BF16.F32.PACK_AB R5, R126, R33 ;  /* 0x000000217e05723e */ /* 0x000fe200000010ff */
[----:B------:R-:W-:Y:S01]  /*10fc0*/  IMAD.X R33, RZ, RZ, R19, P3 ;  /* 0x000000ffff217224 */ /* 0x000fe200018e0613 */
[----:B------:R-:W-:Y:S02]  /*10fd0*/  F2FP.BF16.F32.PACK_AB R4, R120, R3 ;  /* 0x000000037804723e */ /* 0x000fe400000010ff */
[----:B------:R-:W-:Y:S02]  /*10fe0*/  F2FP.BF16.F32.PACK_AB R6, R37, R36 ;  /* 0x000000242506723e */ /* 0x000fe400000010ff */
[----:B------:R-:W-:Y:S01]  /*10ff0*/  MOV R3, R30 ;  /* 0x0000001e00037202 */ /* 0x000fe20000000f00 */
[----:B-1----:R-:W-:Y:S01]  /*11000*/  IMAD R30, R20, UR5, RZ ;  /* 0x00000005141e7c24 */ /* 0x002fe2000f8e02ff */
[----:B------:R-:W-:Y:S01]  /*11010*/  F2FP.BF16.F32.PACK_AB R13, R51, R50 ;  /* 0x00000032330d723e */ /* 0x000fe200000010ff */
[----:B------:R1:W-:Y:S01]  /*11020*/  STSM.16.M88.4 [R128], R4 ;  /* 0x0000000480007844 */ /* 0x0003e20000000200 */
[----:B------:R-:W-:-:S02]  /*11030*/  F2FP.BF16.F32.PACK_AB R14, R53, R52 ;  /* 0x00000034350e723e */ /* 0x000fc400000010ff */
[----:B------:R-:W-:Y:S01]  /*11040*/  F2FP.BF16.F32.PACK_AB R15, R55, R54 ;  /* 0x00000036370f723e */ /* 0x000fe200000010ff */
[----:B------:R-:W-:Y:S01]  /*11050*/  STSM.16.M88.4 [R127], R8 ;  /* 0x000000087f007844 */ /* 0x000fe20000000200 */
[----:B------:R-:W-:Y:S02]  /*11060*/  F2FP.BF16.F32.PACK_AB R24, R57, R56 ;  /* 0x000000383918723e */ /* 0x000fe400000010ff */
[----:B------:R-:W-:Y:S01]  /*11070*/  F2FP.BF16.F32.PACK_AB R25, R59, R58 ;  /* 0x0000003a3b19723e */ /* 0x000fe200000010ff */
[----:B------:R2:W-:Y:S01]  /*11080*/  STSM.16.M88.4 [R82], R12 ;  /* 0x0000000c52007844 */ /* 0x0005e20000000200 */
[----:B------:R-:W-:Y:S02]  /*11090*/  F2FP.BF16.F32.PACK_AB R26, R61, R60 ;  /* 0x0000003c3d1a723e */ /* 0x000fe400000010ff */
[----:B------:R-:W-:Y:S02]  /*110a0*/  F2FP.BF16.F32.PACK_AB R27, R63, R62 ;  /* 0x0000003e3f1b723e */ /* 0x000fe400000010ff */
[----:B------:R-:W-:Y:S01]  /*110b0*/  MOV R32, R32 ;  /* 0x0000002000207202 */ /* 0x000fe20000000f00 */
[----:B------:R-:W-:Y:S01]  /*110c0*/  IMAD R33, R21, UR44, R30 ;  /* 0x0000002c15217c24 */ /* 0x000fe2000f8e021e */
[----:B------:R-:W-:Y:S01]  /*110d0*/  IADD3.X R35, RZ, R19, RZ, P6, !PT ;  /* 0x00000013ff237210 */ /* 0x000fe200037fe4ff */
[----:B------:R-:W-:Y:S01]  /*110e0*/  IMAD.WIDE.U32 R20, R20, UR44, R28 ;  /* 0x0000002c14147c25 */ /* 0x000fe2000f8e001c */
[----:B-1----:R-:W-:Y:S01]  /*110f0*/  F2FP.BF16.F32.PACK_AB R4, R65, R64 ;  /* 0x000000404104723e */ /* 0x002fe200000010ff */
[----:B------:R1:W-:Y:S01]  /*11100*/  STSM.16.M88.4 [R83], R24 ;  /* 0x0000001853007844 */ /* 0x0003e20000000200 */
[----:B------:R-:W-:-:S02]  /*11110*/  F2FP.BF16.F32.PACK_AB R5, R67, R66 ;  /* 0x000000424305723e */ /* 0x000fc400000010ff */
[----:B------:R-:W-:Y:S02]  /*11120*/  F2FP.BF16.F32.PACK_AB R6, R69, R68 ;  /* 0x000000444506723e */ /* 0x000fe400000010ff */
[----:B------:R-:W-:Y:S02]  /*11130*/  F2FP.BF16.F32.PACK_AB R7, R71, R70 ;  /* 0x000000464707723e */ /* 0x000fe400000010ff */
[----:B------:R-:W-:Y:S02]  /*11140*/  F2FP.BF16.F32.PACK_AB R28, R73, R72 ;  /* 0x00000048491c723e */ /* 0x000fe400000010ff */
[----:B------:R-:W-:Y:S01]  /*11150*/  F2FP.BF16.F32.PACK_AB R29, R75, R74 ;  /* 0x0000004a4b1d723e */ /* 0x000fe200000010ff */
[----:B------:R3:W-:Y:S01]  /*11160*/  STSM.16.M88.4 [R125], R4 ;  /* 0x000000047d007844 */ /* 0x0007e20000000200 */
[----:B------:R-:W-:Y:S02]  /*11170*/  F2FP.BF16.F32.PACK_AB R30, R77, R76 ;  /* 0x0000004c4d1e723e */ /* 0x000fe400000010ff */
[----:B------:R-:W-:-:S02]  /*11180*/  F2FP.BF16.F32.PACK_AB R31, R79, R78 ;  /* 0x0000004e4f1f723e */ /* 0x000fc400000010ff */
[----:B------:R-:W-:Y:S02]  /*11190*/  F2FP.BF16.F32.PACK_AB R80, R81, R80 ;  /* 0x000000505150723e */ /* 0x000fe400000010ff */
[----:B------:R-:W-:Y:S01]  /*111a0*/  F2FP.BF16.F32.PACK_AB R88, R89, R88 ;  /* 0x000000585958723e */ /* 0x000fe200000010ff */
[----:B------:R-:W-:Y:S01]  /*111b0*/  STSM.16.M88.4 [R123], R28 ;  /* 0x0000001c7b007844 */ /* 0x000fe20000000200 */
[----:B------:R-:W-:Y:S02]  /*111c0*/  F2FP.BF16.F32.PACK_AB R81, R39, R38 ;  /* 0x000000262751723e */ /* 0x000fe400000010ff */
[----:B--2---:R-:W-:Y:S02]  /*111d0*/  F2FP.BF16.F32.PACK_AB R82, R85, R84 ;  /* 0x000000545552723e */ /* 0x004fe400000010ff */
[----:B-1----:R-:W-:Y:S02]  /*111e0*/  F2FP.BF16.F32.PACK_AB R83, R87, R86 ;  /* 0x000000565753723e */ /* 0x002fe400000010ff */
[----:B------:R-:W-:-:S02]  /*111f0*/  F2FP.BF16.F32.PACK_AB R89, R91, R90 ;  /* 0x0000005a5b59723e */ /* 0x000fc400000010ff */
[----:B------:R-:W-:Y:S01]  /*11200*/  F2FP.BF16.F32.PACK_AB R96, R97, R96 ;  /* 0x000000606160723e */ /* 0x000fe200000010ff */
[----:B------:R-:W-:Y:S01]  /*11210*/  STSM.16.M88.4 [R122], R80 ;  /* 0x000000507a007844 */ /* 0x000fe20000000200 */
[----:B------:R-:W-:Y:S02]  /*11220*/  F2FP.BF16.F32.PACK_AB R90, R93, R92 ;  /* 0x0000005c5d5a723e */ /* 0x000fe400000010ff */
[----:B------:R-:W-:Y:S02]  /*11230*/  F2FP.BF16.F32.PACK_AB R91, R95, R94 ;  /* 0x0000005e5f5b723e */ /* 0x000fe400000010ff */
[----:B------:R-:W-:Y:S02]  /*11240*/  F2FP.BF16.F32.PACK_AB R97, R99, R98 ;  /* 0x000000626361723e */ /* 0x000fe400000010ff */
[----:B------:R-:W-:Y:S01]  /*11250*/  F2FP.BF16.F32.PACK_AB R104, R105, R104 ;  /* 0x000000686968723e */ /* 0x000fe200000010ff */
[----:B------:R-:W-:Y:S01]  /*11260*/  STSM.16.M88.4 [R121], R88 ;  /* 0x0000005879007844 */ /* 0x000fe20000000200 */
[----:B------:R-:W-:-:S02]  /*11270*/  MOV R34, R34 ;  /* 0x0000002200227202 */ /* 0x000fc40000000f00 */
[----:B---3--:R-:W-:Y:S02]  /*11280*/  SHF.R.S32.HI R5, RZ, 0x1f, R129 ;  /* 0x0000001fff057819 */ /* 0x008fe40000011481 */
[----:B------:R-:W-:Y:S02]  /*11290*/  IADD3 R6, P2, R129, R20, RZ ;  /* 0x0000001481067210 */ /* 0x000fe40007f5e0ff */
        /* <DEDUP_REMOVED lines=11> */
[----:B------:R-:W-:Y:S02]  /*11350*/  IADD3.X R5, R5, R21, R33, P2, !PT ;  /* 0x0000001505057210 */ /* 0x000fe400017fe421 */
[----:B------:R-:W-:Y:S01]  /*11360*/  LEA R4, P2, R6, UR6, 0x2 ;  /* 0x0000000606047c11 */ /* 0x000fe2000f8410ff */
[----:B------:R-:W-:Y:S01]  /*11370*/  STSM.16.M88.4 [R32], R112 ;  /* 0x0000007020007844 */ /* 0x000fe20000000200 */
[----:B------:R-:W-:-:S02]  /*11380*/  ISETP.GE.OR P0, PT, R129, UR10, P0 ;  /* 0x0000000a81007c0c */ /* 0x000fc40008706670 */
[----:B------:R-:W-:Y:S01]  /*11390*/  LEA.HI.X R5, R6, UR7, R5, 0x2, P2 ;  /* 0x0000000706057c11 */ /* 0x000fe200090f1405 */
[----:B------:R-:W-:Y:S01]  /*113a0*/  @!PT LDS RZ, [RZ] ;  /* 0x00000000fffff984 */ /* 0x000fe20000000800 */
[----:B------:R-:W-:Y:S01]  /*113b0*/  @!PT LDS RZ, [RZ] ;  /* 0x00000000fffff984 */ /* 0x000fe20000000800 */
[----:B------:R-:W-:Y:S01]  /*113c0*/  @!PT LDS RZ, [RZ] ;  /* 0x00000000fffff984 */ /* 0x000fe20000000800 */
[----:B------:R-:W-:Y:S01]  /*113d0*/  @!PT LDS RZ, [RZ] ;  /* 0x00000000fffff984 */ /* 0x000fe20000000800 */
[----:B------:R1:W-:Y:S06]  /*113e0*/  MEMBAR.ALL.CTA ;  /* 0x0000000000007992 */ /* 0x0003ec0000008000 */
[----:B-1----:R-:W1:Y:S04]  /*113f0*/  FENCE.VIEW.ASYNC.S ;  /* 0x00000000000073c6 */ /* 0x002e680000000000 */
        /* <DEDUP_REMOVED lines=32> */
.L_x_1892:
[----:B------:R-:W-:Y:S05]  /*11600*/  BSYNC B0 ;  /* 0x0000000000007941 */ /* 0x000fea0003800000 */
.L_x_1891:
[----:B------:R-:W-:Y:S05]  /*11610*/  BRA `(.L_x_1890) ;  /* 0x0000000800607947 */ /* 0x000fea0003800000 */
.L_x_1889:
        /* <DEDUP_REMOVED lines=16> */
[----:B------:R-:W-:Y:S01]  /*11720*/  ULDC.64 UR8, c[0x0][0xb40] ;  /* 0x0002d00000087ab9 */ /* 0x000fe20000000a00 */
[----:B------:R-:W-:-:S05]  /*11730*/  ULDC.64 UR10, c[0x0][0x208] ;  /* 0x00008200000a7ab9 */ /* 0x000fca0000000a00 */
[----:B------:R-:W5:Y:S01]  /*11740*/  LDC.64 R10, c[0x0][0xb78] ;  /* 0x0002de00ff0a7b82 */ /* 0x000f620000000a00 */
[C---:B----4-:R-:W-:Y:S02]  /*11750*/  IMAD R0, R4.reuse, UR6, RZ ;  /* 0x0000000604007c24 */ /* 0x050fe4000f8e02ff */
[----:B------:R-:W-:-:S04]  /*11760*/  IMAD.WIDE.U32 R2, R4, UR43, R2 ;  /* 0x0000002b04027c25 */ /* 0x000fc8000f8e0002 */
[----:B------:R-:W-:Y:S02]  /*11770*/  IMAD R5, R5, UR43, R0 ;  /* 0x0000002b05057c24 */ /* 0x000fe4000f8e0200 */
[----:B-----5:R-:W-:-:S03]  /*11780*/  IMAD R0, R10, UR7, RZ ;  /* 0x000000070a007c24 */ /* 0x020fc6000f8e02ff */
[----:B------:R-:W-:Y:S01]  /*11790*/  IADD3 R3, R3, R5, RZ ;  /* 0x0000000503037210 */ /* 0x000fe20007ffe0ff */
[----:B------:R-:W-:Y:S02]  /*117a0*/  IMAD R5, R11, UR44, R0 ;  /* 0x0000002c0b057c24 */ /* 0x000fe4000f8e0200 */
[----:B------:R-:W-:-:S04]  /*117b0*/  IMAD.WIDE.U32 R2, R10, UR44, R2 ;  /* 0x0000002c0a027c25 */ /* 0x000fc8000f8e0002 */
[----:B------:R-:W-:Y:S01]  /*117c0*/  IMAD.IADD R3, R3, 0x1, R5 ;  /* 0x0000000103037824 */ /* 0x000fe200078e0205 */
[----:B------:R-:W-:-:S04]  /*117d0*/  LEA R4, P0, R2, UR8, 0x2 ;  /* 0x0000000802047c11 */ /* 0x000fc8000f8010ff */
[----:B------:R-:W-:Y:S01]  /*117e0*/  LEA.HI.X R5, R2, UR9, R3, 0x2, P0 ;  /* 0x0000000902057c11 */ /* 0x000fe200080f1403 */
[----:B------:R-:W-:-:S05]  /*117f0*/  IMAD.MOV.U32 R3, RZ, RZ, -0x800000 ;  /* 0xff800000ff037424 */ /* 0x000fca00078e00ff */
[----:B------:R4:W-:Y:S03]  /*11800*/  STG.E desc[UR10][R4.64], R3 ;  /* 0x0000000304007986 */ /* 0x0009e6000c10190a */
.L_x_1894:
[----:B------:R-:W-:Y:S05]  /*11810*/  BSYNC B0 ;  /* 0x0000000000007941 */ /* 0x000fea0003800000 */
.L_x_1893:
[----:B------:R-:W-:Y:S01]  /*11820*/  R2UR UR8, R208 ;  /* 0x00000000d00872ca */ /* 0x000fe200000e0000 */
[----:B------:R-:W-:Y:S01]  /*11830*/  ULDC UR5, c[0x0][0xa88] ;  /* 0x0002a20000057ab9 */ /* 0x000fe20000000800 */
[C---:B--2---:R-:W-:Y:S01]  /*11840*/  IMAD R0, R6.reuse, UR6, RZ ;  /* 0x0000000606007c24 */ /* 0x044fe2000f8e02ff */
[----:B------:R-:W-:Y:S01]  /*11850*/  UIADD3 UR42, -UR42, UR5, URZ ;  /* 0x000000052a2a7290 */ /* 0x000fe2000fffe13f */
[----:B----4-:R-:W-:Y:S01]  /*11860*/  IMAD.WIDE.U32 R2, R6, UR43, R22 ;  /* 0x0000002b06027c25 */ /* 0x010fe2000f8e0016 */
[C---:B------:R-:W-:Y:S01]  /*11870*/  IADD3 R4, R206.reuse, 0x20, RZ ;  /* 0x00000020ce047810 */ /* 0x040fe20007ffe0ff */
[----:B------:R-:W-:Y:S01]  /*11880*/  BSSY B0, `(.L_x_1895) ;  /* 0x0000026000007945 */ /* 0x000fe20003800000 */
[----:B------:R-:W-:Y:S01]  /*11890*/  SHF.R.S32.HI R207, RZ, 0x1f, R206 ;  /* 0x0000001fffcf7819 */ /* 0x000fe200000114ce */
[----:B------:R-:W-:Y:S01]  /*118a0*/  IMAD R5, R7, UR43, R0 ;  /* 0x0000002b07057c24 */ /* 0x000fe2000f8e0200 */
[C---:B------:R-:W-:Y:S01]  /*118b0*/  ISETP.GE.AND P3, PT, R206.reuse, UR42, PT ;  /* 0x0000002ace007c0c */ /* 0x040fe2000bf66270 */
[----:B------:R-:W-:Y:S01]  /*118c0*/  VIADD R0, R206, 0x40 ;  /* 0x00000040ce007836 */ /* 0x000fe20000000000 */
[----:B------:R-:W-:Y:S01]  /*118d0*/  ISETP.GE.AND P0, PT, R4, UR42, PT ;  /* 0x0000002a04007c0c */ /* 0x000fe2000bf06270 */
[----:B------:R-:W-:Y:S01]  /*118e0*/  VIADD R4, R206, 0x60 ;  /* 0x00000060ce047836 */ /* 0x000fe20000000000 */
[----:B------:R-:W-:Y:S01]  /*118f0*/  ULOP3.LUT UR5, URZ, UR8, URZ, 0x33, !UPT ;  /* 0x000000083f057292 */ /* 0x000fe2000f8e333f */
[----:B------:R-:W-:-:S02]  /*11900*/  IADD3 R3, R3, R5, RZ ;  /* 0x0000000503037210 */ /* 0x000fc40007ffe0ff */
[----:B------:R-:W-:Y:S01]  /*11910*/  ISETP.GE.AND P1, PT, R0, UR42, PT ;  /* 0x0000002a00007c0c */ /* 0x000fe2000bf26270 */
[----:B---3--:R-:W-:Y:S01]  /*11920*/  IMAD R0, R8, UR7, RZ ;  /* 0x0000000708007c24 */ /* 0x008fe2000f8e02ff */
[----:B------:R-:W-:Y:S01]  /*11930*/  ISETP.GE.AND P2, PT, R4, UR42, PT ;  /* 0x0000002a04007c0c */ /* 0x000fe2000bf46270 */
[----:B-1----:R-:W-:Y:S02]  /*11940*/  VIADD R5, R12, UR5 ;  /* 0x000000050c057c36 */ /* 0x002fe40008000000 */
[----:B------:R-:W-:Y:S02]  /*11950*/  IMAD R9, R9, UR44, R0 ;  /* 0x0000002c09097c24 */ /* 0x000fe4000f8e0200 */
[----:B------:R-:W-:-:S04]  /*11960*/  IMAD.WIDE.U32 R6, R8, UR44, R2 ;  /* 0x0000002c08067c25 */ /* 0x000fc8000f8e0002 */
[----:B------:R-:W-:-:S04]  /*11970*/  IMAD.WIDE R4, R5, 0x80, R206 ;  /* 0x0000008005047825 */ /* 0x000fc800078e02ce */
[----:B------:R-:W-:Y:S01]  /*11980*/  IMAD.IADD R11, R7, 0x1, R9 ;  /* 0x00000001070b7824 */ /* 0x000fe200078e0209 */
[----:B------:R-:W-:Y:S06]  /*11990*/  @P3 BRA `(.L_x_1896) ;  /* 0x0000000000503947 */ /* 0x000fec0003800000 */
[----:B------:R-:W-:Y:S01]  /*119a0*/  ULDC.64 UR6, c[0x0][0xad8] ;  /* 0x0002b60000067ab9 */ /* 0x000fe20000000a00 */
[----:B------:R-:W-:Y:S01]  /*119b0*/  MOV R3, R11 ;  /* 0x0000000b00037202 */ /* 0x000fe20000000f00 */
[C---:B------:R-:W-:Y:S01]  /*119c0*/  VIADD R8, R22.reuse, 0x80 ;  /* 0x0000008016087836 */ /* 0x040fe20000000000 */
[----:B------:R-:W-:Y:S01]  /*119d0*/  IADD3 R0, R22, 0x40, RZ ;  /* 0x0000004016007810 */ /* 0x000fe20007ffe0ff */
[----:B------:R-:W-:Y:S01]  /*119e0*/  IMAD R9, R5, UR6, RZ ;  /* 0x0000000605097c24 */ /* 0x000fe2000f8e02ff */
[----:B------:R-:W-:Y:S01]  /*119f0*/  ULDC UR5, c[0x0][0xa8c] ;  /* 0x0002a30000057ab9 */ /* 0x000fe20000000800 */
[----:B------:R-:W-:Y:S01]  /*11a00*/  IMAD.MOV.U32 R2, RZ, RZ, R6 ;  /* 0x000000ffff027224 */ /* 0x000fe200078e0006 */
[----:B------:R-:W-:Y:S01]  /*11a10*/  ISETP.GE.AND P4, PT, R0, UR5, PT ;  /* 0x0000000500007c0c */ /* 0x000fe2000bf86270 */
[----:B------:R-:W-:Y:S01]  /*11a20*/  IMAD R9, R4, UR7, R9 ;  /* 0x0000000704097c24 */ /* 0x000fe2000f8e0209 */
[----:B------:R-:W-:Y:S01]  /*11a30*/  ISETP.GE.AND P3, PT, R22, UR5, PT ;  /* 0x0000000516007c0c */ /* 0x000fe2000bf66270 */
[----:B------:R-:W-:Y:S01]  /*11a40*/  IMAD.WIDE.U32 R2, R4, UR6, R2 ;  /* 0x0000000604027c25 */ /* 0x000fe2000f8e0002 */
[----:B------:R-:W-:Y:S01]  /*11a50*/  ISETP.GE.AND P5, PT, R8, UR5, PT ;  /* 0x0000000508007c0c */ /* 0x000fe2000bfa6270 */
[----:B------:R-:W-:Y:S01]  /*11a60*/  ULDC.64 UR6, c[0x0][0xa80] ;  /* 0x0002a00000067ab9 */ /* 0x000fe20000000a00 */
[----:B------:R-:W-:Y:S01]  /*11a70*/  ULDC.64 UR8, c[0x0][0x208] ;  /* 0x0000820000087ab9 */ /* 0x000fe20000000a00 */
[----:B------:R-:W-:Y:S01]  /*11a80*/  IMAD.IADD R3, R3, 0x1, R9 ;  /* 0x0000000103037824 */ /* 0x000fe200078e0209 */
[----:B------:R-:W-:-:S04]  /*11a90*/  LEA R8, P6, R2, UR6, 0x1 ;  /* 0x0000000602087c11 */ /* 0x000fc8000f8c08ff */
[----:B------:R-:W-:-:S05]  /*11aa0*/  LEA.HI.X R9, R2, UR7, R3, 0x1, P6 ;  /* 0x0000000702097c11 */ /* 0x000fca000b0f0c03 */
[----:B------:R1:W-:Y:S04]  /*11ab0*/  @!P3 STG.E.128 desc[UR8][R8.64], RZ ;  /* 0x000000ff0800b986 */ /* 0x0003e8000c101d08 */
[----:B------:R1:W-:Y:S04]  /*11ac0*/  @!P4 STG.E.128 desc[UR8][R8.64+0x80], RZ ;  /* 0x000080ff0800c986 */ /* 0x0003e8000c101d08 */
[----:B------:R1:W-:Y:S02]  /*11ad0*/  @!P5 STG.E.128 desc[UR8][R8.64+0x100], RZ ;  /* 0x000100ff0800d986 */ /* 0x0003e4000c101d08 */
.L_x_1896:
[----:B------:R-:W-:Y:S05]  /*11ae0*/  BSYNC B0 ;  /* 0x0000000000007941 */ /* 0x000fea0003800000 */
.L_x_1895:
[----:B------:R-:W-:Y:S04]  /*11af0*/  BSSY B0, `(.L_x_1897) ;  /* 0x0000018000007945 */ /* 0x000fe80003800000 */
[----:B------:R-:W-:Y:S05]  /*11b00*/  @P0 BRA `(.L_x_1898) ;  /* 0x0000000000580947 */ /* 0x000fea0003800000 */
[----:B-1----:R-:W-:Y:S01]  /*11b10*/  IADD3 R9, P0, R4, 0x20, RZ ;  /* 0x0000002004097810 */ /* 0x002fe20007f1e0ff */
[----:B------:R-:W-:Y:S01]  /*11b20*/  ULDC UR5, c[0x0][0xa8c] ;  /* 0x0002a30000057ab9 */ /* 0x000fe20000000800 */
[----:B------:R-:W-:Y:S01]  /*11b30*/  IADD3 R2, R22, 0x40, RZ ;  /* 0x0000004016027810 */ /* 0x000fe20007ffe0ff */
[----:B------:R-:W-:Y:S01]  /*11b40*/  ULDC.64 UR6, c[0x0][0xad8] ;  /* 0x0002b60000067ab9 */ /* 0x000fe20000000a00 */
[----:B------:R-:W-:Y:S01]  /*11b50*/  MOV R3, R11 ;  /* 0x0000000b00037202 */ /* 0x000fe20000000f00 */
[----:B------:R-:W-:Y:S01]  /*11b60*/  IMAD.X R0, RZ, RZ, R5, P0 ;  /* 0x000000ffff007224 */ /* 0x000fe200000e0605 */
[----:B------:R-:W-:Y:S01]  /*11b70*/  ISETP.GE.AND P4, PT, R2, UR5, PT ;  /* 0x0000000502007c0c */ /* 0x000fe2000bf86270 */
[----:B------:R-:W-:Y:S01]  /*11b80*/  IMAD.MOV.U32 R2, RZ, RZ, R6 ;  /* 0x000000ffff027224 */ /* 0x000fe200078e0006 */
[C---:B------:R-:W-:Y:S01]  /*11b90*/  ISETP.GE.AND P3, PT, R22.reuse, UR5, PT ;  /* 0x0000000516007c0c */ /* 0x040fe2000bf66270 */
[----:B------:R-:W-:Y:S01]  /*11ba0*/  VIADD R8, R22, 0x80 ;  /* 0x0000008016087836 */ /* 0x000fe20000000000 */
[----:B------:R-:W-:Y:S01]  /*11bb0*/  ULDC.64 UR8, c[0x0][0x208] ;  /* 0x0000820000087ab9 */ /* 0x000fe20000000a00 */
        /* <DEDUP_REMOVED lines=11> */
.L_x_1898:
[----:B------:R-:W-:Y:S05]  /*11c70*/  BSYNC B0 ;  /* 0x0000000000007941 */ /* 0x000fea0003800000 */
.L_x_1897:
[----:B------:R-:W-:Y:S04]  /*11c80*/  BSSY B0, `(.L_x_1899) ;  /* 0x0000018000007945 */ /* 0x000fe80003800000 */
[----:B------:R-:W-:Y:S05]  /*11c90*/  @P1 BRA `(.L_x_1900) ;  /* 0x0000000000581947 */ /* 0x000fea0003800000 */
[----:B-12---:R-:W-:Y:S01]  /*11ca0*/  IADD3 R9, P0, R4, 0x40, RZ ;  /* 0x0000004004097810 */ /* 0x006fe20007f1e0ff */
        /* <DEDUP_REMOVED lines=21> */
.L_x_1900:
[----:B------:R-:W-:Y:S05]  /*11e00*/  BSYNC B0 ;  /* 0x0000000000007941 */ /* 0x000fea0003800000 */
.L_x_1899:
[----:B------:R-:W-:Y:S04]  /*11e10*/  BSSY B0, `(.L_x_1890) ;  /* 0x0000018000007945 */ /* 0x000fe80003800000 */
[----:B------:R-:W-:Y:S05]  /*11e20*/  @P2 BRA `(.L_x_1901) ;  /* 0x0000000000582947 */ /* 0x000fea0003800000 */
[----:B------:R-:W-:Y:S01]  /*11e30*/  IADD3 R7, P0, R4, 0x60, RZ ;  /* 0x0000006004077810 */ /* 0x000fe20007f1e0ff */
[----:B------:R-:W-:Y:S01]  /*11e40*/  VIADD R0, R22, 0x40 ;  /* 0x0000004016007836 */ /* 0x000fe20000000000 */
[----:B------:R-:W-:Y:S01]  /*11e50*/  MOV R2, R6 ;  /* 0x0000000600027202 */ /* 0x000fe20000000f00 */
[----:B------:R-:W-:Y:S01]  /*11e60*/  ULDC.64 UR6, c[0x0][0xad8] ;  /* 0x0002b60000067ab9 */ /* 0x000fe20000000a00 */
[----:B------:R-:W-:Y:S01]  /*11e70*/  ULDC UR5, c[0x0][0xa8c] ;  /* 0x0002a30000057ab9 */ /* 0x000fe20000000800 */
[----:B------:R-:W-:Y:S01]  /*11e80*/  IMAD.X R4, RZ, RZ, R5, P0 ;  /* 0x000000ffff047224 */ /* 0x000fe200000e0605 */
[----:B------:R-:W-:Y:S01]  /*11e90*/  ISETP.GE.AND P2, PT, R0, UR5, PT ;  /* 0x0000000500007c0c */ /* 0x000fe2000bf46270 */
[----:B------:R-:W-:Y:S01]  /*11ea0*/  IMAD.MOV.U32 R3, RZ, RZ, R11 ;  /* 0x000000ffff037224 */ /* 0x000fe200078e000b */
[----:B------:R-:W-:Y:S01]  /*11eb0*/  IADD3 R0, R22, 0x80, RZ ;  /* 0x0000008016007810 */ /* 0x000fe20007ffe0ff */
[----:B------:R-:W-:Y:S01]  /*11ec0*/  IMAD R4, R4, UR6, RZ ;  /* 0x0000000604047c24 */ /* 0x000fe2000f8e02ff */
[----:B------:R-:W-:Y:S01]  /*11ed0*/  ISETP.GE.AND P1, PT, R22, UR5, PT ;  /* 0x0000000516007c0c */ /* 0x000fe2000bf26270 */
[----:B------:R-:W-:Y:S01]  /*11ee0*/  IMAD.WIDE.U32 R2, R7, UR6, R2 ;  /* 0x0000000607027c25 */ /* 0x000fe2000f8e0002 */
[----:B------:R-:W-:Y:S01]  /*11ef0*/  ISETP.GE.AND P3, PT, R0, UR5, PT ;  /* 0x0000000500007c0c */ /* 0x000fe2000bf66270 */
[----:B------:R-:W-:-:S02]  /*11f00*/  ULDC.64 UR8, c[0x0][0x208] ;  /* 0x0000820000087ab9 */ /* 0x000fc40000000a00 */
        /* <DEDUP_REMOVED lines=8> */
.L_x_1901:
[----:B------:R-:W-:Y:S05]  /*11f90*/  BSYNC B0 ;  /* 0x0000000000007941 */ /* 0x000fea0003800000 */
.L_x_1890:
[----:B--2---:R-:W2:Y:S02]  /*11fa0*/  LDC R0, c[0x0][0xda8] ;  /* 0x00036a00ff007b82 */ /* 0x004ea40000000800 */
[----:B--2---:R-:W-:-:S13]  /*11fb0*/  ISETP.LE.AND P0, PT, R0, UR4, PT ;  /* 0x0000000400007c0c */ /* 0x004fda000bf03270 */
[----:B------:R-:W-:Y:S05]  /*11fc0*/  @!P0 BRA `(.L_x_1902) ;  /* 0xfffffeec00708947 */ /* 0x000fea000383ffff */
[----:B------:R-:W-:Y:S05]  /*11fd0*/  EXIT ;  /* 0x000000000000794d */ /* 0x000fea0003800000 */
.L_x_1854:
[----:B------:R-:W-:-:S08]  /*11fe0*/  NOP ;  /* 0x0000000000007918 */ /* 0x000fd00000000000 */
[----:B-1----:R-:W1:-:S00]  /*11ff0*/  USETMAXREG.DEALLOC.CTAPOOL 0x18 ;  /* 0x00000018000079c8 */ /* 0x002e4000080e0500 */
[----:B-1----:R-:W-:-:S06]  /*12000*/  LOP3.LUT R0, R0, 0x3, RZ, 0xc0, !PT ;  /* 0x0000000300007812 */ /* 0x002fcc00078ec0ff */
[----:B------:R-:W1:Y:S02]  /*12010*/  SHFL.IDX PT, R0, R0, RZ, 0x1f ;  /* 0x00001fff00007589 */ /* 0x000e6400000e0000 */
[----:B-1----:R-:W-:-:S13]  /*12020*/  ISETP.NE.AND P0, PT, R0, RZ, PT ;  /* 0x000000ff0000720c */ /* 0x002fda0003f05270 */
[----:B--2---:R-:W-:Y:S05]  /*12030*/  @P0 EXIT ;  /* 0x000000000000094d */ /* 0x004fea0003800000 */
[----:B------:R-:W1:Y:S01]  /*12040*/  S2UR UR4, SR_CTAID.X ;  /* 0x00000000000479c3 */ /* 0x000e620000002500 */
[----:B------:R2:W-:Y:S01]  /*12050*/  STL [R1+0x4], RZ ;  /* 0x000004ff01007387 */ /* 0x0005e20000100800 */
[----:B------:R-:W-:Y:S01]  /*12060*/  MOV R17, 0x1 ;  /* 0x0000000100117802 */ /* 0x000fe20000000f00 */
[----:B------:R-:W-:-:S05]  /*12070*/  IMAD.MOV.U32 R16, RZ, RZ, RZ ;  /* 0x000000ffff107224 */ /* 0x000fca00078e00ff */
[----:B------:R-:W1:Y:S02]  /*12080*/  LDC R0, c[0x0][0xda8] ;  /* 0x00036a00ff007b82 */ /* 0x000e640000000800 */
[----:B-1----:R-:W-:-:S13]  /*12090*/  ISETP.LE.AND P0, PT, R0, UR4, PT ;  /* 0x0000000400007c0c */ /* 0x002fda000bf03270 */
[----:B--2---:R-:W-:Y:S05]  /*120a0*/  @P0 BRA `(.L_x_1903) ;  /* 0x0000002c00980947 */ /* 0x004fea0003800000 */
[----:B------:R-:W-:Y:S01]  /*120b0*/  MOV R0, UR4 ;  /* 0x0000000400007c02 */ /* 0x000fe20008000f00 */
[----:B------:R-:W-:Y:S01]  /*120c0*/  IMAD.MOV.U32 R16, RZ, RZ, RZ ;  /* 0x000000ffff107224 */ /* 0x000fe200078e00ff */
[----:B------:R-:W-:Y:S01]  /*120d0*/  MOV R17, 0x1 ;  /* 0x0000000100117802 */ /* 0x000fe20000000f00 */
[----:B------:R-:W-:Y:S01]  /*120e0*/  ULDC UR44, c[0x0][0xc] ;  /* 0x00000300002c7ab9 */ /* 0x000fe20000000800 */
[----:B------:R-:W-:Y:S01]  /*120f0*/  ULDC.64 UR38, c[0x0][0x198] ;  /* 0x0000660000267ab9 */ /* 0x000fe20000000a00 */
[----:B------:R1:W-:Y:S04]  /*12100*/  STL [R1], R0 ;  /* 0x0000000001007387 */ /* 0x0003e80000100800 */
[----:B------:R1:W-:Y:S02]  /*12110*/  STL [R1+0x4], RZ ;  /* 0x000004ff01007387 */ /* 0x0003e40000100800 */
.L_x_1951:
[----:B------:R-:W2:Y:S01]  /*12120*/  LDL R6, [R1] ;  /* 0x0000000001067983 */ /* 0x000ea20000100800 */
[----:B------:R-:W-:Y:S01]  /*12130*/  ULDC UR8, c[0x0][0xdd0] ;  /* 0x0003740000087ab9 */ /* 0x000fe20000000800 */
[----:B-1----:R-:W1:Y:S01]  /*12140*/  LDC R0, c[0x0][0xde8] ;  /* 0x00037a00ff007b82 */ /* 0x002e620000000800 */
[----:B------:R-:W-:-:S11]  /*12150*/  UISETP.NE.AND UP0, UPT, UR8, 0x1, UPT ;  /* 0x000000010800788c */ /* 0x000fd6000bf05270 */
[----:B------:R-:W-:Y:S01]  /*12160*/  @UP0 ULDC UR4, c[0x0][0xdd4] ;  /* 0x0003750000040ab9 */ /* 0x000fe20000000800 */
[----:B------:R-:W-:Y:S01]  /*12170*/  @UP0 ULDC UR9, c[0x0][0xdd8] ;  /* 0x0003760000090ab9 */ /* 0x000fe20000000800 */
[C---:B--2---:R-:W-:Y:S02]  /*12180*/  R2UR UR6, R6.reuse ;  /* 0x00000000060672ca */ /* 0x044fe400000e0000 */
[----:B------:R-:W-:-:S11]  /*12190*/  R2UR UR7, R6 ;  /* 0x00000000060772ca */ /* 0x000fd600000e0000 */
        /* <DEDUP_REMOVED lines=14> */
.L_x_1904:
[----:B------:R-:W-:Y:S01]  /*12280*/  ULDC UR9, c[0x0][0xdc4] ;  /* 0x0003710000097ab9 */ /* 0x000fe20000000800 */
[----:B------:R-:W-:Y:S01]  /*12290*/  UMOV UR7, UR8 ;  /* 0x0000000800077c82 */ /* 0x000fe20008000000 */
[----:B------:R-:W-:-:S11]  /*122a0*/  UISETP.NE.AND UP0, UPT, UR9, 0x1, UPT ;  /* 0x000000010900788c */ /* 0x000fd6000bf05270 */
[----:B------:R-:W-:Y:S02]  /*122b0*/  @UP0 ULDC.64 UR10, c[0x0][0xdc8] ;  /* 0x00037200000a0ab9 */ /* 0x000fe40000000a00 */
[----:B------:R-:W-:-:S04]  /*122c0*/  UIMAD.WIDE.U32 UR4, UR8, UR10, URZ ;  /* 0x0000000a080472a5 */ /* 0x000fc8000f8e003f */
[----:B------:R-:W-:-:S04]  /*122d0*/  @UP0 USHF.R.U32.HI UR7, URZ, UR11, UR5 ;  /* 0x0000000b3f070299 */ /* 0x000fc80008011605 */
[----:B------:R-:W-:-:S12]  /*122e0*/  UIMAD UR4, UR7, UR9, URZ ;  /* 0x00000009070472a4 */ /* 0x000fd8000f8e023f */
.L_x_1905:
[----:B------:R-:W1:Y:S01]  /*122f0*/  LDC R0, c[0x0][0x404] ;  /* 0x00010100ff007b82 */ /* 0x000e620000000800 */
[----:B------:R-:W-:Y:S01]  /*12300*/  ULOP3.LUT UR5, URZ, UR7, URZ, 0x33, !UPT ;  /* 0x000000073f057292 */ /* 0x000fe2000f8e333f */
[----:B------:R-:W-:Y:S01]  /*12310*/  BSSY B6, `(.L_x_1906) ;  /* 0x00002ad000067945 */ /* 0x000fe20003800000 */
[----:B------:R-:W-:Y:S01]  /*12320*/  ULDC.64 UR10, c[0x0][0x3f8] ;  /* 0x0000fe00000a7ab9 */ /* 0x000fe20000000a00 */
[----:B------:R-:W-:Y:S01]  /*12330*/  ULDC UR7, c[0x0][0xdac] ;  /* 0x00036b0000077ab9 */ /* 0x000fe20000000800 */
[----:B------:R-:W-:Y:S01]  /*12340*/  ISETP.NE.U32.AND P0, PT, RZ, UR10, PT ;  /* 0x0000000aff007c0c */ /* 0x000fe2000bf05070 */
[----:B------:R-:W-:Y:S02]  /*12350*/  UIADD3 UR5, UR5, UR7, URZ ;  /* 0x0000000705057290 */ /* 0x000fe4000fffe03f */
[----:B------:R-:W2:Y:S01]  /*12360*/  LDC R2, c[0x0][0x288] ;  /* 0x0000a200ff027b82 */ /* 0x000ea20000000800 */
[----:B------:R-:W-:Y:S01]  /*12370*/  ISETP.NE.AND.EX P0, PT, RZ, UR11, PT, P0 ;  /* 0x0000000bff007c0c */ /* 0x000fe2000bf05300 */
[----:B------:R-:W-:Y:S01]  /*12380*/  USHF.L.U32 UR41, UR5, 0x7, URZ ;  /* 0x0000000705297899 */ /* 0x000fe2000800063f */
[----:B------:R-:W-:Y:S01]  /*12390*/  ULDC UR7, c[0x0][0xdb8] ;  /* 0x00036e0000077ab9 */ /* 0x000fe20000000800 */
[----:B------:R-:W-:-:S02]  /*123a0*/  UIADD3 UR4, UR8, -UR4, URZ ;  /* 0x8000000408047290 */ /* 0x000fc4000fffe03f */
[----:B------:R-:W-:Y:S02]  /*123b0*/  UISETP.NE.AND UP0, UPT, UR7, 0x1, UPT ;  /* 0x000000010700788c */ /* 0x000fe4000bf05270 */
[----:B------:R-:W3:Y:S01]  /*123c0*/  LDC R4, c[0x0][0x2e0] ;  /* 0x0000b800ff047b82 */ /* 0x000ee20000000800 */
[----:B------:R-:W-:Y:S01]  /*123d0*/  IMAD.U32 R5, RZ, RZ, UR41 ;  /* 0x00000029ff057e24 */ /* 0x000fe2000f8e00ff */
[----:B------:R-:W-:Y:S02]  /*123e0*/  ULDC UR5, c[0x0][0xdc4] ;  /* 0x0003710000057ab9 */ /* 0x000fe40000000800 */
[----:B------:R-:W-:Y:S01]  /*123f0*/  UIMAD UR6, UR6, UR5, UR4 ;  /* 0x00000005060672a4 */ /* 0x000fe2000f8e0204 */
[----:B-1----:R-:W-:-:S04]  /*12400*/  SEL R3, R0, 0x1, P0 ;  /* 0x0000000100037807 */ /* 0x002fc80000000000 */
[----:B------:R-:W-:Y:S01]  /*12410*/  @UP0 ULDC UR4, c[0x0][0xdbc] ;  /* 0x00036f0000040ab9 */ /* 0x000fe20000000800 */
[----:B------:R-:W-:Y:S01]  /*12420*/  @UP0 ULDC UR8, c[0x0][0xdc0] ;  /* 0x0003700000080ab9 */ /* 0x000fe20000000800 */
[----:B------:R-:W-:Y:S02]  /*12430*/  UIMAD.WIDE.U32 UR4, UR6, UR4, URZ ;  /* 0x00000004060472a5 */ /* 0x000fe4000f8e003f */
[----:B------:R-:W-:Y:S01]  /*12440*/  UMOV UR43, UR6 ;  /* 0x00000006002b7c82 */ /* 0x000fe20008000000 */
[----:B--2---:R-:W-:Y:S01]  /*12450*/  IADD3 R2, R5, 0xef, -R2 ;  /* 0x000000ef05027810 */ /* 0x004fe20007ffe802 */
[----:B------:R-:W-:-:S04]  /*12460*/  @UP0 USHF.R.U32.HI UR43, URZ, UR8, UR5 ;  /* 0x000000083f2b0299 */ /* 0x000fc80008011605 */
[----:B------:R-:W-:Y:S01]  /*12470*/  UIADD3 UR42, -UR43, URZ, URZ ;  /* 0x0000003f2b2a7290 */ /* 0x000fe2000fffe13f */
[----:B---3--:R-:W-:-:S03]  /*12480*/  IMAD R5, R3, R4, 0x6f ;  /* 0x0000006f03057424 */ /* 0x008fc600078e0204 */
[----:B------:R-:W-:Y:S01]  /*12490*/  UIMAD UR42, UR7, UR42, UR6 ;  /* 0x0000002a072a72a4 */ /* 0x000fe2000f8e0206 */
[----:B------:R-:W-:Y:S01]  /*124a0*/  IMAD R3, R3, R4, R2 ;  /* 0x0000000403037224 */ /* 0x000fe200078e0202 */
[----:B------:R-:W-:Y:S01]  /*124b0*/  MOV R4, RZ ;  /* 0x000000ff00047202 */ /* 0x000fe20000000f00 */
[----:B------:R-:W-:-:S04]  /*124c0*/  IMAD.MOV.U32 R2, RZ, RZ, RZ ;  /* 0x000000ffff027224 */ /* 0x000fc800078e00ff */
[----:B------:R-:W-:-:S04]  /*124d0*/  IMAD.HI R4, R5, -0x6db6db6d, R4 ;  /* 0x9249249305047827 */ /* 0x000fc800078e0204 */
[----:B------:R-:W-:Y:S01]  /*124e0*/  IMAD.HI R2, R3, -0x6db6db6d, R2 ;  /* 0x9249249303027827 */ /* 0x000fe200078e0202 */
[----:B------:R-:W-:-:S04]  /*124f0*/  SHF.R.U32.HI R3, RZ, 0x1f, R4 ;  /* 0x0000001fff037819 */ /* 0x000fc80000011604 */
[----:B------:R-:W-:Y:S02]  /*12500*/  SHF.R.U32.HI R5, RZ, 0x1f, R2 ;  /* 0x0000001fff057819 */ /* 0x000fe40000011602 */
[----:B------:R-:W-:Y:S02]  /*12510*/  LEA.HI.SX32 R3, R4, R3, 0x1a ;  /* 0x0000000304037211 */ /* 0x000fe400078fd2ff */
[----:B------:R-:W-:-:S04]  /*12520*/  LEA.HI.SX32 R2, R2, R5, 0x1a ;  /* 0x0000000502027211 */ /* 0x000fc800078fd2ff */
[----:B------:R-:W-:-:S04]  /*12530*/  VIMNMX R19, R3, R2, PT ;  /* 0x0000000203137248 */ /* 0x000fc80003fe0100 */
[----:B------:R-:W-:-:S13]  /*12540*/  ISETP.GT.AND P0, PT, R19, RZ, PT ;  /* 0x000000ff1300720c */ /* 0x000fda0003f04270 */
[----:B------:R-:W-:Y:S05]  /*12550*/  @P0 BRA `(.L_x_1907) ;  /* 0x00000000004c0947 */ /* 0x000fea0003800000 */
[----:B------:R-:W1:Y:S01]  /*12560*/  S2R R7, SR_TID.X ;  /* 0x0000000000077919 */ /* 0x000e620000002100 */
[----:B------:R-:W-:Y:S02]  /*12570*/  MOV R13, R6 ;  /* 0x00000006000d7202 */ /* 0x000fe40000000f00 */
[----:B-1----:R-:W-:-:S04]  /*12580*/  LOP3.LUT R7, R7, 0x1f, RZ, 0xc0, !PT ;  /* 0x0000001f07077812 */ /* 0x002fc800078ec0ff */
[----:B------:R-:W-:-:S13]  /*12590*/  ISETP.NE.AND P0, PT, R7, RZ, PT ;  /* 0x000000ff0700720c */ /* 0x000fda0003f05270 */
[----:B------:R-:W-:Y:S05]  /*125a0*/  @P0 BRA `(.L_x_1908) ;  /* 0x00000028000c0947 */ /* 0x000fea0003800000 */
[----:B------:R-:W1:Y:S01]  /*125b0*/  S2R R5, SR_LANEID ;  /* 0x0000000000057919 */ /* 0x000e620000000000 */
[----:B------:R-:W-:Y:S01]  /*125c0*/  VOTEU.ANY UR4, UPT, PT ;  /* 0x0000000000047886 */ /* 0x000fe200038e0100 */
[----:B------:R-:W2:Y:S01]  /*125d0*/  LDC.64 R2, c[0x0][0xdf0] ;  /* 0x00037c00ff027b82 */ /* 0x000ea20000000a00 */
[----:B------:R-:W1:Y:S01]  /*125e0*/  FLO.U32 R0, UR4 ;  /* 0x0000000400007d00 */ /* 0x000e6200080e0000 */
[----:B------:R-:W-:Y:S01]  /*125f0*/  ULDC.64 UR6, c[0x0][0x208] ;  /* 0x0000820000067ab9 */ /* 0x000fe20000000a00 */
        /* <DEDUP_REMOVED lines=9> */
.L_x_1907:
[----:B------:R-:W1:Y:S01]  /*12690*/  S2R R3, SR_CgaCtaId ;  /* 0x0000000000037919 */ /* 0x000e620000008800 */
[----:B------:R-:W-:-:S04]  /*126a0*/  MOV R18, 0x400 ;  /* 0x0000040000127802 */ /* 0x000fc80000000f00 */
[----:B-1----:R-:W-:-:S05]  /*126b0*/  LEA R18, R3, R18, 0x18 ;  /* 0x0000001203127211 */ /* 0x002fca00078ec0ff */
[----:B------:R-:W-:-:S05]  /*126c0*/  VIADD R0, R18, 0x21400 ;  /* 0x0002140012007836 */ /* 0x000fca0000000000 */
[----:B------:R-:W-:-:S13]  /*126d0*/  LOP3.LUT P0, RZ, R0, 0x3ff, RZ, 0xc0, !PT ;  /* 0x000003ff00ff7812 */ /* 0x000fda000780c0ff */
[----:B------:R-:W-:Y:S05]  /*126e0*/  @!P0 BRA `(.L_x_1909) ;  /* 0x0000000000408947 */ /* 0x000fea0003800000 */
[----:B------:R-:W-:Y:S01]  /*126f0*/  MOV R2, 0x0 ;  /* 0x0000000000027802 */ /* 0x000fe20000000f00 */
[----:B------:R-:W-:Y:S01]  /*12700*/  ULDC.64 UR6, c[0x4][0xa8] ;  /* 0x01002a0000067ab9 */ /* 0x000fe20000000a00 */
[----:B------:R-:W-:Y:S01]  /*12710*/  ULDC.64 UR8, c[0x4][0xb0] ;  /* 0x01002c0000087ab9 */ /* 0x000fe20000000a00 */
[----:B------:R-:W-:Y:S01]  /*12720*/  ULDC.64 UR4, c[0x4][0x8] ;  /* 0x0100020000047ab9 */ /* 0x000fe20000000a00 */
[----:B------:R-:W-:Y:S01]  /*12730*/  MOV R4, UR6 ;  /* 0x0000000600047c02 */ /* 0x000fe20008000f00 */
[----:B------:R-:W-:Y:S01]  /*12740*/  IMAD.U32 R5, RZ, RZ, UR7 ;  /* 0x00000007ff057e24 */ /* 0x000fe2000f8e00ff */
[----:B------:R-:W1:Y:S01]  /*12750*/  LDC.64 R2, c[0x4][R2] ;  /* 0x0100000002027b82 */ /* 0x000e620000000a00 */
[----:B------:R-:W-:Y:S01]  /*12760*/  MOV R6, UR8 ;  /* 0x0000000800067c02 */ /* 0x000fe20008000f00 */
[----:B------:R-:W-:Y:S01]  /*12770*/  IMAD.U32 R7, RZ, RZ, UR9 ;  /* 0x00000009ff077e24 */ /* 0x000fe2000f8e00ff */
[----:B------:R-:W-:Y:S01]  /*12780*/  MOV R10, UR4 ;  /* 0x00000004000a7c02 */ /* 0x000fe20008000f00 */
[----:B------:R-:W-:Y:S01]  /*12790*/  IMAD.U32 R11, RZ, RZ, UR5 ;  /* 0x00000005ff0b7e24 */ /* 0x000fe2000f8e00ff */
[----:B------:R-:W-:Y:S01]  /*127a0*/  MOV R8, 0x70 ;  /* 0x0000007000087802 */ /* 0x000fe20000000f00 */
[----:B------:R-:W-:Y:S01]  /*127b0*/  IMAD.MOV.U32 R12, RZ, RZ, 0x1 ;  /* 0x00000001ff0c7424 */ /* 0x000fe200078e00ff */
[----:B------:R-:W-:-:S07]  /*127c0*/  MOV R13, RZ ;  /* 0x000000ff000d7202 */ /* 0x000fce0000000f00 */
[----:B------:R-:W-:-:S07]  /*127d0*/  LEPC R20, `(.L_x_1909) ;  /* 0x000000001014794e */ /* 0x000fce0000000000 */
[----:B-1----:R-:W-:Y:S05]  /*127e0*/  CALL.ABS.NOINC R2 ;  /* 0x0000000002007343 */ /* 0x002fea0003c00000 */
.L_x_1909:
[----:B------:R-:W-:-:S05]  /*127f0*/  VIADD R0, R18, 0x400 ;  /* 0x0000040012007836 */ /* 0x000fca0000000000 */
        /* <DEDUP_REMOVED lines=11> */
[----:B------:R-:W-:Y:S01]  /*128b0*/  MOV R10, UR4 ;  /* 0x00000004000a7c02 */ /* 0x000fe20008000f00 */
[----:B------:R-:W-:Y:S01]  /*128c0*/  IMAD.U32 R11, RZ, RZ, UR5 ;  /* 0x00000005ff0b7e24 */ /* 0x000fe2000f8e00ff */
[----:B------:R-:W-:Y:S01]  /*128d0*/  MOV R8, 0x70 ;  /* 0x0000007000087802 */ /* 0x000fe20000000f00 */
[----:B------:R-:W-:Y:S01]  /*128e0*/  IMAD.MOV.U32 R12, RZ, RZ, 0x1 ;  /* 0x00000001ff0c7424 */ /* 0x000fe200078e00ff */
[----:B-1----:R-:W-:-:S07]  /*128f0*/  MOV R13, RZ ;  /* 0x000000ff000d7202 */ /* 0x002fce0000000f00 */
[----:B------:R-:W-:-:S07]  /*12900*/  LEPC R20, `(.L_x_1911) ;  /* 0x000000001014794e */ /* 0x000fce0000000000 */
[----:B--2---:R-:W-:Y:S05]  /*12910*/  CALL.ABS.NOINC R2 ;  /* 0x0000000002007343 */ /* 0x004fea0003c00000 */
.L_x_1911:
        /* <DEDUP_REMOVED lines=10> */
[----:B------:R-:W-:Y:S01]  /*129c0*/  MOV R11, UR5 ;  /* 0x00000005000b7c02 */ /* 0x000fe20008000f00 */
[----:B------:R-:W-:Y:S01]  /*129d0*/  IMAD.MOV.U32 R8, RZ, RZ, 0x70 ;  /* 0x00000070ff087424 */ /* 0x000fe200078e00ff */
[----:B------:R-:W-:Y:S01]  /*129e0*/  MOV R12, 0x1 ;  /* 0x00000001000c7802 */ /* 0x000fe20000000f00 */
[----:B------:R-:W-:-:S07]  /*129f0*/  IMAD.MOV.U32 R13, RZ, RZ, RZ ;  /* 0x000000ffff0d7224 */ /* 0x000fce00078e00ff */
[----:B------:R-:W-:-:S07]  /*12a00*/  LEPC R20, `(.L_x_1910) ;  /* 0x000000001014794e */ /* 0x000fce0000000000 */
[----:B-1----:R-:W-:Y:S05]  /*12a10*/  CALL.ABS.NOINC R2 ;  /* 0x0000000002007343 */ /* 0x002fea0003c00000 */
.L_x_1910:
[----:B------:R-:W-:Y:S01]  /*12a20*/  ULDC.64 UR4, c[0x0][0x9f8] ;  /* 0x00027e0000047ab9 */ /* 0x000fe20000000a00 */
[----:B------:R-:W-:Y:S01]  /*12a30*/  MOV R5, UR43 ;  /* 0x0000002b00057c02 */ /* 0x000fe20008000f00 */
[----:B------:R-:W-:Y:S01]  /*12a40*/  IMAD.U32 R0, RZ, RZ, UR43 ;  /* 0x0000002bff007e24 */ /* 0x000fe2000f8e00ff */
[----:B------:R-:W-:Y:S01]  /*12a50*/  ISETP.NE.U32.AND P0, PT, RZ, UR4, PT ;  /* 0x00000004ff007c0c */ /* 0x000fe2000bf05070 */
[----:B------:R-:W-:Y:S01]  /*12a60*/  ULDC.64 UR6, c[0x0][0x208] ;  /* 0x0000820000067ab9 */ /* 0x000fe20000000a00 */
[----:B------:R-:W1:Y:S01]  /*12a70*/  LDC R4, c[0x0][0x428] ;  /* 0x00010a00ff047b82 */ /* 0x000e620000000800 */
[----:B------:R-:W2:Y:S01]  /*12a80*/  S2R R6, SR_TID.X ;  /* 0x0000000000067919 */ /* 0x000ea20000002100 */
[----:B------:R-:W-:-:S13]  /*12a90*/  ISETP.NE.AND.EX P0, PT, RZ, UR5, PT, P0 ;  /* 0x00000005ff007c0c */ /* 0x000fda000bf05300 */
[----:B------:R-:W3:Y:S02]  /*12aa0*/  @P0 LDC.64 R2, c[0x0][0x9f8] ;  /* 0x00027e00ff020b82 */ /* 0x000ee40000000a00 */
[----:B---3--:R-:W-:-:S05]  /*12ab0*/  @P0 IMAD.WIDE R2, R5, 0x4, R2 ;  /* 0x0000000405020825 */ /* 0x008fca00078e0202 */
[----:B------:R3:W4:Y:S01]  /*12ac0*/  @P0 LDG.E R0, desc[UR6][R2.64] ;  /* 0x0000000602000981 */ /* 0x000722000c1e1900 */
[----:B-1----:R-:W-:Y:S01]  /*12ad0*/  ISETP.NE.AND P0, PT, R4, 0x1, PT ;  /* 0x000000010400780c */ /* 0x002fe20003f05270 */
[----:B------:R-:W-:Y:S01]  /*12ae0*/  UMOV UR40, URZ ;  /* 0x0000003f00287c82 */ /* 0x000fe20008000000 */
[----:B--2---:R-:W-:Y:S01]  /*12af0*/  LOP3.LUT R7, R6, 0x1f, RZ, 0xc0, !PT ;  /* 0x0000001f06077812 */ /* 0x004fe200078ec0ff */
[----:B------:R-:W-:Y:S01]  /*12b00*/  UMOV UR8, 0x40 ;  /* 0x0000004000087882 */ /* 0x000fe20000000000 */
[----:B------:R-:W-:Y:S01]  /*12b10*/  MOV R4, UR42 ;  /* 0x0000002a00047c02 */ /* 0x000fe20008000f00 */
        /* <DEDUP_REMOVED lines=19> */
[----:B------:R-:W-:Y:S01]  /*12c50*/  VIADD R5, R19, 0xffffffff ;  /* 0xffffffff13057836 */ /* 0x000fe20000000000 */
[----:B-1----:R-:W-:Y:S01]  /*12c60*/  ISETP.NE.U32.AND P0, PT, R2, RZ, PT ;  /* 0x000000ff0200720c */ /* 0x002fe20003f05070 */
[----:B------:R2:W-:Y:S03]  /*12c70*/  @!UP1 UTMAPF.L2.4D [UR12], [UR4] ;  /* 0x0000000c040095b8 */ /* 0x0005e60008018000 */
[----:B------:R-:W-:-:S04]  /*12c80*/  ISETP.NE.AND.EX P0, PT, R3, RZ, PT, P0 ;  /* 0x000000ff0300720c */ /* 0x000fc80003f05300 */
[----:B----4-:R-:W-:Y:S01]  /*12c90*/  SEL R6, R0, RZ, !P0 ;  /* 0x000000ff00067207 */ /* 0x010fe20004000000 */
[----:B--2---:R-:W-:Y:S08]  /*12ca0*/  BRA.DIV UR6, `(.L_x_1912) ;  /* 0x0000002a060c7947 */ /* 0x004ff0000b800000 */
.L_x_1963:
[----:B------:R-:W-:Y:S01]  /*12cb0*/  UMOV UR4, 0xffffffff ;  /* 0xffffffff00047882 */ /* 0x000fe20000000000 */
[----:B------:R-:W-:Y:S02]  /*12cc0*/  SHF.R.S32.HI R12, RZ, 0x1f, R0 ;  /* 0x0000001fff0c7819 */ /* 0x000fe40000011400 */
[----:B------:R-:W-:Y:S05]  /*12cd0*/  BRA.DIV UR4, `(.L_x_1913) ;  /* 0x0000002a042c7947 */ /* 0x000fea000b800000 */
[----:B------:R-:W-:-:S13]  /*12ce0*/  ELECT P6, URZ, PT ;  /* 0x00000000003f782f */ /* 0x000fda00038c0000 */
.L_x_1966:
[----:B------:R-:W-:Y:S05]  /*12cf0*/  @!P6 BRA `(.L_x_1914) ;  /* 0x0000000000f8e947 */ /* 0x000fea0003800000 */
[----:B------:R-:W-:Y:S01]  /*12d00*/  MOV R6, R0 ;  /* 0x0000000000067202 */ /* 0x000fe20000000f00 */
        /* <DEDUP_REMOVED lines=13> */
[----:B------:R-:W-:-:S03]  /*12de0*/  SHF.R.S32.HI R7, RZ, 0x1f, R6 ;  /* 0x0000001fff077819 */ /* 0x000fc60000011406 */
[----:B------:R-:W-:-:S04]  /*12df0*/  IMAD.WIDE.U32 R6, R0, UR4, R6 ;  /* 0x0000000400067c25 */ /* 0x000fc8000f8e0006 */
[----:B------:R-:W-:Y:S01]  /*12e00*/  IMAD.IADD R9, R7, 0x1, R9 ;  /* 0x0000000107097824 */ /* 0x000fe200078e0209 */
[----:B------:R-:W-:-:S04]  /*12e10*/  LEA R8, P2, R6, R2, 0x2 ;  /* 0x0000000206087211 */ /* 0x000fc800078410ff */
[----:B------:R-:W-:-:S05]  /*12e20*/  LEA.HI.X R9, R6, R3, R9, 0x2, P2 ;  /* 0x0000000306097211 */ /* 0x000fca00010f1409 */
[----:B------:R1:W5:Y:S04]  /*12e30*/  LDG.E R6, desc[UR6][R8.64] ;  /* 0x0000000608067981 */ /* 0x000368000c1e1900 */
.L_x_1915:
[----:B-1----:R-:W-:Y:S02]  /*12e40*/  LEA R8, R16, R18, 0x3 ;  /* 0x0000001210087211 */ /* 0x002fe400078e18ff */
[----:B------:R-:W-:-:S04]  /*12e50*/  SHF.L.U32 R7, R17, 0x1f, RZ ;  /* 0x0000001f11077819 */ /* 0x000fc800000006ff */
[----:B------:R-:W1:Y:S02]  /*12e60*/  SYNCS.PHASECHK.TRANS64.TRYWAIT P2, [R8+URZ+0x36840], R7 ;  /* 0x03684007080075a7 */ /* 0x000e64000804017f */
[----:B-1----:R-:W-:Y:S05]  /*12e70*/  @!P2 BRA `(.L_x_1916) ;  /* 0x0000002400e4a947 */ /* 0x002fea0003800000 */
.L_x_1967:
        /* <DEDUP_REMOVED lines=11> */
.L_x_1917:
[----:B-1----:R-:W-:Y:S01]  /*12f30*/  IMAD R7, R16, 0xa800, R18 ;  /* 0x0000a80010077824 */ /* 0x002fe200078e0212 */
        /* <DEDUP_REMOVED lines=26> */
.L_x_1914:
[----:B------:R-:W-:Y:S05]  /*130e0*/  WARPSYNC.ALL ;  /* 0x0000000000007948 */ /* 0x000fea0003800000 */
[----:B------:R-:W2:Y:S01]  /*130f0*/  LDL.LU R8, [R1+0x4] ;  /* 0x0000040001087983 */ /* 0x000ea20000300800 */
[----:B------:R-:W-:Y:S02]  /*13100*/  ELECT P2, URZ, PT ;  /* 0x00000000003f782f */ /* 0x000fe40003840000 */
[----:B------:R-:W-:Y:S01]  /*13110*/  ISETP.GE.AND P3, PT, R19, 0x2, PT ;  /* 0x000000021300780c */ /* 0x000fe20003f66270 */
[----:B------:R-:W-:Y:S01]  /*13120*/  UIADD3 UR4, UP0, UR38, 0x270, URZ ;  /* 0x0000027026047890 */ /* 0x000fe2000ff1e03f */
[----:B------:R-:W-:Y:S01]  /*13130*/  UMOV UR11, UR41 ;  /* 0x00000029000b7c82 */ /* 0x000fe20008000000 */
[----:B------:R-:W-:-:S02]  /*13140*/  UMOV UR12, UR42 ;  /* 0x0000002a000c7c82 */ /* 0x000fc40008000000 */
[----:B------:R-:W-:Y:S01]  /*13150*/  UIADD3.X UR5, URZ, UR39, URZ, UP0, !UPT ;  /* 0x000000273f057290 */ /* 0x000fe200087fe43f */
[----:B------:R-:W-:Y:S01]  /*13160*/  UMOV UR13, UR43 ;  /* 0x0000002b000d7c82 */ /* 0x000fe20008000000 */
[----:B------:R-:W-:Y:S01]  /*13170*/  UMOV UR6, 0x0 ;  /* 0x0000000000067882 */ /* 0x000fe20000000000 */
[----:B------:R-:W-:Y:S01]  /*13180*/  UMOV UR7, 0x12f00000 ;  /* 0x12f0000000077882 */ /* 0x000fe20000000000 */
[----:B------:R-:W-:Y:S01]  /*13190*/  UMOV UR10, URZ ;  /* 0x0000003f000a7c82 */ /* 0x000fe20008000000 */
[----:B------:R-:W-:Y:S01]  /*131a0*/  UMOV UR27, UR41 ;  /* 0x00000029001b7c82 */ /* 0x000fe20008000000 */
[----:B------:R-:W-:Y:S01]  /*131b0*/  @P2 MOV R7, 0xc000 ;  /* 0x0000c00000072802 */ /* 0x000fe20000000f00 */
[----:B------:R-:W-:Y:S06]  /*131c0*/  BAR.SYNC.DEFER_BLOCKING 0x8, 0x120 ;  /* 0x0204800000007b1d */ /* 0x000fec0000010000 */
[----:B------:R-:W-:Y:S01]  /*131d0*/  UMOV UR28, UR42 ;  /* 0x0000002a001c7c82 */ /* 0x000fe20008000000 */
[----:B------:R-:W-:Y:S01]  /*131e0*/  UMOV UR29, UR43 ;  /* 0x0000002b001d7c82 */ /* 0x000fe20008000000 */
[----:B------:R-:W-:Y:S01]  /*131f0*/  UMOV UR26, 0x40 ;  /* 0x00000040001a7882 */ /* 0x000fe20000000000 */
[----:B------:R-:W-:Y:S01]  /*13200*/  UMOV UR19, UR41 ;  /* 0x0000002900137c82 */ /* 0x000fe20008000000 */
[----:B------:R-:W-:Y:S01]  /*13210*/  UMOV UR20, UR42 ;  /* 0x0000002a00147c82 */ /* 0x000fe20008000000 */
[----:B------:R-:W-:Y:S01]  /*13220*/  UMOV UR21, UR43 ;  /* 0x0000002b00157c82 */ /* 0x000fe20008000000 */
[----:B------:R-:W-:Y:S01]  /*13230*/  UMOV UR18, 0x80 ;  /* 0x0000008000127882 */ /* 0x000fe20000000000 */
[----:B------:R1:W-:Y:S02]  /*13240*/  @P2 SYNCS.ARRIVE.TRANS64 RZ, [R18+URZ+0x36800], R7 ;  /* 0x0368000712ff29a7 */ /* 0x0003e4000800003f */
[----:B-1----:R-:W-:-:S05]  /*13250*/  @P2 VIADD R7, R18, 0x15400 ;  /* 0x0001540012072836 */ /* 0x002fca0000000000 */
[----:B------:R-:W-:Y:S02]  /*13260*/  @P2 R2UR UR8, R7 ;  /* 0x00000000070822ca */ /* 0x000fe400000e0000 */
[----:B------:R-:W-:-:S04]  /*13270*/  @P2 IADD3 R7, R18, 0x36800, RZ ;  /* 0x0003680012072810 */ /* 0x000fc80007ffe0ff */
[----:B------:R-:W-:Y:S01]  /*13280*/  @P2 R2UR UR9, R7 ;  /* 0x00000000070922ca */ /* 0x000fe200000e0000 */
[----:B------:R-:W-:-:S05]  /*13290*/  @P2 VIADD R7, R18, 0x19400 ;  /* 0x0001940012072836 */ /* 0x000fca0000000000 */
[----:B------:R-:W-:Y:S02]  /*132a0*/  @P2 R2UR UR24, R7 ;  /* 0x00000000071822ca */ /* 0x000fe400000e0000 */
[----:B------:R-:W-:-:S04]  /*132b0*/  @P2 IADD3 R7, R18, 0x1d400, RZ ;  /* 0x0001d40012072810 */ /* 0x000fc80007ffe0ff */
[----:B------:R-:W-:Y:S01]  /*132c0*/  @P2 R2UR UR16, R7 ;  /* 0x00000000071022ca */ /* 0x000fe200000e0000 */
[----:B------:R-:W-:Y:S01]  /*132d0*/  UMOV UR25, UR9 ;  /* 0x0000000900197c82 */ /* 0x000fe20008000000 */
[----:B------:R1:W-:Y:S01]  /*132e0*/  UTMALDG.4D [UR8], [UR4], desc[UR6] ;  /* 0x00000608040075b4 */ /* 0x0003e20008019000 */
[----:B------:R-:W-:-:S04]  /*132f0*/  UMOV UR17, UR9 ;  /* 0x0000000900117c82 */ /* 0x000fc80008000000 */
[----:B------:R1:W-:Y:S06]  /*13300*/  UTMALDG.4D [UR24], [UR4], desc[UR6] ;  /* 0x00000618040075b4 */ /* 0x0003ec0008019000 */
[----:B------:R1:W-:Y:S01]  /*13310*/  UTMALDG.4D [UR16], [UR4], desc[UR6] ;  /* 0x00000610040075b4 */ /* 0x0003e20008019000 */
[----:B--2---:R-:W-:-:S05]  /*13320*/  VIADD R8, R8, 0x1 ;  /* 0x0000000108087836 */ /* 0x004fca0000000000 */
[----:B------:R-:W-:Y:S01]  /*13330*/  LEA.HI R7, R8, R8, RZ, 0x1 ;  /* 0x0000000808077211 */ /* 0x000fe200078f08ff */
[----:B------:R1:W-:Y:S03]  /*13340*/  STL [R1+0x4], R8 ;  /* 0x0000040801007387 */ /* 0x0003e60000100800 */
[----:B------:R-:W-:-:S04]  /*13350*/  LOP3.LUT R7, R7, 0xfffffffe, RZ, 0xc0, !PT ;  /* 0xfffffffe07077812 */ /* 0x000fc800078ec0ff */
[----:B------:R-:W-:-:S04]  /*13360*/  IADD3 R7, R8, -R7, RZ ;  /* 0x8000000708077210 */ /* 0x000fc80007ffe0ff */
[----:B------:R-:W-:-:S04]  /*13370*/  SHF.L.U32 R7, R7, 0x1f, RZ ;  /* 0x0000001f07077819 */ /* 0x000fc800000006ff */
[----:B------:R-:W2:Y:S02]  /*13380*/  SYNCS.PHASECHK.TRANS64.TRYWAIT P2, [R18+URZ+0x36820], R7 ;  /* 0x03682007120075a7 */ /* 0x000ea4000804017f */
[----:B-12---:R-:W-:Y:S05]  /*13390*/  @!P2 BRA `(.L_x_1918) ;  /* 0x0000002000b0a947 */ /* 0x006fea0003800000 */
.L_x_1968:
[----:B------:R-:W-:Y:S05]  /*133a0*/  @!P3 BRA `(.L_x_1919) ;  /* 0x00000014007cb947 */ /* 0x000fea0003800000 */
[C---:B-1----:R-:W-:Y:S01]  /*133b0*/  LOP3.LUT R7, R19.reuse, 0x1, RZ, 0xc0, !PT ;  /* 0x0000000113077812 */ /* 0x042fe200078ec0ff */
[----:B------:R-:W-:Y:S01]  /*133c0*/  VIADD R10, R19, 0xfffffffe ;  /* 0xfffffffe130a7836 */ /* 0x000fe20000000000 */
[----:B------:R-:W-:Y:S02]  /*133d0*/  ULDC.64 UR36, c[0x0][0x408] ;  /* 0x0001020000247ab9 */ /* 0x000fe40000000a00 */
[----:B------:R-:W-:Y:S02]  /*133e0*/  ISETP.NE.U32.AND P2, PT, R7, 0x1, PT ;  /* 0x000000010700780c */ /* 0x000fe40003f45070 */
[----:B------:R-:W-:-:S11]  /*133f0*/  MOV R7, R10 ;  /* 0x0000000a00077202 */ /* 0x000fd60000000f00 */
[----:B------:R-:W-:Y:S05]  /*13400*/  @!P2 BRA `(.L_x_1920) ;  /* 0x0000000400cca947 */ /* 0x000fea0003800000 */
        /* <DEDUP_REMOVED lines=8> */
[----:B------:R-:W-:Y:S01]  /*13490*/  IMAD.MOV.U32 R7, RZ, RZ, R10 ;  /* 0x000000ffff077224 */ /* 0x000fe200078e000a */
[----:B------:R-:W-:Y:S06]  /*134a0*/  @!P0 BRA `(.L_x_1923) ;  /* 0x0000000000488947 */ /* 0x000fec0003800000 */
[----:B------:R-:W1:Y:S01]  /*134b0*/  LDC R14, c[0x0][0x41c] ;  /* 0x00010700ff0e7b82 */ /* 0x000e620000000800 */
[----:B------:R-:W-:Y:S01]  /*134c0*/  ULDC.64 UR4, c[0x0][0x408] ;  /* 0x0001020000047ab9 */ /* 0x000fe20000000a00 */
[----:B------:R-:W-:Y:S01]  /*134d0*/  ULDC.64 UR6, c[0x0][0x208] ;  /* 0x0000820000067ab9 */ /* 0x000fe20000000a00 */
        /* <DEDUP_REMOVED lines=8> */
[----:B------:R-:W-:Y:S02]  /*13560*/  IMAD R14, R12, UR4, RZ ;  /* 0x000000040c0e7c24 */ /* 0x000fe4000f8e02ff */
[----:B------:R-:W-:-:S04]  /*13570*/  IMAD.WIDE.U32 R8, R0, UR4, R8 ;  /* 0x0000000400087c25 */ /* 0x000fc8000f8e0008 */
[----:B------:R-:W-:Y:S01]  /*13580*/  IMAD R14, R0, UR5, R14 ;  /* 0x00000005000e7c24 */ /* 0x000fe2000f8e020e */
[----:B------:R-:W-:-:S04]  /*13590*/  LEA R2, P2, R8, R2, 0x2 ;  /* 0x0000000208027211 */ /* 0x000fc800078410ff */
[----:B------:R-:W-:-:S04]  /*135a0*/  IADD3 R9, R14, R9, RZ ;  /* 0x000000090e097210 */ /* 0x000fc80007ffe0ff */
[----:B------:R-:W-:-:S05]  /*135b0*/  LEA.HI.X R3, R8, R3, R9, 0x2, P2 ;  /* 0x0000000308037211 */ /* 0x000fca00010f1409 */
[----:B------:R1:W5:Y:S02]  /*135c0*/  LDG.E R8, desc[UR6][R2.64] ;  /* 0x0000000602087981 */ /* 0x000364000c1e1900 */
.L_x_1923:
[----:B-1----:R-:W-:Y:S01]  /*135d0*/  IMAD R3, R11, 0x8, R18 ;  /* 0x000000080b037824 */ /* 0x002fe200078e0212 */
[----:B------:R-:W-:-:S04]  /*135e0*/  SHF.L.U32 R2, R13, 0x1f, RZ ;  /* 0x0000001f0d027819 */ /* 0x000fc800000006ff */
[----:B------:R-:W1:Y:S02]  /*135f0*/  SYNCS.PHASECHK.TRANS64.TRYWAIT P2, [R3+URZ+0x36840], R2 ;  /* 0x03684002030075a7 */ /* 0x000e64000804017f */
[----:B-1----:R-:W-:Y:S05]  /*13600*/  @!P2 BRA `(.L_x_1924) ;  /* 0x000000200028a947 */ /* 0x002fea0003800000 */
.L_x_1969:
[----:B------:R-:W2:Y:S02]  /*13610*/  S2R R9, SR_TID.X ;  /* 0x0000000000097919 */ /* 0x000ea40000002100 */
[----:B--2---:R-:W-:-:S04]  /*13620*/  LOP3.LUT R9, R9, 0x7f, RZ, 0xc0, !PT ;  /* 0x0000007f09097812 */ /* 0x004fc800078ec0ff */
[----:B------:R-:W-:-:S13]  /*13630*/  ISETP.NE.AND P3, PT, R9, RZ, PT ;  /* 0x000000ff0900720c */ /* 0x000fda0003f65270 */
        /* <DEDUP_REMOVED lines=8> */
.L_x_1925:
        /* <DEDUP_REMOVED lines=11> */
[----:B------:R-:W-:Y:S01]  /*13770*/  VIADD R3, R18, 0x36800 ;  /* 0x0003680012037836 */ /* 0x000fe20000000000 */
[----:B------:R-:W-:Y:S01]  /*13780*/  UMOV UR16, 0x40 ;  /* 0x0000004000107882 */ /* 0x000fe20000000000 */
[----:B------:R-:W-:Y:S01]  /*13790*/  UMOV UR17, 0x80 ;  /* 0x0000008000117882 */ /* 0x000fe20000000000 */
[----:B------:R-:W-:Y:S01]  /*137a0*/  UIADD3 UR9, UR9, 0x36830, URZ ;  /* 0x0003683009097890 */ /* 0x000fe2000fffe03f */
[----:B------:R-:W-:Y:S01]  /*137b0*/  SHF.L.U32 R2, R17, 0x1f, RZ ;  /* 0x0000001f11027819 */ /* 0x000fe200000006ff */
[----:B------:R-:W-:Y:S01]  /*137c0*/  UIMAD UR11, UR11, 0x70, URZ ;  /* 0x000000700b0b78a4 */ /* 0x000fe2000f8e023f */
[----:B------:R-:W-:Y:S01]  /*137d0*/  LEA R3, R16, R3, 0x3 ;  /* 0x0000000310037211 */ /* 0x000fe200078e18ff */
[----:B------:R-:W-:-:S02]  /*137e0*/  UIADD3 UR8, UR14, 0x21400, URZ ;  /* 0x000214000e087890 */ /* 0x000fc4000fffe03f */
        /* <DEDUP_REMOVED lines=11> */
.L_x_1970:
[----:B------:R-:W-:Y:S05]  /*138a0*/  @P3 BRA `(.L_x_1927) ;  /* 0x0000000000203947 */ /* 0x000fea0003800000 */
[----:B------:R-:W2:Y:S01]  /*138b0*/  S2R R9, SR_TID.X ;  /* 0x0000000000097919 */ /* 0x000ea20000002100 */
[----:B-1----:R-:W-:Y:S01]  /*138c0*/  IMAD R2, R16, 0x8, R18 ;  /* 0x0000000810027824 */ /* 0x002fe200078e0212 */
[----:B------:R-:W-:-:S04]  /*138d0*/  MOV R3, 0xa800 ;  /* 0x0000a80000037802 */ /* 0x000fc80000000f00 */
[----:B------:R3:W-:Y:S01]  /*138e0*/  SYNCS.ARRIVE.TRANS64 RZ, [R2+URZ+0x36850], R3 ;  /* 0x0368500302ff79a7 */ /* 0x0007e2000800003f */
[----:B--2---:R-:W-:-:S04]  /*138f0*/  LOP3.LUT R9, R9, 0x1f, RZ, 0xc0, !PT ;  /* 0x0000001f09097812 */ /* 0x004fc800078ec0ff */
[----:B------:R-:W-:-:S13]  /*13900*/  ISETP.NE.AND P2, PT, R9, RZ, PT ;  /* 0x000000ff0900720c */ /* 0x000fda0003f45270 */
[----:B---3--:R-:W-:Y:S05]  /*13910*/  @!P2 BRA `(.L_x_1927) ;  /* 0x000000000004a947 */ /* 0x008fea0003800000 */
[----:B------:R-:W-:Y:S01]  /*13920*/  BPT.TRAP 0x1 ;  /* 0x000000040000795c */ /* 0x000fe20000300000 */
.L_x_1927:
[--C-:B-1----:R-:W-:Y:S01]  /*13930*/  IMAD R2, R16, 0x8, R18.reuse ;  /* 0x0000000810027824 */ /* 0x102fe200078e0212 */
[----:B------:R-:W-:Y:S01]  /*13940*/  R2UR UR11, R5 ;  /* 0x00000000050b72ca */ /* 0x000fe200000e0000 */
[----:B------:R-:W-:Y:S01]  /*13950*/  UIADD3 UR4, UP0, UR38, 0x470, URZ ;  /* 0x0000047026047890 */ /* 0x000fe2000ff1e03f */
[----:B------:R-:W-:Y:S01]  /*13960*/  R2UR UR13, R6 ;  /* 0x00000000060d72ca */ /* 0x000fe200000e0000 */
[----:B------:R-:W-:Y:S01]  /*13970*/  UMOV UR10, URZ ;  /* 0x0000003f000a7c82 */ /* 0x000fe20008000000 */
[----:B------:R-:W-:Y:S01]  /*13980*/  R2UR UR9, R2 ;  /* 0x00000000020972ca */ /* 0x000fe200000e0000 */
[----:B------:R-:W-:Y:S01]  /*13990*/  IMAD R2, R16, 0xa800, R18 ;  /* 0x0000a80010027824 */ /* 0x000fe200078e0212 */
[----:B------:R-:W-:Y:S01]  /*139a0*/  R2UR UR12, R4 ;  /* 0x00000000040c72ca */ /* 0x000fe200000e0000 */
[----:B------:R-:W-:Y:S01]  /*139b0*/  UIADD3.X UR5, URZ, UR39, URZ, UP0, !UPT ;  /* 0x000000273f057290 */ /* 0x000fe200087fe43f */
[----:B------:R-:W-:Y:S01]  /*139c0*/  MOV R6, R8 ;  /* 0x0000000800067202 */ /* 0x000fe20000000f00 */
[----:B------:R-:W-:Y:S01]  /*139d0*/  UMOV UR6, 0x0 ;  /* 0x0000000000067882 */ /* 0x000fe20000000000 */
[----:B------:R-:W-:Y:S01]  /*139e0*/  R2UR UR15, R2 ;  /* 0x00000000020f72ca */ /* 0x000fe200000e0000 */
[----:B------:R-:W-:Y:S01]  /*139f0*/  UMOV UR7, 0x14f00000 ;  /* 0x14f0000000077882 */ /* 0x000fe20000000000 */
[----:B------:R-:W-:Y:S01]  /*13a00*/  UMOV UR16, 0x40 ;  /* 0x0000004000107882 */ /* 0x000fe20000000000 */
[----:B------:R-:W-:Y:S01]  /*13a10*/  UIMAD UR11, UR11, 0x70, URZ ;  /* 0x000000700b0b78a4 */ /* 0x000fe2000f8e023f */
[----:B------:R-:W-:-:S03]  /*13a20*/  IMAD.MOV.U32 R5, RZ, RZ, R7 ;  /* 0x000000ffff057224 */ /* 0x000fc600078e0007 */
        /* <DEDUP_REMOVED lines=13> */
.L_x_1922:
[----:B------:R-:W-:Y:S05]  /*13b00*/  BSYNC B0 ;  /* 0x0000000000007941 */ /* 0x000fea0003800000 */
.L_x_1921:
[----:B------:R-:W-:Y:S01]  /*13b10*/  IADD3 R7, R19, -0x3, RZ ;  /* 0xfffffffd13077810 */ /* 0x000fe20007ffe0ff */
[----:B------:R-:W-:Y:S01]  /*13b20*/  IMAD.MOV.U32 R16, RZ, RZ, R11 ;  /* 0x000000ffff107224 */ /* 0x000fe200078e000b */
[----:B------:R-:W-:-:S07]  /*13b30*/  MOV R17, R13 ;  /* 0x0000000d00117202 */ /* 0x000fce0000000f00 */
.L_x_1920:
[----:B------:R-:W-:Y:S01]  /*13b40*/  ISETP.NE.AND P2, PT, R10, RZ, PT ;  /* 0x000000ff0a00720c */ /* 0x000fe20003f45270 */
[----:B------:R-:W-:-:S12]  /*13b50*/  BSSY B0, `(.L_x_1919) ;  /* 0x00000e4000007945 */ /* 0x000fd80003800000 */
[----:B------:R-:W-:Y:S05]  /*13b60*/  @!P2 BRA `(.L_x_1928) ;  /* 0x0000000c0088a947 */ /* 0x000fea0003800000 */
[----:B------:R-:W-:-:S07]  /*13b70*/  IMAD.MOV.U32 R8, RZ, RZ, R6 ;  /* 0x000000ffff087224 */ /* 0x000fce00078e0006 */
.L_x_1943:
[----:B------:R-:W-:Y:S01]  /*13b80*/  IADD3 R10, R16, 0x1, RZ ;  /* 0x00000001100a7810 */ /* 0x000fe20007ffe0ff */
        /* <DEDUP_REMOVED lines=13> */
[----:B-1----:R-:W-:Y:S01]  /*13c60*/  @P2 IMAD.HI.U32 R14, R7, R2, RZ ;  /* 0x00000002070e2227 */ /* 0x002fe200078e00ff */
[----:B------:R-:W-:-:S04]  /*13c70*/  MOV R2, R7 ;  /* 0x0000000700027202 */ /* 0x000fc80000000f00 */
[----:B------:R-:W-:Y:S01]  /*13c80*/  @P2 SHF.R.U32.HI R2, RZ, R3, R14 ;  /* 0x00000003ff022219 */ /* 0x000fe2000001160e */
[----:B------:R-:W-:-:S03]  /*13c90*/  IMAD R14, R12, UR36, RZ ;  /* 0x000000240c0e7c24 */ /* 0x000fc6000f8e02ff */
[--C-:B------:R-:W-:Y:S01]  /*13ca0*/  SHF.R.S32.HI R3, RZ, 0x1f, R2.reuse ;  /* 0x0000001fff037819 */ /* 0x100fe20000011402 */
[----:B------:R-:W-:Y:S02]  /*13cb0*/  IMAD.MOV R13, RZ, RZ, -R2 ;  /* 0x000000ffff0d7224 */ /* 0x000fe400078e0a02 */
[----:B------:R-:W-:Y:S02]  /*13cc0*/  IMAD R14, R0, UR37, R14 ;  /* 0x00000025000e7c24 */ /* 0x000fe4000f8e020e */
[----:B------:R-:W-:Y:S02]  /*13cd0*/  IMAD R13, R8, R13, R7 ;  /* 0x0000000d080d7224 */ /* 0x000fe400078e0207 */
[----:B------:R-:W1:Y:S01]  /*13ce0*/  LDC.64 R8, c[0x0][0x3f8] ;  /* 0x0000fe00ff087b82 */ /* 0x000e620000000a00 */
[----:B------:R-:W-:-:S05]  /*13cf0*/  IMAD.WIDE.U32 R2, R0, UR36, R2 ;  /* 0x0000002400027c25 */ /* 0x000fca000f8e0002 */
[----:B------:R-:W-:Y:S02]  /*13d00*/  IADD3 R14, R14, R3, RZ ;  /* 0x000000030e0e7210 */ /* 0x000fe40007ffe0ff */
[----:B-1----:R-:W-:-:S04]  /*13d10*/  LEA R8, P2, R2, R8, 0x2 ;  /* 0x0000000802087211 */ /* 0x002fc800078410ff */
[----:B------:R-:W-:-:S05]  /*13d20*/  LEA.HI.X R9, R2, R9, R14, 0x2, P2 ;  /* 0x0000000902097211 */ /* 0x000fca00010f140e */
[----:B------:R1:W5:Y:S04]  /*13d30*/  LDG.E R8, desc[UR4][R8.64] ;  /* 0x0000000408087981 */ /* 0x000368000c1e1900 */
.L_x_1931:
[----:B------:R-:W-:Y:S01]  /*13d40*/  IMAD R2, R10, 0x8, R18 ;  /* 0x000000080a027824 */ /* 0x000fe200078e0212 */
[----:B------:R-:W-:-:S04]  /*13d50*/  SHF.L.U32 R3, R11, 0x1f, RZ ;  /* 0x0000001f0b037819 */ /* 0x000fc800000006ff */
[----:B------:R-:W2:Y:S02]  /*13d60*/  SYNCS.PHASECHK.TRANS64.TRYWAIT P2, [R2+URZ+0x36840], R3 ;  /* 0x03684003020075a7 */ /* 0x000ea4000804017f */
[----:B--2---:R-:W-:Y:S05]  /*13d70*/  @!P2 BRA `(.L_x_1932) ;  /* 0x000000180074a947 */ /* 0x004fea0003800000 */
.L_x_1971:
        /* <DEDUP_REMOVED lines=11> */
.L_x_1933:
[----:B------:R-:W-:Y:S01]  /*13e30*/  R2UR UR9, R2 ;  /* 0x00000000020972ca */ /* 0x000fe200000e0000 */
[----:B--2---:R-:W-:Y:S01]  /*13e40*/  IMAD R2, R10, 0xa800, R18 ;  /* 0x0000a8000a027824 */ /* 0x004fe200078e0212 */
[----:B------:R-:W-:Y:S01]  /*13e50*/  R2UR UR11, R13 ;  /* 0x000000000d0b72ca */ /* 0x000fe200000e0000 */
        /* <DEDUP_REMOVED lines=8> */
[----:B------:R-:W-:Y:S01]  /*13ee0*/  VIADD R3, R18, 0x36800 ;  /* 0x0003680012037836 */ /* 0x000fe20000000000 */
[----:B------:R-:W-:Y:S01]  /*13ef0*/  UMOV UR16, 0x40 ;  /* 0x0000004000107882 */ /* 0x000fe20000000000 */
[----:B------:R-:W-:Y:S01]  /*13f00*/  UIADD3 UR9, UR9, 0x36830, URZ ;  /* 0x0003683009097890 */ /* 0x000fe2000fffe03f */
[----:B------:R-:W-:Y:S01]  /*13f10*/  SHF.L.U32 R17, R17, 0x1f, RZ ;  /* 0x0000001f11117819 */ /* 0x000fe200000006ff */
[----:B------:R-:W-:Y:S01]  /*13f20*/  UIMAD UR11, UR11, 0x70, URZ ;  /* 0x000000700b0b78a4 */ /* 0x000fe2000f8e023f */
[----:B------:R-:W-:Y:S01]  /*13f30*/  LEA R2, R16, R3, 0x3 ;  /* 0x0000000310027211 */ /* 0x000fe200078e18ff */
[----:B------:R-:W-:-:S02]  /*13f40*/  UMOV UR17, 0x80 ;  /* 0x0000008000117882 */ /* 0x000fc40000000000 */
        /* <DEDUP_REMOVED lines=12> */
.L_x_1972:
        /* <DEDUP_REMOVED lines=8> */
.L_x_1935:
[----:B------:R-:W-:Y:S01]  /*14090*/  IMAD R16, R16, 0xa800, R18 ;  /* 0x0000a80010107824 */ /* 0x000fe200078e0212 */
        /* <DEDUP_REMOVED lines=12> */
[----:B------:R-:W-:Y:S01]  /*14160*/  IMAD.MOV.U32 R6, RZ, RZ, R8 ;  /* 0x000000ffff067224 */ /* 0x000fe200078e0008 */
[----:B------:R-:W-:-:S02]  /*14170*/  UIMAD UR11, UR11, 0x70, URZ ;  /* 0x000000700b0b78a4 */ /* 0x000fc4000f8e023f */
        /* <DEDUP_REMOVED lines=14> */
.L_x_1930:
[----:B------:R-:W-:Y:S05]  /*14260*/  BSYNC B1 ;  /* 0x0000000000017941 */ /* 0x000fea0003800000 */
.L_x_1929:
        /* <DEDUP_REMOVED lines=10> */
[----:B------:R-:W-:Y:S01]  /*14310*/  IMAD R14, R12, UR36, RZ ;  /* 0x000000240c0e7c24 */ /* 0x000fe2000f8e02ff */
[----:B------:R-:W-:-:S03]  /*14320*/  ULDC.64 UR4, c[0x0][0x208] ;  /* 0x0000820000047ab9 */ /* 0x000fc60000000a00 */
        /* <DEDUP_REMOVED lines=15> */
.L_x_1938:
[----:B------:R-:W-:Y:S01]  /*14420*/  IMAD R2, R16, 0x8, R18 ;  /* 0x0000000810027824 */ /* 0x000fe200078e0212 */
[----:B------:R-:W-:-:S04]  /*14430*/  SHF.L.U32 R3, R17, 0x1f, RZ ;  /* 0x0000001f11037819 */ /* 0x000fc800000006ff */
[----:B------:R-:W2:Y:S02]  /*14440*/  SYNCS.PHASECHK.TRANS64.TRYWAIT P2, [R2+URZ+0x36840], R3 ;  /* 0x03684003020075a7 */ /* 0x000ea4000804017f */
[----:B--2---:R-:W-:Y:S05]  /*14450*/  @!P2 BRA `(.L_x_1939) ;  /* 0x0000001000e4a947 */ /* 0x004fea0003800000 */
.L_x_1973:
        /* <DEDUP_REMOVED lines=11> */
.L_x_1940:
[----:B--2---:R-:W-:Y:S01]  /*14510*/  VIADD R3, R18, 0x36800 ;  /* 0x0003680012037836 */ /* 0x004fe20000000000 */
[----:B------:R-:W-:Y:S01]  /*14520*/  R2UR UR11, R13 ;  /* 0x000000000d0b72ca */ /* 0x000fe200000e0000 */
[----:B------:R-:W-:Y:S01]  /*14530*/  UIADD3 UR4, UP0, UR38, 0x370, URZ ;  /* 0x0000037026047890 */ /* 0x000fe2000ff1e03f */
[----:B------:R-:W-:Y:S01]  /*14540*/  R2UR UR12, R4 ;  /* 0x00000000040c72ca */ /* 0x000fe200000e0000 */
[----:B------:R-:W-:Y:S01]  /*14550*/  UMOV UR10, URZ ;  /* 0x0000003f000a7c82 */ /* 0x000fe20008000000 */
[----:B------:R-:W-:Y:S01]  /*14560*/  LEA R2, R16, R3, 0x3 ;  /* 0x0000000310027211 */ /* 0x000fe200078e18ff */
[----:B------:R-:W-:Y:S01]  /*14570*/  UIADD3.X UR5, URZ, UR39, URZ, UP0, !UPT ;  /* 0x000000273f057290 */ /* 0x000fe200087fe43f */
[----:B-----5:R-:W-:Y:S01]  /*14580*/  R2UR UR13, R8 ;  /* 0x00000000080d72ca */ /* 0x020fe200000e0000 */
[----:B------:R-:W-:Y:S01]  /*14590*/  UMOV UR6, 0x0 ;  /* 0x0000000000067882 */ /* 0x000fe20000000000 */
[----:B------:R-:W-:Y:S01]  /*145a0*/  R2UR UR9, R2 ;  /* 0x00000000020972ca */ /* 0x000fe200000e0000 */
[----:B------:R-:W-:Y:S01]  /*145b0*/  IMAD R2, R16, 0xa800, R18 ;  /* 0x0000a80010027824 */ /* 0x000fe200078e0212 */
[----:B------:R-:W-:Y:S01]  /*145c0*/  UMOV UR7, 0x14f00000 ;  /* 0x14f0000000077882 */ /* 0x000fe20000000000 */
[----:B------:R-:W-:Y:S01]  /*145d0*/  UMOV UR17, 0x40 ;  /* 0x0000004000117882 */ /* 0x000fe20000000000 */
[----:B------:R-:W-:Y:S01]  /*145e0*/  UMOV UR18, 0x80 ;  /* 0x0000008000127882 */ /* 0x000fe20000000000 */
[----:B------:R-:W-:Y:S01]  /*145f0*/  UIMAD UR11, UR11, 0x70, URZ ;  /* 0x000000700b0b78a4 */ /* 0x000fe2000f8e023f */
[----:B------:R-:W-:Y:S01]  /*14600*/  R2UR UR8, R2 ;  /* 0x00000000020872ca */ /* 0x000fe200000e0000 */
[----:B------:R-:W-:Y:S01]  /*14610*/  IMAD R2, R10, 0x8, R3 ;  /* 0x000000080a027824 */ /* 0x000fe200078e0203 */
        /* <DEDUP_REMOVED lines=15> */
.L_x_1974:
[----:B------:R-:W-:Y:S05]  /*14710*/  @P3 BRA `(.L_x_1942) ;  /* 0x00000000001c3947 */ /* 0x000fea0003800000 */
[----:B------:R-:W2:Y:S02]  /*14720*/  S2R R3, SR_TID.X ;  /* 0x0000000000037919 */ /* 0x000ea40000002100 */
[----:B--2---:R-:W-:Y:S02]  /*14730*/  LOP3.LUT R9, R3, 0x1f, RZ, 0xc0, !PT ;  /* 0x0000001f03097812 */ /* 0x004fe400078ec0ff */
[----:B------:R-:W-:Y:S02]  /*14740*/  MOV R3, 0xa800 ;  /* 0x0000a80000037802 */ /* 0x000fe40000000f00 */
[----:B------:R-:W-:Y:S02]  /*14750*/  ISETP.NE.AND P2, PT, R9, RZ, PT ;  /* 0x000000ff0900720c */ /* 0x000fe40003f45270 */
[----:B------:R2:W-:Y:S11]  /*14760*/  SYNCS.ARRIVE.TRANS64 RZ, [R2+URZ+0x50], R3 ;  /* 0x0000500302ff79a7 */ /* 0x0005f6000800003f */
[----:B--2---:R-:W-:Y:S05]  /*14770*/  @!P2 BRA `(.L_x_1942) ;  /* 0x000000000004a947 */ /* 0x004fea0003800000 */
[----:B------:R-:W-:Y:S01]  /*14780*/  BPT.TRAP 0x1 ;  /* 0x000000040000795c */ /* 0x000fe20000300000 */
.L_x_1942:
        /* <DEDUP_REMOVED lines=13> */
[----:B------:R-:W-:Y:S01]  /*14860*/  MOV R6, R8 ;  /* 0x0000000800067202 */ /* 0x000fe20000000f00 */
[----:B------:R-:W-:-:S02]  /*14870*/  UIMAD UR11, UR11, 0x70, URZ ;  /* 0x000000700b0b78a4 */ /* 0x000fc4000f8e023f */
        /* <DEDUP_REMOVED lines=13> */
.L_x_1937:
[----:B------:R-:W-:Y:S05]  /*14950*/  BSYNC B1 ;  /* 0x0000000000017941 */ /* 0x000fea0003800000 */
.L_x_1936:
[C---:B------:R-:W-:Y:S01]  /*14960*/  ISETP.GT.AND P2, PT, R7.reuse, 0x1, PT ;  /* 0x000000010700780c */ /* 0x040fe20003f44270 */
[----:B------:R-:W-:-:S12]  /*14970*/  VIADD R7, R7, 0xfffffffe ;  /* 0xfffffffe07077836 */ /* 0x000fd80000000000 */
[----:B------:R-:W-:Y:S05]  /*14980*/  @P2 BRA `(.L_x_1943) ;  /* 0xfffffff0007c2947 */ /* 0x000fea000383ffff */
.L_x_1928:
[----:B------:R-:W-:Y:S05]  /*14990*/  BSYNC B0 ;  /* 0x0000000000007941 */ /* 0x000fea0003800000 */
.L_x_1919:
[----:B------:R-:W-:Y:S04]  /*149a0*/  BSSY B0, `(.L_x_1944) ;  /* 0x0000010000007945 */ /* 0x000fe80003800000 */
[----:B------:R-:W-:Y:S05]  /*149b0*/  @P1 BRA `(.L_x_1945) ;  /* 0x0000000000381947 */ /* 0x000fea0003800000 */
[----:B-1----:R-:W1:Y:S01]  /*149c0*/  S2R R7, SR_LANEID ;  /* 0x0000000000077919 */ /* 0x002e620000000000 */
        /* <DEDUP_REMOVED lines=11> */
[----:B-1----:R-:W-:-:S05]  /*14a80*/  IADD3 R0, R0, UR44, R9 ;  /* 0x0000002c00007c10 */ /* 0x002fca000fffe009 */
[----:B------:R2:W-:Y:S02]  /*14a90*/  STL [R1], R0 ;  /* 0x0000000001007387 */ /* 0x0005e40000100800 */
.L_x_1945:
[----:B------:R-:W-:Y:S05]  /*14aa0*/  BSYNC B0 ;  /* 0x0000000000007941 */ /* 0x000fea0003800000 */
.L_x_1944:
[----:B------:R-:W-:Y:S04]  /*14ab0*/  BSSY B0, `(.L_x_1946) ;  /* 0x000002c000007945 */ /* 0x000fe80003800000 */
[----:B------:R-:W-:Y:S05]  /*14ac0*/  @!P6 BRA `(.L_x_1947) ;  /* 0x0000000000a8e947 */ /* 0x000fea0003800000 */
[----:B--2---:R-:W1:Y:S01]  /*14ad0*/  S2R R0, SR_TID.X ;  /* 0x0000000000007919 */ /* 0x004e620000002100 */
[----:B------:R-:W-:Y:S02]  /*14ae0*/  LEA R3, R16, R18, 0x3 ;  /* 0x0000001210037211 */ /* 0x000fe400078e18ff */
[----:B-1----:R-:W-:Y:S02]  /*14af0*/  LOP3.LUT R2, R0, 0x7f, RZ, 0xc0, !PT ;  /* 0x0000007f00027812 */ /* 0x002fe400078ec0ff */
[----:B------:R-:W-:Y:S02]  /*14b00*/  SHF.L.U32 R0, R17, 0x1f, RZ ;  /* 0x0000001f11007819 */ /* 0x000fe400000006ff */
[----:B------:R-:W-:Y:S02]  /*14b10*/  ISETP.NE.AND P1, PT, R2, RZ, PT ;  /* 0x000000ff0200720c */ /* 0x000fe40003f25270 */
[----:B------:R-:W1:Y:S02]  /*14b20*/  SYNCS.PHASECHK.TRANS64.TRYWAIT P0, [R3+URZ+0x36860], R0 ;  /* 0x03686000030075a7 */ /* 0x000e64000800017f */
[----:B-1----:R-:W-:Y:S09]  /*14b30*/  @!P0 BRA `(.L_x_1948) ;  /* 0x0000000c00548947 */ /* 0x002ff20003800000 */
.L_x_1975:
        /* <DEDUP_REMOVED lines=8> */
.L_x_1949:
        /* <DEDUP_REMOVED lines=26> */
[----:B---3--:R-:W-:Y:S01]  /*14d60*/  NOP ;  /* 0x0000000000007918 */ /* 0x008fe20000000000 */
.L_x_1947:
[----:B------:R-:W-:Y:S05]  /*14d70*/  BSYNC B0 ;  /* 0x0000000000007941 */ /* 0x000fea0003800000 */
.L_x_1946:
[----:B------:R3:W5:Y:S01]  /*14d80*/  LDL.LU R13, [R1] ;  /* 0x00000000010d7983 */ /* 0x0007620000300800 */
[----:B------:R-:W-:-:S04]  /*14d90*/  IADD3 R16, R16, 0x1, RZ ;  /* 0x0000000110107810 */ /* 0x000fc80007ffe0ff */
[----:B------:R-:W-:-:S04]  /*14da0*/  ISETP.NE.AND P0, PT, R16, 0x2, PT ;  /* 0x000000021000780c */ /* 0x000fc80003f05270 */
[----:B-12---:R-:W-:Y:S02]  /*14db0*/  SEL R0, RZ, 0x1, P0 ;  /* 0x00000001ff007807 */ /* 0x006fe40000000000 */
[----:B------:R-:W-:Y:S02]  /*14dc0*/  SEL R16, R16, RZ, P0 ;  /* 0x000000ff10107207 */ /* 0x000fe40000000000 */
[----:B---3--:R-:W-:-:S07]  /*14dd0*/  LOP3.LUT R17, R17, R0, RZ, 0x3c, !PT ;  /* 0x0000000011117212 */ /* 0x008fce00078e3cff */
.L_x_1908:
[----:B------:R-:W-:Y:S05]  /*14de0*/  BSYNC B6 ;  /* 0x0000000000067941 */ /* 0x000fea0003800000 */
.L_x_1906:
[----:B------:R-:W-:-:S03]  /*14df0*/  UMOV UR4, 0xffffffff ;  /* 0xffffffff00047882 */ /* 0x000fc60000000000 */
[----:B------:R-:W-:Y:S05]  /*14e00*/  BRA.DIV UR4, `(.L_x_1950) ;  /* 0x0000000a04b47947 */ /* 0x000fea000b800000 */
[----:B-----5:R1:W2:Y:S02]  /*14e10*/  SHFL.IDX PT, R14, R13, RZ, 0x1f ;  /* 0x00001fff0d0e7589 */ /* 0x0202a400000e0000 */
.L_x_1978:
[----:B------:R-:W3:Y:S01]  /*14e20*/  S2R R0, SR_TID.X ;  /* 0x0000000000007919 */ /* 0x000ee20000002100 */
[----:B------:R-:W-:Y:S05]  /*14e30*/  WARPSYNC.ALL ;  /* 0x0000000000007948 */ /* 0x000fea0003800000 */
[----:B------:R-:W-:Y:S01]  /*14e40*/  BAR.SYNC.DEFER_BLOCKING 0x4, 0x120 ;  /* 0x0104800000007b1d */ /* 0x000fe20000010000 */
[----:B--2---:R-:W-:-:S05]  /*14e50*/  IMAD.MOV.U32 R2, RZ, RZ, R14 ;  /* 0x000000ffff027224 */ /* 0x004fca00078e000e */
[----:B------:R-:W-:Y:S01]  /*14e60*/  ULDC UR4, c[0x0][0xda8] ;  /* 0x00036a0000047ab9 */ /* 0x000fe20000000800 */
[----:B------:R2:W-:Y:S01]  /*14e70*/  STL [R1], R2 ;  /* 0x0000000201007387 */ /* 0x0005e20000100800 */
[----:B---3--:R-:W-:-:S04]  /*14e80*/  LOP3.LUT R0, R0, 0x1f, RZ, 0xc0, !PT ;  /* 0x0000001f00007812 */ /* 0x008fc800078ec0ff */
[----:B------:R-:W-:-:S13]  /*14e90*/  ISETP.NE.AND P0, PT, R0, RZ, PT ;  /* 0x000000ff0000720c */ /* 0x000fda0003f05270 */
[----:B------:R-:W3:Y:S01]  /*14ea0*/  @!P0 S2R R3, SR_CgaCtaId ;  /* 0x0000000000038919 */ /* 0x000ee20000008800 */
[----:B------:R-:W-:-:S04]  /*14eb0*/  @!P0 MOV R0, 0x400 ;  /* 0x0000040000008802 */ /* 0x000fc80000000f00 */
[----:B---3--:R-:W-:-:S05]  /*14ec0*/  @!P0 LEA R0, R3, R0, 0x18 ;  /* 0x0000000003008211 */ /* 0x008fca00078ec0ff */
[----:B------:R2:W-:Y:S01]  /*14ed0*/  @!P0 STS [R0+0x368d0], R13 ;  /* 0x0368d00d00008388 */ /* 0x0005e20000000800 */
[----:B------:R-:W-:Y:S06]  /*14ee0*/  BAR.ARV 0x5, 0x120 ;  /* 0x0144800000007b1d */ /* 0x000fec0000002000 */
[----:B------:R-:W-:-:S13]  /*14ef0*/  ISETP.GE.AND P0, PT, R2, UR4, PT ;  /* 0x0000000402007c0c */ /* 0x000fda000bf06270 */
[----:B--2---:R-:W-:Y:S05]  /*14f00*/  @!P0 BRA `(.L_x_1951) ;  /* 0xffffffd000848947 */ /* 0x004fea000383ffff */
.L_x_1903:
[----:B------:R-:W2:Y:S01]  /*14f10*/  LDL.LU R0, [R1+0x4] ;  /* 0x0000040001007983 */ /* 0x000ea20000300800 */
[----:B------:R-:W3:Y:S01]  /*14f20*/  S2R R5, SR_CgaCtaId ;  /* 0x0000000000057919 */ /* 0x000ee20000008800 */
[----:B--2---:R-:W-:-:S04]  /*14f30*/  IADD3 R0, R0, 0x1, RZ ;  /* 0x0000000100007810 */ /* 0x004fc80007ffe0ff */
[----:B------:R-:W-:-:S04]  /*14f40*/  LEA.HI R2, R0, R0, RZ, 0x1 ;  /* 0x0000000000027211 */ /* 0x000fc800078f08ff */
[----:B------:R-:W-:Y:S02]  /*14f50*/  LOP3.LUT R3, R2, 0xfffffffe, RZ, 0xc0, !PT ;  /* 0xfffffffe02037812 */ /* 0x000fe400078ec0ff */
[----:B------:R-:W-:-:S03]  /*14f60*/  MOV R2, 0x400 ;  /* 0x0000040000027802 */ /* 0x000fc60000000f00 */
[----:B------:R-:W-:Y:S01]  /*14f70*/  IMAD.IADD R0, R0, 0x1, -R3 ;  /* 0x0000000100007824 */ /* 0x000fe200078e0a03 */
[----:B---3--:R-:W-:-:S04]  /*14f80*/  LEA R7, R5, R2, 0x18 ;  /* 0x0000000205077211 */ /* 0x008fc800078ec0ff */
[----:B------:R-:W-:-:S04]  /*14f90*/  SHF.L.U32 R0, R0, 0x1f, RZ ;  /* 0x0000001f00007819 */ /* 0x000fc800000006ff */
[----:B------:R-:W2:Y:S02]  /*14fa0*/  SYNCS.PHASECHK.TRANS64.TRYWAIT P0, [R7+URZ+0x36820], R0 ;  /* 0x03682000070075a7 */ /* 0x000ea4000800017f */
[----:B--2---:R-:W-:Y:S05]  /*14fb0*/  @!P0 BRA `(.L_x_1952) ;  /* 0x00000008006c8947 */ /* 0x004fea0003800000 */
.L_x_1979:
        /* <DEDUP_REMOVED lines=9> */
[----:B------:R-:W2:Y:S02]  /*15050*/  LDL.LU R2, [R1+0x8] ;  /* 0x0000080001027983 */ /* 0x000ea40000300800 */
[----:B--2---:R-:W-:-:S04]  /*15060*/  LOP3.LUT R0, R2, 0x2, RZ, 0xfc, !PT ;  /* 0x0000000202007812 */ /* 0x004fc800078efcff */
[----:B------:R-:W-:-:S13]  /*15070*/  ISETP.NE.AND P2, PT, R0, 0x3, PT ;  /* 0x000000030000780c */ /* 0x000fda0003f45270 */
[----:B------:R-:W-:Y:S05]  /*15080*/  @!P2 BRA `(.L_x_1955) ;  /* 0x000000000004a947 */ /* 0x000fea0003800000 */
[----:B------:R-:W-:Y:S01]  /*15090*/  BPT.TRAP 0x1 ;  /* 0x000000040000795c */ /* 0x000fe20000300000 */
.L_x_1955:
[----:B------:R-:W-:Y:S02]  /*150a0*/  IADD3 R3, R7, 0x36840, RZ ;  /* 0x0003684007037810 */ /* 0x000fe40007ffe0ff */
[----:B------:R-:W-:Y:S02]  /*150b0*/  SHF.L.U32 R4, R17, 0x1f, RZ ;  /* 0x0000001f11047819 */ /* 0x000fe400000006ff */
[C---:B------:R-:W-:Y:S01]  /*150c0*/  IADD3 R0, R16.reuse, 0x1, RZ ;  /* 0x0000000110007810 */ /* 0x040fe20007ffe0ff */
        /* <DEDUP_REMOVED lines=9> */
.L_x_1980:
[----:B------:R-:W3:Y:S02]  /*15160*/  SYNCS.PHASECHK.TRANS64.TRYWAIT P0, [R3+URZ], R0 ;  /* 0x00000000030075a7 */ /* 0x000ee4000800017f */
[----:B---3--:R-:W-:Y:S05]  /*15170*/  @!P0 BRA `(.L_x_1957) ;  /* 0x0000000800248947 */ /* 0x008fea0003800000 */
.L_x_1981:
[----:B------:R-:W-:Y:S05]  /*15180*/  @!P2 BRA `(.L_x_1958) ;  /* 0x000000000004a947 */ /* 0x000fea0003800000 */
[----:B------:R-:W-:Y:S01]  /*15190*/  BPT.TRAP 0x1 ;  /* 0x000000040000795c */ /* 0x000fe20000300000 */
.L_x_1958:
[----:B---3--:R-:W-:-:S05]  /*151a0*/  IADD3 R3, R7, 0x36860, RZ ;  /* 0x0003686007037810 */ /* 0x008fca0007ffe0ff */
[----:B--2---:R-:W-:-:S04]  /*151b0*/  IMAD R5, R16, 0x8, R3 ;  /* 0x0000000810057824 */ /* 0x004fc800078e0203 */
[----:B------:R-:W2:Y:S02]  /*151c0*/  SYNCS.PHASECHK.TRANS64.TRYWAIT P0, [R5+URZ], R4 ;  /* 0x00000004050075a7 */ /* 0x000ea4000800017f */
[----:B--2---:R-:W-:Y:S05]  /*151d0*/  @!P0 BRA `(.L_x_1959) ;  /* 0x0000000800208947 */ /* 0x004fea0003800000 */
.L_x_1982:
[----:B------:R-:W-:-:S07]  /*151e0*/  LEA R3, R2, R3, 0x3 ;  /* 0x0000000302037211 */ /* 0x000fce00078e18ff */
.L_x_1960:
[----:B---3--:R3:W4:Y:S02]  /*151f0*/  SYNCS.PHASECHK.TRANS64.TRYWAIT P0, [R3+URZ], R0 ;  /* 0x00000000030075a7 */ /* 0x008724000800017f */
[----:B----4-:R-:W-:Y:S05]  /*15200*/  @!P0 NANOSLEEP.SYNCS 0x989680 ;  /* 0x009896800000895d */ /* 0x010fea0003900000 */
[----:B------:R-:W4:Y:S02]  /*15210*/  @!P0 SYNCS.PHASECHK.TRANS64 P0, [R3+URZ], R0 ;  /* 0x00000000030085a7 */ /* 0x000f24000800007f */
[----:B----4-:R-:W-:Y:S05]  /*15220*/  @!P0 BRA `(.L_x_1960) ;  /* 0xfffffffc00f08947 */ /* 0x010fea000383ffff */
.L_x_1954:
[----:B------:R-:W-:Y:S05]  /*15230*/  BSYNC B0 ;  /* 0x0000000000007941 */ /* 0x000fea0003800000 */
.L_x_1953:
[----:B------:R-:W-:Y:S05]  /*15240*/  EXIT ;  /* 0x000000000000794d */ /* 0x000fea0003800000 */
.L_x_1860:
[----:B-1----:R-:W-:-:S04]  /*15250*/  IMAD.U32 R3, RZ, RZ, UR61 ;  /* 0x0000003dff037e24 */ /* 0x002fc8000f8e00ff */
[----:B------:R1:W2:Y:S03]  /*15260*/  SYNCS.PHASECHK.TRANS64.TRYWAIT P1, [R3+URZ+0x36800], R0 ;  /* 0x03680000030075a7 */ /* 0x0002a6000802017f */
[----:B--2---:R-:W-:Y:S05]  /*15270*/  @!P1 NANOSLEEP.SYNCS 0x989680 ;  /* 0x009896800000995d */ /* 0x004fea0003900000 */
[----:B------:R-:W2:Y:S02]  /*15280*/  @!P1 SYNCS.PHASECHK.TRANS64 P1, [R3+URZ+0x36800], R0 ;  /* 0x03680000030095a7 */ /* 0x000ea4000802007f */
[----:B--2---:R-:W-:Y:S05]  /*15290*/  @!P1 BRA `(.L_x_1860) ;  /* 0xfffffffc00ec9947 */ /* 0x004fea000383ffff */
[----:B------:R-:W-:Y:S05]  /*152a0*/  BRA `(.L_x_1961) ;  /* 0xfffffec4002c7947 */ /* 0x000fea000383ffff */
.L_x_1864:
[----:B--2---:R2:W3:Y:S02]  /*152b0*/  SYNCS.PHASECHK.TRANS64.TRYWAIT P2, [R0+URZ+0x36830], R3 ;  /* 0x03683003000075a7 */ /* 0x0044e4000804017f */
[----:B---3--:R-:W-:Y:S05]  /*152c0*/  @!P2 NANOSLEEP.SYNCS 0x989680 ;  /* 0x009896800000a95d */ /* 0x008fea0003900000 */
[----:B------:R-:W3:Y:S02]  /*152d0*/  @!P2 SYNCS.PHASECHK.TRANS64 P2, [R0+URZ+0x36830], R3 ;  /* 0x036830030000a5a7 */ /* 0x000ee4000804007f */
[----:B---3--:R-:W-:Y:S05]  /*152e0*/  @!P2 BRA `(.L_x_1864) ;  /* 0xfffffffc00f0a947 */ /* 0x008fea000383ffff */
[----:B------:R-:W-:Y:S05]  /*152f0*/  BRA `(.L_x_1863) ;  /* 0xfffffec400587947 */ /* 0x000fea000383ffff */
.L_x_1869:
[----:B--2---:R-:W-:-:S04]  /*15300*/  MOV R9, UR60 ;  /* 0x0000003c00097c02 */ /* 0x004fc80008000f00 */
[----:B------:R2:W3:Y:S03]  /*15310*/  SYNCS.PHASECHK.TRANS64.TRYWAIT P2, [R9+URZ+0x36830], R6 ;  /* 0x03683006090075a7 */ /* 0x0004e6000804017f */
[----:B---3--:R-:W-:Y:S05]  /*15320*/  @!P2 NANOSLEEP.SYNCS 0x989680 ;  /* 0x009896800000a95d */ /* 0x008fea0003900000 */
[----:B------:R-:W3:Y:S02]  /*15330*/  @!P2 SYNCS.PHASECHK.TRANS64 P2, [R9+URZ+0x36830], R6 ;  /* 0x036830060900a5a7 */ /* 0x000ee4000804007f */
[----:B---3--:R-:W-:Y:S05]  /*15340*/  @!P2 BRA `(.L_x_1869) ;  /* 0xfffffffc00eca947 */ /* 0x008fea000383ffff */
[----:B------:R-:W-:Y:S05]  /*15350*/  BRA `(.L_x_1868) ;  /* 0xffffff1400447947 */ /* 0x000fea000383ffff */
.L_x_1873:
[----:B--2---:R-:W-:-:S04]  /*15360*/  IMAD.U32 R9, RZ, RZ, UR10 ;  /* 0x0000000aff097e24 */ /* 0x004fc8000f8e00ff */
[----:B------:R2:W4:Y:S03]  /*15370*/  SYNCS.PHASECHK.TRANS64.TRYWAIT P2, [R9+URZ+0x36850], R0 ;  /* 0x03685000090075a7 */ /* 0x000526000804017f */
[----:B----4-:R-:W-:Y:S05]  /*15380*/  @!P2 NANOSLEEP.SYNCS 0x989680 ;  /* 0x009896800000a95d */ /* 0x010fea0003900000 */
[----:B------:R-:W4:Y:S02]  /*15390*/  @!P2 SYNCS.PHASECHK.TRANS64 P2, [R9+URZ+0x36850], R0 ;  /* 0x036850000900a5a7 */ /* 0x000f24000804007f */
[----:B----4-:R-:W-:Y:S05]  /*153a0*/  @!P2 BRA `(.L_x_1873) ;  /* 0xfffffffc00eca947 */ /* 0x010fea000383ffff */
[----:B------:R-:W-:Y:S05]  /*153b0*/  BRA `(.L_x_1872) ;  /* 0xffffff3800f87947 */ /* 0x000fea000383ffff */
.L_x_1879:
[----:B--2---:R-:W-:-:S04]  /*153c0*/  MOV R9, UR6 ;  /* 0x0000000600097c02 */ /* 0x004fc80008000f00 */
[----:B------:R2:W3:Y:S03]  /*153d0*/  SYNCS.PHASECHK.TRANS64.TRYWAIT P2, [R9+URZ+0x36830], R6 ;  /* 0x03683006090075a7 */ /* 0x0004e6000804017f */
[----:B---3--:R-:W-:Y:S05]  /*153e0*/  @!P2 NANOSLEEP.SYNCS 0x989680 ;  /* 0x009896800000a95d */ /* 0x008fea0003900000 */
[----:B------:R-:W3:Y:S02]  /*153f0*/  @!P2 SYNCS.PHASECHK.TRANS64 P2, [R9+URZ+0x36830], R6 ;  /* 0x036830060900a5a7 */ /* 0x000ee4000804007f */
[----:B---3--:R-:W-:Y:S05]  /*15400*/  @!P2 BRA `(.L_x_1879) ;  /* 0xfffffffc00eca947 */ /* 0x008fea000383ffff */
[----:B------:R-:W-:Y:S05]  /*15410*/  BRA `(.L_x_1878) ;  /* 0xffffff6000347947 */ /* 0x000fea000383ffff */
.L_x_1883:
[----:B--2---:R-:W-:-:S04]  /*15420*/  IMAD.U32 R9, RZ, RZ, UR7 ;  /* 0x00000007ff097e24 */ /* 0x004fc8000f8e00ff */
[----:B------:R2:W4:Y:S03]  /*15430*/  SYNCS.PHASECHK.TRANS64.TRYWAIT P2, [R9+URZ+0x36850], R0 ;  /* 0x03685000090075a7 */ /* 0x000526000804017f */
[----:B----4-:R-:W-:Y:S05]  /*15440*/  @!P2 NANOSLEEP.SYNCS 0x989680 ;  /* 0x009896800000a95d */ /* 0x010fea0003900000 */
[----:B------:R-:W4:Y:S02]  /*15450*/  @!P2 SYNCS.PHASECHK.TRANS64 P2, [R9+URZ+0x36850], R0 ;  /* 0x036850000900a5a7 */ /* 0x000f24000804007f */
[----:B----4-:R-:W-:Y:S05]  /*15460*/  @!P2 BRA `(.L_x_1883) ;  /* 0xfffffffc00eca947 */ /* 0x010fea000383ffff */
[----:B------:R-:W-:Y:S05]  /*15470*/  BRA `(.L_x_1882) ;  /* 0xffffff8400e47947 */ /* 0x000fea000383ffff */
.L_x_1888:
[----:B--2---:R-:W-:-:S04]  /*15480*/  MOV R5, UR5 ;  /* 0x0000000500057c02 */ /* 0x004fc80008000f00 */
[----:B------:R2:W3:Y:S03]  /*15490*/  SYNCS.PHASECHK.TRANS64.TRYWAIT P0, [R5+URZ+0x36850], R0 ;  /* 0x03685000050075a7 */ /* 0x0004e6000800017f */
[----:B---3--:R-:W-:Y:S05]  /*154a0*/  @!P0 NANOSLEEP.SYNCS 0x989680 ;  /* 0x009896800000895d */ /* 0x008fea0003900000 */
[----:B------:R-:W3:Y:S02]  /*154b0*/  @!P0 SYNCS.PHASECHK.TRANS64 P0, [R5+URZ+0x36850], R0 ;  /* 0x03685000050085a7 */ /* 0x000ee4000800007f */
[----:B---3--:R-:W-:Y:S05]  /*154c0*/  @!P0 BRA `(.L_x_1888) ;  /* 0xfffffffc00ec8947 */ /* 0x008fea000383ffff */
[----:B------:R-:W-:Y:S05]  /*154d0*/  BRA `(.L_x_1887) ;  /* 0xffffffa8005c7947 */ /* 0x000fea000383ffff */
.L_x_1912:
[----:B------:R-:W1:Y:S01]  /*154e0*/  S2R R7, SR_TID.X ;  /* 0x0000000000077919 */ /* 0x000e620000002100 */
        /* <DEDUP_REMOVED lines=9> */
.L_x_1962:
[----:B------:R-:W-:Y:S05]  /*15580*/  BRA `(.L_x_1963) ;  /* 0xffffffd400c87947 */ /* 0x000fea000383ffff */
.L_x_1913:
[----:B------:R-:W-:Y:S01]  /*15590*/  BSSY B0, `(.L_x_1964) ;  /* 0x0000006000007945 */ /* 0x000fe20003800000 */
[----:B------:R-:W-:-:S07]  /*155a0*/  IMAD.MOV.U32 R15, RZ, RZ, -0x1 ;  /* 0xffffffffff0f7424 */ /* 0x000fce00078e00ff */
[----:B------:R-:W-:Y:S05]  /*155b0*/  WARPSYNC.COLLECTIVE R15, `(.L_x_1965) ;  /* 0x000000000f0c7348 */ /* 0x000fea0003c00000 */
[----:B------:R-:W-:Y:S02]  /*155c0*/  ELECT P6, UR62, PT ;  /* 0x00000000003e782f */ /* 0x000fe400038c0000 */
[----:B------:R-:W-:Y:S01]  /*155d0*/  MOV R14, UR62 ;  /* 0x0000003e000e7c02 */ /* 0x000fe20008000f00 */
[----:B------:R-:W-:Y:S10]  /*155e0*/  ENDCOLLECTIVE ;  /* 0x000000000000791b */ /* 0x000ff40003800000 */
.L_x_1965:
[----:B------:R-:W-:Y:S05]  /*155f0*/  BSYNC B0 ;  /* 0x0000000000007941 */ /* 0x000fea0003800000 */
.L_x_1964:
[----:B------:R-:W-:Y:S05]  /*15600*/  BRA `(.L_x_1966) ;  /* 0xffffffd400b87947 */ /* 0x000fea000383ffff */
.L_x_1916:
[----:B-1----:R1:W2:Y:S02]  /*15610*/  SYNCS.PHASECHK.TRANS64.TRYWAIT P2, [R8+URZ+0x36840], R7 ;  /* 0x03684007080075a7 */ /* 0x0022a4000804017f */
[----:B--2---:R-:W-:Y:S05]  /*15620*/  @!P2 NANOSLEEP.SYNCS 0x989680 ;  /* 0x009896800000a95d */ /* 0x004fea0003900000 */
[----:B------:R-:W2:Y:S02]  /*15630*/  @!P2 SYNCS.PHASECHK.TRANS64 P2, [R8+URZ+0x36840], R7 ;  /* 0x036840070800a5a7 */ /* 0x000ea4000804007f */
[----:B--2---:R-:W-:Y:S05]  /*15640*/  @!P2 BRA `(.L_x_1916) ;  /* 0xfffffffc00f0a947 */ /* 0x004fea000383ffff */
[----:B------:R-:W-:Y:S05]  /*15650*/  BRA `(.L_x_1967) ;  /* 0xffffffd800087947 */ /* 0x000fea000383ffff */
.L_x_1918:
[----:B-1----:R1:W2:Y:S02]  /*15660*/  SYNCS.PHASECHK.TRANS64.TRYWAIT P2, [R18+URZ+0x36820], R7 ;  /* 0x03682007120075a7 */ /* 0x0022a4000804017f */
[----:B--2---:R-:W-:Y:S05]  /*15670*/  @!P2 NANOSLEEP.SYNCS 0x989680 ;  /* 0x009896800000a95d */ /* 0x004fea0003900000 */
[----:B------:R-:W2:Y:S02]  /*15680*/  @!P2 SYNCS.PHASECHK.TRANS64 P2, [R18+URZ+0x36820], R7 ;  /* 0x036820071200a5a7 */ /* 0x000ea4000804007f */
[----:B--2---:R-:W-:Y:S05]  /*15690*/  @!P2 BRA `(.L_x_1918) ;  /* 0xfffffffc00f0a947 */ /* 0x004fea000383ffff */
[----:B------:R-:W-:Y:S05]  /*156a0*/  BRA `(.L_x_1968) ;  /* 0xffffffdc003c7947 */ /* 0x000fea000383ffff */
.L_x_1924:
[----:B-1----:R1:W2:Y:S02]  /*156b0*/  SYNCS.PHASECHK.TRANS64.TRYWAIT P2, [R3+URZ+0x36840], R2 ;  /* 0x03684002030075a7 */ /* 0x0022a4000804017f */
[----:B--2---:R-:W-:Y:S05]  /*156c0*/  @!P2 NANOSLEEP.SYNCS 0x989680 ;  /* 0x009896800000a95d */ /* 0x004fea0003900000 */
[----:B------:R-:W2:Y:S02]  /*156d0*/  @!P2 SYNCS.PHASECHK.TRANS64 P2, [R3+URZ+0x36840], R2 ;  /* 0x036840020300a5a7 */ /* 0x000ea4000804007f */
[----:B--2---:R-:W-:Y:S05]  /*156e0*/  @!P2 BRA `(.L_x_1924) ;  /* 0xfffffffc00f0a947 */ /* 0x004fea000383ffff */
[----:B------:R-:W-:Y:S05]  /*156f0*/  BRA `(.L_x_1969) ;  /* 0xffffffdc00c47947 */ /* 0x000fea000383ffff */
.L_x_1926:
[----:B-1----:R1:W2:Y:S02]  /*15700*/  SYNCS.PHASECHK.TRANS64.TRYWAIT P2, [R3+URZ+0x60], R2 ;  /* 0x00006002030075a7 */ /* 0x0022a4000804017f */
[----:B--2---:R-:W-:Y:S05]  /*15710*/  @!P2 NANOSLEEP.SYNCS 0x989680 ;  /* 0x009896800000a95d */ /* 0x004fea0003900000 */
[----:B------:R-:W2:Y:S02]  /*15720*/  @!P2 SYNCS.PHASECHK.TRANS64 P2, [R3+URZ+0x60], R2 ;  /* 0x000060020300a5a7 */ /* 0x000ea4000804007f */
[----:B--2---:R-:W-:Y:S05]  /*15730*/  @!P2 BRA `(.L_x_1926) ;  /* 0xfffffffc00f0a947 */ /* 0x004fea000383ffff */
[----:B------:R-:W-:Y:S05]  /*15740*/  BRA `(.L_x_1970) ;  /* 0xffffffe000547947 */ /* 0x000fea000383ffff */
.L_x_1932:
[----:B--2---:R2:W3:Y:S02]  /*15750*/  SYNCS.PHASECHK.TRANS64.TRYWAIT P2, [R2+URZ+0x36840], R3 ;  /* 0x03684003020075a7 */ /* 0x0044e4000804017f */
[----:B---3--:R-:W-:Y:S05]  /*15760*/  @!P2 NANOSLEEP.SYNCS 0x989680 ;  /* 0x009896800000a95d */ /* 0x008fea0003900000 */
[----:B------:R-:W3:Y:S02]  /*15770*/  @!P2 SYNCS.PHASECHK.TRANS64 P2, [R2+URZ+0x36840], R3 ;  /* 0x036840030200a5a7 */ /* 0x000ee4000804007f */
[----:B---3--:R-:W-:Y:S05]  /*15780*/  @!P2 BRA `(.L_x_1932) ;  /* 0xfffffffc00f0a947 */ /* 0x008fea000383ffff */
[----:B------:R-:W-:Y:S05]  /*15790*/  BRA `(.L_x_1971) ;  /* 0xffffffe400787947 */ /* 0x000fea000383ffff */
.L_x_1934:
[----:B-1----:R1:W2:Y:S02]  /*157a0*/  SYNCS.PHASECHK.TRANS64.TRYWAIT P2, [R2+URZ+0x60], R17 ;  /* 0x00006011020075a7 */ /* 0x0022a4000804017f */
[----:B--2---:R-:W-:Y:S05]  /*157b0*/  @!P2 NANOSLEEP.SYNCS 0x989680 ;  /* 0x009896800000a95d */ /* 0x004fea0003900000 */
[----:B------:R-:W2:Y:S02]  /*157c0*/  @!P2 SYNCS.PHASECHK.TRANS64 P2, [R2+URZ+0x60], R17 ;  /* 0x000060110200a5a7 */ /* 0x000ea4000804007f */
[----:B--2---:R-:W-:Y:S05]  /*157d0*/  @!P2 BRA `(.L_x_1934) ;  /* 0xfffffffc00f0a947 */ /* 0x004fea000383ffff */
[----:B------:R-:W-:Y:S05]  /*157e0*/  BRA `(.L_x_1972) ;  /* 0xffffffe800087947 */ /* 0x000fea000383ffff */
.L_x_1939:
[----:B--2---:R2:W3:Y:S02]  /*157f0*/  SYNCS.PHASECHK.TRANS64.TRYWAIT P2, [R2+URZ+0x36840], R3 ;  /* 0x03684003020075a7 */ /* 0x0044e4000804017f */
[----:B---3--:R-:W-:Y:S05]  /*15800*/  @!P2 NANOSLEEP.SYNCS 0x989680 ;  /* 0x009896800000a95d */ /* 0x008fea0003900000 */
[----:B------:R-:W3:Y:S02]  /*15810*/  @!P2 SYNCS.PHASECHK.TRANS64 P2, [R2+URZ+0x36840], R3 ;  /* 0x036840030200a5a7 */ /* 0x000ee4000804007f */
[----:B---3--:R-:W-:Y:S05]  /*15820*/  @!P2 BRA `(.L_x_1939) ;  /* 0xfffffffc00f0a947 */ /* 0x008fea000383ffff */
[----:B------:R-:W-:Y:S05]  /*15830*/  BRA `(.L_x_1973) ;  /* 0xffffffec00087947 */ /* 0x000fea000383ffff */
.L_x_1941:
[----:B-1----:R1:W2:Y:S02]  /*15840*/  SYNCS.PHASECHK.TRANS64.TRYWAIT P2, [R2+URZ+0x60], R11 ;  /* 0x0000600b020075a7 */ /* 0x0022a4000804017f */
[----:B--2---:R-:W-:Y:S05]  /*15850*/  @!P2 NANOSLEEP.SYNCS 0x989680 ;  /* 0x009896800000a95d */ /* 0x004fea0003900000 */
[----:B------:R-:W2:Y:S02]  /*15860*/  @!P2 SYNCS.PHASECHK.TRANS64 P2, [R2+URZ+0x60], R11 ;  /* 0x0000600b0200a5a7 */ /* 0x000ea4000804007f */
[----:B--2---:R-:W-:Y:S05]  /*15870*/  @!P2 BRA `(.L_x_1941) ;  /* 0xfffffffc00f0a947 */ /* 0x004fea000383ffff */
[----:B------:R-:W-:Y:S05]  /*15880*/  BRA `(.L_x_1974) ;  /* 0xffffffec00a07947 */ /* 0x000fea000383ffff */
.L_x_1948:
[----:B-1----:R1:W2:Y:S02]  /*15890*/  SYNCS.PHASECHK.TRANS64.TRYWAIT P0, [R3+URZ+0x36860], R0 ;  /* 0x03686000030075a7 */ /* 0x0022a4000800017f */
[----:B--2---:R-:W-:Y:S05]  /*158a0*/  @!P0 NANOSLEEP.SYNCS 0x989680 ;  /* 0x009896800000895d */ /* 0x004fea0003900000 */
[----:B------:R-:W2:Y:S02]  /*158b0*/  @!P0 SYNCS.PHASECHK.TRANS64 P0, [R3+URZ+0x36860], R0 ;  /* 0x03686000030085a7 */ /* 0x000ea4000800007f */
[----:B--2---:R-:W-:Y:S05]  /*158c0*/  @!P0 BRA `(.L_x_1948) ;  /* 0xfffffffc00f08947 */ /* 0x004fea000383ffff */
[----:B------:R-:W-:Y:S05]  /*158d0*/  BRA `(.L_x_1975) ;  /* 0xfffffff000987947 */ /* 0x000fea000383ffff */
.L_x_1950:
[----:B------:R-:W-:Y:S01]  /*158e0*/  BSSY B0, `(.L_x_1976) ;  /* 0x0000007000007945 */ /* 0x000fe20003800000 */
[----:B------:R-:W-:Y:S01]  /*158f0*/  MOV R12, RZ ;  /* 0x000000ff000c7202 */ /* 0x000fe20000000f00 */
[----:B------:R-:W-:Y:S01]  /*15900*/  IMAD.MOV.U32 R11, RZ, RZ, 0x1f ;  /* 0x0000001fff0b7424 */ /* 0x000fe200078e00ff */
[----:B------:R-:W-:-:S07]  /*15910*/  MOV R15, 0xffffffff ;  /* 0xffffffff000f7802 */ /* 0x000fce0000000f00 */
[----:B-----5:R-:W-:Y:S05]  /*15920*/  WARPSYNC.COLLECTIVE R15, `(.L_x_1977) ;  /* 0x000000000f087348 */ /* 0x020fea0003c00000 */
[----:B-----5:R1:W2:Y:S02]  /*15930*/  SHFL.IDX P6, R14, R13, R12, R11 ;  /* 0x0000000c0d0e7389 */ /* 0x0202a400000c000b */
[----:B-12---:R-:W-:Y:S01]  /*15940*/  ENDCOLLECTIVE ;  /* 0x000000000000791b */ /* 0x006fe20003800000 */
.L_x_1977:
[----:B------:R-:W-:Y:S05]  /*15950*/  BSYNC B0 ;  /* 0x0000000000007941 */ /* 0x000fea0003800000 */
.L_x_1976:
[----:B------:R-:W-:Y:S05]  /*15960*/  BRA `(.L_x_1978) ;  /* 0xfffffff4002c7947 */ /* 0x000fea000383ffff */
.L_x_1952:
[----:B--2---:R2:W3:Y:S02]  /*15970*/  SYNCS.PHASECHK.TRANS64.TRYWAIT P0, [R7+URZ+0x36820], R0 ;  /* 0x03682000070075a7 */ /* 0x0044e4000800017f */
[----:B---3--:R-:W-:Y:S05]  /*15980*/  @!P0 NANOSLEEP.SYNCS 0x989680 ;  /* 0x009896800000895d */ /* 0x008fea0003900000 */
[----:B------:R-:W3:Y:S02]  /*15990*/  @!P0 SYNCS.PHASECHK.TRANS64 P0, [R7+URZ+0x36820], R0 ;  /* 0x03682000070085a7 */ /* 0x000ee4000800007f */
[----:B---3--:R-:W-:Y:S05]  /*159a0*/  @!P0 BRA `(.L_x_1952) ;  /* 0xfffffffc00f08947 */ /* 0x008fea000383ffff */
[----:B------:R-:W-:Y:S05]  /*159b0*/  BRA `(.L_x_1979) ;  /* 0xfffffff400807947 */ /* 0x000fea000383ffff */
.L_x_1956:
[----:B--2---:R2:W3:Y:S02]  /*159c0*/  SYNCS.PHASECHK.TRANS64.TRYWAIT P0, [R5+URZ], R4 ;  /* 0x00000004050075a7 */ /* 0x0044e4000800017f */
[----:B---3--:R-:W-:Y:S05]  /*159d0*/  @!P0 NANOSLEEP.SYNCS 0x989680 ;  /* 0x009896800000895d */ /* 0x008fea0003900000 */
[----:B------:R-:W3:Y:S02]  /*159e0*/  @!P0 SYNCS.PHASECHK.TRANS64 P0, [R5+URZ], R4 ;  /* 0x00000004050085a7 */ /* 0x000ee4000800007f */
[----:B---3--:R-:W-:Y:S05]  /*159f0*/  @!P0 BRA `(.L_x_1956) ;  /* 0xfffffffc00f08947 */ /* 0x008fea000383ffff */
[----:B------:R-:W-:Y:S05]  /*15a00*/  BRA `(.L_x_1980) ;  /* 0xfffffff400d47947 */ /* 0x000fea000383ffff */
.L_x_1957:
[----:B---3--:R3:W4:Y:S02]  /*15a10*/  SYNCS.PHASECHK.TRANS64.TRYWAIT P0, [R3+URZ], R0 ;  /* 0x00000000030075a7 */ /* 0x008724000800017f */
[----:B----4-:R-:W-:Y:S05]  /*15a20*/  @!P0 NANOSLEEP.SYNCS 0x989680 ;  /* 0x009896800000895d */ /* 0x010fea0003900000 */
[----:B------:R-:W4:Y:S02]  /*15a30*/  @!P0 SYNCS.PHASECHK.TRANS64 P0, [R3+URZ], R0 ;  /* 0x00000000030085a7 */ /* 0x000f24000800007f */
[----:B----4-:R-:W-:Y:S05]  /*15a40*/  @!P0 BRA `(.L_x_1957) ;  /* 0xfffffffc00f08947 */ /* 0x010fea000383ffff */
[----:B------:R-:W-:Y:S05]  /*15a50*/  BRA `(.L_x_1981) ;  /* 0xfffffff400c87947 */ /* 0x000fea000383ffff */
.L_x_1959:
[----:B--2---:R2:W3:Y:S02]  /*15a60*/  SYNCS.PHASECHK.TRANS64.TRYWAIT P0, [R5+URZ], R4 ;  /* 0x00000004050075a7 */ /* 0x0044e4000800017f */
[----:B---3--:R-:W-:Y:S05]  /*15a70*/  @!P0 NANOSLEEP.SYNCS 0x989680 ;  /* 0x009896800000895d */ /* 0x008fea0003900000 */
[----:B------:R-:W3:Y:S02]  /*15a80*/  @!P0 SYNCS.PHASECHK.TRANS64 P0, [R5+URZ], R4 ;  /* 0x00000004050085a7 */ /* 0x000ee4000800007f */
[----:B---3--:R-:W-:Y:S05]  /*15a90*/  @!P0 BRA `(.L_x_1959) ;  /* 0xfffffffc00f08947 */ /* 0x008fea000383ffff */
[----:B------:R-:W-:Y:S05]  /*15aa0*/  BRA `(.L_x_1982) ;  /* 0xfffffff400cc7947 */ /* 0x000fea000383ffff */
.L_x_1983:
        /* <DEDUP_REMOVED lines=13> */
.L_x_2662:


//--------------------- .text._ZN7cutlass13device_kernelIN5flash11enable_sm90INS1_16FlashAttnFwdSm90INS1_25CollectiveMainloopFwdSm90ILi2EN4cute5tupleIJNS5_1CILi1EEES8_S8_EEENS6_IJNS7_ILi128EEENS7_ILi112EEENS7_ILi192EEEEEELi192ENS_10bfloat16_tEfNS_4arch4Sm90ELb1ELb0ELb1ELb1ELb0ELb0ELb0ELb1ELb1ELb0ELb0ELb0EEENS1_21CollectiveEpilogueFwdINS6_IJSA_SC_SB_EEES9_SE_SG_Li256ELb1ELb0ELb0ELb0EEENS1_36VarlenDynamicPersistentTileSchedulerILi128ELi112ELi256ELi32ELb0ELb0ELb1ELb1ELb1ELb1EEEEEEEEEvNT_6ParamsE --------------------------
	.section	.text._ZN7cutlass13device_kernelIN5flash11enable_sm90INS1_16FlashAttnFwdSm90INS1_25CollectiveMainloopFwdSm90ILi2EN4cute5tupleIJNS5_1CILi1EEES8_S8_EEENS6_IJNS7_ILi128EEENS7_ILi112EEENS7_ILi192EEEEEELi192ENS_10bfloat16_tEfNS_4arch4Sm90ELb1ELb0ELb1ELb1ELb0ELb0ELb0ELb1ELb1ELb0ELb0ELb0EEENS1_21CollectiveEpilogueFwdINS6_IJSA_SC_SB_EEES9_SE_SG_Li256ELb1ELb0ELb0ELb0EEENS1_36VarlenDynamicPersistentTileSchedulerILi128ELi112ELi256ELi32ELb0ELb0ELb1ELb1ELb1ELb1EEEEEEEEEvNT_6ParamsE,"ax",@progbits
	.align	128
.text._ZN7cutlass13device_kernelIN5flash11enable_sm90INS1_16FlashAttnFwdSm90INS1_25CollectiveMainloopFwdSm90ILi2EN4cute5tupleIJNS5_1CILi1EEES8_S8_EEENS6_IJNS7_ILi128EEENS7_ILi112EEENS7_ILi192EEEEEELi192ENS_10bfloat16_tEfNS_4arch4Sm90ELb1ELb0ELb1ELb1ELb0ELb0ELb0ELb1ELb1ELb0ELb0ELb0EEENS1_21CollectiveEpilogueFwdINS6_IJSA_SC_SB_EEES9_SE_SG_Li256ELb1ELb0ELb0ELb0EEENS1_36VarlenDynamicPersistentTileSchedulerILi128ELi112ELi256ELi32ELb0ELb0ELb1ELb1ELb1ELb1EEEEEEEEEvNT_6ParamsE:
        .type           _ZN7cutlass13device_kernelIN5flash11enable_sm90INS1_16FlashAttnFwdSm90INS1_25CollectiveMainloopFwdSm90ILi2EN4cute5tupleIJNS5_1CILi1EEES8_S8_EEENS6_IJNS7_ILi128EEENS7_ILi112EEENS7_ILi192EEEEEELi192ENS_10bfloat16_tEfNS_4arch4Sm90ELb1ELb0ELb1ELb1ELb0ELb0ELb0ELb1ELb1ELb0ELb0ELb0EEENS1_21CollectiveEpilogueFwdINS6_IJSA_SC_SB_EEES9_SE_SG_Li256ELb1ELb0ELb0ELb0EEENS1_36VarlenDynamicPersistentTileSchedulerILi128ELi112ELi256ELi32ELb0ELb0ELb1ELb1ELb1ELb1EEEEEEEEEvNT_6ParamsE,@function
        .size           _ZN7cutlass13device_kernelIN5flash11enable_sm90INS1_16FlashAttnFwdSm90INS1_25CollectiveMainloopFwdSm90ILi2EN4cute5tupleIJNS5_1CILi1EEES8_S8_EEENS6_IJNS7_ILi128EEENS7_ILi112EEENS7_ILi192EEEEEELi192ENS_10bfloat16_tEfNS_4arch4Sm90ELb1ELb0ELb1ELb1ELb0ELb0ELb0ELb1ELb1ELb0ELb0ELb0EEENS1_21CollectiveEpilogueFwdINS6_IJSA_SC_SB_EEES9_SE_SG_Li256ELb1ELb0ELb0ELb0EEENS1_36VarlenDynamicPersistentTileSchedulerILi128ELi112ELi256ELi32ELb0ELb0ELb1ELb1ELb1ELb1EEEEEEEEEvNT_6ParamsE,(.L_x_2663 - _ZN7cutlass13device_kernelIN5flash11enable_sm90INS1_16FlashAttnFwdSm90INS1_25CollectiveMainloopFwdSm90ILi2EN4cute5tupleIJNS5_1CILi1EEES8_S8_EEENS6_IJNS7_ILi128EEENS7_ILi112EEENS7_ILi192EEEEEELi192ENS_10bfloat16_tEfNS_4arch4Sm90ELb1ELb0ELb1ELb1ELb0ELb0ELb0ELb1ELb1ELb0ELb0ELb0EEENS1_21CollectiveEpilogueFwdINS6_IJSA_SC_SB_EEES9_SE_SG_Li256ELb1ELb0ELb0ELb0EEENS1_36VarlenDynamicPersistentTileSchedulerILi128ELi112ELi256ELi32ELb0ELb0ELb1ELb1ELb1ELb1EEEEEEEEEvNT_6ParamsE)
        .other          _ZN7cutlass13device_kernelIN5flash11enable_sm90INS1_16FlashAttnFwdSm90INS1_25CollectiveMainloopFwdSm90ILi2EN4cute5tupleIJNS5_1CILi1EEES8_S8_EEENS6_IJNS7_ILi128EEENS7_ILi112EEENS7_ILi192EEEEEELi192ENS_10bfloat16_tEfNS_4arch4Sm90ELb1ELb0ELb1ELb1ELb0ELb0ELb0ELb1ELb1ELb0ELb0ELb0EEENS1_21CollectiveEpilogueFwdINS6_IJSA_SC_SB_EEES9_SE_SG_Li256ELb1ELb0ELb0ELb0EEENS1_36VarlenDynamicPersistentTileSchedulerILi128ELi112ELi256ELi32ELb0ELb0ELb1ELb1ELb1ELb1EEEEEEEEEvNT_6ParamsE,@"STO_CUDA_ENTRY STV_DEFAULT"
_ZN7cutlass13device_kernelIN5flash11enable_sm90INS1_16FlashAttnFwdSm90INS1_25CollectiveMainloopFwdSm90ILi2EN4cute5tupleIJNS5_1CILi1EEES8_S8_EEENS6_IJNS7_ILi128EEENS7_ILi112EEENS7_ILi192EEEEEELi192ENS_10bfloat16_tEfNS_4arch4Sm90ELb1ELb0ELb1ELb1ELb0ELb0ELb0ELb1ELb1ELb0ELb0ELb0EEENS1_21CollectiveEpilogueFwdINS6_IJSA_SC_SB_EEES9_SE_SG_Li256ELb1ELb0ELb0ELb0EEENS1_36VarlenDynamicPersistentTileSchedulerILi128ELi112ELi256ELi32ELb0ELb0ELb1ELb1ELb1ELb1EEEEEEEEEvNT_6ParamsE:
        /* <DEDUP_REMOVED lines=21> */
.L_x_1985:
[----:B------:R-:W-:Y:S05]  /*0150*/  BSYNC B0 ;  /* 0x0000000000007941 */ /* 0x000fea0003800000 */
.L_x_1984:
        /* <DEDUP_REMOVED lines=41> */
.L_x_1986:
        /* <DEDUP_REMOVED lines=22> */
.L_x_1987:
        /* <DEDUP_REMOVED lines=18> */
.L_x_1988:
        /* <DEDUP_REMOVED lines=22> */
.L_x_1989:
        /* <DEDUP_REMOVED lines=22> */
.L_x_1990:
        /* <DEDUP_REMOVED lines=8> */
.L_x_1992:
        /* <DEDUP_REMOVED lines=17> */
[----:B------:R-:W-:Y:S01]  /*0ac0*/  UMOV UR36, URZ ;  /* 0x0000003f00247c82 */ /* 0x000fe20008000000 */
[----:B------:R-:W0:Y:S10]  /*0ad0*/  S2R R0, SR_TID.X ;  /* 0x0000000000007919 */ /* 0x000e340000002100 */
[----:B------:R-:W-:Y:S01]  /*0ae0*/  IMAD.U32 R17, RZ, RZ, UR5 ;  /* 0x00000005ff117e24 */ /* 0x000fe2000f8e00ff */
[----:B------:R-:W-:Y:S01]  /*0af0*/  R2UR UR5, R82 ;  /* 0x00000000520572ca */ /* 0x000fe200000e0000 */
[----:B0-----:R-:W-:-:S05]  /*0b00*/  VIADD R215, R0, 0xffffff80 ;  /* 0xffffff8000d77836 */ /* 0x001fca0000000000 */
[----:B------:R-:W-:-:S04]  /*0b10*/  SHF.R.S32.HI R0, RZ, 0x1f, R215 ;  /* 0x0000001fff007819 */ /* 0x000fc800000114d7 */
[CC--:B------:R-:W-:Y:S02]  /*0b20*/  LEA.HI R3, R0.reuse, R215.reuse, RZ, 0x7 ;  /* 0x000000d700037211 */ /* 0x0c0fe400078f38ff */
[----:B------:R-:W-:Y:S02]  /*0b30*/  LEA.HI R4, R0, R215, RZ, 0x5 ;  /* 0x000000d700047211 */ /* 0x000fe400078f28ff */
[----:B------:R-:W-:Y:S02]  /*0b40*/  SHF.R.S32.HI R212, RZ, 0x7, R3 ;  /* 0x00000007ffd47819 */ /* 0x000fe40000011403 */
[----:B--2---:R-:W-:Y:S02]  /*0b50*/  R2UR UR4, R2 ;  /* 0x00000000020472ca */ /* 0x004fe400000e0000 */
[C---:B------:R-:W-:Y:S02]  /*0b60*/  LOP3.LUT R2, R3.reuse, 0xffffff80, RZ, 0xc0, !PT ;  /* 0xffffff8003027812 */ /* 0x040fe400078ec0ff */
[----:B------:R-:W-:-:S03]  /*0b70*/  LEA.HI R3, R3, R212, RZ, 0x1 ;  /* 0x000000d403037211 */ /* 0x000fc600078f08ff */
[----:B------:R-:W-:Y:S01]  /*0b80*/  IMAD.IADD R211, R215, 0x1, -R2 ;  /* 0x00000001d7d37824 */ /* 0x000fe200078e0a02 */
[----:B------:R-:W-:-:S04]  /*0b90*/  LOP3.LUT R3, R3, 0x3fffffe, RZ, 0xc0, !PT ;  /* 0x03fffffe03037812 */ /* 0x000fc800078ec0ff */
[----:B------:R-:W-:Y:S01]  /*0ba0*/  SHF.R.S32.HI R8, RZ, 0x1f, R211 ;  /* 0x0000001fff087819 */ /* 0x000fe200000114d3 */
[----:B------:R-:W-:Y:S01]  /*0bb0*/  ULOP3.LUT UR4, UR4, 0x1, URZ, 0xfc, !UPT ;  /* 0x0000000104047892 */ /* 0x000fe2000f8efc3f */
[----:B------:R-:W-:Y:S02]  /*0bc0*/  IADD3 R3, R212, -R3, RZ ;  /* 0x80000003d4037210 */ /* 0x000fe40007ffe0ff */
[CC--:B------:R-:W-:Y:S02]  /*0bd0*/  LEA.HI R9, R8.reuse, R211.reuse, RZ, 0x2 ;  /* 0x000000d308097211 */ /* 0x0c0fe400078f10ff */
[----:B------:R-:W-:Y:S01]  /*0be0*/  LEA.HI R8, R8, R211, RZ, 0x5 ;  /* 0x000000d308087211 */ /* 0x000fe200078f28ff */
[----:B------:R-:W-:Y:S01]  /*0bf0*/  IMAD.U32 R214, RZ, RZ, UR4 ;  /* 0x00000004ffd67e24 */ /* 0x000fe2000f8e00ff */
[--C-:B------:R-:W-:Y:S01]  /*0c00*/  SHF.R.S32.HI R5, RZ, 0x2, R9.reuse ;  /* 0x00000002ff057819 */ /* 0x100fe20000011409 */
[----:B------:R-:W-:Y:S01]  /*0c10*/  UMOV UR4, URZ ;  /* 0x0000003f00047c82 */ /* 0x000fe20008000000 */
[----:B------:R-:W-:-:S02]  /*0c20*/  SHF.R.S32.HI R2, RZ, 0x1f, R9 ;  /* 0x0000001fff027819 */ /* 0x000fc40000011409 */
[----:B------:R-:W-:Y:S02]  /*0c30*/  SHF.R.S32.HI R8, RZ, 0x5, R8 ;  /* 0x00000005ff087819 */ /* 0x000fe40000011408 */
[----:B------:R-:W-:Y:S02]  /*0c40*/  LEA.HI R2, R2, R5, RZ, 0x3 ;  /* 0x0000000502027211 */ /* 0x000fe400078f18ff */
[----:B------:R-:W-:Y:S02]  /*0c50*/  LOP3.LUT R204, R9, 0x7ffffffc, RZ, 0xc0, !PT ;  /* 0x7ffffffc09cc7812 */ /* 0x000fe400078ec0ff */
[----:B------:R-:W-:Y:S02]  /*0c60*/  LOP3.LUT R6, R2, 0xfffffff8, RZ, 0xc0, !PT ;  /* 0xfffffff802067812 */ /* 0x000fe400078ec0ff */
[CC--:B------:R-:W-:Y:S01]  /*0c70*/  LEA.HI R2, R0.reuse, R215.reuse, RZ, 0x4 ;  /* 0x000000d700027211 */ /* 0x0c0fe200078f20ff */
[----:B------:R-:W-:Y:S01]  /*0c80*/  IMAD.IADD R204, R211, 0x1, -R204 ;  /* 0x00000001d3cc7824 */ /* 0x000fe200078e0acc */
[----:B------:R-:W-:Y:S01]  /*0c90*/  LEA.HI R0, R0, R215, RZ, 0x3 ;  /* 0x000000d700007211 */ /* 0x000fe200078f18ff */
[----:B------:R-:W-:Y:S01]  /*0ca0*/  IMAD.IADD R11, R5, 0x1, -R6 ;  /* 0x00000001050b7824 */ /* 0x000fe200078e0a06 */
[----:B------:R-:W-:-:S02]  /*0cb0*/  SHF.R.S32.HI R5, RZ, 0x4, R2 ;  /* 0x00000004ff057819 */ /* 0x000fc40000011402 */
[----:B------:R-:W-:Y:S01]  /*0cc0*/  SHF.L.U32 R6, R4, 0x5, RZ ;  /* 0x0000000504067819 */ /* 0x000fe200000006ff */
[----:B------:R-:W-:Y:S01]  /*0cd0*/  IMAD R8, R8, 0x10, R11 ;  /* 0x0000001008087824 */ /* 0x000fe200078e020b */
[C---:B------:R-:W-:Y:S02]  /*0ce0*/  LOP3.LUT R4, R2.reuse, 0x3fffff0, RZ, 0xc0, !PT ;  /* 0x03fffff002047812 */ /* 0x040fe400078ec0ff */
[----:B------:R-:W-:Y:S01]  /*0cf0*/  LEA.HI R2, R2, R5, RZ, 0x1 ;  /* 0x0000000502027211 */ /* 0x000fe200078f08ff */
[----:B------:R-:W-:Y:S01]  /*0d00*/  IMAD R205, R3, 0x40, R8 ;  /* 0x0000004003cd7824 */ /* 0x000fe200078e0208 */
[----:B------:R-:W-:Y:S01]  /*0d10*/  LOP3.LUT R7, R6, 0xfffffc00, RZ, 0xc0, !PT ;  /* 0xfffffc0006077812 */ /* 0x000fe200078ec0ff */
[----:B------:R-:W-:Y:S01]  /*0d20*/  IMAD.IADD R4, R215, 0x1, -R4 ;  /* 0x00000001d7047824 */ /* 0x000fe200078e0a04 */
[----:B------:R-:W-:Y:S02]  /*0d30*/  LOP3.LUT R2, R2, 0x1ffffffe, RZ, 0xc0, !PT ;  /* 0x1ffffffe02027812 */ /* 0x000fe400078ec0ff */
[----:B------:R-:W-:Y:S01]  /*0d40*/  SHF.R.S32.HI R22, RZ, 0x3, R0 ;  /* 0x00000003ff167819 */ /* 0x000fe20000011400 */
[----:B------:R-:W-:Y:S01]  /*0d50*/  IMAD R7, R4, 0x40, R7 ;  /* 0x0000004004077824 */ /* 0x000fe200078e0207 */
[----:B------:R-:W-:Y:S01]  /*0d60*/  MOV R210, UR4 ;  /* 0x0000000400d27c02 */ /* 0x000fe20008000f00 */
[----:B------:R-:W-:-:S04]  /*0d70*/  IMAD.IADD R2, R5, 0x1, -R2 ;  /* 0x0000000105027824 */ /* 0x000fc800078e0a02 */
[----:B------:R-:W-:Y:S01]  /*0d80*/  IMAD R213, R2, 0x8, R7 ;  /* 0x0000000802d57824 */ /* 0x000fe200078e0207 */
[----:B------:R-:W-:-:S05]  /*0d90*/  LOP3.LUT R2, R0, 0x1ffffff8, RZ, 0xc0, !PT ;  /* 0x1ffffff800027812 */ /* 0x000fca00078ec0ff */
[----:B------:R-:W-:-:S04]  /*0da0*/  IMAD.IADD R2, R215, 0x1, -R2 ;  /* 0x00000001d7027824 */ /* 0x000fc800078e0a02 */
[----:B------:R-:W-:-:S07]  /*0db0*/  IMAD.SHL.U32 R16, R2, 0x8, RZ ;  /* 0x0000000802107824 */ /* 0x000fce00078e00ff */
.L_x_2046:
[----:B0-----:R-:W0:Y:S01]  /*0dc0*/  LDC.64 R2, c[0x0][0xc60] ;  /* 0x00031800ff027b82 */ /* 0x001e220000000a00 */
[----:B------:R-:W-:Y:S01]  /*0dd0*/  ULDC.64 UR10, c[0x0][0x208] ;  /* 0x00008200000a7ab9 */ /* 0x000fe20000000a00 */
[----:B------:R-:W-:Y:S01]  /*0de0*/  ULDC.64 UR6, c[0x0][0xa28] ;  /* 0x00028a0000067ab9 */ /* 0x000fe20000000a00 */
[----:B------:R-:W-:Y:S01]  /*0df0*/  ULDC.64 UR8, c[0x0][0xa18] ;  /* 0x0002860000087ab9 */ /* 0x000fe20000000a00 */
[----:B0-----:R-:W-:-:S06]  /*0e00*/  IMAD.WIDE R2, R83, 0x4, R2 ;  /* 0x0000000453027825 */ /* 0x001fcc00078e0202 */
[----:B--2---:R-:W2:Y:S01]  /*0e10*/  LDG.E R2, desc[UR10][R2.64] ;  /* 0x0000000a02027981 */ /* 0x004ea2000c1e1900 */
[----:B------:R-:W-:Y:S02]  /*0e20*/  UISETP.NE.U32.AND UP0, UPT, UR6, URZ, UPT ;  /* 0x0000003f0600728c */ /* 0x000fe4000bf05070 */
[----:B------:R-:W-:Y:S02]  /*0e30*/  UISETP.NE.U32.AND UP1, UPT, UR8, URZ, UPT ;  /* 0x0000003f0800728c */ /* 0x000fe4000bf25070 */
[----:B------:R-:W-:Y:S02]  /*0e40*/  UISETP.NE.AND.EX UP0, UPT, UR7, URZ, UPT, UP0 ;  /* 0x0000003f0700728c */ /* 0x000fe4000bf05300 */
[----:B------:R-:W-:-:S04]  /*0e50*/  UISETP.NE.AND.EX UP1, UPT, UR9, URZ, UPT, UP1 ;  /* 0x0000003f0900728c */ /* 0x000fc8000bf25310 */
[----:B------:R-:W-:Y:S02]  /*0e60*/  PLOP3.LUT P0, PT, PT, PT, UP0, 0x80, 0x0 ;  /* 0x000000000000781c */ /* 0x000fe40003f0f008 */
[----:B------:R-:W-:Y:S02]  /*0e70*/  PLOP3.LUT P2, PT, PT, PT, UP1, 0x80, 0x0 ;  /* 0x000000000000781c */ /* 0x000fe40003f4f018 */
[----:B--2---:R-:W-:-:S13]  /*0e80*/  R2UR UR4, R2 ;  /* 0x00000000020472ca */ /* 0x004fda00000e0000 */
[----:B------:R-:W-:Y:S02]  /*0e90*/  USHF.R.S32.HI UR12, URZ, 0x1f, UR4 ;  /* 0x0000001f3f0c7899 */ /* 0x000fe40008011404 */
[----:B------:R-:W-:Y:S01]  /*0ea0*/  IMAD.U32 R206, RZ, RZ, UR4 ;  /* 0x00000004ffce7e24 */ /* 0x000fe2000f8e00ff */
[----:B------:R-:W-:-:S04]  /*0eb0*/  @UP0 ULEA UR6, UP2, UR4, UR6, 0x2 ;  /* 0x0000000604060291 */ /* 0x000fc8000f84103f */
[----:B------:R-:W-:Y:S02]  /*0ec0*/  @UP0 ULEA.HI.X UR7, UR4, UR7, UR12, 0x2, UP2 ;  /* 0x0000000704070291 */ /* 0x000fe400090f140c */
[----:B------:R-:W-:Y:S01]  /*0ed0*/  IMAD.U32 R208, RZ, RZ, UR12 ;  /* 0x0000000cffd07e24 */ /* 0x000fe2000f8e00ff */
[----:B------:R-:W-:Y:S01]  /*0ee0*/  @UP1 ULEA UR8, UP0, UR4, UR8, 0x2 ;  /* 0x0000000804081291 */ /* 0x000fe2000f80103f */
[----:B------:R-:W-:-:S03]  /*0ef0*/  IMAD.U32 R2, RZ, RZ, UR6 ;  /* 0x00000006ff027e24 */ /* 0x000fc6000f8e00ff */
[----:B------:R-:W-:Y:S01]  /*0f00*/  @UP1 ULEA.HI.X UR9, UR4, UR9, UR12, 0x2, UP0 ;  /* 0x0000000904091291 */ /* 0x000fe200080f140c */
[----:B------:R-:W-:Y:S01]  /*0f10*/  IMAD.U32 R3, RZ, RZ, UR7 ;  /* 0x00000007ff037e24 */ /* 0x000fe2000f8e00ff */
[----:B---345:R-:W-:Y:S01]  /*0f20*/  MOV R4, UR8 ;  /* 0x0000000800047c02 */ /* 0x038fe20008000f00 */
[----:B------:R-:W-:Y:S01]  /*0f30*/  ULDC.64 UR6, c[0x0][0x3f8] ;  /* 0x0000fe0000067ab9 */ /* 0x000fe20000000a00 */
[----:B------:R-:W-:Y:S02]  /*0f40*/  ULDC UR8, c[0x0][0x2e0] ;  /* 0x0000b80000087ab9 */ /* 0x000fe40000000800 */
[----:B------:R-:W-:Y:S01]  /*0f50*/  IMAD.U32 R5, RZ, RZ, UR9 ;  /* 0x00000009ff057e24 */ /* 0x000fe2000f8e00ff */
[----:B------:R-:W2:Y:S04]  /*0f60*/  @P0 LDG.E R2, desc[UR10][R2.64] ;  /* 0x0000000a02020981 */ /* 0x000ea8000c1e1900 */
[----:B------:R-:W3:Y:S01]  /*0f70*/  @P2 LDG.E R4, desc[UR10][R4.64] ;  /* 0x0000000a04042981 */ /* 0x000ee2000c1e1900 */
[----:B------:R-:W-:Y:S01]  /*0f80*/  ULDC UR9, c[0x0][0x288] ;  /* 0x0000a20000097ab9 */ /* 0x000fe20000000800 */
[----:B------:R-:W-:Y:S01]  /*0f90*/  UISETP.NE.U32.AND UP0, UPT, UR6, URZ, UPT ;  /* 0x0000003f0600728c */ /* 0x000fe2000bf05070 */
[----:B------:R-:W-:Y:S01]  /*0fa0*/  IMAD.U32 R207, RZ, RZ, UR5 ;  /* 0x00000005ffcf7e24 */ /* 0x000fe2000f8e00ff */
[----:B------:R-:W-:Y:S01]  /*0fb0*/  ULDC.64 UR10, c[0x0][0xa20] ;  /* 0x00028800000a7ab9 */ /* 0x000fe20000000a00 */
[----:B------:R-:W-:Y:S01]  /*0fc0*/  ULDC UR6, c[0x0][0x404] ;  /* 0x0001010000067ab9 */ /* 0x000fe20000000800 */
[----:B------:R-:W-:Y:S01]  /*0fd0*/  UISETP.NE.AND.EX UP0, UPT, UR7, URZ, UPT, UP0 ;  /* 0x0000003f0700728c */ /* 0x000fe2000bf05300 */
[----:B------:R-:W-:Y:S01]  /*0fe0*/  ISETP.NE.U32.AND P1, PT, RZ, UR10, PT ;  /* 0x0000000aff007c0c */ /* 0x000fe2000bf25070 */
[----:B------:R-:W-:-:S02]  /*0ff0*/  UMOV UR4, URZ ;  /* 0x0000003f00047c82 */ /* 0x000fc40008000000 */
[----:B------:R-:W-:Y:S01]  /*1000*/  USEL UR6, UR6, 0x1, UP0 ;  /* 0x0000000106067887 */ /* 0x000fe20008000000 */
[----:B------:R-:W-:-:S03]  /*1010*/  ISETP.NE.AND.EX P1, PT, RZ, UR11, PT, P1 ;  /* 0x0000000bff007c0c */ /* 0x000fc6000bf25310 */
[----:B------:R-:W-:Y:S01]  /*1020*/  UIMAD UR8, UR6, UR8, URZ ;  /* 0x00000008060872a4 */ /* 0x000fe2000f8e023f */
[----:B--2---:R-:W-:Y:S02]  /*1030*/  @P0 R2UR UR4, R2 ;  /* 0x00000000020402ca */ /* 0x004fe400000e0000 */
[----:B---3--:R-:W-:-:S13]  /*1040*/  @P2 R2UR UR9, R4 ;  /* 0x00000000040922ca */ /* 0x008fda00000e0000 */
[----:B------:R-:W-:Y:S01]  /*1050*/  IMAD.U32 R18, RZ, RZ, UR9 ;  /* 0x00000009ff127e24 */ /* 0x000fe2000f8e00ff */
[----:B-1----:R-:W-:Y:S06]  /*1060*/  @P2 BRA `(.L_x_1993) ;  /* 0x0000000000402947 */ /* 0x002fec0003800000 */
[----:B------:R-:W-:Y:S02]  /*1070*/  ULDC.64 UR6, c[0x0][0xa00] ;  /* 0x0002800000067ab9 */ /* 0x000fe40000000a00 */
[----:B------:R-:W-:-:S04]  /*1080*/  ISETP.NE.U32.AND P0, PT, RZ, UR6, PT ;  /* 0x00000006ff007c0c */ /* 0x000fc8000bf05070 */
[----:B------:R-:W-:-:S13]  /*1090*/  ISETP.NE.AND.EX P0, PT, RZ, UR7, PT, P0 ;  /* 0x00000007ff007c0c */ /* 0x000fda000bf05300 */
[----:B------:R-:W-:Y:S05]  /*10a0*/  @!P0 BRA `(.L_x_1993) ;  /* 0x0000000000308947 */ /* 0x000fea0003800000 */
[----:B------:R-:W-:Y:S01]  /*10b0*/  R2UR UR5, R206 ;  /* 0x00000000ce0572ca */ /* 0x000fe200000e0000 */
[----:B------:R-:W-:Y:S01]  /*10c0*/  ULDC.64 UR6, c[0x0][0xa00] ;  /* 0x0002800000067ab9 */ /* 0x000fe20000000a00 */
[----:B------:R-:W-:-:S11]  /*10d0*/  ULDC.64 UR12, c[0x0][0x208] ;  /* 0x00008200000c7ab9 */ /* 0x000fd60000000a00 */
[----:B------:R-:W-:-:S06]  /*10e0*/  UIMAD.WIDE UR6, UR5, 0x4, UR6 ;  /* 0x00000004050678a5 */ /* 0x000fcc000f8e0206 */
[----:B------:R-:W-:Y:S02]  /*10f0*/  IMAD.U32 R2, RZ, RZ, UR6 ;  /* 0x00000006ff027e24 */ /* 0x000fe4000f8e00ff */
[----:B------:R-:W-:-:S05]  /*1100*/  IMAD.U32 R3, RZ, RZ, UR7 ;  /* 0x00000007ff037e24 */ /* 0x000fca000f8e00ff */
[----:B------:R-:W2:Y:S04]  /*1110*/  LDG.E R4, desc[UR12][R2.64] ;  /* 0x0000000c02047981 */ /* 0x000ea8000c1e1900 */
[----:B------:R-:W3:Y:S01]  /*1120*/  LDG.E R0, desc[UR12][R2.64+0x4] ;  /* 0x0000040c02007981 */ /* 0x000ee2000c1e1900 */
[----:B--2---:R-:W-:Y:S02]  /*1130*/  R2UR UR5, R4 ;  /* 0x00000000040572ca */ /* 0x004fe400000e0000 */
[----:B---3--:R-:W-:-:S13]  /*1140*/  R2UR UR6, R0 ;  /* 0x00000000000672ca */ /* 0x008fda00000e0000 */
[----:B------:R-:W-:-:S06]  /*1150*/  UIADD3 UR5, -UR5, UR6, URZ ;  /* 0x0000000605057290 */ /* 0x000fcc000fffe13f */
[----:B------:R-:W-:-:S07]  /*1160*/  MOV R18, UR5 ;  /* 0x0000000500127c02 */ /* 0x000fce0008000f00 */
.L_x_1993:
[----:B------:R-:W-:-:S13]  /*1170*/  R2UR UR5, R17 ;  /* 0x00000000110572ca */ /* 0x000fda00000e0000 */
[----:B------:R-:W-:Y:S01]  /*1180*/  IMAD.U32 R209, RZ, RZ, UR5 ;  /* 0x00000005ffd17e24 */ /* 0x000fe2000f8e00ff */
[----:B------:R-:W-:Y:S06]  /*1190*/  @!P1 BRA `(.L_x_1994) ;  /* 0x0000000000289947 */ /* 0x000fec0003800000 */
[----:B------:R-:W-:Y:S01]  /*11a0*/  R2UR UR6, R206 ;  /* 0x00000000ce0672ca */ /* 0x000fe200000e0000 */
[----:B------:R-:W-:Y:S01]  /*11b0*/  ULDC.64 UR8, c[0x0][0x208] ;  /* 0x0000820000087ab9 */ /* 0x000fe20000000a00 */
[----:B------:R-:W-:-:S11]  /*11c0*/  R2UR UR7, R208 ;  /* 0x00000000d00772ca */ /* 0x000fd600000e0000 */
[----:B------:R-:W-:-:S04]  /*11d0*/  ULEA UR5, UP0, UR6, UR10, 0x2 ;  /* 0x0000000a06057291 */ /* 0x000fc8000f80103f */
[----:B------:R-:W-:Y:S02]  /*11e0*/  ULEA.HI.X UR6, UR6, UR11, UR7, 0x2, UP0 ;  /* 0x0000000b06067291 */ /* 0x000fe400080f1407 */
[----:B------:R-:W-:-:S04]  /*11f0*/  IMAD.U32 R2, RZ, RZ, UR5 ;  /* 0x00000005ff027e24 */ /* 0x000fc8000f8e00ff */
[----:B------:R-:W-:-:S05]  /*1200*/  IMAD.U32 R3, RZ, RZ, UR6 ;  /* 0x00000006ff037e24 */ /* 0x000fca000f8e00ff */
[----:B------:R-:W2:Y:S02]  /*1210*/  LDG.E R2, desc[UR8][R2.64] ;  /* 0x0000000802027981 */ /* 0x000ea4000c1e1900 */
[----:B--2---:R-:W-:Y:S01]  /*1220*/  R2UR UR8, R2 ;  /* 0x00000000020872ca */ /* 0x004fe200000e0000 */
[----:B------:R-:W-:-:S14]  /*1230*/  BRA `(.L_x_1995) ;  /* 0x00000000003c7947 */ /* 0x000fdc0003800000 */
.L_x_1994:
        /* <DEDUP_REMOVED lines=14> */
[----:B------:R-:W-:-:S12]  /*1320*/  UIADD3 UR8, -UR8, UR5, URZ ;  /* 0x0000000508087290 */ /* 0x000fd8000fffe13f */
.L_x_1995:
[----:B------:R-:W-:Y:S01]  /*1330*/  R2UR UR5, R17 ;  /* 0x00000000110572ca */ /* 0x000fe200000e0000 */
[----:B------:R-:W-:Y:S01]  /*1340*/  UIADD3 UR7, -UR4, UR8, URZ ;  /* 0x0000000804077290 */ /* 0x000fe2000fffe13f */
[----:B------:R-:W-:Y:S02]  /*1350*/  R2UR UR8, R18 ;  /* 0x00000000120872ca */ /* 0x000fe400000e0000 */
[----:B------:R-:W-:Y:S01]  /*1360*/  CS2R R2, SRZ ;  /* 0x0000000000027805 */ /* 0x000fe2000001ff00 */
[----:B------:R-:W-:Y:S01]  /*1370*/  UMOV UR4, URZ ;  /* 0x0000003f00047c82 */ /* 0x000fe20008000000 */
[----:B------:R-:W-:Y:S02]  /*1380*/  PLOP3.LUT P0, PT, PT, PT, PT, 0x80, 0x0 ;  /* 0x000000000000781c */ /* 0x000fe40003f0f070 */
[----:B------:R-:W-:Y:S01]  /*1390*/  CS2R R118, SRZ ;  /* 0x0000000000767805 */ /* 0x000fe2000001ff00 */
[----:B------:R-:W-:Y:S01]  /*13a0*/  IMAD.U32 R19, RZ, RZ, UR7 ;  /* 0x00000007ff137e24 */ /* 0x000fe2000f8e00ff */
[----:B------:R-:W-:-:S02]  /*13b0*/  MOV R0, RZ ;  /* 0x000000ff00007202 */ /* 0x000fc40000000f00 */
[----:B------:R-:W-:Y:S02]  /*13c0*/  CS2R R116, SRZ ;  /* 0x0000000000747805 */ /* 0x000fe4000001ff00 */
[----:B------:R-:W-:Y:S02]  /*13d0*/  CS2R R114, SRZ ;  /* 0x0000000000727805 */ /* 0x000fe4000001ff00 */
[----:B------:R-:W-:Y:S02]  /*13e0*/  CS2R R112, SRZ ;  /* 0x0000000000707805 */ /* 0x000fe4000001ff00 */
[----:B------:R-:W-:Y:S01]  /*13f0*/  CS2R R110, SRZ ;  /* 0x00000000006e7805 */ /* 0x000fe2000001ff00 */
[----:B------:R-:W-:Y:S01]  /*1400*/  ULEA UR6, UR5, 0xef, 0x7 ;  /* 0x000000ef05067891 */ /* 0x000fe2000f8e383f */
[----:B------:R-:W-:Y:S01]  /*1410*/  CS2R R108, SRZ ;  /* 0x00000000006c7805 */ /* 0x000fe2000001ff00 */
[----:B------:R-:W-:Y:S01]  /*1420*/  UIADD3 UR5, UR7, 0x6f, URZ ;  /* 0x0000006f07057890 */ /* 0x000fe2000fffe03f */
[----:B------:R-:W-:Y:S01]  /*1430*/  CS2R R106, SRZ ;  /* 0x00000000006a7805 */ /* 0x000fe2000001ff00 */
[----:B------:R-:W-:Y:S01]  /*1440*/  UIADD3 UR7, UR7, UR6, -UR8 ;  /* 0x0000000607077290 */ /* 0x000fe2000fffe808 */
[----:B------:R-:W-:Y:S01]  /*1450*/  CS2R R104, SRZ ;  /* 0x0000000000687805 */ /* 0x000fe2000001ff00 */
[----:B------:R-:W-:Y:S01]  /*1460*/  UIMAD.WIDE UR4, UR5, -0x6db6db6d, UR4 ;  /* 0x92492493050478a5 */ /* 0x000fe2000f8e0204 */
[----:B------:R-:W-:Y:S01]  /*1470*/  CS2R R102, SRZ ;  /* 0x0000000000667805 */ /* 0x000fe2000001ff00 */
[----:B------:R-:W-:Y:S01]  /*1480*/  UMOV UR6, URZ ;  /* 0x0000003f00067c82 */ /* 0x000fe20008000000 */
[----:B------:R-:W-:Y:S01]  /*1490*/  CS2R R100, SRZ ;  /* 0x0000000000647805 */ /* 0x000fe2000001ff00 */
[----:B------:R-:W-:Y:S01]  /*14a0*/  UIMAD.WIDE UR6, UR7, -0x6db6db6d, UR6 ;  /* 0x92492493070678a5 */ /* 0x000fe2000f8e0206 */
[----:B------:R-:W-:Y:S01]  /*14b0*/  CS2R R98, SRZ ;  /* 0x0000000000627805 */ /* 0x000fe2000001ff00 */
[----:B------:R-:W-:Y:S01]  /*14c0*/  USHF.R.U32.HI UR4, URZ, 0x1f, UR5 ;  /* 0x0000001f3f047899 */ /* 0x000fe20008011605 */
[----:B------:R-:W-:Y:S01]  /*14d0*/  CS2R R96, SRZ ;  /* 0x0000000000607805 */ /* 0x000fe2000001ff00 */
[----:B------:R-:W-:Y:S01]  /*14e0*/  USHF.R.U32.HI UR6, URZ, 0x1f, UR7 ;  /* 0x0000001f3f067899 */ /* 0x000fe20008011607 */
[----:B------:R-:W-:Y:S01]  /*14f0*/  IMAD.MOV.U32 R86, RZ, RZ, RZ ;  /* 0x000000ffff567224 */ /* 0x000fe200078e00ff */
[----:B------:R-:W-:Y:S01]  /*1500*/  ULEA.HI.SX32 UR4, UR5, UR4, 0x1a ;  /* 0x0000000405047291 */ /* 0x000fe2000f8fd23f */
[----:B------:R-:W-:Y:S01]  /*1510*/  CS2R R90, SRZ ;  /* 0x00000000005a7805 */ /* 0x000fe2000001ff00 */
[----:B------:R-:W-:Y:S01]  /*1520*/  ULEA.HI.SX32 UR6, UR7, UR6, 0x1a ;  /* 0x0000000607067291 */ /* 0x000fe2000f8fd23f */
[----:B------:R-:W-:Y:S01]  /*1530*/  CS2R R92, SRZ ;  /* 0x00000000005c7805 */ /* 0x000fe2000001ff00 */
[----:B------:R-:W-:Y:S01]  /*1540*/  IMAD.MOV.U32 R43, RZ, RZ, RZ ;  /* 0x000000ffff2b7224 */ /* 0x000fe200078e00ff */
[----:B------:R-:W-:Y:S01]  /*1550*/  CS2R R88, SRZ ;  /* 0x0000000000587805 */ /* 0x000fe2000001ff00 */
[----:B------:R-:W-:Y:S01]  /*1560*/  UISETP.LT.AND UP0, UPT, UR4, UR6, UPT ;  /* 0x000000060400728c */ /* 0x000fe2000bf01270 */
[----:B------:R-:W-:-:S02]  /*1570*/  CS2R R128, SRZ ;  /* 0x0000000000807805 */ /* 0x000fc4000001ff00 */
[----:B------:R-:W-:Y:S02]  /*1580*/  CS2R R38, SRZ ;  /* 0x0000000000267805 */ /* 0x000fe4000001ff00 */
[----:B------:R-:W-:Y:S01]  /*1590*/  CS2R R84, SRZ ;  /* 0x0000000000547805 */ /* 0x000fe2000001ff00 */
[----:B------:R-:W-:Y:S01]  /*15a0*/  USEL UR37, UR4, UR6, UP0 ;  /* 0x0000000604257287 */ /* 0x000fe20008000000 */
[----:B------:R-:W-:Y:S02]  /*15b0*/  CS2R R46, SRZ ;  /* 0x00000000002e7805 */ /* 0x000fe4000001ff00 */
[----:B------:R-:W-:Y:S02]  /*15c0*/  CS2R R36, SRZ ;  /* 0x0000000000247805 */ /* 0x000fe4000001ff00 */
[----:B------:R-:W-:Y:S01]  /*15d0*/  CS2R R78, SRZ ;  /* 0x00000000004e7805 */ /* 0x000fe2000001ff00 */
[----:B------:R-:W-:Y:S01]  /*15e0*/  UISETP.GE.AND UP0, UPT, UR37, 0x1, UPT ;  /* 0x000000012500788c */ /* 0x000fe2000bf06270 */
[----:B------:R-:W-:-:S02]  /*15f0*/  CS2R R76, SRZ ;  /* 0x00000000004c7805 */ /* 0x000fc4000001ff00 */
[----:B------:R-:W-:Y:S02]  /*1600*/  CS2R R74, SRZ ;  /* 0x00000000004a7805 */ /* 0x000fe4000001ff00 */
[----:B------:R-:W-:Y:S02]  /*1610*/  CS2R R72, SRZ ;  /* 0x0000000000487805 */ /* 0x000fe4000001ff00 */
[----:B------:R-:W-:Y:S02]  /*1620*/  CS2R R70, SRZ ;  /* 0x0000000000467805 */ /* 0x000fe4000001ff00 */
[----:B------:R-:W-:Y:S02]  /*1630*/  CS2R R68, SRZ ;  /* 0x0000000000447805 */ /* 0x000fe4000001ff00 */
[----:B------:R-:W-:Y:S02]  /*1640*/  PLOP3.LUT P1, PT, PT, PT, UP0, 0x80, 0x0 ;  /* 0x000000000000781c */ /* 0x000fe40003f2f008 */
        /* <DEDUP_REMOVED lines=19> */
[----:B------:R-:W-:Y:S01]  /*1780*/  CS2R R6, SRZ ;  /* 0x0000000000067805 */ /* 0x000fe2000001ff00 */
[----:B------:R-:W-:Y:S01]  /*1790*/  IMAD.MOV.U32 R32, RZ, RZ, RZ ;  /* 0x000000ffff207224 */ /* 0x000fe200078e00ff */
[----:B------:R-:W-:Y:S01]  /*17a0*/  MOV R135, RZ ;  /* 0x000000ff00877202 */ /* 0x000fe20000000f00 */
        /* <DEDUP_REMOVED lines=23> */
[----:B------:R-:W-:Y:S01]  /*1920*/  IMAD.U32 R10, RZ, RZ, UR6 ;  /* 0x00000006ff0a7e24 */ /* 0x000fe2000f8e00ff */
[----:B------:R-:W-:Y:S01]  /*1930*/  MOV R11, UR7 ;  /* 0x00000007000b7c02 */ /* 0x000fe20008000f00 */
[----:B------:R-:W-:Y:S02]  /*1940*/  IMAD.U32 R6, RZ, RZ, UR4 ;  /* 0x00000004ff067e24 */ /* 0x000fe4000f8e00ff */
[----:B------:R-:W-:-:S02]  /*1950*/  IMAD.U32 R7, RZ, RZ, UR5 ;  /* 0x00000005ff077e24 */ /* 0x000fc4000f8e00ff */
[----:B------:R-:W-:Y:S02]  /*1960*/  IMAD.MOV.U32 R8, RZ, RZ, 0x70 ;  /* 0x00000070ff087424 */ /* 0x000fe400078e00ff */
[----:B------:R-:W-:Y:S02]  /*1970*/  IMAD.MOV.U32 R12, RZ, RZ, 0x1 ;  /* 0x00000001ff0c7424 */ /* 0x000fe400078e00ff */
[----:B0-----:R-:W-:-:S07]  /*1980*/  IMAD.MOV.U32 R13, RZ, RZ, RZ ;  /* 0x000000ffff0d7224 */ /* 0x001fce00078e00ff */
[----:B------:R-:W-:-:S07]  /*1990*/  LEPC R20, `(.L_x_1997) ;  /* 0x000000001014794e */ /* 0x000fce0000000000 */
[----:B-1----:R-:W-:Y:S05]  /*19a0*/  CALL.ABS.NOINC R2 ;  /* 0x0000000002007343 */ /* 0x002fea0003c00000 */
.L_x_1997:
        /* <DEDUP_REMOVED lines=11> */
.L_x_2134:
[----:B------:R-:W-:Y:S05]  /*1a60*/  @!P0 BRA `(.L_x_1999) ;  /* 0x0000000000048947 */ /* 0x000fea0003800000 */
[----:B------:R-:W-:Y:S01]  /*1a70*/  BPT.TRAP 0x1 ;  /* 0x000000040000795c */ /* 0x000fe20000300000 */
.L_x_1999:
[----:B0-----:R-:W-:Y:S01]  /*1a80*/  IMAD.U32 R3, RZ, RZ, UR60 ;  /* 0x0000003cff037e24 */ /* 0x001fe2000f8e00ff */
[----:B------:R-:W-:-:S04]  /*1a90*/  MOV R0, UR36 ;  /* 0x0000002400007c02 */ /* 0x000fc80008000f00 */
[----:B------:R-:W-:Y:S02]  /*1aa0*/  LEA R0, R0, UR38, 0x3 ;  /* 0x0000002600007c11 */ /* 0x000fe4000f8e18ff */
[----:B------:R-:W-:-:S04]  /*1ab0*/  SHF.L.U32 R3, R3, 0x1f, RZ ;  /* 0x0000001f03037819 */ /* 0x000fc800000006ff */
[----:B------:R0:W1:Y:S01]  /*1ac0*/  SYNCS.PHASECHK.TRANS64.TRYWAIT P2, [R0+URZ+0x36830], R3 ;  /* 0x03683003000075a7 */ /* 0x000062000804017f */
[----:B------:R-:W-:Y:S05]  /*1ad0*/  @!P0 BRA `(.L_x_2000) ;  /* 0x0000000000048947 */ /* 0x000fea0003800000 */
[----:B------:R-:W-:Y:S01]  /*1ae0*/  BPT.TRAP 0x1 ;  /* 0x000000040000795c */ /* 0x000fe20000300000 */
.L_x_2000:
[----:B------:R-:W2:Y:S01]  /*1af0*/  S2R R2, SR_TID.X ;  /* 0x0000000000027919 */ /* 0x000ea20000002100 */
[----:B------:R-:W-:Y:S01]  /*1b00*/  IMAD.MOV.U32 R119, RZ, RZ, RZ ;  /* 0x000000ffff777224 */ /* 0x000fe200078e00ff */
[----:B--2---:R-:W-:Y:S01]  /*1b10*/  LOP3.LUT P1, RZ, R2, 0x7f, RZ, 0xc0, !PT ;  /* 0x0000007f02ff7812 */ /* 0x004fe2000782c0ff */
[----:B-1----:R-:W-:-:S12]  /*1b20*/  @P2 BRA `(.L_x_2001) ;  /* 0x0000000000082947 */ /* 0x002fd80003800000 */
[----:B------:R-:W1:Y:S02]  /*1b30*/  SYNCS.PHASECHK.TRANS64.TRYWAIT P2, [R0+URZ+0x36830], R3 ;  /* 0x03683003000075a7 */ /* 0x000e64000804017f */
[----:B-1----:R-:W-:Y:S05]  /*1b40*/  @!P2 BRA `(.L_x_2002) ;  /* 0x00000168000ca947 */ /* 0x002fea0003800000 */
.L_x_2001:
[----:B------:R-:W-:Y:S05]  /*1b50*/  WARPSYNC.ALL ;  /* 0x0000000000007948 */ /* 0x000fea0003800000 */
[----:B------:R-:W-:Y:S01]  /*1b60*/  UIADD3 UR4, UR38, 0x21400, URZ ;  /* 0x0002140026047890 */ /* 0x000fe2000fffe03f */
[----:B------:R-:W-:Y:S01]  /*1b70*/  WARPGROUP.ARRIVE ;  /* 0x00000000000079c5 */ /* 0x000fe20000000000 */
[----:B------:R-:W-:Y:S01]  /*1b80*/  ULOP3.LUT UR5, UR39, 0x10000, URZ, 0xfc, !UPT ;  /* 0x0001000027057892 */ /* 0x000fe2000f8efc3f */
[----:B------:R-:W-:Y:S01]  /*1b90*/  MOV R7, UR38 ;  /* 0x0000002600077c02 */ /* 0x000fe20008000f00 */
[----:B------:R-:W-:Y:S01]  /*1ba0*/  USHF.R.U32.HI UR4, URZ, 0x4, UR4 ;  /* 0x000000043f047899 */ /* 0x000fe20008011604 */
[----:B------:R-:W-:Y:S01]  /*1bb0*/  MOV R8, UR37 ;  /* 0x0000002500087c02 */ /* 0x000fe20008000f00 */
[----:B------:R-:W-:Y:S01]  /*1bc0*/  UMOV UR57, 0x40000040 ;  /* 0x4000004000397882 */ /* 0x000fe20000000000 */
[----:B------:R-:W-:Y:S01]  /*1bd0*/  UMOV UR59, 0x40000040 ;  /* 0x40000040003b7882 */ /* 0x000fe20000000000 */
[----:B------:R-:W-:Y:S01]  /*1be0*/  ULOP3.LUT UR4, UR4, 0x3fff, URZ, 0xc0, !UPT ;  /* 0x00003fff04047892 */ /* 0x000fe2000f8ec03f */
[----:B------:R-:W-:Y:S01]  /*1bf0*/  MOV R9, UR36 ;  /* 0x0000002400097c02 */ /* 0x000fe20008000f00 */
[----:B------:R-:W-:Y:S01]  /*1c00*/  UMOV UR56, UR5 ;  /* 0x0000000500387c82 */ /* 0x000fe20008000000 */
[----:B------:R-:W-:Y:S01]  /*1c10*/  UMOV UR9, UR57 ;  /* 0x0000003900097c82 */ /* 0x000fe20008000000 */
[----:B------:R-:W-:Y:S01]  /*1c20*/  ULOP3.LUT UR6, UR4, 0x10000, URZ, 0xfc, !UPT ;  /* 0x0001000004067892 */ /* 0x000fe2000f8efc3f */
[----:B------:R-:W-:Y:S01]  /*1c30*/  MOV R4, UR57 ;  /* 0x0000003900047c02 */ /* 0x000fe20008000f00 */
[----:B------:R-:W-:Y:S01]  /*1c40*/  UMOV UR8, UR56 ;  /* 0x0000003800087c82 */ /* 0x000fe20008000000 */
[----:B------:R-:W-:Y:S01]  /*1c50*/  UMOV UR11, 0x40000040 ;  /* 0x40000040000b7882 */ /* 0x000fe20000000000 */
[----:B------:R-:W-:Y:S01]  /*1c60*/  UIMAD UR4, UR36, 0xa80, UR6 ;  /* 0x00000a80240478a4 */ /* 0x000fe2000f8e0206 */
[----:B------:R-:W-:Y:S01]  /*1c70*/  MOV R6, UR56 ;  /* 0x0000003800067c02 */ /* 0x000fe20008000f00 */
[----:B------:R-:W-:Y:S01]  /*1c80*/  UMOV UR12, UR56 ;  /* 0x00000038000c7c82 */ /* 0x000fe20008000000 */
[----:B------:R-:W-:Y:S01]  /*1c90*/  UMOV UR13, UR57 ;  /* 0x00000039000d7c82 */ /* 0x000fe20008000000 */
[----:B------:R-:W-:Y:S01]  /*1ca0*/  UIADD3 UR10, UR4, 0x80, URZ ;  /* 0x00000080040a7890 */ /* 0x000fe2000fffe03f */
[----:B------:R-:W-:Y:S01]  /*1cb0*/  IMAD.U32 R5, RZ, RZ, UR6 ;  /* 0x00000006ff057e24 */ /* 0x000fe2000f8e00ff */
[----:B------:R-:W-:Y:S01]  /*1cc0*/  UIADD3 UR14, UR4, 0x100, URZ ;  /* 0x00000100040e7890 */ /* 0x000fe2000fffe03f */
[----:B01----:R-:W-:Y:S01]  /*1cd0*/  @!P1 VIADD R0, R0, 0x36840 ;  /* 0x0003684000009836 */ /* 0x003fe20000000000 */
[----:B------:R-:W-:Y:S01]  /*1ce0*/  UMOV UR58, UR4 ;  /* 0x00000004003a7c82 */ /* 0x000fe20008000000 */
[----:B------:R-:W-:Y:S01]  /*1cf0*/  UMOV UR15, 0x40000040 ;  /* 0x40000040000f7882 */ /* 0x000fe20000000000 */
[----:B------:R-:W-:Y:S01]  /*1d00*/  HGMMA.64x16x16.F32.BF16 R72, gdesc[UR56], RZ, !UPT, gsb0 ;  /* 0x00200000384879f0 */ /* 0x000fe2000c0018ff */
[----:B------:R-:W-:Y:S01]  /*1d10*/  UIADD3 UR18, UR4, 0x180, URZ ;  /* 0x0000018004127890 */ /* 0x000fe2000fffe03f */
[----:B------:R-:W-:Y:S01]  /*1d20*/  @!P1 PRMT R0, RZ, 0x654, R0 ;  /* 0x00000654ff009816 */ /* 0x000fe20000000000 */
[----:B------:R-:W-:Y:S01]  /*1d30*/  UMOV UR16, UR56 ;  /* 0x0000003800107c82 */ /* 0x000fe20008000000 */
[----:B------:R-:W-:Y:S01]  /*1d40*/  UMOV UR17, UR57 ;  /* 0x0000003900117c82 */ /* 0x000fe20008000000 */
[----:B------:R-:W-:Y:S01]  /*1d50*/  UMOV UR19, 0x40000040 ;  /* 0x4000004000137882 */ /* 0x000fe20000000000 */
[----:B------:R-:W-:Y:S01]  /*1d60*/  UIADD3 UR22, UR4, 0x200, URZ ;  /* 0x0000020004167890 */ /* 0x000fe2000fffe03f */
[-C--:B------:R-:W-:Y:S01]  /*1d70*/  MOV R118, R119.reuse ;  /* 0x0000007700767202 */ /* 0x080fe20000000f00 */
        /* <DEDUP_REMOVED lines=9> */
[--C-:B------:R-:W-:Y:S01]  /*1e10*/  IMAD.MOV.U32 R116, RZ, RZ, R119.reuse ;  /* 0x000000ffff747224 */ /* 0x100fe200078e0077 */
[----:B------:R-:W-:Y:S01]  /*1e20*/  UIADD3 UR7, UR4, 0x2, URZ ;  /* 0x0000000204077890 */ /* 0x000fe2000fffe03f */
[--C-:B------:R-:W-:Y:S01]  /*1e30*/  IMAD.MOV.U32 R115, RZ, RZ, R119.reuse ;  /* 0x000000ffff737224 */ /* 0x100fe200078e0077 */
        /* <DEDUP_REMOVED lines=18> */
[----:B------:R-:W-:Y:S01]  /*1f60*/  UMOV UR39, 0x40000040 ;  /* 0x4000004000277882 */ /* 0x000fe20000000000 */
[----:B------:R-:W-:Y:S01]  /*1f70*/  UMOV UR59, 0x40000040 ;  /* 0x40000040003b7882 */ /* 0x000fe20000000000 */
        /* <DEDUP_REMOVED lines=9> */
[--C-:B------:R-:W-:Y:S01]  /*2010*/  IMAD.MOV.U32 R90, RZ, RZ, R119.reuse ;  /* 0x000000ffff5a7224 */ /* 0x100fe200078e0077 */
[----:B------:R-:W-:Y:S02]  /*2020*/  WARPGROUP.DEPBAR.LE gsb0, 0x0 ;  /* 0x00008000000079c5 */ /* 0x000fe40000010000 */
[----:B------:R-:W-:Y:S01]  /*2030*/  WARPGROUP.ARRIVE ;  /* 0x00000000000079c5 */ /* 0x000fe20000000000 */
[--C-:B------:R-:W-:Y:S02]  /*2040*/  IMAD.MOV.U32 R86, RZ, RZ, R119.reuse ;  /* 0x000000ffff567224 */ /* 0x100fe400078e0077 */
[--C-:B------:R-:W-:Y:S02]  /*2050*/  IMAD.MOV.U32 R84, RZ, RZ, R119.reuse ;  /* 0x000000ffff547224 */ /* 0x100fe400078e0077 */
[----:B------:R-:W-:Y:S01]  /*2060*/  IMAD.MOV.U32 R80, RZ, RZ, R119 ;  /* 0x000000ffff507224 */ /* 0x000fe200078e0077 */
[----:B------:R-:W-:Y:S01]  /*2070*/  HGMMA.64x16x16.F32.BF16 R64, gdesc[UR8], RZ, !UPT, gsb0 ;  /* 0x00200000084079f0 */ /* 0x000fe2000c0018ff */
[----:B------:R-:W-:Y:S01]  /*2080*/  UIADD3 UR10, UR4, 0x300, URZ ;  /* 0x00000300040a7890 */ /* 0x000fe2000fffe03f */
[----:B------:R-:W-:Y:S01]  /*2090*/  UMOV UR8, UR56 ;  /* 0x0000003800087c82 */ /* 0x000fe20008000000 */
[----:B------:R-:W-:Y:S01]  /*20a0*/  UMOV UR9, UR57 ;  /* 0x0000003900097c82 */ /* 0x000fe20008000000 */
[----:B------:R-:W-:Y:S01]  /*20b0*/  UMOV UR11, 0x40000040 ;  /* 0x40000040000b7882 */ /* 0x000fe20000000000 */
[----:B------:R-:W-:-:S02]  /*20c0*/  WARPGROUP.DEPBAR.LE gsb0, 0x0 ;  /* 0x00008000000079c5 */ /* 0x000fc40000010000 */
        /* <DEDUP_REMOVED lines=382> */
[----:B------:R-:W-:Y:S02]  /*38b0*/  UIADD3 UR6, UR5, 0x804, URZ ;  /* 0x0000080405067890 */ /* 0x000fe4000fffe03f */
        /* <DEDUP_REMOVED lines=89> */
[----:B------:R-:W-:Y:S01]  /*3e50*/  UMOV UR50, UR6 ;  /* 0x0000000600327c82 */ /* 0x000fe20008000000 */
[----:B------:R-:W-:Y:S01]  /*3e60*/  UMOV UR51, 0x40000040 ;  /* 0x4000004000337882 */ /* 0x000fe20000000000 */
[----:B------:R-:W-:Y:S01]  /*3e70*/  UIMAD UR6, UR37, -0x70, UR11 ;  /* 0xffffff90250678a4 */ /* 0x000fe2000f8e020b */
[----:B------:R-:W-:Y:S02]  /*3e80*/  WARPGROUP.DEPBAR.LE gsb0, 0x0 ;  /* 0x00008000000079c5 */ /* 0x000fe40000010000 */
[----:B------:R-:W-:-:S06]  /*3e90*/  WARPGROUP.ARRIVE ;  /* 0x00000000000079c5 */ /* 0x000fcc0000000000 */
[----:B------:R-:W-:Y:S01]  /*3ea0*/  HGMMA.64x16x16.F32.BF16 R32, gdesc[UR52], R32, gsb0 ;  /* 0x00200000342079f0 */ /* 0x000fe20008001820 */
[----:B------:R-:W-:Y:S01]  /*3eb0*/  UMOV UR52, UR5 ;  /* 0x0000000500347c82 */ /* 0x000fe20008000000 */
[----:B------:R-:W-:Y:S01]  /*3ec0*/  UMOV UR53, 0x40000040 ;  /* 0x4000004000357882 */ /* 0x000fe20000000000 */
[----:B------:R-:W-:Y:S01]  /*3ed0*/  UMOV UR54, UR7 ;  /* 0x0000000700367c82 */ /* 0x000fe20008000000 */
[----:B------:R-:W-:Y:S01]  /*3ee0*/  UMOV UR55, 0x40000040 ;  /* 0x4000004000377882 */ /* 0x000fe20000000000 */
[----:B------:R-:W-:Y:S01]  /*3ef0*/  UIADD3 UR7, -UR14, 0x71, UR6 ;  /* 0x000000710e077890 */ /* 0x000fe2000fffe106 */
[----:B------:R-:W-:Y:S01]  /*3f00*/  ULDC UR5, c[0x0][0x9d8] ;  /* 0x0002760000057ab9 */ /* 0x000fe20000000800 */
[----:B------:R-:W-:-:S06]  /*3f10*/  UIADD3 UR6, UR6, 0x70, URZ ;  /* 0x0000007006067890 */ /* 0x000fcc000fffe03f */
[----:B------:R-:W-:Y:S01]  /*3f20*/  MOV R7, UR6 ;  /* 0x0000000600077c02 */ /* 0x000fe20008000f00 */
        /* <DEDUP_REMOVED lines=21> */
[----:B------:R-:W-:Y:S01]  /*4080*/  FMUL.FTZ R8, R76, UR5 ;  /* 0x000000054c087c20 */ /* 0x000fe20008410000 */
[----:B------:R-:W-:Y:S01]  /*4090*/  MOV R76, R119 ;  /* 0x00000077004c7202 */ /* 0x000fe20000000f00 */
[----:B------:R-:W-:-:S02]  /*40a0*/  IMAD.MOV.U32 R72, RZ, RZ, R119 ;  /* 0x000000ffff487224 */ /* 0x000fc400078e0077 */
[----:B------:R-:W1:Y:S08]  /*40b0*/  MUFU.TANH R75, R75 ;  /* 0x0000004b004b7308 */ /* 0x000e700000002400 */
[----:B------:R-:W2:Y:S08]  /*40c0*/  MUFU.TANH R78, R78 ;  /* 0x0000004e004e7308 */ /* 0x000eb00000002400 */
[----:B------:R-:W3:Y:S08]  /*40d0*/  MUFU.TANH R79, R79 ;  /* 0x0000004f004f7308 */ /* 0x000ef00000002400 */
        /* <DEDUP_REMOVED lines=12> */
[----:B------:R-:W4:Y:S01]  /*41a0*/  MUFU.TANH R66, R66 ;  /* 0x0000004200427308 */ /* 0x000f220000002400 */
[----:B------:R-:W-:Y:S01]  /*41b0*/  UMOV UR55, 0x40000040 ;  /* 0x4000004000377882 */ /* 0x000fe20000000000 */
[----:B------:R-:W-:Y:S01]  /*41c0*/  FMUL.FTZ R9, R64, UR5 ;  /* 0x0000000540097c20 */ /* 0x000fe20008410000 */
[----:B------:R-:W-:Y:S01]  /*41d0*/  FMUL.FTZ R11, R69, UR5 ;  /* 0x00000005450b7c20 */ /* 0x000fe20008410000 */
[----:B------:R-:W-:Y:S01]  /*41e0*/  FMUL.FTZ R12, R68, UR5 ;  /* 0x00000005440c7c20 */ /* 0x000fe20008410000 */
[----:B------:R-:W-:-:S03]  /*41f0*/  IMAD.MOV.U32 R68, RZ, RZ, R119 ;  /* 0x000000ffff447224 */ /* 0x000fc600078e0077 */
[----:B------:R-:W5:Y:S08]  /*4200*/  MUFU.TANH R67, R67 ;  /* 0x0000004300437308 */ /* 0x000f700000002400 */
[----:B------:R-:W5:Y:S08]  /*4210*/  MUFU.TANH R70, R70 ;  /* 0x0000004600467308 */ /* 0x000f700000002400 */
[----:B------:R-:W5:Y:S08]  /*4220*/  MUFU.TANH R71, R71 ;  /* 0x0000004700477308 */ /* 0x000f700000002400 */
[----:B------:R-:W-:Y:S08]  /*4230*/  MUFU.TANH R4, R4 ;  /* 0x0000000400047308 */ /* 0x000ff00000002400 */
[----:B------:R-:W-:Y:S08]  /*4240*/  MUFU.TANH R9, R9 ;  /* 0x0000000900097308 */ /* 0x000ff00000002400 */
[----:B------:R-:W-:Y:S01]  /*4250*/  MUFU.TANH R10, R10 ;  /* 0x0000000a000a7308 */ /* 0x000fe20000002400 */
[----:B------:R-:W-:-:S02]  /*4260*/  WARPGROUP.DEPBAR.LE gsb0, 0x0 ;  /* 0x00008000000079c5 */ /* 0x000fc40000010000 */
[----:B------:R-:W-:Y:S01]  /*4270*/  WARPGROUP.ARRIVE ;  /* 0x00000000000079c5 */ /* 0x000fe20000000000 */
[----:B------:R-:W-:Y:S01]  /*4280*/  FMUL.FTZ R14, R57, UR5 ;  /* 0x00000005390e7c20 */ /* 0x000fe20008410000 */
[----:B------:R-:W-:Y:S01]  /*4290*/  FMUL.FTZ R20, R60, UR5 ;  /* 0x000000053c147c20 */ /* 0x000fe20008410000 */
[----:B------:R-:W-:Y:S02]  /*42a0*/  IMAD.U32 R57, RZ, RZ, UR7 ;  /* 0x00000007ff397e24 */ /* 0x000fe4000f8e00ff */
[----:B------:R-:W-:Y:S01]  /*42b0*/  FMUL.FTZ R13, R56, UR5 ;  /* 0x00000005380d7c20 */ /* 0x000fe20008410000 */
[----:B------:R-:W-:Y:S01]  /*42c0*/  IMAD.U32 R60, RZ, RZ, UR10 ;  /* 0x0000000aff3c7e24 */ /* 0x000fe2000f8e00ff */
[----:B------:R-:W-:Y:S01]  /*42d0*/  HGMMA.64x16x16.F32.BF16 R48, gdesc[UR52], R48, gsb0 ;  /* 0x00200000343079f0 */ /* 0x000fe20008001830 */
[----:B------:R-:W-:Y:S01]  /*42e0*/  UIADD3 UR54, UR4, 0x906, URZ ;  /* 0x0000090604367890 */ /* 0x000fe2000fffe03f */
[----:B------:R-:W-:Y:S01]  /*42f0*/  IMAD R57, R204, -0x2, R57 ;  /* 0xfffffffecc397824 */ /* 0x000fe200078e0239 */
[----:B------:R-:W-:Y:S01]  /*4300*/  UMOV UR55, 0x40000040 ;  /* 0x4000004000377882 */ /* 0x000fe20000000000 */
[----:B------:R-:W-:-:S02]  /*4310*/  IMAD R60, R60, 0x80, R205 ;  /* 0x000000803c3c7824 */ /* 0x000fc400078e02cd */
[----:B------:R-:W-:Y:S01]  /*4320*/  FMUL.FTZ R15, R61, UR5 ;  /* 0x000000053d0f7c20 */ /* 0x000fe20008410000 */
[----:B------:R-:W-:Y:S02]  /*4330*/  IMAD R56, R204, -0x2, R7 ;  /* 0xfffffffecc387824 */ /* 0x000fe400078e0207 */
[----:B------:R-:W-:Y:S01]  /*4340*/  FMUL.FTZ R58, R58, UR5 ;  /* 0x000000053a3a7c20 */ /* 0x000fe20008410000 */
[----:B------:R-:W-:Y:S01]  /*4350*/  FMUL.FTZ R59, R59, UR5 ;  /* 0x000000053b3b7c20 */ /* 0x000fe20008410000 */
[----:B------:R-:W-:Y:S01]  /*4360*/  IADD3 R7, R57, 0x8, R60 ;  /* 0x0000000839077810 */ /* 0x000fe20007ffe03c */
[----:B------:R-:W-:Y:S01]  /*4370*/  FMUL.FTZ R62, R62, UR5 ;  /* 0x000000053e3e7c20 */ /* 0x000fe20008410000 */
[----:B------:R-:W-:Y:S01]  /*4380*/  FMUL.FTZ R63, R63, UR5 ;  /* 0x000000053f3f7c20 */ /* 0x000fe20008410000 */
[----:B------:R-:W-:Y:S01]  /*4390*/  MUFU.TANH R12, R12 ;  /* 0x0000000c000c7308 */ /* 0x000fe20000002400 */
[----:B------:R-:W-:Y:S01]  /*43a0*/  VIMNMX R61, R56, R7, PT ;  /* 0x00000007383d7248 */ /* 0x000fe20003fe0100 */
[----:B------:R-:W-:Y:S01]  /*43b0*/  UIADD3 UR7, UR37, -0x2, URZ ;  /* 0xfffffffe25077890 */ /* 0x000fe2000fffe03f */
[----:B------:R-:W-:Y:S01]  /*43c0*/  VIADDMNMX R56, R60, R57, R56, PT ;  /* 0x000000393c387246 */ /* 0x000fe20003800138 */
[----:B------:R-:W-:Y:S01]  /*43d0*/  IMAD.MOV.U32 R60, RZ, RZ, R119 ;  /* 0x000000ffff3c7224 */ /* 0x000fe200078e0077 */
[----:B------:R-:W-:-:S02]  /*43e0*/  ISETP.GT.AND P3, PT, R61, RZ, PT ;  /* 0x000000ff3d00720c */ /* 0x000fc40003f64270 */
[C---:B------:R-:W-:Y:S01]  /*43f0*/  ISETP.GT.AND P4, PT, R61.reuse, 0x1, PT ;  /* 0x000000013d00780c */ /* 0x040fe20003f84270 */
[----:B------:R-:W5:Y:S01]  /*4400*/  MUFU.TANH R58, R58 ;  /* 0x0000003a003a7308 */ /* 0x000f620000002400 */
[----:B------:R-:W-:Y:S02]  /*4410*/  ISETP.GT.AND P5, PT, R61, 0x8, PT ;  /* 0x000000083d00780c */ /* 0x000fe40003fa4270 */
[----:B0-----:R-:W-:Y:S01]  /*4420*/  FSEL R65, R74, -INF , P3 ;  /* 0xff8000004a417808 */ /* 0x001fe20001800000 */
[--C-:B------:R-:W-:Y:S01]  /*4430*/  IMAD.MOV.U32 R74, RZ, RZ, R119.reuse ;  /* 0x000000ffff4a7224 */ /* 0x100fe200078e0077 */
[----:B-1----:R-:W-:Y:S02]  /*4440*/  FSEL R75, R75, -INF , P4 ;  /* 0xff8000004b4b7808 */ /* 0x002fe40002000000 */
[----:B------:R-:W-:Y:S01]  /*4450*/  ISETP.GT.AND P6, PT, R61, 0x9, PT ;  /* 0x000000093d00780c */ /* 0x000fe20003fc4270 */
[----:B------:R-:W0:Y:S01]  /*4460*/  MUFU.TANH R59, R59 ;  /* 0x0000003b003b7308 */ /* 0x000e220000002400 */
[----:B--2---:R-:W-:Y:S01]  /*4470*/  FSEL R69, R78, -INF , P5 ;  /* 0xff8000004e457808 */ /* 0x004fe20002800000 */
[----:B------:R-:W-:Y:S01]  /*4480*/  IMAD.MOV.U32 R78, RZ, RZ, R119 ;  /* 0x000000ffff4e7224 */ /* 0x000fe200078e0077 */
[----:B------:R-:W-:-:S02]  /*4490*/  FMNMX.FTZ R64, R65, R75, !PT ;  /* 0x0000004b41407209 */ /* 0x000fc40007810000 */
[----:B------:R-:W-:Y:S02]  /*44a0*/  ISETP.GT.AND P2, PT, R61, 0x10, PT ;  /* 0x000000103d00780c */ /* 0x000fe40003f44270 */
[----:B---3--:R-:W-:Y:S01]  /*44b0*/  FSEL R79, R79, -INF , P6 ;  /* 0xff8000004f4f7808 */ /* 0x008fe20003000000 */
[----:B------:R-:W1:Y:S01]  /*44c0*/  MUFU.TANH R62, R62 ;  /* 0x0000003e003e7308 */ /* 0x000e620000002400 */
[----:B------:R-:W-:Y:S02]  /*44d0*/  FMNMX.FTZ R64, R69, R64, !PT ;  /* 0x0000004045407209 */ /* 0x000fe40007810000 */
[----:B------:R-:W-:Y:S02]  /*44e0*/  ISETP.GT.AND P3, PT, R61, 0x11, PT ;  /* 0x000000113d00780c */ /* 0x000fe40003f64270 */
[----:B----4-:R-:W-:Y:S01]  /*44f0*/  FSEL R73, R66, -INF , P2 ;  /* 0xff80000042497808 */ /* 0x010fe20001000000 */
[----:B------:R-:W-:Y:S01]  /*4500*/  IMAD.MOV.U32 R66, RZ, RZ, R119 ;  /* 0x000000ffff427224 */ /* 0x000fe200078e0077 */
[----:B------:R-:W-:Y:S01]  /*4510*/  FMNMX.FTZ R64, R79, R64, !PT ;  /* 0x000000404f407209 */ /* 0x000fe20007810000 */
[----:B------:R-:W2:Y:S01]  /*4520*/  MUFU.TANH R63, R63 ;  /* 0x0000003f003f7308 */ /* 0x000ea20000002400 */
[----:B------:R-:W-:-:S02]  /*4530*/  ISETP.GT.AND P2, PT, R61, 0x18, PT ;  /* 0x000000183d00780c */ /* 0x000fc40003f44270 */
[----:B-----5:R-:W-:Y:S02]  /*4540*/  FSEL R67, R67, -INF , P3 ;  /* 0xff80000043437808 */ /* 0x020fe40001800000 */
        /* <DEDUP_REMOVED lines=12> */
[----:B------:R-:W-:Y:S01]  /*4610*/  UMOV UR55, 0x40000040 ;  /* 0x4000004000377882 */ /* 0x000fe20000000000 */
[----:B------:R-:W-:Y:S01]  /*4620*/  FMNMX.FTZ R64, R77, R64, !PT ;  /* 0x000000404d407209 */ /* 0x000fe20007810000 */
[----:B------:R-:W3:Y:S01]  /*4630*/  MUFU.TANH R50, R50 ;  /* 0x0000003200327308 */ /* 0x000ee20000002400 */
[----:B------:R-:W-:Y:S01]  /*4640*/  ISETP.GT.AND P3, PT, R61, 0x21, PT ;  /* 0x000000213d00780c */ /* 0x000fe20003f64270 */
[----:B------:R-:W-:Y:S01]  /*4650*/  FMUL.FTZ R54, R54, UR5 ;  /* 0x0000000536367c20 */ /* 0x000fe20008410000 */
[----:B------:R-:W-:Y:S01]  /*4660*/  FSEL R81, R58, -INF , P2 ;  /* 0xff8000003a517808 */ /* 0x000fe20001000000 */
[----:B------:R-:W-:Y:S01]  /*4670*/  FMUL.FTZ R55, R55, UR5 ;  /* 0x0000000537377c20 */ /* 0x000fe20008410000 */
[----:B------:R-:W-:Y:S01]  /*4680*/  FMNMX.FTZ R64, R71, R64, !PT ;  /* 0x0000004047407209 */ /* 0x000fe20007810000 */
[----:B------:R-:W-:Y:S01]  /*4690*/  FMUL.FTZ R21, R48, UR5 ;  /* 0x0000000530157c20 */ /* 0x000fe20008410000 */
[----:B------:R-:W-:Y:S01]  /*46a0*/  ISETP.GT.AND P2, PT, R61, 0x28, PT ;  /* 0x000000283d00780c */ /* 0x000fe20003f44270 */
[----:B------:R-:W4:Y:S01]  /*46b0*/  MUFU.TANH R51, R51 ;  /* 0x0000003300337308 */ /* 0x000f220000002400 */
[----:B0-----:R-:W-:Y:S01]  /*46c0*/  FSEL R83, R59, -INF , P3 ;  /* 0xff8000003b537808 */ /* 0x001fe20001800000 */
[----:B------:R-:W-:Y:S01]  /*46d0*/  FMUL.FTZ R48, R49, UR5 ;  /* 0x0000000531307c20 */ /* 0x000fe20008410000 */
[----:B------:R-:W-:Y:S01]  /*46e0*/  FMNMX.FTZ R64, R81, R64, !PT ;  /* 0x0000004051407209 */ /* 0x000fe20007810000 */
[----:B------:R-:W-:Y:S01]  /*46f0*/  FMUL.FTZ R52, R52, UR5 ;  /* 0x0000000534347c20 */ /* 0x000fe20008410000 */
[----:B------:R-:W-:Y:S01]  /*4700*/  ISETP.GT.AND P3, PT, R61, 0x29, PT ;  /* 0x000000293d00780c */ /* 0x000fe20003f64270 */
[----:B------:R-:W-:Y:S01]  /*4710*/  FMUL.FTZ R53, R53, UR5 ;  /* 0x0000000535357c20 */ /* 0x000fe20008410000 */
[----:B-1----:R-:W-:Y:S01]  /*4720*/  FSEL R85, R62, -INF , P2 ;  /* 0xff8000003e557808 */ /* 0x002fe20001000000 */
[----:B------:R-:W-:Y:S01]  /*4730*/  MUFU.TANH R54, R54 ;  /* 0x0000003600367308 */ /* 0x000fe20000002400 */
[----:B------:R-:W-:Y:S01]  /*4740*/  FMNMX.FTZ R64, R83, R64, !PT ;  /* 0x0000004053407209 */ /* 0x000fe20007810000 */
[----:B------:R-:W-:Y:S01]  /*4750*/  IMAD.MOV.U32 R62, RZ, RZ, R119 ;  /* 0x000000ffff3e7224 */ /* 0x000fe200078e0077 */
[----:B------:R-:W-:-:S02]  /*4760*/  ISETP.GT.AND P2, PT, R61, 0x30, PT ;  /* 0x000000303d00780c */ /* 0x000fc40003f44270 */
[----:B--2---:R-:W-:Y:S02]  /*4770*/  FSEL R87, R63, -INF , P3 ;  /* 0xff8000003f577808 */ /* 0x004fe40001800000 */
[----:B------:R-:W-:Y:S01]  /*4780*/  FMNMX.FTZ R64, R85, R64, !PT ;  /* 0x0000004055407209 */ /* 0x000fe20007810000 */
[----:B------:R-:W0:Y:S01]  /*4790*/  MUFU.TANH R55, R55 ;  /* 0x0000003700377308 */ /* 0x000e220000002400 */
[----:B------:R-:W-:Y:S02]  /*47a0*/  ISETP.GT.AND P3, PT, R61, 0x31, PT ;  /* 0x000000313d00780c */ /* 0x000fe40003f64270 */
[----:B---3--:R-:W-:Y:S02]  /*47b0*/  FSEL R89, R50, -INF , P2 ;  /* 0xff80000032597808 */ /* 0x008fe40001000000 */
[----:B------:R-:W-:Y:S02]  /*47c0*/  FMNMX.FTZ R64, R87, R64, !PT ;  /* 0x0000004057407209 */ /* 0x000fe40007810000 */
[----:B------:R-:W-:Y:S01]  /*47d0*/  ISETP.GT.AND P2, PT, R61, 0x38, PT ;  /* 0x000000383d00780c */ /* 0x000fe20003f44270 */
[----:B------:R-:W-:Y:S01]  /*47e0*/  MUFU.TANH R11, R11 ;  /* 0x0000000b000b7308 */ /* 0x000fe20000002400 */
[----:B----4-:R-:W-:-:S02]  /*47f0*/  FSEL R91, R51, -INF , P3 ;  /* 0xff800000335b7808 */ /* 0x010fc40001800000 */
[----:B------:R-:W-:Y:S02]  /*4800*/  FMNMX.FTZ R64, R89, R64, !PT ;  /* 0x0000004059407209 */ /* 0x000fe40007810000 */
[----:B------:R-:W-:Y:S02]  /*4810*/  ISETP.GT.AND P3, PT, R61, 0x39, PT ;  /* 0x000000393d00780c */ /* 0x000fe40003f64270 */
[----:B------:R-:W-:Y:S01]  /*4820*/  FMNMX.FTZ R64, R91, R64, !PT ;  /* 0x000000405b407209 */ /* 0x000fe20007810000 */
[----:B------:R-:W-:Y:S01]  /*4830*/  MUFU.TANH R13, R13 ;  /* 0x0000000d000d7308 */ /* 0x000fe20000002400 */
[----:B------:R-:W-:Y:S02]  /*4840*/  ISETP.GT.AND P4, PT, R56, 0x8, PT ;  /* 0x000000083800780c */ /* 0x000fe40003f84270 */
[-C--:B------:R-:W-:Y:S02]  /*4850*/  MOV R70, R119.reuse ;  /* 0x0000007700467202 */ /* 0x080fe40000000f00 */
[----:B------:R-:W-:Y:S01]  /*4860*/  MOV R58, R119 ;  /* 0x00000077003a7202 */ /* 0x000fe20000000f00 */
[----:B------:R-:W-:-:S02]  /*4870*/  WARPGROUP.DEPBAR.LE gsb0, 0x0 ;  /* 0x00008000000079c5 */ /* 0x000fc40000010000 */
        /* <DEDUP_REMOVED lines=9> */
[----:B------:R-:W-:Y:S01]  /*4910*/  UMOV UR55, 0x40000040 ;  /* 0x4000004000377882 */ /* 0x000fe20000000000 */
[----:B------:R-:W-:Y:S01]  /*4920*/  ULDC UR4, c[0x0][0x988] ;  /* 0x0002620000047ab9 */ /* 0x000fe20000000800 */
[----:B------:R-:W-:Y:S01]  /*4930*/  FMUL.FTZ R41, R41, UR5 ;  /* 0x0000000529297c20 */ /* 0x000fe20008410000 */
[----:B------:R-:W-:Y:S01]  /*4940*/  FMUL.FTZ R44, R44, UR5 ;  /* 0x000000052c2c7c20 */ /* 0x000fe20008410000 */
[----:B------:R-:W-:Y:S01]  /*4950*/  MUFU.TANH R42, R42 ;  /* 0x0000002a002a7308 */ /* 0x000fe20000002400 */
[----:B------:R-:W-:-:S07]  /*4960*/  FMUL.FTZ R45, R45, UR5 ;  /* 0x000000052d2d7c20 */ /* 0x000fce0008410000 */
[----:B------:R-:W1:Y:S08]  /*4970*/  MUFU.TANH R6, R43 ;  /* 0x0000002b00067308 */ /* 0x000e700000002400 */
[----:B------:R-:W2:Y:S08]  /*4980*/  MUFU.TANH R46, R46 ;  /* 0x0000002e002e7308 */ /* 0x000eb00000002400 */
[----:B------:R1:W3:Y:S08]  /*4990*/  MUFU.TANH R7, R47 ;  /* 0x0000002f00077308 */ /* 0x0002f00000002400 */
[----:B------:R-:W-:Y:S08]  /*49a0*/  MUFU.TANH R20, R20 ;  /* 0x0000001400147308 */ /* 0x000ff00000002400 */
[----:B------:R-:W-:Y:S01]  /*49b0*/  MUFU.TANH R15, R15 ;  /* 0x0000000f000f7308 */ /* 0x000fe20000002400 */
[----:B------:R-:W-:-:S02]  /*49c0*/  WARPGROUP.DEPBAR.LE gsb0, 0x0 ;  /* 0x00008000000079c5 */ /* 0x000fc40000010000 */
[----:B------:R-:W-:Y:S01]  /*49d0*/  WARPGROUP.ARRIVE ;  /* 0x00000000000079c5 */ /* 0x000fe20000000000 */
[----:B------:R-:W-:Y:S01]  /*49e0*/  FMUL.FTZ R35, R35, UR5 ;  /* 0x0000000523237c20 */ /* 0x000fe20008410000 */
[----:B------:R-:W-:Y:S01]  /*49f0*/  FMUL.FTZ R34, R34, UR5 ;  /* 0x0000000522227c20 */ /* 0x000fe20008410000 */
[----:B------:R-:W-:Y:S01]  /*4a00*/  FMUL.FTZ R50, R39, UR5 ;  /* 0x0000000527327c20 */ /* 0x000fe20008410000 */
[----:B0-----:R-:W-:Y:S01]  /*4a10*/  FSEL R39, R55, -INF , P3 ;  /* 0xff80000037277808 */ /* 0x001fe20001800000 */
[----:B------:R0:W-:Y:S01]  /*4a20*/  MUFU.TANH R49, R35 ;  /* 0x0000002300317308 */ /* 0x0001e20000002400 */
[----:B------:R-:W-:Y:S01]  /*4a30*/  HGMMA.64x16x16.F32.BF16 R24, gdesc[UR52], R24, gsb0 ;  /* 0x00200000341879f0 */ /* 0x000fe20008001818 */
[----:B------:R-:W-:Y:S01]  /*4a40*/  ISETP.GT.AND P3, PT, R61, 0x41, PT ;  /* 0x000000413d00780c */ /* 0x000fe20003f64270 */
[----:B------:R-:W-:Y:S01]  /*4a50*/  FMUL.FTZ R38, R38, UR5 ;  /* 0x0000000526267c20 */ /* 0x000fe20008410000 */
[----:B------:R-:W-:Y:S01]  /*4a60*/  FMUL.FTZ R32, R32, UR5 ;  /* 0x0000000520207c20 */ /* 0x000fe20008410000 */
[----:B------:R-:W-:Y:S01]  /*4a70*/  FMUL.FTZ R33, R33, UR5 ;  /* 0x0000000521217c20 */ /* 0x000fe20008410000 */
[----:B-1----:R-:W-:Y:S01]  /*4a80*/  FSEL R47, R6, -INF , P3 ;  /* 0xff800000062f7808 */ /* 0x002fe20001800000 */
[----:B------:R-:W-:Y:S01]  /*4a90*/  FMUL.FTZ R36, R36, UR5 ;  /* 0x0000000524247c20 */ /* 0x000fe20008410000 */
[----:B------:R-:W1:Y:S01]  /*4aa0*/  MUFU.TANH R34, R34 ;  /* 0x0000002200227308 */ /* 0x000e620000002400 */
[----:B0-----:R-:W-:Y:S01]  /*4ab0*/  FSEL R35, R54, -INF , P2 ;  /* 0xff80000036237808 */ /* 0x001fe20001000000 */
[----:B------:R-:W-:Y:S01]  /*4ac0*/  FMUL.FTZ R37, R37, UR5 ;  /* 0x0000000525257c20 */ /* 0x000fe20008410000 */
[----:B------:R-:W-:Y:S01]  /*4ad0*/  ISETP.GT.AND P2, PT, R61, 0x40, PT ;  /* 0x000000403d00780c */ /* 0x000fe20003f44270 */
[----:B------:R-:W-:Y:S01]  /*4ae0*/  IMAD.MOV.U32 R54, RZ, RZ, R119 ;  /* 0x000000ffff367224 */ /* 0x000fe200078e0077 */
[----:B------:R-:W-:-:S02]  /*4af0*/  FMNMX.FTZ R64, R35, R64, !PT ;  /* 0x0000004023407209 */ /* 0x000fc40007810000 */
[----:B------:R-:W-:Y:S01]  /*4b00*/  FSEL R43, R42, -INF , P2 ;  /* 0xff8000002a2b7808 */ /* 0x000fe20001000000 */
[----:B------:R-:W0:Y:S01]  /*4b10*/  MUFU.TANH R38, R38 ;  /* 0x0000002600267308 */ /* 0x000e220000002400 */
[----:B------:R-:W-:Y:S02]  /*4b20*/  FMNMX.FTZ R64, R39, R64, !PT ;  /* 0x0000004027407209 */ /* 0x000fe40007810000 */
[----:B------:R-:W-:Y:S02]  /*4b30*/  ISETP.GT.AND P2, PT, R61, 0x48, PT ;  /* 0x000000483d00780c */ /* 0x000fe40003f44270 */
[----:B------:R-:W-:Y:S02]  /*4b40*/  FMNMX.FTZ R64, R43, R64, !PT ;  /* 0x000000402b407209 */ /* 0x000fe40007810000 */
[----:B------:R-:W-:Y:S01]  /*4b50*/  ISETP.GT.AND P3, PT, R61, 0x49, PT ;  /* 0x000000493d00780c */ /* 0x000fe20003f64270 */
[----:B------:R-:W4:Y:S01]  /*4b60*/  MUFU.TANH R50, R50 ;  /* 0x0000003200327308 */ /* 0x000f220000002400 */
[----:B--2---:R-:W-:-:S02]  /*4b70*/  FSEL R93, R46, -INF , P2 ;  /* 0xff8000002e5d7808 */ /* 0x004fc40001000000 */
[----:B------:R-:W-:Y:S02]  /*4b80*/  FMNMX.FTZ R64, R47, R64, !PT ;  /* 0x000000402f407209 */ /* 0x000fe40007810000 */
[----:B------:R-:W-:Y:S02]  /*4b90*/  ISETP.GT.AND P2, PT, R61, 0x50, PT ;  /* 0x000000503d00780c */ /* 0x000fe40003f44270 */
[----:B---3--:R-:W-:Y:S01]  /*4ba0*/  FSEL R95, R7, -INF , P3 ;  /* 0xff800000075f7808 */ /* 0x008fe20001800000 */
[----:B------:R-:W-:Y:S01]  /*4bb0*/  MUFU.TANH R21, R21 ;  /* 0x0000001500157308 */ /* 0x000fe20000002400 */
[----:B------:R-:W-:Y:S02]  /*4bc0*/  FMNMX.FTZ R64, R93, R64, !PT ;  /* 0x000000405d407209 */ /* 0x000fe40007810000 */
[----:B------:R-:W-:Y:S02]  /*4bd0*/  ISETP.GT.AND P3, PT, R61, 0x51, PT ;  /* 0x000000513d00780c */ /* 0x000fe40003f64270 */
[----:B-1----:R-:W-:-:S02]  /*4be0*/  FSEL R97, R34, -INF , P2 ;  /* 0xff80000022617808 */ /* 0x002fc40001000000 */
[----:B------:R-:W-:Y:S01]  /*4bf0*/  FMNMX.FTZ R64, R95, R64, !PT ;  /* 0x000000405f407209 */ /* 0x000fe20007810000 */
[----:B------:R-:W-:Y:S01]  /*4c00*/  MUFU.TANH R48, R48 ;  /* 0x0000003000307308 */ /* 0x000fe20000002400 */
[----:B------:R-:W-:Y:S02]  /*4c10*/  ISETP.GT.AND P2, PT, R61, 0x58, PT ;  /* 0x000000583d00780c */ /* 0x000fe40003f44270 */
[----:B------:R-:W-:Y:S02]  /*4c20*/  FSEL R99, R49, -INF , P3 ;  /* 0xff80000031637808 */ /* 0x000fe40001800000 */
[----:B------:R-:W-:Y:S02]  /*4c30*/  FMNMX.FTZ R64, R97, R64, !PT ;  /* 0x0000004061407209 */ /* 0x000fe40007810000 */
[----:B------:R-:W-:Y:S01]  /*4c40*/  ISETP.GT.AND P3, PT, R61, 0x59, PT ;  /* 0x000000593d00780c */ /* 0x000fe20003f64270 */
[----:B------:R-:W-:Y:S01]  /*4c50*/  MUFU.TANH R52, R52 ;  /* 0x0000003400347308 */ /* 0x000fe20000002400 */
[----:B0-----:R-:W-:-:S02]  /*4c60*/  FSEL R101, R38, -INF , P2 ;  /* 0xff80000026657808 */ /* 0x001fc40001000000 */
[----:B------:R-:W-:Y:S01]  /*4c70*/  FMNMX.FTZ R64, R99, R64, !PT ;  /* 0x0000004063407209 */ /* 0x000fe20007810000 */
[----:B------:R-:W-:Y:S02]  /*4c80*/  WARPGROUP.DEPBAR.LE gsb0, 0x0 ;  /* 0x00008000000079c5 */ /* 0x000fe40000010000 */
[----:B------:R-:W-:Y:S01]  /*4c90*/  FMUL.FTZ R26, R26, UR5 ;  /* 0x000000051a1a7c20 */ /* 0x000fe20008410000 */
[----:B------:R-:W-:Y:S01]  /*4ca0*/  FMUL.FTZ R27, R27, UR5 ;  /* 0x000000051b1b7c20 */ /* 0x000fe20008410000 */
[----:B------:R-:W-:Y:S01]  /*4cb0*/  FMUL.FTZ R30, R30, UR5 ;  /* 0x000000051e1e7c20 */ /* 0x000fe20008410000 */
[----:B------:R-:W-:Y:S01]  /*4cc0*/  FMUL.FTZ R31, R31, UR5 ;  /* 0x000000051f1f7c20 */ /* 0x000fe20008410000 */
[----:B------:R-:W-:Y:S01]  /*4cd0*/  ISETP.GT.AND P2, PT, R61, 0x60, PT ;  /* 0x000000603d00780c */ /* 0x000fe20003f44270 */
[----:B------:R-:W-:Y:S01]  /*4ce0*/  MUFU.TANH R53, R53 ;  /* 0x0000003500357308 */ /* 0x000fe20000002400 */
[----:B----4-:R-:W-:Y:S01]  /*4cf0*/  FSEL R103, R50, -INF , P3 ;  /* 0xff80000032677808 */ /* 0x010fe20001800000 */
[----:B------:R-:W-:Y:S01]  /*4d00*/  FMUL.FTZ R24, R24, UR5 ;  /* 0x0000000518187c20 */ /* 0x000fe20008410000 */
[----:B------:R-:W-:Y:S01]  /*4d10*/  FMNMX.FTZ R64, R101, R64, !PT ;  /* 0x0000004065407209 */ /* 0x000fe20007810000 */
[----:B------:R-:W-:Y:S01]  /*4d20*/  FMUL.FTZ R25, R25, UR5 ;  /* 0x0000000519197c20 */ /* 0x000fe20008410000 */
[----:B------:R-:W-:Y:S01]  /*4d30*/  ISETP.GT.AND P3, PT, R61, 0x61, PT ;  /* 0x000000613d00780c */ /* 0x000fe20003f64270 */
[----:B------:R-:W-:Y:S01]  /*4d40*/  FMUL.FTZ R28, R28, UR5 ;  /* 0x000000051c1c7c20 */ /* 0x000fe20008410000 */
[----:B------:R-:W-:Y:S01]  /*4d50*/  FMNMX.FTZ R64, R103, R64, !PT ;  /* 0x0000004067407209 */ /* 0x000fe20007810000 */
[----:B------:R-:W0:Y:S01]  /*4d60*/  MUFU.TANH R26, R26 ;  /* 0x0000001a001a7308 */ /* 0x000e220000002400 */
[----:B------:R-:W-:Y:S01]  /*4d70*/  FMUL.FTZ R29, R29, UR5 ;  /* 0x000000051d1d7c20 */ /* 0x000fe20008410000 */
[----:B------:R1:W-:Y:S01]  /*4d80*/  @!P1 SYNCS.ARRIVE.TRANS64.RED.A1T0 RZ, [R0+URZ], RZ ;  /* 0x000000ff00ff99a7 */ /* 0x0003e2000810043f */
[----:B------:R-:W-:Y:S01]  /*4d90*/  IMAD.MOV.U32 R50, RZ, RZ, R119 ;  /* 0x000000ffff327224 */ /* 0x000fe200078e0077 */
[----:B------:R-:W-:-:S04]  /*4da0*/  MOV R46, R119 ;  /* 0x00000077002e7202 */ /* 0x000fc80000000f00 */
[----:B------:R-:W2:Y:S08]  /*4db0*/  MUFU.TANH R27, R27 ;  /* 0x0000001b001b7308 */ /* 0x000eb00000002400 */
[----:B------:R-:W3:Y:S01]  /*4dc0*/  MUFU.TANH R30, R30 ;  /* 0x0000001e001e7308 */ /* 0x000ee20000002400 */
[----:B0-----:R-:W-:Y:S02]  /*4dd0*/  FSEL R105, R26, -INF , P2 ;  /* 0xff8000001a697808 */ /* 0x001fe40001000000 */
[----:B------:R-:W-:-:S02]  /*4de0*/  ISETP.GT.AND P2, PT, R61, 0x68, PT ;  /* 0x000000683d00780c */ /* 0x000fc40003f44270 */
[----:B------:R-:W-:-:S03]  /*4df0*/  FMNMX.FTZ R64, R105, R64, !PT ;  /* 0x0000004069407209 */ /* 0x000fc60007810000 */
[----:B------:R-:W0:Y:S01]  /*4e00*/  MUFU.TANH R31, R31 ;  /* 0x0000001f001f7308 */ /* 0x000e220000002400 */
[----:B--2---:R-:W-:Y:S02]  /*4e10*/  FSEL R107, R27, -INF , P3 ;  /* 0xff8000001b6b7808 */ /* 0x004fe40001800000 */
[----:B------:R-:W-:Y:S02]  /*4e20*/  ISETP.GT.AND P3, PT, R61, 0x69, PT ;  /* 0x000000693d00780c */ /* 0x000fe40003f64270 */
[----:B------:R-:W-:-:S03]  /*4e30*/  FMNMX.FTZ R64, R107, R64, !PT ;  /* 0x000000406b407209 */ /* 0x000fc60007810000 */
[----:B------:R-:W-:Y:S01]  /*4e40*/  MUFU.TANH R40, R40 ;  /* 0x0000002800287308 */ /* 0x000fe20000002400 */
[----:B---3--:R-:W-:-:S04]  /*4e50*/  FSEL R109, R30, -INF , P2 ;  /* 0xff8000001e6d7808 */ /* 0x008fc80001000000 */
[----:B------:R-:W-:-:S03]  /*4e60*/  FMNMX.FTZ R64, R109, R64, !PT ;  /* 0x000000406d407209 */ /* 0x000fc60007810000 */
[----:B------:R-:W-:Y:S01]  /*4e70*/  MUFU.TANH R41, R41 ;  /* 0x0000002900297308 */ /* 0x000fe20000002400 */
[----:B0-----:R-:W-:Y:S02]  /*4e80*/  FSEL R111, R31, -INF , P3 ;  /* 0xff8000001f6f7808 */ /* 0x001fe40001800000 */
[----:B------:R-:W-:Y:S02]  /*4e90*/  ISETP.GT.AND P3, PT, R56, 0x1, PT ;  /* 0x000000013800780c */ /* 0x000fe40003f64270 */
[----:B------:R-:W-:Y:S02]  /*4ea0*/  FMNMX.FTZ R64, R111, R64, !PT ;  /* 0x000000406f407209 */ /* 0x000fe40007810000 */
[----:B------:R-:W-:Y:S01]  /*4eb0*/  FSEL R3, R3, -INF , P3 ;  /* 0xff80000003037808 */ /* 0x000fe20001800000 */
[----:B------:R-:W-:Y:S01]  /*4ec0*/  MUFU.TANH R44, R44 ;  /* 0x0000002c002c7308 */ /* 0x000fe20000002400 */
[----:B------:R-:W-:Y:S01]  /*4ed0*/  FSEL R31, R8, -INF , P4 ;  /* 0xff800000081f7808 */ /* 0x000fe20002000000 */
[----:B------:R-:W0:Y:S01]  /*4ee0*/  SHFL.BFLY PT, R7, R64, 0x2, 0x1f ;  /* 0x0c401f0040077f89 */ /* 0x000e2200000e0000 */
[----:B------:R-:W-:-:S04]  /*4ef0*/  ISETP.GT.AND P3, PT, R56, 0x10, PT ;  /* 0x000000103800780c */ /* 0x000fc80003f64270 */
[----:B------:R-:W-:Y:S01]  /*4f00*/  FSEL R9, R9, -INF , P3 ;  /* 0xff80000009097808 */ /* 0x000fe20001800000 */
[----:B------:R-:W-:Y:S01]  /*4f10*/  MUFU.TANH R45, R45 ;  /* 0x0000002d002d7308 */ /* 0x000fe20000002400 */
[----:B------:R-:W-:-:S04]  /*4f20*/  ISETP.GT.AND P3, PT, R56, 0x18, PT ;  /* 0x000000183800780c */ /* 0x000fc80003f64270 */
[----:B------:R-:W-:Y:S02]  /*4f30*/  FSEL R55, R12, -INF , P3 ;  /* 0xff8000000c377808 */ /* 0x000fe40001800000 */
[C---:B------:R-:W-:Y:S01]  /*4f40*/  ISETP.GT.AND P3, PT, R56.reuse, 0x20, PT ;  /* 0x000000203800780c */ /* 0x040fe20003f64270 */
[----:B------:R-:W-:Y:S03]  /*4f50*/  MUFU.TANH R32, R32 ;  /* 0x0000002000207308 */ /* 0x000fe60000002400 */
[----:B------:R-:W-:Y:S02]  /*4f60*/  FSEL R13, R13, -INF , P3 ;  /* 0xff8000000d0d7808 */ /* 0x000fe40001800000 */
[----:B------:R-:W-:-:S03]  /*4f70*/  ISETP.GT.AND P3, PT, R56, 0x28, PT ;  /* 0x000000283800780c */ /* 0x000fc60003f64270 */
[----:B------:R-:W-:Y:S01]  /*4f80*/  MUFU.TANH R33, R33 ;  /* 0x0000002100217308 */ /* 0x000fe20000002400 */
[----:B------:R-:W-:Y:S02]  /*4f90*/  FSEL R59, R20, -INF , P3 ;  /* 0xff800000143b7808 */ /* 0x000fe40001800000 */
[----:B0-----:R-:W-:Y:S02]  /*4fa0*/  FMNMX.FTZ R6, R64, R7, !PT ;  /* 0x0000000740067209 */ /* 0x001fe40007810000 */
[C---:B------:R-:W-:Y:S02]  /*4fb0*/  ISETP.GT.AND P3, PT, R56.reuse, 0x30, PT ;  /* 0x000000303800780c */ /* 0x040fe40003f64270 */
[----:B------:R-:W-:Y:S01]  /*4fc0*/  MOV R64, R119 ;  /* 0x0000007700407202 */ /* 0x000fe20000000f00 */
[----:B------:R-:W0:Y:S01]  /*4fd0*/  SHFL.BFLY PT, R7, R6, 0x1, 0x1f ;  /* 0x0c201f0006077f89 */ /* 0x000e2200000e0000 */
[----:B------:R-:W-:Y:S01]  /*4fe0*/  FSEL R21, R21, -INF , P3 ;  /* 0xff80000015157808 */ /* 0x000fe20001800000 */
[----:B------:R-:W-:Y:S01]  /*4ff0*/  MUFU.TANH R36, R36 ;  /* 0x0000002400247308 */ /* 0x000fe20000002400 */
[----:B------:R-:W-:-:S04]  /*5000*/  ISETP.GT.AND P3, PT, R56, 0x38, PT ;  /* 0x000000383800780c */ /* 0x000fc80003f64270 */
[----:B------:R-:W-:Y:S02]  /*5010*/  FSEL R63, R52, -INF , P3 ;  /* 0xff800000343f7808 */ /* 0x000fe40001800000 */
[----:B------:R-:W-:Y:S01]  /*5020*/  ISETP.GT.AND P3, PT, R56, 0x40, PT ;  /* 0x000000403800780c */ /* 0x000fe20003f64270 */
[----:B------:R-:W-:Y:S01]  /*5030*/  MUFU.TANH R37, R37 ;  /* 0x0000002500257308 */ /* 0x000fe20000002400 */
[----:B------:R-:W-:-:S07]  /*5040*/  MOV R52, R119 ;  /* 0x0000007700347202 */ /* 0x000fce0000000f00 */
[----:B------:R-:W-:Y:S01]  /*5050*/  MUFU.TANH R24, R24 ;  /* 0x0000001800187308 */ /* 0x000fe20000002400 */
[----:B0-----:R-:W-:Y:S01]  /*5060*/  FMNMX.FTZ R7, R6, R7, !PT ;  /* 0x0000000706077209 */ /* 0x001fe20007810000 */
[----:B------:R-:W-:-:S06]  /*5070*/  IMAD.U32 R6, RZ, RZ, UR4 ;  /* 0x00000004ff067e24 */ /* 0x000fcc000f8e00ff */
[----:B------:R-:W-:Y:S01]  /*5080*/  MUFU.TANH R25, R25 ;  /* 0x0000001900197308 */ /* 0x000fe20000002400 */
[----:B------:R-:W-:Y:S01]  /*5090*/  UIADD3 UR4, UR11, -UR14, URZ ;  /* 0x8000000e0b047290 */ /* 0x000fe2000fffe03f */
[C---:B------:R-:W-:Y:S01]  /*50a0*/  FSETP.NEU.FTZ.AND P2, PT, R7.reuse, -INF , PT ;  /* 0xff8000000700780b */ /* 0x040fe20003f5d000 */
[----:B------:R-:W-:Y:S02]  /*50b0*/  FMUL.FTZ R26, R7, R6 ;  /* 0x00000006071a7220 */ /* 0x000fe40000410000 */
[----:B------:R-:W-:-:S03]  /*50c0*/  ULEA UR5, UR10, UR4, 0x7 ;  /* 0x000000040a057291 */ /* 0x000fc6000f8e383f */
[----:B------:R-:W-:Y:S01]  /*50d0*/  FSEL R26, R26, RZ, P2 ;  /* 0x000000ff1a1a7208 */ /* 0x000fe20001000000 */
[----:B------:R-:W-:Y:S01]  /*50e0*/  MUFU.TANH R28, R28 ;  /* 0x0000001c001c7308 */ /* 0x000fe20000002400 */
[----:B------:R-:W-:Y:S01]  /*50f0*/  ISETP.GT.AND P2, PT, R56, RZ, PT ;  /* 0x000000ff3800720c */ /* 0x000fe20003f44270 */
[----:B------:R-:W-:Y:S02]  /*5100*/  UMOV UR4, URZ ;  /* 0x0000003f00047c82 */ /* 0x000fe40008000000 */
[-CC-:B------:R-:W-:Y:S01]  /*5110*/  FFMA.FTZ R201, R65, R6.reuse, -R26.reuse ;  /* 0x0000000641c97223 */ /* 0x180fe2000001081a */
[----:B------:R-:W-:Y:S01]  /*5120*/  FSEL R27, R2, -INF , P2 ;  /* 0xff800000021b7808 */ /* 0x000fe20001000000 */
[-CC-:B------:R-:W-:Y:S01]  /*5130*/  FFMA.FTZ R203, R69, R6.reuse, -R26.reuse ;  /* 0x0000000645cb7223 */ /* 0x180fe2000001081a */
[----:B------:R-:W-:Y:S01]  /*5140*/  ISETP.GT.AND P2, PT, R56, 0x9, PT ;  /* 0x000000093800780c */ /* 0x000fe20003f44270 */
[-CC-:B------:R-:W-:Y:S01]  /*5150*/  FFMA.FTZ R12, R71, R6.reuse, -R26.reuse ;  /* 0x00000006470c7223 */ /* 0x180fe2000001081a */
[----:B------:R-:W-:Y:S01]  /*5160*/  FMNMX.FTZ R8, R27, R3, !PT ;  /* 0x000000031b087209 */ /* 0x000fe20007810000 */
[----:B------:R-:W-:Y:S01]  /*5170*/  MUFU.TANH R29, R29 ;  /* 0x0000001d001d7308 */ /* 0x000fe20000002400 */
[----:B------:R-:W-:Y:S01]  /*5180*/  FSEL R49, R4, -INF , P2 ;  /* 0xff80000004317808 */ /* 0x000fe20001000000 */
[--C-:B------:R-:W-:Y:S01]  /*5190*/  FFMA.FTZ R197, R73, R6, -R26.reuse ;  /* 0x0000000649c57223 */ /* 0x100fe2000001081a */
[----:B------:R-:W-:Y:S01]  /*51a0*/  FMNMX.FTZ R8, R31, R8, !PT ;  /* 0x000000081f087209 */ /* 0x000fe20007810000 */
[-CC-:B------:R-:W-:Y:S01]  /*51b0*/  FFMA.FTZ R2, R75, R6.reuse, -R26.reuse ;  /* 0x000000064b027223 */ /* 0x180fe2000001081a */
[----:B------:R-:W-:Y:S01]  /*51c0*/  ISETP.GT.AND P2, PT, R56, 0x11, PT ;  /* 0x000000113800780c */ /* 0x000fe20003f44270 */
[--C-:B------:R-:W-:Y:S01]  /*51d0*/  FFMA.FTZ R20, R35, R6, -R26.reuse ;  /* 0x0000000623147223 */ /* 0x100fe2000001081a */
[----:B------:R-:W-:Y:S01]  /*51e0*/  FMNMX.FTZ R8, R49, R8, !PT ;  /* 0x0000000831087209 */ /* 0x000fe20007810000 */
[----:B------:R-:W-:Y:S01]  /*51f0*/  MUFU.EX2 R201, R201 ;  /* 0x000000c900c97308 */ /* 0x000fe20000000800 */
[----:B------:R-:W-:Y:S01]  /*5200*/  FSEL R51, R10, -INF , P2 ;  /* 0xff8000000a337808 */ /* 0x000fe20001000000 */
[--C-:B------:R-:W-:Y:S01]  /*5210*/  FFMA.FTZ R10, R67, R6, -R26.reuse ;  /* 0x00000006430a7223 */ /* 0x100fe2000001081a */
[----:B------:R-:W-:Y:S01]  /*5220*/  FMNMX.FTZ R8, R9, R8, !PT ;  /* 0x0000000809087209 */ /* 0x000fe20007810000 */
[-CC-:B------:R-:W-:Y:S01]  /*5230*/  FFMA.FTZ R4, R79, R6.reuse, -R26.reuse ;  /* 0x000000064f047223 */ /* 0x180fe2000001081a */
[C---:B------:R-:W-:Y:S01]  /*5240*/  ISETP.GT.AND P2, PT, R56.reuse, 0x19, PT ;  /* 0x000000193800780c */ /* 0x040fe20003f44270 */
[--C-:B------:R-:W-:Y:S01]  /*5250*/  FFMA.FTZ R199, R77, R6, -R26.reuse ;  /* 0x000000064dc77223 */ /* 0x100fe2000001081a */
[----:B------:R-:W-:Y:S01]  /*5260*/  FMNMX.FTZ R8, R51, R8, !PT ;  /* 0x0000000833087209 */ /* 0x000fe20007810000 */
[----:B------:R-:W0:Y:S01]  /*5270*/  MUFU.EX2 R2, R2 ;  /* 0x0000000200027308 */ /* 0x000e220000000800 */
        /* <DEDUP_REMOVED lines=13> */
[----:B------:R-:W-:Y:S01]  /*5350*/  FFMA.FTZ R91, R91, R6, -R26 ;  /* 0x000000065b5b7223 */ /* 0x000fe2000001081a */
[----:B------:R-:W-:Y:S01]  /*5360*/  FMNMX.FTZ R8, R57, R8, !PT ;  /* 0x0000000839087209 */ /* 0x000fe20007810000 */
[----:B------:R-:W-:Y:S01]  /*5370*/  MUFU.EX2 R191, R20 ;  /* 0x0000001400bf7308 */ /* 0x000fe20000000800 */
[----:B------:R-:W-:Y:S01]  /*5380*/  FSEL R15, R15, -INF , P2 ;  /* 0xff8000000f0f7808 */ /* 0x000fe20001000000 */
[----:B0-----:R-:W-:Y:S01]  /*5390*/  FADD.FTZ R42, R201, R2 ;  /* 0x00000002c92a7221 */ /* 0x001fe20000010000 */
        /* <DEDUP_REMOVED lines=33> */
[----:B------:R-:W-:Y:S01]  /*55b0*/  FFMA.FTZ R26, R111, R6, -R26 ;  /* 0x000000066f1a7223 */ /* 0x000fe2000001081a */
[----:B------:R-:W-:Y:S01]  /*55c0*/  FMNMX.FTZ R8, R41, R8, !PT ;  /* 0x0000000829087209 */ /* 0x000fe20007810000 */
[----:B------:R-:W-:Y:S01]  /*55d0*/  UIMAD.WIDE UR4, UR5, -0x6db6db6d, UR4 ;  /* 0x92492493050478a5 */ /* 0x000fe2000f8e0204 */
[C---:B------:R-:W-:Y:S01]  /*55e0*/  ISETP.GT.AND P3, PT, R56.reuse, 0x50, PT ;  /* 0x000000503800780c */ /* 0x040fe20003f64270 */
[----:B------:R-:W-:Y:S01]  /*55f0*/  MUFU.EX2 R12, R12 ;  /* 0x0000000c000c7308 */ /* 0x000fe20000000800 */
[----:B------:R-:W-:Y:S01]  /*5600*/  FSEL R45, R45, -INF , P2 ;  /* 0xff8000002d2d7808 */ /* 0x000fe20001000000 */
[----:B------:R-:W-:Y:S01]  /*5610*/  USHF.R.U32.HI UR4, URZ, 0x1f, UR5 ;  /* 0x0000001f3f047899 */ /* 0x000fe20008011605 */
[----:B------:R-:W-:Y:S01]  /*5620*/  FMNMX.FTZ R8, R67, R8, !PT ;  /* 0x0000000843087209 */ /* 0x000fe20007810000 */
[--C-:B------:R-:W-:Y:S01]  /*5630*/  IMAD.MOV.U32 R111, RZ, RZ, R119.reuse ;  /* 0x000000ffff6f7224 */ /* 0x100fe200078e0077 */
[----:B------:R-:W-:Y:S01]  /*5640*/  ISETP.GT.AND P2, PT, R56, 0x51, PT ;  /* 0x000000513800780c */ /* 0x000fe20003f44270 */
[----:B------:R-:W-:Y:S01]  /*5650*/  ULEA.HI.SX32 UR4, UR5, UR4, 0x1a ;  /* 0x0000000405047291 */ /* 0x000fe2000f8fd23f */
[----:B------:R-:W-:Y:S01]  /*5660*/  FSEL R69, R32, -INF , P3 ;  /* 0xff80000020457808 */ /* 0x000fe20001800000 */
[----:B------:R-:W-:Y:S01]  /*5670*/  MUFU.EX2 R193, R193 ;  /* 0x000000c100c17308 */ /* 0x000fe20000000800 */
[----:B------:R-:W-:Y:S01]  /*5680*/  FMNMX.FTZ R8, R45, R8, !PT ;  /* 0x000000082d087209 */ /* 0x000fe20007810000 */
[----:B------:R-:W-:Y:S01]  /*5690*/  UISETP.LT.AND UP0, UPT, URZ, UR4, UPT ;  /* 0x000000043f00728c */ /* 0x000fe2000bf01270 */
[C---:B------:R-:W-:Y:S01]  /*56a0*/  ISETP.GT.AND P3, PT, R56.reuse, 0x58, PT ;  /* 0x000000583800780c */ /* 0x040fe20003f64270 */
[--C-:B------:R-:W-:Y:S01]  /*56b0*/  IMAD.MOV.U32 R83, RZ, RZ, R119.reuse ;  /* 0x000000ffff537224 */ /* 0x100fe200078e0077 */
[----:B------:R-:W-:Y:S01]  /*56c0*/  FSEL R33, R33, -INF , P2 ;  /* 0xff80000021217808 */ /* 0x000fe20001000000 */
[----:B------:R-:W-:Y:S01]  /*56d0*/  USEL UR61, URZ, UR4, !UP0 ;  /* 0x000000043f3d7287 */ /* 0x000fe2000c000000 */
[----:B------:R-:W-:Y:S01]  /*56e0*/  FMNMX.FTZ R8, R69, R8, !PT ;  /* 0x0000000845087209 */ /* 0x000fe20007810000 */
[----:B------:R-:W-:Y:S01]  /*56f0*/  MUFU.EX2 R14, R14 ;  /* 0x0000000e000e7308 */ /* 0x000fe20000000800 */
[----:B------:R-:W-:Y:S01]  /*5700*/  ISETP.GT.AND P2, PT, R56, 0x59, PT ;  /* 0x000000593800780c */ /* 0x000fe20003f44270 */
[----:B------:R-:W-:Y:S01]  /*5710*/  UISETP.GE.AND UP0, UPT, UR7, UR61, UPT ;  /* 0x0000003d0700728c */ /* 0x000fe2000bf06270 */
[----:B------:R-:W-:Y:S01]  /*5720*/  FSEL R71, R36, -INF , P3 ;  /* 0xff80000024477808 */ /* 0x000fe20001800000 */
[--C-:B------:R-:W-:Y:S01]  /*5730*/  IMAD.MOV.U32 R81, RZ, RZ, R119.reuse ;  /* 0x000000ffff517224 */ /* 0x100fe200078e0077 */
[----:B------:R-:W-:Y:S01]  /*5740*/  FMNMX.FTZ R8, R33, R8, !PT ;  /* 0x0000000821087209 */ /* 0x000fe20007810000 */
[--C-:B------:R-:W-:Y:S01]  /*5750*/  IMAD.MOV.U32 R79, RZ, RZ, R119.reuse ;  /* 0x000000ffff4f7224 */ /* 0x100fe200078e0077 */
[C---:B------:R-:W-:Y:S01]  /*5760*/  ISETP.GT.AND P3, PT, R56.reuse, 0x60, PT ;  /* 0x000000603800780c */ /* 0x040fe20003f64270 */
[----:B------:R-:W-:Y:S01]  /*5770*/  MUFU.EX2 R85, R85 ;  /* 0x0000005500557308 */ /* 0x000fe20000000800 */
[----:B------:R-:W-:Y:S01]  /*5780*/  FSEL R37, R37, -INF , P2 ;  /* 0xff80000025257808 */ /* 0x000fe20001000000 */
[--C-:B------:R-:W-:Y:S01]  /*5790*/  IMAD.MOV.U32 R77, RZ, RZ, R119.reuse ;  /* 0x000000ffff4d7224 */ /* 0x100fe200078e0077 */
[----:B------:R-:W-:Y:S01]  /*57a0*/  FMNMX.FTZ R8, R71, R8, !PT ;  /* 0x0000000847087209 */ /* 0x000fe20007810000 */
[----:B------:R-:W-:Y:S01]  /*57b0*/  IMAD.MOV.U32 R48, RZ, RZ, R119 ;  /* 0x000000ffff307224 */ /* 0x000fe200078e0077 */
[----:B------:R-:W-:-:S02]  /*57c0*/  ISETP.GT.AND P2, PT, R56, 0x61, PT ;  /* 0x000000613800780c */ /* 0x000fc40003f44270 */
[----:B------:R-:W-:Y:S01]  /*57d0*/  FSEL R73, R24, -INF , P3 ;  /* 0xff80000018497808 */ /* 0x000fe20001800000 */
[----:B------:R0:W2:Y:S01]  /*57e0*/  MUFU.EX2 R30, R87 ;  /* 0x00000057001e7308 */ /* 0x0000a20000000800 */
[----:B------:R-:W-:Y:S02]  /*57f0*/  FMNMX.FTZ R8, R37, R8, !PT ;  /* 0x0000000825087209 */ /* 0x000fe40007810000 */
[C---:B------:R-:W-:Y:S02]  /*5800*/  ISETP.GT.AND P3, PT, R56.reuse, 0x68, PT ;  /* 0x000000683800780c */ /* 0x040fe40003f64270 */
[----:B------:R-:W-:Y:S02]  /*5810*/  FSEL R25, R25, -INF , P2 ;  /* 0xff80000019197808 */ /* 0x000fe40001000000 */
[----:B------:R-:W-:Y:S01]  /*5820*/  FMNMX.FTZ R8, R73, R8, !PT ;  /* 0x0000000849087209 */ /* 0x000fe20007810000 */
[----:B------:R-:W-:Y:S01]  /*5830*/  MUFU.EX2 R89, R89 ;  /* 0x0000005900597308 */ /* 0x000fe20000000800 */
[----:B------:R-:W-:Y:S01]  /*5840*/  ISETP.GT.AND P2, PT, R56, 0x69, PT ;  /* 0x000000693800780c */ /* 0x000fe20003f44270 */
[--C-:B0-----:R-:W-:Y:S01]  /*5850*/  IMAD.MOV.U32 R87, RZ, RZ, R119.reuse ;  /* 0x000000ffff577224 */ /* 0x101fe200078e0077 */
[----:B------:R-:W-:Y:S01]  /*5860*/  FSEL R75, R28, -INF , P3 ;  /* 0xff8000001c4b7808 */ /* 0x000fe20001800000 */
[----:B------:R-:W-:Y:S01]  /*5870*/  IMAD.MOV.U32 R56, RZ, RZ, R119 ;  /* 0x000000ffff387224 */ /* 0x000fe200078e0077 */
[----:B------:R-:W-:-:S02]  /*5880*/  FMNMX.FTZ R8, R25, R8, !PT ;  /* 0x0000000819087209 */ /* 0x000fc40007810000 */
[----:B------:R-:W-:Y:S01]  /*5890*/  FSEL R29, R29, -INF , P2 ;  /* 0xff8000001d1d7808 */ /* 0x000fe20001000000 */
[----:B------:R0:W3:Y:S01]  /*58a0*/  MUFU.EX2 R24, R91 ;  /* 0x0000005b00187308 */ /* 0x0000e20000000800 */
[----:B------:R-:W-:Y:S02]  /*58b0*/  FMNMX.FTZ R8, R75, R8, !PT ;  /* 0x000000084b087209 */ /* 0x000fe40007810000 */
[----:B------:R-:W-:Y:S02]  /*58c0*/  F2FP.BF16.F32.PACK_AB R201, R2, R201 ;  /* 0x000000c902c9723e */ /* 0x000fe400000010ff */
[----:B------:R-:W-:Y:S02]  /*58d0*/  FMNMX.FTZ R8, R29, R8, !PT ;  /* 0x000000081d087209 */ /* 0x000fe40007810000 */
[----:B--2---:R-:W-:Y:S01]  /*58e0*/  F2FP.BF16.F32.PACK_AB R195, R30, R85 ;  /* 0x000000551ec3723e */ /* 0x004fe200000010ff */
[----:B------:R2:W-:Y:S01]  /*58f0*/  MUFU.EX2 R28, R39 ;  /* 0x00000027001c7308 */ /* 0x0005e20000000800 */
[--C-:B0-----:R-:W-:Y:S01]  /*5900*/  IMAD.MOV.U32 R91, RZ, RZ, R119.reuse ;  /* 0x000000ffff5b7224 */ /* 0x101fe200078e0077 */
[----:B------:R-:W0:Y:S06]  /*5910*/  SHFL.BFLY PT, R35, R8, 0x2, 0x1f ;  /* 0x0c401f0008237f89 */ /* 0x000e2c00000e0000 */
[----:B------:R-:W-:Y:S01]  /*5920*/  MUFU.EX2 R43, R43 ;  /* 0x0000002b002b7308 */ /* 0x000fe20000000800 */
[----:B---3--:R-:W-:Y:S01]  /*5930*/  F2FP.BF16.F32.PACK_AB R189, R24, R89 ;  /* 0x0000005918bd723e */ /* 0x008fe200000010ff */
[----:B--2---:R-:W-:-:S06]  /*5940*/  IMAD.MOV.U32 R39, RZ, RZ, R119 ;  /* 0x000000ffff277224 */ /* 0x004fcc00078e0077 */
[----:B------:R2:W3:Y:S08]  /*5950*/  MUFU.EX2 R32, R47 ;  /* 0x0000002f00207308 */ /* 0x0004f00000000800 */
[----:B------:R-:W-:Y:S01]  /*5960*/  MUFU.EX2 R93, R93 ;  /* 0x0000005d005d7308 */ /* 0x000fe20000000800 */
[----:B--2---:R-:W-:Y:S01]  /*5970*/  IMAD.MOV.U32 R47, RZ, RZ, R119 ;  /* 0x000000ffff2f7224 */ /* 0x004fe200078e0077 */
[----:B0-----:R-:W-:-:S05]  /*5980*/  FMNMX.FTZ R35, R8, R35, !PT ;  /* 0x0000002308237209 */ /* 0x001fca0007810000 */
[----:B------:R-:W0:Y:S01]  /*5990*/  SHFL.BFLY PT, R8, R35, 0x1, 0x1f ;  /* 0x0c201f0023087f89 */ /* 0x000e2200000e0000 */
[----:B------:R2:W4:Y:S01]  /*59a0*/  MUFU.EX2 R34, R95 ;  /* 0x0000005f00227308 */ /* 0x0005220000000800 */
[----:B---3--:R-:W-:-:S07]  /*59b0*/  F2FP.BF16.F32.PACK_AB R185, R32, R43 ;  /* 0x0000002b20b9723e */ /* 0x008fce00000010ff */
[----:B------:R-:W-:Y:S01]  /*59c0*/  MUFU.EX2 R97, R97 ;  /* 0x0000006100617308 */ /* 0x000fe20000000800 */
[----:B--2---:R-:W-:-:S07]  /*59d0*/  IMAD.MOV.U32 R95, RZ, RZ, R119 ;  /* 0x000000ffff5f7224 */ /* 0x004fce00078e0077 */
[----:B------:R2:W3:Y:S01]  /*59e0*/  MUFU.EX2 R36, R99 ;  /* 0x0000006300247308 */ /* 0x0004e20000000800 */
[----:B----4-:R-:W-:Y:S02]  /*59f0*/  F2FP.BF16.F32.PACK_AB R187, R34, R93 ;  /* 0x0000005d22bb723e */ /* 0x010fe400000010ff */
[----:B0-----:R-:W-:-:S05]  /*5a00*/  FMNMX.FTZ R8, R35, R8, !PT ;  /* 0x0000000823087209 */ /* 0x001fca0007810000 */
[----:B------:R-:W-:Y:S01]  /*5a10*/  MUFU.EX2 R101, R101 ;  /* 0x0000006500657308 */ /* 0x000fe20000000800 */
[--C-:B--2---:R-:W-:Y:S01]  /*5a20*/  IMAD.MOV.U32 R99, RZ, RZ, R119.reuse ;  /* 0x000000ffff637224 */ /* 0x104fe200078e0077 */
[C---:B------:R-:W-:Y:S01]  /*5a30*/  FSETP.NEU.FTZ.AND P2, PT, R8.reuse, -INF , PT ;  /* 0xff8000000800780b */ /* 0x040fe20003f5d000 */
[----:B------:R-:W-:Y:S01]  /*5a40*/  FMUL.FTZ R20, R8, R6 ;  /* 0x0000000608147220 */ /* 0x000fe20000410000 */
[----:B------:R-:W-:-:S04]  /*5a50*/  IMAD.MOV.U32 R35, RZ, RZ, R119 ;  /* 0x000000ffff237224 */ /* 0x000fc800078e0077 */
[----:B------:R-:W-:Y:S01]  /*5a60*/  MUFU.EX2 R38, R103 ;  /* 0x0000006700267308 */ /* 0x000fe20000000800 */
[----:B------:R-:W-:Y:S02]  /*5a70*/  FSEL R20, R20, RZ, P2 ;  /* 0x000000ff14147208 */ /* 0x000fe40001000000 */
[----:B------:R-:W-:Y:S02]  /*5a80*/  PLOP3.LUT P2, PT, PT, PT, UP0, 0x80, 0x0 ;  /* 0x000000000000781c */ /* 0x000fe40003f4f008 */
[----:B---3--:R-:W-:Y:S01]  /*5a90*/  F2FP.BF16.F32.PACK_AB R181, R36, R97 ;  /* 0x0000006124b5723e */ /* 0x008fe200000010ff */
        /* <DEDUP_REMOVED lines=17> */
[-CC-:B------:R-:W-:Y:S01]  /*5bb0*/  FFMA.FTZ R63, R63, R6.reuse, -R20.reuse ;  /* 0x000000063f3f7223 */ /* 0x180fe20000010814 */
[----:B------:R-:W-:Y:S01]  /*5bc0*/  FADD.FTZ R42, R4, R3 ;  /* 0x00000003042a7221 */ /* 0x000fe20000010000 */
        /* <DEDUP_REMOVED lines=10> */
[----:B------:R3:W4:Y:S01]  /*5c70*/  MUFU.EX2 R202, R49 ;  /* 0x0000003100ca7308 */ /* 0x0007220000000800 */
[----:B------:R-:W-:Y:S01]  /*5c80*/  FADD.FTZ R3, R199, R42 ;  /* 0x0000002ac7037221 */ /* 0x000fe20000010000 */
[----:B--2---:R-:W-:Y:S01]  /*5c90*/  FADD.FTZ R42, R27, R200 ;  /* 0x000000c81b2a7221 */ /* 0x004fe20000010000 */
[-CC-:B------:R-:W-:Y:S01]  /*5ca0*/  FFMA.FTZ R71, R71, R6.reuse, -R20.reuse ;  /* 0x0000000647477223 */ /* 0x180fe20000010814 */
[-CC-:B------:R-:W-:Y:S01]  /*5cb0*/  FFMA.FTZ R37, R37, R6.reuse, -R20.reuse ;  /* 0x0000000625257223 */ /* 0x180fe20000010814 */
[----:B------:R-:W-:Y:S01]  /*5cc0*/  FADD.FTZ R44, R12, R3 ;  /* 0x000000030c2c7221 */ /* 0x000fe20000010000 */
[-CC-:B------:R-:W-:Y:S01]  /*5cd0*/  FFMA.FTZ R73, R73, R6.reuse, -R20.reuse ;  /* 0x0000000649497223 */ /* 0x180fe20000010814 */
[-C--:B------:R-:W-:Y:S01]  /*5ce0*/  FFMA.FTZ R25, R25, R6.reuse, -R20 ;  /* 0x0000000619197223 */ /* 0x080fe20000010814 */
[----:B------:R-:W2:Y:S01]  /*5cf0*/  MUFU.EX2 R9, R9 ;  /* 0x0000000900097308 */ /* 0x000ea20000000800 */
[----:B0-----:R-:W-:Y:S01]  /*5d00*/  FADD.FTZ R3, R31, R42 ;  /* 0x0000002a1f037221 */ /* 0x001fe20000010000 */
[-CC-:B------:R-:W-:Y:S01]  /*5d10*/  FFMA.FTZ R75, R75, R6.reuse, -R20.reuse ;  /* 0x000000064b4b7223 */ /* 0x180fe20000010814 */
[----:B------:R-:W-:Y:S01]  /*5d20*/  FFMA.FTZ R20, R29, R6, -R20 ;  /* 0x000000061d147223 */ /* 0x000fe20000010814 */
[----:B------:R-:W-:Y:S01]  /*5d30*/  F2FP.BF16.F32.PACK_AB R203, R4, R203 ;  /* 0x000000cb04cb723e */ /* 0x000fe200000010ff */
[--C-:B------:R-:W-:Y:S01]  /*5d40*/  IMAD.MOV.U32 R103, RZ, RZ, R119.reuse ;  /* 0x000000ffff677224 */ /* 0x100fe200078e0077 */
[----:B------:R-:W-:Y:S01]  /*5d50*/  F2FP.BF16.F32.PACK_AB R183, R38, R101 ;  /* 0x0000006526b7723e */ /* 0x000fe200000010ff */
[----:B---3--:R-:W-:Y:S01]  /*5d60*/  IMAD.MOV.U32 R49, RZ, RZ, R119 ;  /* 0x000000ffff317224 */ /* 0x008fe200078e0077 */
[----:B------:R0:W3:Y:S01]  /*5d70*/  MUFU.EX2 R196, R51 ;  /* 0x0000003300c47308 */ /* 0x0000e20000000800 */
[----:B----4-:R-:W-:Y:S01]  /*5d80*/  FADD.FTZ R42, R202, R3 ;  /* 0x00000003ca2a7221 */ /* 0x010fe20000010000 */
[----:B------:R-:W-:Y:S01]  /*5d90*/  F2FP.BF16.F32.PACK_AB R200, R200, R27 ;  /* 0x0000001bc8c8723e */ /* 0x000fe200000010ff */
[--C-:B------:R-:W-:Y:S01]  /*5da0*/  IMAD.MOV.U32 R29, RZ, RZ, R119.reuse ;  /* 0x000000ffff1d7224 */ /* 0x100fe200078e0077 */
[----:B------:R-:W-:Y:S01]  /*5db0*/  F2FP.BF16.F32.PACK_AB R202, R202, R31 ;  /* 0x0000001fcaca723e */ /* 0x000fe200000010ff */
[--C-:B------:R-:W-:Y:S01]  /*5dc0*/  IMAD.MOV.U32 R31, RZ, RZ, R119.reuse ;  /* 0x000000ffff1f7224 */ /* 0x100fe200078e0077 */
[----:B------:R-:W-:Y:S01]  /*5dd0*/  F2FP.BF16.F32.PACK_AB R197, R10, R197 ;  /* 0x000000c50ac5723e */ /* 0x000fe200000010ff */
[--C-:B------:R-:W-:Y:S01]  /*5de0*/  IMAD.MOV.U32 R27, RZ, RZ, R119.reuse ;  /* 0x000000ffff1b7224 */ /* 0x100fe200078e0077 */
[----:B------:R-:W4:Y:S01]  /*5df0*/  MUFU.EX2 R55, R55 ;  /* 0x0000003700377308 */ /* 0x000f220000000800 */
[----:B--2---:R-:W-:Y:S01]  /*5e00*/  FADD.FTZ R3, R9, R42 ;  /* 0x0000002a09037221 */ /* 0x004fe20000010000 */
[----:B------:R-:W-:Y:S01]  /*5e10*/  F2FP.BF16.F32.PACK_AB R199, R12, R199 ;  /* 0x000000c70cc7723e */ /* 0x000fe200000010ff */
[----:B0-----:R-:W-:-:S05]  /*5e20*/  IMAD.MOV.U32 R51, RZ, RZ, R119 ;  /* 0x000000ffff337224 */ /* 0x001fca00078e0077 */
[----:B------:R0:W2:Y:S01]  /*5e30*/  MUFU.EX2 R198, R11 ;  /* 0x0000000b00c67308 */ /* 0x0000a20000000800 */
[C---:B---3--:R-:W-:Y:S01]  /*5e40*/  FADD.FTZ R42, R196.reuse, R3 ;  /* 0x00000003c42a7221 */ /* 0x048fe20000010000 */
[----:B------:R-:W-:-:S06]  /*5e50*/  F2FP.BF16.F32.PACK_AB R196, R196, R9 ;  /* 0x00000009c4c4723e */ /* 0x000fcc00000010ff */
[----:B------:R-:W3:Y:S01]  /*5e60*/  MUFU.EX2 R13, R13 ;  /* 0x0000000d000d7308 */ /* 0x000ee20000000800 */
[----:B0-----:R-:W-:Y:S01]  /*5e70*/  FADD.FTZ R11, R193, R44 ;  /* 0x0000002cc10b7221 */ /* 0x001fe20000010000 */
[----:B----4-:R-:W-:Y:S01]  /*5e80*/  FADD.FTZ R3, R55, R42 ;  /* 0x0000002a37037221 */ /* 0x010fe20000010000 */
[C---:B------:R-:W-:Y:S02]  /*5e90*/  F2FP.BF16.F32.PACK_AB R193, R14.reuse, R193 ;  /* 0x000000c10ec1723e */ /* 0x040fe400000010ff */
[----:B------:R-:W-:-:S03]  /*5ea0*/  FADD.FTZ R44, R14, R11 ;  /* 0x0000000b0e2c7221 */ /* 0x000fc60000010000 */
[----:B------:R0:W4:Y:S01]  /*5eb0*/  MUFU.EX2 R192, R57 ;  /* 0x0000003900c07308 */ /* 0x0001220000000800 */
[----:B------:R-:W-:Y:S01]  /*5ec0*/  FADD.FTZ R11, R85, R44 ;  /* 0x0000002c550b7221 */ /* 0x000fe20000010000 */
[C---:B--2---:R-:W-:Y:S01]  /*5ed0*/  FADD.FTZ R42, R198.reuse, R3 ;  /* 0x00000003c62a7221 */ /* 0x044fe20000010000 */
[----:B------:R-:W-:Y:S01]  /*5ee0*/  F2FP.BF16.F32.PACK_AB R198, R198, R55 ;  /* 0x00000037c6c6723e */ /* 0x000fe200000010ff */
[----:B------:R-:W-:Y:S02]  /*5ef0*/  IMAD.MOV.U32 R85, RZ, RZ, R119 ;  /* 0x000000ffff557224 */ /* 0x000fe400078e0077 */
[----:B------:R-:W-:Y:S01]  /*5f00*/  FADD.FTZ R44, R30, R11 ;  /* 0x0000000b1e2c7221 */ /* 0x000fe20000010000 */
[--C-:B------:R-:W-:Y:S01]  /*5f10*/  IMAD.MOV.U32 R55, RZ, RZ, R119.reuse ;  /* 0x000000ffff377224 */ /* 0x100fe200078e0077 */
[----:B------:R-:W2:Y:S02]  /*5f20*/  MUFU.EX2 R59, R59 ;  /* 0x0000003b003b7308 */ /* 0x000ea40000000800 */
[----:B------:R-:W-:Y:S01]  /*5f30*/  FADD.FTZ R11, R89, R44 ;  /* 0x0000002c590b7221 */ /* 0x000fe20000010000 */
[----:B---3--:R-:W-:Y:S01]  /*5f40*/  FADD.FTZ R3, R13, R42 ;  /* 0x0000002a0d037221 */ /* 0x008fe20000010000 */
[----:B------:R-:W-:-:S02]  /*5f50*/  IMAD.MOV.U32 R89, RZ, RZ, R119 ;  /* 0x000000ffff597224 */ /* 0x000fc400078e0077 */
[----:B-1----:R-:W-:Y:S01]  /*5f60*/  FADD.FTZ R0, R24, R11 ;  /* 0x0000000b18007221 */ /* 0x002fe20000010000 */
[----:B0-----:R-:W-:Y:S01]  /*5f70*/  IMAD.MOV.U32 R57, RZ, RZ, R119 ;  /* 0x000000ffff397224 */ /* 0x001fe200078e0077 */
[----:B------:R-:W0:Y:S02]  /*5f80*/  MUFU.EX2 R194, R15 ;  /* 0x0000000f00c27308 */ /* 0x000e240000000800 */
[----:B------:R-:W-:Y:S01]  /*5f90*/  FADD.FTZ R11, R191, R0 ;  /* 0x00000000bf0b7221 */ /* 0x000fe20000010000 */
[----:B----4-:R-:W-:Y:S01]  /*5fa0*/  FADD.FTZ R0, R192, R3 ;  /* 0x00000003c0007221 */ /* 0x010fe20000010000 */
[C---:B------:R-:W-:Y:S01]  /*5fb0*/  F2FP.BF16.F32.PACK_AB R191, R28.reuse, R191 ;  /* 0x000000bf1cbf723e */ /* 0x040fe200000010ff */
[----:B------:R-:W-:Y:S02]  /*5fc0*/  IMAD.MOV.U32 R44, RZ, RZ, R119 ;  /* 0x000000ffff2c7224 */ /* 0x000fe400078e0077 */
[----:B------:R-:W-:Y:S01]  /*5fd0*/  FADD.FTZ R42, R28, R11 ;  /* 0x0000000b1c2a7221 */ /* 0x000fe20000010000 */
[----:B------:R-:W-:Y:S01]  /*5fe0*/  F2FP.BF16.F32.PACK_AB R192, R192, R13 ;  /* 0x0000000dc0c0723e */ /* 0x000fe200000010ff */
[--C-:B------:R-:W-:Y:S01]  /*5ff0*/  IMAD.MOV.U32 R30, RZ, RZ, R119.reuse ;  /* 0x000000ffff1e7224 */ /* 0x100fe200078e0077 */
[----:B------:R-:W1:Y:S01]  /*6000*/  MUFU.EX2 R21, R21 ;  /* 0x0000001500157308 */ /* 0x000e620000000800 */
[----:B--2---:R-:W-:Y:S01]  /*6010*/  FADD.FTZ R3, R59, R0 ;  /* 0x000000003b037221 */ /* 0x004fe20000010000 */
[----:B------:R-:W-:Y:S01]  /*6020*/  FADD.FTZ R11, R43, R42 ;  /* 0x0000002a2b0b7221 */ /* 0x000fe20000010000 */
[--C-:B------:R-:W-:Y:S01]  /*6030*/  IMAD.MOV.U32 R43, RZ, RZ, R119.reuse ;  /* 0x000000ffff2b7224 */ /* 0x100fe200078e0077 */
[----:B------:R-:W-:Y:S01]  /*6040*/  MOV R28, R119 ;  /* 0x00000077001c7202 */ /* 0x000fe20000000f00 */
[----:B------:R-:W-:-:S02]  /*6050*/  IMAD.MOV.U32 R24, RZ, RZ, R119 ;  /* 0x000000ffff187224 */ /* 0x000fc400078e0077 */
[----:B------:R-:W-:Y:S01]  /*6060*/  FADD.FTZ R42, R32, R11 ;  /* 0x0000000b202a7221 */ /* 0x000fe20000010000 */
[----:B------:R-:W-:Y:S01]  /*6070*/  IMAD.MOV.U32 R32, RZ, RZ, R119 ;  /* 0x000000ffff207224 */ /* 0x000fe200078e0077 */
[----:B------:R2:W3:Y:S01]  /*6080*/  MUFU.EX2 R188, R61 ;  /* 0x0000003d00bc7308 */ /* 0x0004e20000000800 */
[C---:B0-----:R-:W-:Y:S01]  /*6090*/  FADD.FTZ R0, R194.reuse, R3 ;  /* 0x00000003c2007221 */ /* 0x041fe20000010000 */
[----:B------:R-:W-:Y:S01]  /*60a0*/  FADD.FTZ R11, R93, R42 ;  /* 0x0000002a5d0b7221 */ /* 0x000fe20000010000 */
[----:B------:R-:W-:Y:S01]  /*60b0*/  F2FP.BF16.F32.PACK_AB R194, R194, R59 ;  /* 0x0000003bc2c2723e */ /* 0x000fe200000010ff */
[----:B------:R-:W-:Y:S02]  /*60c0*/  IMAD.MOV.U32 R93, RZ, RZ, R119 ;  /* 0x000000ffff5d7224 */ /* 0x000fe400078e0077 */
[----:B------:R-:W-:Y:S01]  /*60d0*/  FADD.FTZ R2, R34, R11 ;  /* 0x0000000b22027221 */ /* 0x000fe20000010000 */
[--C-:B------:R-:W-:Y:S01]  /*60e0*/  IMAD.MOV.U32 R59, RZ, RZ, R119.reuse ;  /* 0x000000ffff3b7224 */ /* 0x100fe200078e0077 */
[----:B------:R-:W0:Y:S01]  /*60f0*/  MUFU.EX2 R63, R63 ;  /* 0x0000003f003f7308 */ /* 0x000e220000000800 */
[----:B-1----:R-:W-:Y:S01]  /*6100*/  FADD.FTZ R3, R21, R0 ;  /* 0x0000000015037221 */ /* 0x002fe20000010000 */
[----:B------:R-:W-:Y:S01]  /*6110*/  FADD.FTZ R11, R97, R2 ;  /* 0x00000002610b7221 */ /* 0x000fe20000010000 */
[--C-:B------:R-:W-:Y:S01]  /*6120*/  IMAD.MOV.U32 R97, RZ, RZ, R119.reuse ;  /* 0x000000ffff617224 */ /* 0x100fe200078e0077 */
[----:B------:R-:W-:Y:S01]  /*6130*/  MOV R34, R119 ;  /* 0x0000007700227202 */ /* 0x000fe20000000f00 */
[----:B--2---:R-:W-:-:S02]  /*6140*/  IMAD.MOV.U32 R61, RZ, RZ, R119 ;  /* 0x000000ffff3d7224 */ /* 0x004fc400078e0077 */
[----:B------:R-:W-:Y:S01]  /*6150*/  FADD.FTZ R2, R36, R11 ;  /* 0x0000000b24027221 */ /* 0x000fe20000010000 */
[----:B------:R-:W-:Y:S01]  /*6160*/  IMAD.MOV.U32 R42, RZ, RZ, R119 ;  /* 0x000000ffff2a7224 */ /* 0x000fe200078e0077 */
[----:B------:R1:W2:Y:S01]  /*6170*/  MUFU.EX2 R190, R53 ;  /* 0x0000003500be7308 */ /* 0x0002a20000000800 */
[C---:B---3--:R-:W-:Y:S01]  /*6180*/  FADD.FTZ R0, R188.reuse, R3 ;  /* 0x00000003bc007221 */ /* 0x048fe20000010000 */
[----:B------:R-:W-:Y:S01]  /*6190*/  FADD.FTZ R11, R101, R2 ;  /* 0x00000002650b7221 */ /* 0x000fe20000010000 */
[----:B------:R-:W-:Y:S01]  /*61a0*/  F2FP.BF16.F32.PACK_AB R188, R188, R21 ;  /* 0x00000015bcbc723e */ /* 0x000fe200000010ff */
[----:B------:R-:W-:Y:S02]  /*61b0*/  IMAD.MOV.U32 R101, RZ, RZ, R119 ;  /* 0x000000ffff657224 */ /* 0x000fe400078e0077 */
[----:B------:R-:W-:Y:S01]  /*61c0*/  FADD.FTZ R2, R38, R11 ;  /* 0x0000000b26027221 */ /* 0x000fe20000010000 */
[--C-:B------:R-:W-:Y:S01]  /*61d0*/  IMAD.MOV.U32 R38, RZ, RZ, R119.reuse ;  /* 0x000000ffff267224 */ /* 0x100fe200078e0077 */
[----:B------:R-:W3:Y:S01]  /*61e0*/  MUFU.EX2 R65, R65 ;  /* 0x0000004100417308 */ /* 0x000ee20000000800 */
[----:B0-----:R-:W-:Y:S01]  /*61f0*/  FADD.FTZ R3, R63, R0 ;  /* 0x000000003f037221 */ /* 0x001fe20000010000 */
[----:B-1----:R-:W-:-:S02]  /*6200*/  IMAD.MOV.U32 R53, RZ, RZ, R119 ;  /* 0x000000ffff357224 */ /* 0x002fc400078e0077 */
[----:B------:R-:W-:-:S04]  /*6210*/  IMAD.MOV.U32 R36, RZ, RZ, R119 ;  /* 0x000000ffff247224 */ /* 0x000fc800078e0077 */
[----:B------:R0:W1:Y:S01]  /*6220*/  MUFU.EX2 R184, R41 ;  /* 0x0000002900b87308 */ /* 0x0000620000000800 */
[C---:B--2---:R-:W-:Y:S01]  /*6230*/  FADD.FTZ R0, R190.reuse, R3 ;  /* 0x00000003be007221 */ /* 0x044fe20000010000 */
[----:B------:R-:W-:Y:S01]  /*6240*/  F2FP.BF16.F32.PACK_AB R190, R190, R63 ;  /* 0x0000003fbebe723e */ /* 0x000fe200000010ff */
[----:B------:R-:W-:-:S05]  /*6250*/  IMAD.MOV.U32 R63, RZ, RZ, R119 ;  /* 0x000000ffff3f7224 */ /* 0x000fca00078e0077 */
[----:B------:R-:W2:Y:S01]  /*6260*/  MUFU.EX2 R67, R67 ;  /* 0x0000004300437308 */ /* 0x000ea20000000800 */
[----:B---3--:R-:W-:Y:S01]  /*6270*/  FADD.FTZ R3, R65, R0 ;  /* 0x0000000041037221 */ /* 0x008fe20000010000 */
[----:B0-----:R-:W-:-:S06]  /*6280*/  IMAD.MOV.U32 R41, RZ, RZ, R119 ;  /* 0x000000ffff297224 */ /* 0x001fcc00078e0077 */
[----:B------:R-:W0:Y:S01]  /*6290*/  MUFU.EX2 R105, R105 ;  /* 0x0000006900697308 */ /* 0x000e220000000800 */
[C---:B-1----:R-:W-:Y:S01]  /*62a0*/  FADD.FTZ R0, R184.reuse, R3 ;  /* 0x00000003b8007221 */ /* 0x042fe20000010000 */
[----:B------:R-:W-:Y:S01]  /*62b0*/  F2FP.BF16.F32.PACK_AB R184, R184, R65 ;  /* 0x00000041b8b8723e */ /* 0x000fe200000010ff */
[----:B------:R-:W-:-:S05]  /*62c0*/  IMAD.MOV.U32 R65, RZ, RZ, R119 ;  /* 0x000000ffff417224 */ /* 0x000fca00078e0077 */
[----:B------:R1:W3:Y:S01]  /*62d0*/  MUFU.EX2 R186, R45 ;  /* 0x0000002d00ba7308 */ /* 0x0002e20000000800 */
[----:B--2---:R-:W-:-:S07]  /*62e0*/  FADD.FTZ R3, R67, R0 ;  /* 0x0000000043037221 */ /* 0x004fce0000010000 */
[----:B------:R2:W4:Y:S01]  /*62f0*/  MUFU.EX2 R40, R107 ;  /* 0x0000006b00287308 */ /* 0x0005220000000800 */
[----:B0-----:R-:W-:Y:S01]  /*6300*/  FADD.FTZ R11, R105, R2 ;  /* 0x00000002690b7221 */ /* 0x001fe20000010000 */
[----:B-1----:R-:W-:-:S06]  /*6310*/  IMAD.MOV.U32 R45, RZ, RZ, R119 ;  /* 0x000000ffff2d7224 */ /* 0x002fcc00078e0077 */
[----:B------:R-:W0:Y:S01]  /*6320*/  MUFU.EX2 R69, R69 ;  /* 0x0000004500457308 */ /* 0x000e220000000800 */
[C---:B---3--:R-:W-:Y:S01]  /*6330*/  FADD.FTZ R0, R186.reuse, R3 ;  /* 0x00000003ba007221 */ /* 0x048fe20000010000 */
[----:B------:R-:W-:Y:S01]  /*6340*/  F2FP.BF16.F32.PACK_AB R186, R186, R67 ;  /* 0x00000043baba723e */ /* 0x000fe200000010ff */
[--C-:B--2---:R-:W-:Y:S02]  /*6350*/  IMAD.MOV.U32 R107, RZ, RZ, R119.reuse ;  /* 0x000000ffff6b7224 */ /* 0x104fe400078e0077 */
[----:B------:R-:W-:-:S03]  /*6360*/  IMAD.MOV.U32 R67, RZ, RZ, R119 ;  /* 0x000000ffff437224 */ /* 0x000fc600078e0077 */
[----:B------:R-:W1:Y:S01]  /*6370*/  MUFU.EX2 R109, R109 ;  /* 0x0000006d006d7308 */ /* 0x000e620000000800 */
[C---:B----4-:R-:W-:Y:S01]  /*6380*/  FADD.FTZ R2, R40.reuse, R11 ;  /* 0x0000000b28027221 */ /* 0x050fe20000010000 */
[----:B------:R-:W-:Y:S01]  /*6390*/  F2FP.BF16.F32.PACK_AB R177, R40, R105 ;  /* 0x0000006928b1723e */ /* 0x000fe200000010ff */
[----:B------:R-:W-:Y:S01]  /*63a0*/  IMAD.MOV.U32 R105, RZ, RZ, R119 ;  /* 0x000000ffff697224 */ /* 0x000fe200078e0077 */
[----:B------:R-:W-:-:S04]  /*63b0*/  MOV R40, R119 ;  /* 0x0000007700287202 */ /* 0x000fc80000000f00 */
[----:B------:R2:W3:Y:S01]  /*63c0*/  MUFU.EX2 R180, R33 ;  /* 0x0000002100b47308 */ /* 0x0004e20000000800 */
[----:B0-----:R-:W-:-:S07]  /*63d0*/  FADD.FTZ R3, R69, R0 ;  /* 0x0000000045037221 */ /* 0x001fce0000010000 */
[----:B------:R-:W0:Y:S01]  /*63e0*/  MUFU.EX2 R26, R26 ;  /* 0x0000001a001a7308 */ /* 0x000e220000000800 */
[----:B-1----:R-:W-:Y:S01]  /*63f0*/  FADD.FTZ R11, R109, R2 ;  /* 0x000000026d0b7221 */ /* 0x002fe20000010000 */
[----:B------:R-:W-:Y:S02]  /*6400*/  IMAD.MOV.U32 R2, RZ, RZ, 0x3f800000 ;  /* 0x3f800000ff027424 */ /* 0x000fe400078e00ff */
[----:B--2---:R-:W-:-:S04]  /*6410*/  IMAD.MOV.U32 R33, RZ, RZ, R119 ;  /* 0x000000ffff217224 */ /* 0x004fc800078e0077 */
[----:B------:R-:W1:Y:S01]  /*6420*/  MUFU.EX2 R71, R71 ;  /* 0x0000004700477308 */ /* 0x000e620000000800 */
[C---:B---3--:R-:W-:Y:S01]  /*6430*/  FADD.FTZ R0, R180.reuse, R3 ;  /* 0x00000003b4007221 */ /* 0x048fe20000010000 */
[----:B------:R-:W-:Y:S01]  /*6440*/  F2FP.BF16.F32.PACK_AB R180, R180, R69 ;  /* 0x00000045b4b4723e */ /* 0x000fe200000010ff */
[----:B------:R-:W-:-:S05]  /*6450*/  IMAD.MOV.U32 R69, RZ, RZ, R119 ;  /* 0x000000ffff457224 */ /* 0x000fca00078e0077 */
[----:B------:R2:W3:Y:S01]  /*6460*/  MUFU.EX2 R182, R37 ;  /* 0x0000002500b67308 */ /* 0x0004e20000000800 */
[C---:B0-----:R-:W-:Y:S01]  /*6470*/  FADD.FTZ R3, R26.reuse, R11 ;  /* 0x0000000b1a037221 */ /* 0x041fe20000010000 */
[----:B------:R-:W-:Y:S01]  /*6480*/  F2FP.BF16.F32.PACK_AB R179, R26, R109 ;  /* 0x0000006d1ab3723e */ /* 0x000fe200000010ff */
[--C-:B------:R-:W-:Y:S02]  /*6490*/  IMAD.MOV.U32 R109, RZ, RZ, R119.reuse ;  /* 0x000000ffff6d7224 */ /* 0x100fe400078e0077 */
[----:B------:R-:W-:-:S03]  /*64a0*/  IMAD.MOV.U32 R26, RZ, RZ, R119 ;  /* 0x000000ffff1a7224 */ /* 0x000fc600078e0077 */
[----:B------:R-:W0:Y:S01]  /*64b0*/  MUFU.EX2 R73, R73 ;  /* 0x0000004900497308 */ /* 0x000e220000000800 */
[----:B-1----:R-:W-:Y:S01]  /*64c0*/  FADD.FTZ R11, R71, R0 ;  /* 0x00000000470b7221 */ /* 0x002fe20000010000 */
[----:B--2---:R-:W-:-:S06]  /*64d0*/  IMAD.MOV.U32 R37, RZ, RZ, R119 ;  /* 0x000000ffff257224 */ /* 0x004fcc00078e0077 */
[----:B------:R1:W2:Y:S01]  /*64e0*/  MUFU.EX2 R176, R25 ;  /* 0x0000001900b07308 */ /* 0x0002a20000000800 */
[C---:B---3--:R-:W-:Y:S01]  /*64f0*/  FADD.FTZ R0, R182.reuse, R11 ;  /* 0x0000000bb6007221 */ /* 0x048fe20000010000 */
[----:B------:R-:W-:Y:S01]  /*6500*/  F2FP.BF16.F32.PACK_AB R182, R182, R71 ;  /* 0x00000047b6b6723e */ /* 0x000fe200000010ff */
[----:B------:R-:W-:-:S05]  /*6510*/  IMAD.MOV.U32 R71, RZ, RZ, R119 ;  /* 0x000000ffff477224 */ /* 0x000fca00078e0077 */
[----:B------:R-:W3:Y:S01]  /*6520*/  MUFU.EX2 R75, R75 ;  /* 0x0000004b004b7308 */ /* 0x000ee20000000800 */
[----:B0-----:R-:W-:Y:S01]  /*6530*/  FADD.FTZ R9, R73, R0 ;  /* 0x0000000049097221 */ /* 0x001fe20000010000 */
[----:B-1----:R-:W-:-:S06]  /*6540*/  IMAD.MOV.U32 R25, RZ, RZ, R119 ;  /* 0x000000ffff197224 */ /* 0x002fcc00078e0077 */
[----:B------:R-:W0:Y:S01]  /*6550*/  MUFU.EX2 R20, R20 ;  /* 0x0000001400147308 */ /* 0x000e220000000800 */
[C---:B--2---:R-:W-:Y:S01]  /*6560*/  FADD.FTZ R0, R176.reuse, R9 ;  /* 0x00000009b0007221 */ /* 0x044fe20000010000 */
[----:B------:R-:W-:Y:S01]  /*6570*/  F2FP.BF16.F32.PACK_AB R176, R176, R73 ;  /* 0x00000049b0b0723e */ /* 0x000fe200000010ff */
[----:B------:R-:W-:Y:S02]  /*6580*/  IMAD.MOV.U32 R73, RZ, RZ, R119 ;  /* 0x000000ffff497224 */ /* 0x000fe400078e0077 */
[----:B---3--:R-:W-:Y:S01]  /*6590*/  FADD.FTZ R9, R75, R0 ;  /* 0x000000004b097221 */ /* 0x008fe20000010000 */
[----:B------:R-:W-:Y:S01]  /*65a0*/  IMAD.MOV.U32 R0, RZ, RZ, 0x3f800000 ;  /* 0x3f800000ff007424 */ /* 0x000fe200078e00ff */
[C---:B0-----:R-:W-:Y:S02]  /*65b0*/  F2FP.BF16.F32.PACK_AB R178, R20.reuse, R75 ;  /* 0x0000004b14b2723e */ /* 0x041fe400000010ff */
[----:B------:R-:W-:Y:S01]  /*65c0*/  FADD.FTZ R4, R20, R9 ;  /* 0x0000000914047221 */ /* 0x000fe20000010000 */
[----:B------:R-:W-:Y:S01]  /*65d0*/  IMAD.MOV.U32 R75, RZ, RZ, R119 ;  /* 0x000000ffff4b7224 */ /* 0x000fe200078e0077 */
[----:B------:R-:W-:Y:S06]  /*65e0*/  @!P2 BRA `(.L_x_2003) ;  /* 0x0000004c0054a947 */ /* 0x000fec0003800000 */
[----:B------:R-:W-:Y:S01]  /*65f0*/  IMAD.MOV.U32 R9, RZ, RZ, R7 ;  /* 0x000000ffff097224 */ /* 0x000fe200078e0007 */
[----:B------:R-:W-:Y:S01]  /*6600*/  MOV R10, R8 ;  /* 0x00000008000a7202 */ /* 0x000fe20000000f00 */
        /* <DEDUP_REMOVED lines=49> */
[----:B------:R-:W-:Y:S01]  /*6920*/  UMOV UR39, UR60 ;  /* 0x0000003c00277c82 */ /* 0x000fe20008000000 */
[----:B------:R-:W-:Y:S01]  /*6930*/  UMOV UR6, UR36 ;  /* 0x0000002400067c82 */ /* 0x000fe20008000000 */
[----:B------:R-:W-:-:S05]  /*6940*/  ULDC UR5, c[0x0][0x9d8] ;  /* 0x0002760000057ab9 */ /* 0x000fca0000000800 */
.L_x_2012:
[----:B------:R-:W-:-:S04]  /*6950*/  UIADD3 UR4, UR6, 0x1, URZ ;  /* 0x0000000106047890 */ /* 0x000fc8000fffe03f */
[----:B------:R-:W-:-:S04]  /*6960*/  UISETP.NE.AND UP0, UPT, UR4, 0x2, UPT ;  /* 0x000000020400788c */ /* 0x000fc8000bf05270 */
[----:B------:R-:W-:Y:S02]  /*6970*/  USEL UR60, URZ, 0x1, UP0 ;  /* 0x000000013f3c7887 */ /* 0x000fe40008000000 */
[----:B------:R-:W-:Y:S02]  /*6980*/  USEL UR36, UR4, URZ, UP0 ;  /* 0x0000003f04247287 */ /* 0x000fe40008000000 */
[----:B------:R-:W-:Y:S01]  /*6990*/  ULOP3.LUT UR60, UR39, UR60, URZ, 0x3c, !UPT ;  /* 0x0000003c273c7292 */ /* 0x000fe2000f8e3c3f */
[----:B------:R-:W-:Y:S11]  /*69a0*/  @!P0 BRA `(.L_x_2004) ;  /* 0x0000000000048947 */ /* 0x000ff60003800000 */
[----:B------:R-:W-:Y:S01]  /*69b0*/  BPT.TRAP 0x1 ;  /* 0x000000040000795c */ /* 0x000fe20000300000 */
.L_x_2004:
[----:B------:R-:W-:Y:S01]  /*69c0*/  ULEA UR37, UR36, UR38, 0x3 ;  /* 0x0000002624257291 */ /* 0x000fe2000f8e183f */
[----:B------:R-:W-:-:S05]  /*69d0*/  IMAD.U32 R6, RZ, RZ, UR60 ;  /* 0x0000003cff067e24 */ /* 0x000fca000f8e00ff */
[----:B------:R-:W-:-:S04]  /*69e0*/  SHF.L.U32 R6, R6, 0x1f, RZ ;  /* 0x0000001f06067819 */ /* 0x000fc800000006ff */
[----:B------:R0:W1:Y:S01]  /*69f0*/  SYNCS.PHASECHK.TRANS64.TRYWAIT P2, [UR37+0x36830], R6 ;  /* 0x03683006ff0075a7 */ /* 0x0000620008040165 */
[----:B------:R-:W-:Y:S05]  /*6a00*/  @!P0 BRA `(.L_x_2005) ;  /* 0x0000000000048947 */ /* 0x000fea0003800000 */
[----:B------:R-:W-:Y:S01]  /*6a10*/  BPT.TRAP 0x1 ;  /* 0x000000040000795c */ /* 0x000fe20000300000 */
.L_x_2005:
[----:B-1----:R-:W-:Y:S05]  /*6a20*/  @P2 BRA `(.L_x_2006) ;  /* 0x0000000000082947 */ /* 0x002fea0003800000 */
[----:B------:R-:W1:Y:S02]  /*6a30*/  SYNCS.PHASECHK.TRANS64.TRYWAIT P2, [UR37+0x36830], R6 ;  /* 0x03683006ff0075a7 */ /* 0x000e640008040165 */
[----:B-1----:R-:W-:Y:S05]  /*6a40*/  @!P2 BRA `(.L_x_2007) ;  /* 0x000001180060a947 */ /* 0x002fea0003800000 */
.L_x_2006:
        /* <DEDUP_REMOVED lines=12> */
[-C--:B------:R-:W-:Y:S01]  /*6b10*/  FMUL.FTZ R24, R24, R0.reuse ;  /* 0x0000000018187220 */ /* 0x080fe20000410000 */
[----:B------:R-:W-:Y:S01]  /*6b20*/  UIMAD UR4, UR36, 0xa80, UR4 ;  /* 0x00000a80240478a4 */ /* 0x000fe2000f8e0204 */
[-C--:B------:R-:W-:Y:S01]  /*6b30*/  FMUL.FTZ R25, R25, R0.reuse ;  /* 0x0000000019197220 */ /* 0x080fe20000410000 */
[-C--:B------:R-:W-:Y:S01]  /*6b40*/  FMUL.FTZ R28, R28, R0.reuse ;  /* 0x000000001c1c7220 */ /* 0x080fe20000410000 */
[-C--:B------:R-:W-:Y:S01]  /*6b50*/  FMUL.FTZ R29, R29, R0.reuse ;  /* 0x000000001d1d7220 */ /* 0x080fe20000410000 */
        /* <DEDUP_REMOVED lines=63> */
[----:B------:R-:W-:Y:S01]  /*6f50*/  FMUL.FTZ R117, R117, R0 ;  /* 0x0000000075757220 */ /* 0x000fe20000410000 */
        /* <DEDUP_REMOVED lines=75> */
[----:B------:R-:W-:Y:S01]  /*7410*/  UMOV UR11, 0x40000040 ;  /* 0x40000040000b7882 */ /* 0x000fe20000000000 */
        /* <DEDUP_REMOVED lines=435> */
.L_x_2008:
[----:B------:R-:W-:Y:S01]  /*8f50*/  ULEA UR4, UR6, UR38, 0x3 ;  /* 0x0000002606047291 */ /* 0x000fe2000f8e183f */
[----:B------:R-:W-:-:S05]  /*8f60*/  IMAD.U32 R0, RZ, RZ, UR39 ;  /* 0x00000027ff007e24 */ /* 0x000fca000f8e00ff */
[----:B------:R-:W-:-:S04]  /*8f70*/  SHF.L.U32 R0, R0, 0x1f, RZ ;  /* 0x0000001f00007819 */ /* 0x000fc800000006ff */
[----:B------:R2:W3:Y:S01]  /*8f80*/  SYNCS.PHASECHK.TRANS64.TRYWAIT P2, [UR4+0x36850], R0 ;  /* 0x03685000ff0075a7 */ /* 0x0004e20008040144 */
[----:B------:R-:W-:Y:S05]  /*8f90*/  @!P0 BRA `(.L_x_2009) ;  /* 0x0000000000048947 */ /* 0x000fea0003800000 */
[----:B------:R-:W-:Y:S01]  /*8fa0*/  BPT.TRAP 0x1 ;  /* 0x000000040000795c */ /* 0x000fe20000300000 */
.L_x_2009:
[----:B---3--:R-:W-:Y:S05]  /*8fb0*/  @P2 BRA `(.L_x_2010) ;  /* 0x0000000000082947 */ /* 0x008fea0003800000 */
[----:B------:R-:W3:Y:S02]  /*8fc0*/  SYNCS.PHASECHK.TRANS64.TRYWAIT P2, [UR4+0x36850], R0 ;  /* 0x03685000ff0075a7 */ /* 0x000ee40008040144 */
[----:B---3--:R-:W-:Y:S05]  /*8fd0*/  @!P2 BRA `(.L_x_2011) ;  /* 0x000000f40014a947 */ /* 0x008fea0003800000 */
.L_x_2010:
[----:B------:R-:W-:Y:S01]  /*8fe0*/  UIADD3 UR10, UR38, 0x400, URZ ;  /* 0x00000400260a7890 */ /* 0x000fe2000fffe03f */
[----:B------:R-:W-:Y:S01]  /*8ff0*/  WARPGROUP.ARRIVE ;  /* 0x00000000000079c5 */ /* 0x000fe20000000000 */
[----:B------:R-:W-:Y:S01]  /*9000*/  UMOV UR11, 0x40000040 ;  /* 0x40000040000b7882 */ /* 0x000fe20000000000 */
[----:B------:R-:W-:Y:S01]  /*9010*/  R2UR UR18, R17 ;  /* 0x00000000111272ca */ /* 0x000fe200000e0000 */
[----:B------:R-:W-:Y:S01]  /*9020*/  USHF.R.U32.HI UR10, URZ, 0x4, UR10 ;  /* 0x000000043f0a7899 */ /* 0x000fe2000801160a */
[----:B------:R-:W-:Y:S01]  /*9030*/  R2UR UR15, R19 ;  /* 0x00000000130f72ca */ /* 0x000fe200000e0000 */
[----:B------:R-:W-:Y:S01]  /*9040*/  FMUL.FTZ R11, R175, UR5 ;  /* 0x00000005af0b7c20 */ /* 0x000fe20008410000 */
[----:B------:R-:W-:Y:S01]  /*9050*/  R2UR UR14, R18 ;  /* 0x00000000120e72ca */ /* 0x000fe200000e0000 */
[----:B------:R-:W-:Y:S01]  /*9060*/  ULOP3.LUT UR10, UR10, 0x3fff, URZ, 0xc0, !UPT ;  /* 0x00003fff0a0a7892 */ /* 0x000fe2000f8ec03f */
[----:B------:R-:W-:Y:S01]  /*9070*/  FMUL.FTZ R175, R152, UR5 ;  /* 0x0000000598af7c20 */ /* 0x000fe20008410000 */
[----:B------:R-:W-:Y:S01]  /*9080*/  FMUL.FTZ R152, R154, UR5 ;  /* 0x000000059a987c20 */ /* 0x000fe20008410000 */
[----:B------:R-:W-:Y:S01]  /*9090*/  FMUL.FTZ R154, R144, UR5 ;  /* 0x00000005909a7c20 */ /* 0x000fe20008410000 */
[----:B------:R-:W-:Y:S01]  /*90a0*/  ULOP3.LUT UR10, UR10, 0x3800000, URZ, 0xfc, !UPT ;  /* 0x038000000a0a7892 */ /* 0x000fe2000f8efc3f */
[----:B------:R-:W-:Y:S01]  /*90b0*/  FMUL.FTZ R144, R147, UR5 ;  /* 0x0000000593907c20 */ /* 0x000fe20008410000 */
[----:B01----:R-:W-:Y:S01]  /*90c0*/  FMUL.FTZ R6, R168, UR5 ;  /* 0x00000005a8067c20 */ /* 0x003fe20008410000 */
[----:B------:R-:W-:Y:S01]  /*90d0*/  FMUL.FTZ R8, R169, UR5 ;  /* 0x00000005a9087c20 */ /* 0x000fe20008410000 */
[----:B------:R-:W-:Y:S01]  /*90e0*/  UIMAD UR6, UR6, 0xa80, UR10 ;  /* 0x00000a80060678a4 */ /* 0x000fe2000f8e020a */
[----:B------:R-:W-:Y:S01]  /*90f0*/  FMUL.FTZ R168, R172, UR5 ;  /* 0x00000005aca87c20 */ /* 0x000fe20008410000 */
[----:B------:R-:W-:Y:S01]  /*9100*/  FMUL.FTZ R169, R173, UR5 ;  /* 0x00000005ada97c20 */ /* 0x000fe20008410000 */
[----:B------:R-:W-:Y:S01]  /*9110*/  FMUL.FTZ R173, R153, UR5 ;  /* 0x0000000599ad7c20 */ /* 0x000fe20008410000 */
[----:B------:R-:W0:Y:S01]  /*9120*/  MUFU.TANH R6, R6 ;  /* 0x0000000600067308 */ /* 0x000e220000002400 */
        /* <DEDUP_REMOVED lines=19> */
[----:B------:R-:W-:Y:S01]  /*9260*/  FMUL.FTZ R124, R124, UR5 ;  /* 0x000000057c7c7c20 */ /* 0x000fe20008410000 */
[----:B------:R-:W-:Y:S01]  /*9270*/  FMUL.FTZ R2, R171, UR5 ;  /* 0x00000005ab027c20 */ /* 0x000fe20008410000 */
[----:B------:R-:W-:Y:S01]  /*9280*/  FMUL.FTZ R12, R163, UR5 ;  /* 0x00000005a30c7c20 */ /* 0x000fe20008410000 */
[----:B------:R-:W-:Y:S01]  /*9290*/  FMUL.FTZ R13, R167, UR5 ;  /* 0x00000005a70d7c20 */ /* 0x000fe20008410000 */
[----:B--2---:R-:W-:Y:S01]  /*92a0*/  FMUL.FTZ R0, R170, UR5 ;  /* 0x00000005aa007c20 */ /* 0x004fe20008410000 */
[----:B------:R-:W2:Y:S01]  /*92b0*/  MUFU.TANH R169, R169 ;  /* 0x000000a900a97308 */ /* 0x000ea20000002400 */
[----:B------:R-:W-:Y:S01]  /*92c0*/  FMUL.FTZ R7, R174, UR5 ;  /* 0x00000005ae077c20 */ /* 0x000fe20008410000 */
[----:B------:R-:W-:Y:S01]  /*92d0*/  FMUL.FTZ R14, R162, UR5 ;  /* 0x00000005a20e7c20 */ /* 0x000fe20008410000 */
[----:B------:R-:W-:Y:S01]  /*92e0*/  FMUL.FTZ R20, R166, UR5 ;  /* 0x00000005a6147c20 */ /* 0x000fe20008410000 */
[----:B------:R-:W-:Y:S01]  /*92f0*/  FMUL.FTZ R153, R158, UR5 ;  /* 0x000000059e997c20 */ /* 0x000fe20008410000 */
[----:B------:R-:W-:Y:S01]  /*9300*/  FMUL.FTZ R130, R130, UR5 ;  /* 0x0000000582827c20 */ /* 0x000fe20008410000 */
[----:B------:R-:W-:Y:S01]  /*9310*/  FMUL.FTZ R134, R134, UR5 ;  /* 0x0000000586867c20 */ /* 0x000fe20008410000 */
[----:B------:R-:W-:Y:S01]  /*9320*/  UISETP.GT.AND UP0, UPT, UR7, UR61, UPT ;  /* 0x0000003d0700728c */ /* 0x000fe2000bf04270 */
[----:B------:R-:W-:Y:S01]  /*9330*/  MUFU.TANH R175, R175 ;  /* 0x000000af00af7308 */ /* 0x000fe20000002400 */
[----:B------:R-:W-:-:S07]  /*9340*/  UMOV UR39, UR60 ;  /* 0x0000003c00277c82 */ /* 0x000fce0008000000 */
        /* <DEDUP_REMOVED lines=11> */
[----:B------:R4:W-:Y:S08]  /*9400*/  MUFU.TANH R171, R124 ;  /* 0x0000007c00ab7308 */ /* 0x0009f00000002400 */
[----:B------:R-:W-:Y:S01]  /*9410*/  MUFU.TANH R0, R0 ;  /* 0x0000000000007308 */ /* 0x000fe20000002400 */
[----:B----4-:R-:W-:Y:S01]  /*9420*/  FMUL.FTZ R124, R150, UR5 ;  /* 0x00000005967c7c20 */ /* 0x010fe20008410000 */
[----:B------:R-:W-:-:S06]  /*9430*/  FMUL.FTZ R150, R122, UR5 ;  /* 0x000000057a967c20 */ /* 0x000fcc0008410000 */
        /* <DEDUP_REMOVED lines=10> */
[----:B------:R-:W-:-:S05]  /*94e0*/  WARPGROUP.ARRIVE ;  /* 0x00000000000079c5 */ /* 0x000fca0000000000 */
        /* <DEDUP_REMOVED lines=13> */
[----:B------:R-:W-:Y:S01]  /*95c0*/  USHF.L.U32 UR10, UR18, 0x7, URZ ;  /* 0x00000007120a7899 */ /* 0x000fe2000800063f */
[----:B------:R-:W-:-:S03]  /*95d0*/  UMOV UR11, 0x40000040 ;  /* 0x40000040000b7882 */ /* 0x000fc60000000000 */
[----:B------:R-:W-:Y:S02]  /*95e0*/  UIMAD UR10, UR7, -0x70, UR10 ;  /* 0xffffff90070a78a4 */ /* 0x000fe4000f8e020a */
[----:B------:R-:W-:Y:S02]  /*95f0*/  UIADD3 UR7, UR7, -0x1, URZ ;  /* 0xffffffff07077890 */ /* 0x000fe4000fffe03f */
[----:B------:R-:W-:-:S04]  /*9600*/  UIADD3 UR10, UR10, 0x1, UR15 ;  /* 0x000000010a0a7890 */ /* 0x000fc8000fffe00f */
[----:B------:R-:W-:-:S06]  /*9610*/  UIADD3 UR10, UR10, -UR14, URZ ;  /* 0x8000000e0a0a7290 */ /* 0x000fcc000fffe03f */
[----:B------:R-:W-:Y:S01]  /*9620*/  IMAD.U32 R147, RZ, RZ, UR10 ;  /* 0x0000000aff937e24 */ /* 0x000fe2000f8e00ff */
[----:B------:R-:W-:Y:S01]  /*9630*/  UIADD3 UR10, UR6, 0x180, URZ ;  /* 0x00000180060a7890 */ /* 0x000fe2000fffe03f */
        /* <DEDUP_REMOVED lines=9> */
[----:B------:R-:W-:Y:S01]  /*96d0*/  IMAD R146, R204, -0x2, R147 ;  /* 0xfffffffecc927824 */ /* 0x000fe200078e0293 */
[----:B------:R-:W-:Y:S01]  /*96e0*/  UMOV UR11, 0x40000040 ;  /* 0x40000040000b7882 */ /* 0x000fe20000000000 */
[----:B------:R-:W-:Y:S01]  /*96f0*/  FMUL.FTZ R195, R160, UR5 ;  /* 0x00000005a0c37c20 */ /* 0x000fe20008410000 */
[----:B------:R-:W-:Y:S01]  /*9700*/  FMUL.FTZ R160, R164, UR5 ;  /* 0x00000005a4a07c20 */ /* 0x000fe20008410000 */
[----:B------:R-:W-:Y:S01]  /*9710*/  IMAD.IADD R146, R205, 0x1, R146 ;  /* 0x00000001cd927824 */ /* 0x000fe200078e0292 */
[----:B------:R-:W-:Y:S04]  /*9720*/  MUFU.TANH R193, R193 ;  /* 0x000000c100c17308 */ /* 0x000fe80000002400 */
[----:B------:R-:W-:-:S02]  /*9730*/  ISETP.GT.AND P2, PT, R146, RZ, PT ;  /* 0x000000ff9200720c */ /* 0x000fc40003f44270 */
[----:B------:R-:W-:Y:S02]  /*9740*/  ISETP.GT.AND P3, PT, R146, 0x1, PT ;  /* 0x000000019200780c */ /* 0x000fe40003f64270 */
[----:B------:R-:W4:Y:S01]  /*9750*/  MUFU.TANH R195, R195 ;  /* 0x000000c300c37308 */ /* 0x000f220000002400 */
[----:B0-----:R-:W-:Y:S02]  /*9760*/  FSEL R201, R6, -INF , P2 ;  /* 0xff80000006c97808 */ /* 0x001fe40001000000 */
[----:B------:R-:W-:Y:S02]  /*9770*/  ISETP.GT.AND P2, PT, R146, 0x8, PT ;  /* 0x000000089200780c */ /* 0x000fe40003f44270 */
[----:B-1----:R-:W-:Y:S02]  /*9780*/  FSEL R203, R8, -INF , P3 ;  /* 0xff80000008cb7808 */ /* 0x002fe40001800000 */
[----:B------:R-:W-:Y:S01]  /*9790*/  FMNMX.FTZ R6, R201, R10, !PT ;  /* 0x0000000ac9067209 */ /* 0x000fe20007810000 */
[----:B------:R-:W0:Y:S01]  /*97a0*/  MUFU.TANH R160, R160 ;  /* 0x000000a000a07308 */ /* 0x000e220000002400 */
[----:B------:R-:W-:-:S02]  /*97b0*/  ISETP.GT.AND P3, PT, R146, 0x9, PT ;  /* 0x000000099200780c */ /* 0x000fc40003f64270 */
[----:B---3--:R-:W-:Y:S02]  /*97c0*/  FSEL R199, R168, -INF , P2 ;  /* 0xff800000a8c77808 */ /* 0x008fe40001000000 */
[----:B------:R-:W-:Y:S02]  /*97d0*/  FMNMX.FTZ R8, R203, R6, !PT ;  /* 0x00000006cb087209 */ /* 0x000fe40007810000 */
[C---:B------:R-:W-:Y:S01]  /*97e0*/  ISETP.GT.AND P2, PT, R146.reuse, 0x10, PT ;  /* 0x000000109200780c */ /* 0x040fe20003f44270 */
[----:B------:R-:W1:Y:S01]  /*97f0*/  MUFU.TANH R161, R161 ;  /* 0x000000a100a17308 */ /* 0x000e620000002400 */
[----:B--2---:R-:W-:Y:S02]  /*9800*/  FSEL R197, R169, -INF , P3 ;  /* 0xff800000a9c57808 */ /* 0x004fe40001800000 */
[----:B------:R-:W-:Y:S02]  /*9810*/  FMNMX.FTZ R8, R199, R8, !PT ;  /* 0x00000008c7087209 */ /* 0x000fe40007810000 */
[----:B------:R-:W-:-:S02]  /*9820*/  ISETP.GT.AND P3, PT, R146, 0x11, PT ;  /* 0x000000119200780c */ /* 0x000fc40003f64270 */
[----:B----4-:R-:W-:Y:S01]  /*9830*/  FSEL R195, R195, -INF , P2 ;  /* 0xff800000c3c37808 */ /* 0x010fe20001000000 */
[----:B------:R-:W2:Y:S01]  /*9840*/  MUFU.TANH R165, R165 ;  /* 0x000000a500a57308 */ /* 0x000ea20000002400 */
[----:B------:R-:W-:Y:S02]  /*9850*/  FMNMX.FTZ R8, R197, R8, !PT ;  /* 0x00000008c5087209 */ /* 0x000fe40007810000 */
[C---:B------:R-:W-:Y:S02]  /*9860*/  ISETP.GT.AND P2, PT, R146.reuse, 0x18, PT ;  /* 0x000000189200780c */ /* 0x040fe40003f44270 */
[----:B------:R-:W-:Y:S02]  /*9870*/  FSEL R193, R193, -INF , P3 ;  /* 0xff800000c1c17808 */ /* 0x000fe40001800000 */
[----:B------:R-:W-:Y:S01]  /*9880*/  FMNMX.FTZ R8, R195, R8, !PT ;  /* 0x00000008c3087209 */ /* 0x000fe20007810000 */
[----:B------:R-:W3:Y:S01]  /*9890*/  MUFU.TANH R156, R156 ;  /* 0x0000009c009c7308 */ /* 0x000ee20000002400 */
[----:B------:R-:W-:-:S02]  /*98a0*/  ISETP.GT.AND P3, PT, R146, 0x19, PT ;  /* 0x000000199200780c */ /* 0x000fc40003f64270 */
[----:B------:R-:W-:-:S05]  /*98b0*/  FMNMX.FTZ R8, R193, R8, !PT ;  /* 0x00000008c1087209 */ /* 0x000fca0007810000 */
[----:B------:R3:W4:Y:S08]  /*98c0*/  MUFU.TANH R6, R137 ;  /* 0x0000008900067308 */ /* 0x0007300000002400 */
[----:B------:R-:W-:Y:S01]  /*98d0*/  MUFU.TANH R145, R145 ;  /* 0x0000009100917308 */ /* 0x000fe20000002400 */
[----:B------:R-:W-:Y:S02]  /*98e0*/  WARPGROUP.DEPBAR.LE gsb0, 0x0 ;  /* 0x00008000000079c5 */ /* 0x000fe40000010000 */
[----:B------:R-:W-:Y:S01]  /*98f0*/  WARPGROUP.ARRIVE ;  /* 0x00000000000079c5 */ /* 0x000fe20000000000 */
[----:B0-----:R-:W-:-:S02]  /*9900*/  FSEL R191, R160, -INF , P2 ;  /* 0xff800000a0bf7808 */ /* 0x001fc40001000000 */
[C---:B------:R-:W-:Y:S02]  /*9910*/  ISETP.GT.AND P2, PT, R146.reuse, 0x20, PT ;  /* 0x000000209200780c */ /* 0x040fe40003f44270 */
[----:B-1----:R-:W-:Y:S01]  /*9920*/  FSEL R189, R161, -INF , P3 ;  /* 0xff800000a1bd7808 */ /* 0x002fe20001800000 */
[----:B------:R-:W-:Y:S01]  /*9930*/  HGMMA.64x192x16.F32.BF16 R24, R184, gdesc[UR8].tnspB, R24, gsb0 ;  /* 0x42e00008b8187df0 */ /* 0x000fe20008001818 */
[----:B------:R-:W-:Y:S01]  /*9940*/  FMNMX.FTZ R8, R191, R8, !PT ;  /* 0x00000008bf087209 */ /* 0x000fe20007810000 */
[----:B------:R0:W1:Y:S01]  /*9950*/  MUFU.TANH R161, R129 ;  /* 0x0000008100a17308 */ /* 0x0000620000002400 */
        /* <DEDUP_REMOVED lines=9> */
[----:B--2---:R-:W-:Y:S02]  /*99f0*/  FSEL R165, R165, -INF , P2 ;  /* 0xff800000a5a57808 */ /* 0x004fe40001000000 */
        /* <DEDUP_REMOVED lines=8> */
[----:B---3--:R-:W-:Y:S01]  /*9a80*/  FSEL R137, R156, -INF , P3 ;  /* 0xff8000009c897808 */ /* 0x008fe20001800000 */
[----:B------:R-:W-:Y:S01]  /*9a90*/  FMUL.FTZ R156, R126, UR5 ;  /* 0x000000057e9c7c20 */ /* 0x000fe20008410000 */
[----:B------:R-:W-:Y:S01]  /*9aa0*/  FMNMX.FTZ R154, R147, R8, !PT ;  /* 0x00000008939a7209 */ /* 0x000fe20007810000 */
[----:B------:R-:W-:Y:S01]  /*9ab0*/  FMUL.FTZ R8, R133, UR5 ;  /* 0x0000000585087c20 */ /* 0x000fe20008410000 */
[----:B------:R-:W-:Y:S01]  /*9ac0*/  ISETP.GT.AND P3, PT, R146, 0x39, PT ;  /* 0x000000399200780c */ /* 0x000fe20003f64270 */
[----:B------:R-:W-:Y:S01]  /*9ad0*/  FMUL.FTZ R126, R127, UR5 ;  /* 0x000000057f7e7c20 */ /* 0x000fe20008410000 */
[----:B0-----:R-:W-:Y:S01]  /*9ae0*/  FSEL R129, R148, -INF , P2 ;  /* 0xff80000094817808 */ /* 0x001fe20001000000 */
[----:B------:R-:W-:Y:S01]  /*9af0*/  FMUL.FTZ R148, R135, UR5 ;  /* 0x0000000587947c20 */ /* 0x000fe20008410000 */
[----:B------:R-:W-:Y:S01]  /*9b00*/  FMNMX.FTZ R154, R137, R154, !PT ;  /* 0x0000009a899a7209 */ /* 0x000fe20007810000 */
[----:B------:R-:W0:Y:S01]  /*9b10*/  MUFU.TANH R8, R8 ;  /* 0x0000000800087308 */ /* 0x000e220000002400 */
[----:B------:R-:W-:-:S02]  /*9b20*/  ISETP.GT.AND P2, PT, R146, 0x40, PT ;  /* 0x000000409200780c */ /* 0x000fc40003f44270 */
[----:B------:R-:W-:Y:S02]  /*9b30*/  FSEL R133, R149, -INF , P3 ;  /* 0xff80000095857808 */ /* 0x000fe40001800000 */
[----:B------:R-:W-:Y:S02]  /*9b40*/  FMNMX.FTZ R154, R129, R154, !PT ;  /* 0x0000009a819a7209 */ /* 0x000fe40007810000 */
[----:B------:R-:W-:Y:S01]  /*9b50*/  ISETP.GT.AND P3, PT, R146, 0x41, PT ;  /* 0x000000419200780c */ /* 0x000fe20003f64270 */
[----:B------:R-:W-:Y:S01]  /*9b60*/  MUFU.TANH R148, R148 ;  /* 0x0000009400947308 */ /* 0x000fe20000002400 */
[----:B------:R-:W-:Y:S01]  /*9b70*/  FSEL R141, R136, -INF , P2 ;  /* 0xff800000888d7808 */ /* 0x000fe20001000000 */
[----:B------:R-:W-:Y:S01]  /*9b80*/  FMUL.FTZ R136, R139, UR5 ;  /* 0x000000058b887c20 */ /* 0x000fe20008410000 */
[----:B------:R-:W-:Y:S02]  /*9b90*/  FMNMX.FTZ R154, R133, R154, !PT ;  /* 0x0000009a859a7209 */ /* 0x000fe40007810000 */
[----:B------:R-:W-:-:S02]  /*9ba0*/  ISETP.GT.AND P2, PT, R146, 0x48, PT ;  /* 0x000000489200780c */ /* 0x000fc40003f44270 */
[----:B----4-:R-:W-:Y:S01]  /*9bb0*/  FSEL R149, R6, -INF , P3 ;  /* 0xff80000006957808 */ /* 0x010fe20001800000 */
[----:B------:R-:W-:Y:S01]  /*9bc0*/  FMUL.FTZ R6, R121, UR5 ;  /* 0x0000000579067c20 */ /* 0x000fe20008410000 */
[----:B------:R-:W-:Y:S01]  /*9bd0*/  FMNMX.FTZ R154, R141, R154, !PT ;  /* 0x0000009a8d9a7209 */ /* 0x000fe20007810000 */
[----:B------:R-:W-:Y:S01]  /*9be0*/  MUFU.TANH R136, R136 ;  /* 0x0000008800887308 */ /* 0x000fe20000002400 */
[----:B------:R-:W-:Y:S02]  /*9bf0*/  ISETP.GT.AND P3, PT, R146, 0x49, PT ;  /* 0x000000499200780c */ /* 0x000fe40003f64270 */
[----:B------:R-:W-:Y:S01]  /*9c00*/  FSEL R121, R140, -INF , P2 ;  /* 0xff8000008c797808 */ /* 0x000fe20001000000 */
[----:B------:R-:W-:Y:S01]  /*9c10*/  FMUL.FTZ R140, R143, UR5 ;  /* 0x000000058f8c7c20 */ /* 0x000fe20008410000 */
[----:B------:R-:W-:Y:S02]  /*9c20*/  FMNMX.FTZ R154, R149, R154, !PT ;  /* 0x0000009a959a7209 */ /* 0x000fe40007810000 */
[----:B------:R-:W-:Y:S01]  /*9c30*/  ISETP.GT.AND P2, PT, R146, 0x50, PT ;  /* 0x000000509200780c */ /* 0x000fe20003f44270 */
[----:B------:R-:W2:Y:S01]  /*9c40*/  MUFU.TANH R6, R6 ;  /* 0x0000000600067308 */ /* 0x000ea20000002400 */
[----:B------:R-:W-:-:S02]  /*9c50*/  FSEL R157, R157, -INF , P3 ;  /* 0xff8000009d9d7808 */ /* 0x000fc40001800000 */
[----:B------:R-:W-:Y:S02]  /*9c60*/  FMNMX.FTZ R154, R121, R154, !PT ;  /* 0x0000009a799a7209 */ /* 0x000fe40007810000 */
[----:B------:R-:W-:Y:S02]  /*9c70*/  ISETP.GT.AND P3, PT, R146, 0x51, PT ;  /* 0x000000519200780c */ /* 0x000fe40003f64270 */
[----:B------:R-:W-:Y:S01]  /*9c80*/  FSEL R159, R128, -INF , P2 ;  /* 0xff800000809f7808 */ /* 0x000fe20001000000 */
[----:B------:R-:W-:Y:S01]  /*9c90*/  FMUL.FTZ R128, R125, UR5 ;  /* 0x000000057d807c20 */ /* 0x000fe20008410000 */
[----:B------:R-:W-:Y:S01]  /*9ca0*/  FMNMX.FTZ R154, R157, R154, !PT ;  /* 0x0000009a9d9a7209 */ /* 0x000fe20007810000 */
[----:B------:R-:W-:Y:S01]  /*9cb0*/  MUFU.TANH R140, R140 ;  /* 0x0000008c008c7308 */ /* 0x000fe20000002400 */
[----:B------:R-:W-:Y:S02]  /*9cc0*/  ISETP.GT.AND P2, PT, R146, 0x58, PT ;  /* 0x000000589200780c */ /* 0x000fe40003f44270 */
[----:B-1----:R-:W-:-:S02]  /*9cd0*/  FSEL R161, R161, -INF , P3 ;  /* 0xff800000a1a17808 */ /* 0x002fc40001800000 */
[----:B------:R-:W-:Y:S02]  /*9ce0*/  FMNMX.FTZ R154, R159, R154, !PT ;  /* 0x0000009a9f9a7209 */ /* 0x000fe40007810000 */
[----:B------:R-:W-:Y:S01]  /*9cf0*/  ISETP.GT.AND P3, PT, R146, 0x59, PT ;  /* 0x000000599200780c */ /* 0x000fe20003f64270 */
[----:B------:R-:W-:Y:S01]  /*9d00*/  MUFU.TANH R156, R156 ;  /* 0x0000009c009c7308 */ /* 0x000fe20000002400 */
[----:B------:R-:W-:Y:S02]  /*9d10*/  FSEL R125, R132, -INF , P2 ;  /* 0xff800000847d7808 */ /* 0x000fe40001000000 */
[----:B------:R-:W-:Y:S02]  /*9d20*/  FMNMX.FTZ R154, R161, R154, !PT ;  /* 0x0000009aa19a7209 */ /* 0x000fe40007810000 */
[----:B------:R-:W-:Y:S02]  /*9d30*/  ISETP.GT.AND P2, PT, R146, 0x60, PT ;  /* 0x000000609200780c */ /* 0x000fe40003f44270 */
[----:B0-----:R-:W-:Y:S01]  /*9d40*/  FSEL R163, R8, -INF , P3 ;  /* 0xff80000008a37808 */ /* 0x001fe20001800000 */
[----:B------:R0:W1:Y:S01]  /*9d50*/  MUFU.TANH R132, R128 ;  /* 0x0000008000847308 */ /* 0x0000620000002400 */
[----:B------:R-:W-:-:S02]  /*9d60*/  FMNMX.FTZ R154, R125, R154, !PT ;  /* 0x0000009a7d9a7209 */ /* 0x000fc40007810000 */
[----:B------:R-:W-:Y:S02]  /*9d70*/  ISETP.GT.AND P3, PT, R146, 0x61, PT ;  /* 0x000000619200780c */ /* 0x000fe40003f64270 */
[----:B------:R-:W-:Y:S02]  /*9d80*/  FSEL R167, R120, -INF , P2 ;  /* 0xff80000078a77808 */ /* 0x000fe40001000000 */
[----:B------:R-:W-:Y:S01]  /*9d90*/  FMNMX.FTZ R154, R163, R154, !PT ;  /* 0x0000009aa39a7209 */ /* 0x000fe20007810000 */
[----:B------:R-:W-:Y:S01]  /*9da0*/  MUFU.TANH R126, R126 ;  /* 0x0000007e007e7308 */ /* 0x000fe20000002400 */
[----:B------:R-:W-:Y:S01]  /*9db0*/  ISETP.GT.AND P2, PT, R146, 0x68, PT ;  /* 0x000000689200780c */ /* 0x000fe20003f44270 */
[----:B0-----:R-:W-:Y:S01]  /*9dc0*/  FMUL.FTZ R128, R151, UR5 ;  /* 0x0000000597807c20 */ /* 0x001fe20008410000 */
[----:B--2---:R-:W-:Y:S02]  /*9dd0*/  FSEL R169, R6, -INF , P3 ;  /* 0xff80000006a97808 */ /* 0x004fe40001800000 */
[----:B------:R-:W-:Y:S01]  /*9de0*/  FMNMX.FTZ R154, R167, R154, !PT ;  /* 0x0000009aa79a7209 */ /* 0x000fe20007810000 */
[----:B------:R-:W0:Y:S01]  /*9df0*/  LDC R6, c[0x0][0x988] ;  /* 0x00026200ff067b82 */ /* 0x000e220000000800 */
[----:B------:R-:W-:Y:S01]  /*9e00*/  ISETP.GT.AND P3, PT, R146, 0x69, PT ;  /* 0x000000699200780c */ /* 0x000fe20003f64270 */
[----:B------:R-:W2:Y:S01]  /*9e10*/  MUFU.TANH R128, R128 ;  /* 0x0000008000807308 */ /* 0x000ea20000002400 */
[----:B------:R-:W-:-:S02]  /*9e20*/  FSEL R171, R171, -INF , P2 ;  /* 0xff800000abab7808 */ /* 0x000fc40001000000 */
[----:B------:R-:W-:Y:S02]  /*9e30*/  FMNMX.FTZ R154, R169, R154, !PT ;  /* 0x0000009aa99a7209 */ /* 0x000fe40007810000 */
[----:B-1----:R-:W-:Y:S01]  /*9e40*/  FSEL R151, R132, -INF , P3 ;  /* 0xff80000084977808 */ /* 0x002fe20001800000 */
[----:B------:R-:W-:Y:S01]  /*9e50*/  FMUL.FTZ R132, R138, UR5 ;  /* 0x000000058a847c20 */ /* 0x000fe20008410000 */
[----:B------:R-:W-:Y:S01]  /*9e60*/  FMNMX.FTZ R154, R171, R154, !PT ;  /* 0x0000009aab9a7209 */ /* 0x000fe20007810000 */
[----:B------:R-:W-:Y:S01]  /*9e70*/  FMUL.FTZ R138, R142, UR5 ;  /* 0x000000058e8a7c20 */ /* 0x000fe20008410000 */
[----:B------:R-:W-:Y:S01]  /*9e80*/  IADD3 R146, R146, 0x8, RZ ;  /* 0x0000000892927810 */ /* 0x000fe20007ffe0ff */
[----:B------:R-:W-:Y:S01]  /*9e90*/  FMUL.FTZ R142, R131, UR5 ;  /* 0x00000005838e7c20 */ /* 0x000fe20008410000 */
[----:B------:R-:W-:Y:S01]  /*9ea0*/  FMNMX.FTZ R154, R151, R154, !PT ;  /* 0x0000009a979a7209 */ /* 0x000fe20007810000 */
[----:B------:R-:W1:Y:S01]  /*9eb0*/  MUFU.TANH R132, R132 ;  /* 0x0000008400847308 */ /* 0x000e620000002400 */
[----:B------:R-:W-:-:S02]  /*9ec0*/  ISETP.GT.AND P3, PT, R146, RZ, PT ;  /* 0x000000ff9200720c */ /* 0x000fc40003f64270 */
[----:B------:R-:W-:Y:S01]  /*9ed0*/  ISETP.GT.AND P4, PT, R146, 0x1, PT ;  /* 0x000000019200780c */ /* 0x000fe20003f84270 */
[----:B------:R-:W3:Y:S01]  /*9ee0*/  SHFL.BFLY PT, R217, R154, 0x2, 0x1f ;  /* 0x0c401f009ad97f89 */ /* 0x000ee200000e0000 */
[----:B------:R-:W-:Y:S02]  /*9ef0*/  FSEL R122, R0, -INF , P3 ;  /* 0xff800000007a7808 */ /* 0x000fe40001800000 */
[----:B------:R-:W-:Y:S01]  /*9f00*/  ISETP.GT.AND P3, PT, R146, 0x8, PT ;  /* 0x000000089200780c */ /* 0x000fe20003f64270 */
[----:B------:R-:W4:Y:S01]  /*9f10*/  MUFU.TANH R138, R138 ;  /* 0x0000008a008a7308 */ /* 0x000f220000002400 */
[----:B------:R-:W-:Y:S02]  /*9f20*/  FSEL R127, R2, -INF , P4 ;  /* 0xff800000027f7808 */ /* 0x000fe40002000000 */
[----:B------:R-:W-:Y:S02]  /*9f30*/  FMNMX.FTZ R0, R122, R9, !PT ;  /* 0x000000097a007209 */ /* 0x000fe40007810000 */
[----:B------:R-:W-:-:S02]  /*9f40*/  ISETP.GT.AND P4, PT, R146, 0x9, PT ;  /* 0x000000099200780c */ /* 0x000fc40003f84270 */
[----:B------:R-:W-:Y:S01]  /*9f50*/  FSEL R131, R7, -INF , P3 ;  /* 0xff80000007837808 */ /* 0x000fe20001800000 */
[----:B------:R-:W5:Y:S01]  /*9f60*/  MUFU.TANH R142, R142 ;  /* 0x0000008e008e7308 */ /* 0x000f620000002400 */
[----:B------:R-:W-:Y:S02]  /*9f70*/  FMNMX.FTZ R0, R127, R0, !PT ;  /* 0x000000007f007209 */ /* 0x000fe40007810000 */
[C---:B------:R-:W-:Y:S02]  /*9f80*/  ISETP.GT.AND P3, PT, R146.reuse, 0x10, PT ;  /* 0x000000109200780c */ /* 0x040fe40003f64270 */
[----:B------:R-:W-:Y:S02]  /*9f90*/  FSEL R135, R11, -INF , P4 ;  /* 0xff8000000b877808 */ /* 0x000fe40002000000 */
[----:B------:R-:W-:Y:S02]  /*9fa0*/  FMNMX.FTZ R0, R131, R0, !PT ;  /* 0x0000000083007209 */ /* 0x000fe40007810000 */
[----:B------:R-:W-:-:S02]  /*9fb0*/  ISETP.GT.AND P4, PT, R146, 0x11, PT ;  /* 0x000000119200780c */ /* 0x000fc40003f84270 */
[----:B------:R-:W-:Y:S02]  /*9fc0*/  FSEL R139, R14, -INF , P3 ;  /* 0xff8000000e8b7808 */ /* 0x000fe40001800000 */
[----:B---3--:R-:W-:Y:S01]  /*9fd0*/  FMNMX.FTZ R217, R154, R217, !PT ;  /* 0x000000d99ad97209 */ /* 0x008fe20007810000 */
[----:B------:R-:W-:Y:S01]  /*9fe0*/  FMUL.FTZ R154, R123, UR5 ;  /* 0x000000057b9a7c20 */ /* 0x000fe20008410000 */
[----:B------:R-:W-:Y:S02]  /*9ff0*/  FMNMX.FTZ R0, R135, R0, !PT ;  /* 0x0000000087007209 */ /* 0x000fe40007810000 */
[----:B------:R-:W-:Y:S01]  /*a000*/  ISETP.GT.AND P3, PT, R146, 0x18, PT ;  /* 0x000000189200780c */ /* 0x000fe20003f64270 */
[----:B------:R-:W3:Y:S01]  /*a010*/  SHFL.BFLY PT, R8, R217, 0x1, 0x1f ;  /* 0x0c201f00d9087f89 */ /* 0x000ee200000e0000 */
[----:B------:R-:W-:Y:S01]  /*a020*/  FSEL R143, R12, -INF , P4 ;  /* 0xff8000000c8f7808 */ /* 0x000fe20002000000 */
[----:B------:R-:W5:Y:S01]  /*a030*/  MUFU.TANH R154, R154 ;  /* 0x0000009a009a7308 */ /* 0x000f620000002400 */
[----:B------:R-:W-:-:S02]  /*a040*/  FMNMX.FTZ R0, R139, R0, !PT ;  /* 0x000000008b007209 */ /* 0x000fc40007810000 */
[----:B------:R-:W-:Y:S02]  /*a050*/  ISETP.GT.AND P4, PT, R146, 0x19, PT ;  /* 0x000000199200780c */ /* 0x000fe40003f84270 */
[----:B------:R-:W-:Y:S02]  /*a060*/  FMNMX.FTZ R0, R143, R0, !PT ;  /* 0x000000008f007209 */ /* 0x000fe40007810000 */
[----:B---3--:R-:W-:-:S04]  /*a070*/  FMNMX.FTZ R8, R217, R8, !PT ;  /* 0x00000008d9087209 */ /* 0x008fc80007810000 */
[C---:B------:R-:W-:Y:S01]  /*a080*/  FSETP.NEU.FTZ.AND P2, PT, R8.reuse, -INF , PT ;  /* 0xff8000000800780b */ /* 0x040fe20003f5d000 */
[----:B0-----:R-:W-:-:S05]  /*a090*/  FMUL.FTZ R120, R8, R6 ;  /* 0x0000000608787220 */ /* 0x001fca0000410000 */
[----:B------:R-:W-:-:S05]  /*a0a0*/  FSEL R120, R120, RZ, P2 ;  /* 0x000000ff78787208 */ /* 0x000fca0001000000 */
        /* <DEDUP_REMOVED lines=9> */
[----:B------:R-:W-:Y:S02]  /*a140*/  WARPGROUP.DEPBAR.LE gsb0, 0x0 ;  /* 0x00008000000079c5 */ /* 0x000fe40000010000 */
[----:B------:R-:W-:Y:S01]  /*a150*/  WARPGROUP.ARRIVE ;  /* 0x00000000000079c5 */ /* 0x000fe20000000000 */
[----:B------:R-:W-:Y:S01]  /*a160*/  FSEL R185, R20, -INF , P3 ;  /* 0xff80000014b97808 */ /* 0x000fe20001800000 */
[-CC-:B------:R-:W-:Y:S01]  /*a170*/  FFMA.FTZ R186, R121, R6.reuse, -R120.reuse ;  /* 0x0000000679ba7223 */ /* 0x180fe20000010878 */
[C---:B------:R-:W-:Y:S01]  /*a180*/  ISETP.GT.AND P3, PT, R146.reuse, 0x20, PT ;  /* 0x000000209200780c */ /* 0x040fe20003f64270 */
[--C-:B------:R-:W-:Y:S01]  /*a190*/  FFMA.FTZ R121, R157, R6, -R120.reuse ;  /* 0x000000069d797223 */ /* 0x100fe20000010878 */
[----:B------:R-:W-:Y:S01]  /*a1a0*/  FSEL R187, R13, -INF , P4 ;  /* 0xff8000000dbb7808 */ /* 0x000fe20002000000 */
[----:B------:R-:W-:Y:S01]  /*a1b0*/  HGMMA.64x192x16.F32.BF16 R24, R180, gdesc[UR8].tnspB, R24, gsb0 ;  /* 0x42e00008b4187df0 */ /* 0x000fe20008001818 */
[----:B------:R-:W-:Y:S01]  /*a1c0*/  FMNMX.FTZ R0, R185, R0, !PT ;  /* 0x00000000b9007209 */ /* 0x000fe20007810000 */
[--C-:B------:R-:W-:Y:S01]  /*a1d0*/  FFMA.FTZ R13, R193, R6, -R120.reuse ;  /* 0x00000006c10d7223 */ /* 0x100fe20000010878 */
[----:B------:R-:W-:Y:S01]  /*a1e0*/  ISETP.GT.AND P4, PT, R146, 0x21, PT ;  /* 0x000000219200780c */ /* 0x000fe20003f84270 */
[----:B------:R-:W-:Y:S01]  /*a1f0*/  UIADD3 UR10, UR6, 0x300, URZ ;  /* 0x00000300060a7890 */ /* 0x000fe2000fffe03f */
[----:B------:R-:W-:Y:S01]  /*a200*/  FSEL R193, R152, -INF , P3 ;  /* 0xff80000098c17808 */ /* 0x000fe20001800000 */
[----:B------:R-:W-:Y:S01]  /*a210*/  UMOV UR11, 0x40000040 ;  /* 0x40000040000b7882 */ /* 0x000fe20000000000 */
[----:B------:R-:W-:Y:S01]  /*a220*/  FMNMX.FTZ R0, R187, R0, !PT ;  /* 0x00000000bb007209 */ /* 0x000fe20007810000 */
[----:B------:R-:W-:Y:S01]  /*a230*/  MUFU.EX2 R123, R123 ;  /* 0x0000007b007b7308 */ /* 0x000fe20000000800 */
[C---:B------:R-:W-:Y:S01]  /*a240*/  ISETP.GT.AND P3, PT, R146.reuse, 0x28, PT ;  /* 0x000000289200780c */ /* 0x040fe20003f64270 */
        /* <DEDUP_REMOVED lines=23> */
[----:B------:R-:W-:Y:S01]  /*a3c0*/  ISETP.GT.AND P3, PT, R146, 0x38, PT ;  /* 0x000000389200780c */ /* 0x000fe20003f64270 */
        /* <DEDUP_REMOVED lines=10> */
[----:B------:R-:W-:Y:S01]  /*a470*/  FFMA.FTZ R151, R151, R6, -R120 ;  /* 0x0000000697977223 */ /* 0x000fe20000010878 */
[----:B------:R-:W-:Y:S01]  /*a480*/  ISETP.GT.AND P3, PT, R146, 0x40, PT ;  /* 0x000000409200780c */ /* 0x000fe20003f64270 */
[----:B------:R-:W-:Y:S01]  /*a490*/  UMOV UR6, UR36 ;  /* 0x0000002400067c82 */ /* 0x000fe20008000000 */
[----:B--2---:R-:W-:-:S02]  /*a4a0*/  FSEL R195, R128, -INF , P4 ;  /* 0xff80000080c37808 */ /* 0x004fc40002000000 */
[----:B------:R-:W-:Y:S01]  /*a4b0*/  FMNMX.FTZ R0, R175, R0, !PT ;  /* 0x00000000af007209 */ /* 0x000fe20007810000 */
[----:B------:R-:W-:Y:S01]  /*a4c0*/  MUFU.EX2 R13, R13 ;  /* 0x0000000d000d7308 */ /* 0x000fe20000000800 */
[----:B------:R-:W-:Y:S02]  /*a4d0*/  ISETP.GT.AND P4, PT, R146, 0x41, PT ;  /* 0x000000419200780c */ /* 0x000fe40003f84270 */
[----:B-1----:R-:W-:Y:S02]  /*a4e0*/  FSEL R197, R132, -INF , P3 ;  /* 0xff80000084c57808 */ /* 0x002fe40001800000 */
[----:B------:R-:W-:Y:S02]  /*a4f0*/  FMNMX.FTZ R0, R195, R0, !PT ;  /* 0x00000000c3007209 */ /* 0x000fe40007810000 */
[----:B------:R-:W-:Y:S01]  /*a500*/  ISETP.GT.AND P3, PT, R146, 0x48, PT ;  /* 0x000000489200780c */ /* 0x000fe20003f64270 */
[----:B------:R-:W-:Y:S01]  /*a510*/  MUFU.EX2 R198, R198 ;  /* 0x000000c600c67308 */ /* 0x000fe20000000800 */
[----:B------:R-:W-:Y:S01]  /*a520*/  FSEL R199, R136, -INF , P4 ;  /* 0xff80000088c77808 */ /* 0x000fe20002000000 */
[----:B------:R-:W-:Y:S01]  /*a530*/  IMAD.U32 R136, RZ, RZ, UR37 ;  /* 0x00000025ff887e24 */ /* 0x000fe2000f8e00ff */
[----:B------:R-:W-:-:S02]  /*a540*/  FMNMX.FTZ R0, R197, R0, !PT ;  /* 0x00000000c5007209 */ /* 0x000fc40007810000 */
[----:B------:R-:W-:Y:S02]  /*a550*/  ISETP.GT.AND P4, PT, R146, 0x49, PT ;  /* 0x000000499200780c */ /* 0x000fe40003f84270 */
[----:B----4-:R-:W-:Y:S01]  /*a560*/  FSEL R201, R138, -INF , P3 ;  /* 0xff8000008ac97808 */ /* 0x010fe20001800000 */
[----:B------:R-:W-:Y:S01]  /*a570*/  MUFU.EX2 R21, R21 ;  /* 0x0000001500157308 */ /* 0x000fe20000000800 */
[----:B------:R-:W-:Y:S02]  /*a580*/  FMNMX.FTZ R0, R199, R0, !PT ;  /* 0x00000000c7007209 */ /* 0x000fe40007810000 */
[----:B------:R-:W-:Y:S02]  /*a590*/  ISETP.GT.AND P3, PT, R146, 0x50, PT ;  /* 0x000000509200780c */ /* 0x000fe40003f64270 */
[----:B------:R-:W-:Y:S02]  /*a5a0*/  FSEL R165, R140, -INF , P4 ;  /* 0xff8000008ca57808 */ /* 0x000fe40002000000 */
[----:B------:R-:W-:Y:S01]  /*a5b0*/  FMNMX.FTZ R0, R201, R0, !PT ;  /* 0x00000000c9007209 */ /* 0x000fe20007810000 */
[----:B------:R-:W-:Y:S01]  /*a5c0*/  MUFU.EX2 R192, R192 ;  /* 0x000000c000c07308 */ /* 0x000fe20000000800 */
[----:B------:R-:W-:-:S02]  /*a5d0*/  ISETP.GT.AND P4, PT, R146, 0x51, PT ;  /* 0x000000519200780c */ /* 0x000fc40003f84270 */
[----:B------:R-:W-:Y:S02]  /*a5e0*/  FSEL R203, R130, -INF , P3 ;  /* 0xff80000082cb7808 */ /* 0x000fe40001800000 */
[----:B------:R-:W-:Y:S02]  /*a5f0*/  FMNMX.FTZ R0, R165, R0, !PT ;  /* 0x00000000a5007209 */ /* 0x000fe40007810000 */
[----:B------:R-:W-:Y:S01]  /*a600*/  ISETP.GT.AND P3, PT, R146, 0x58, PT ;  /* 0x000000589200780c */ /* 0x000fe20003f64270 */
[----:B------:R-:W-:Y:S01]  /*a610*/  MUFU.EX2 R173, R173 ;  /* 0x000000ad00ad7308 */ /* 0x000fe20000000800 */
[----:B-----5:R-:W-:Y:S02]  /*a620*/  FSEL R217, R142, -INF , P4 ;  /* 0xff8000008ed97808 */ /* 0x020fe40002000000 */
[----:B------:R-:W-:Y:S02]  /*a630*/  FMNMX.FTZ R0, R203, R0, !PT ;  /* 0x00000000cb007209 */ /* 0x000fe40007810000 */
[----:B------:R-:W-:-:S02]  /*a640*/  ISETP.GT.AND P4, PT, R146, 0x59, PT ;  /* 0x000000599200780c */ /* 0x000fc40003f84270 */
[----:B------:R-:W-:Y:S01]  /*a650*/  FSEL R147, R134, -INF , P3 ;  /* 0xff80000086937808 */ /* 0x000fe20001800000 */
        /* <DEDUP_REMOVED lines=11> */
[----:B------:R-:W-:Y:S02]  /*a710*/  FSEL R223, R154, -INF , P4 ;  /* 0xff8000009adf7808 */ /* 0x000fe40002000000 */
[----:B------:R-:W-:Y:S02]  /*a720*/  FMNMX.FTZ R0, R221, R0, !PT ;  /* 0x00000000dd007209 */ /* 0x000fe40007810000 */
[----:B------:R-:W-:-:S02]  /*a730*/  ISETP.GT.AND P4, PT, R146, 0x69, PT ;  /* 0x000000699200780c */ /* 0x000fc40003f84270 */
[----:B------:R-:W-:Y:S01]  /*a740*/  FSEL R225, R156, -INF , P3 ;  /* 0xff8000009ce17808 */ /* 0x000fe20001800000 */
[----:B------:R-:W-:Y:S01]  /*a750*/  MUFU.EX2 R137, R137 ;  /* 0x0000008900897308 */ /* 0x000fe20000000800 */
[----:B------:R-:W-:Y:S02]  /*a760*/  FMNMX.FTZ R0, R223, R0, !PT ;  /* 0x00000000df007209 */ /* 0x000fe40007810000 */
[----:B------:R-:W-:Y:S02]  /*a770*/  FSEL R227, R126, -INF , P4 ;  /* 0xff8000007ee37808 */ /* 0x000fe40002000000 */
[----:B------:R-:W-:Y:S02]  /*a780*/  FMNMX.FTZ R0, R225, R0, !PT ;  /* 0x00000000e1007209 */ /* 0x000fe40007810000 */
[----:B------:R-:W-:Y:S01]  /*a790*/  FSEL R157, R8, RZ, P2 ;  /* 0x000000ff089d7208 */ /* 0x000fe20001000000 */
[----:B------:R-:W-:Y:S01]  /*a7a0*/  MUFU.EX2 R190, R190 ;  /* 0x000000be00be7308 */ /* 0x000fe20000000800 */
[----:B------:R-:W-:-:S03]  /*a7b0*/  FMNMX.FTZ R0, R227, R0, !PT ;  /* 0x00000000e3007209 */ /* 0x000fc60007810000 */
[----:B------:R-:W-:Y:S02]  /*a7c0*/  FADD.FTZ R157, -R157, R10 ;  /* 0x0000000a9d9d7221 */ /* 0x000fe40000010100 */
[----:B------:R-:W0:Y:S02]  /*a7d0*/  SHFL.BFLY PT, R7, R0, 0x2, 0x1f ;  /* 0x0c401f0000077f89 */ /* 0x000e2400000e0000 */
[----:B------:R-:W-:Y:S08]  /*a7e0*/  MUFU.EX2 R129, R129 ;  /* 0x0000008100817308 */ /* 0x000ff00000000800 */
[----:B------:R-:W-:Y:S08]  /*a7f0*/  MUFU.EX2 R184, R184 ;  /* 0x000000b800b87308 */ /* 0x000ff00000000800 */
[----:B------:R-:W-:Y:S01]  /*a800*/  MUFU.EX2 R133, R133 ;  /* 0x0000008500857308 */ /* 0x000fe20000000800 */
[----:B0-----:R-:W-:-:S07]  /*a810*/  FMNMX.FTZ R0, R0, R7, !PT ;  /* 0x0000000700007209 */ /* 0x001fce0007810000 */
[----:B------:R-:W-:Y:S01]  /*a820*/  MUFU.EX2 R186, R186 ;  /* 0x000000ba00ba7308 */ /* 0x000fe20000000800 */
[----:B------:R-:W0:Y:S07]  /*a830*/  SHFL.BFLY PT, R7, R0, 0x1, 0x1f ;  /* 0x0c201f0000077f89 */ /* 0x000e2e00000e0000 */
[----:B------:R-:W-:Y:S08]  /*a840*/  MUFU.EX2 R121, R121 ;  /* 0x0000007900797308 */ /* 0x000ff00000000800 */
[----:B------:R-:W-:Y:S08]  /*a850*/  MUFU.EX2 R12, R12 ;  /* 0x0000000c000c7308 */ /* 0x000ff00000000800 */
[----:B------:R-:W-:Y:S01]  /*a860*/  MUFU.EX2 R141, R141 ;  /* 0x0000008d008d7308 */ /* 0x000fe20000000800 */
[----:B0-----:R-:W-:Y:S01]  /*a870*/  FMNMX.FTZ R7, R0, R7, !PT ;  /* 0x0000000700077209 */ /* 0x001fe20007810000 */
[----:B------:R-:W-:-:S03]  /*a880*/  FMUL.FTZ R0, R157, R6 ;  /* 0x000000069d007220 */ /* 0x000fc60000410000 */
[C---:B------:R-:W-:Y:S01]  /*a890*/  FSETP.NEU.FTZ.AND P2, PT, R7.reuse, -INF , PT ;  /* 0xff8000000700780b */ /* 0x040fe20003f5d000 */
[CC--:B------:R-:W-:Y:S02]  /*a8a0*/  FMUL.FTZ R124, R7.reuse, R6.reuse ;  /* 0x00000006077c7220 */ /* 0x0c0fe40000410000 */
[----:B------:R-:W-:Y:S01]  /*a8b0*/  MUFU.EX2 R14, R14 ;  /* 0x0000000e000e7308 */ /* 0x000fe20000000800 */
[----:B------:R-:W-:Y:S02]  /*a8c0*/  FSEL R2, R7, RZ, P2 ;  /* 0x000000ff07027208 */ /* 0x000fe40001000000 */
[----:B------:R-:W-:Y:S02]  /*a8d0*/  FSEL R124, R124, RZ, P2 ;  /* 0x000000ff7c7c7208 */ /* 0x000fe40001000000 */
[----:B------:R-:W-:Y:S01]  /*a8e0*/  PLOP3.LUT P2, PT, PT, PT, UP0, 0x80, 0x0 ;  /* 0x000000000000781c */ /* 0x000fe20003f4f008 */
[----:B------:R-:W-:Y:S02]  /*a8f0*/  FADD.FTZ R9, -R2, R9 ;  /* 0x0000000902097221 */ /* 0x000fe40000010100 */
[----:B------:R-:W0:Y:S01]  /*a900*/  MUFU.EX2 R0, R0 ;  /* 0x0000000000007308 */ /* 0x000e220000000800 */
        /* <DEDUP_REMOVED lines=9> */
[----:B------:R-:W-:Y:S01]  /*a9a0*/  FFMA.FTZ R128, R15, R6, -R124 ;  /* 0x000000060f807223 */ /* 0x000fe2000001087c */
[----:B------:R-:W-:-:S02]  /*a9b0*/  WARPGROUP.DEPBAR.LE gsb0, 0x0 ;  /* 0x00008000000079c5 */ /* 0x000fc40000010000 */
[----:B------:R-:W-:Y:S01]  /*a9c0*/  WARPGROUP.ARRIVE ;  /* 0x00000000000079c5 */ /* 0x000fe20000000000 */
[-CC-:B------:R-:W-:Y:S01]  /*a9d0*/  FFMA.FTZ R182, R125, R6.reuse, -R120.reuse ;  /* 0x000000067db67223 */ /* 0x180fe20000010878 */
[----:B------:R-:W-:Y:S01]  /*a9e0*/  FFMA.FTZ R125, R163, R6, -R120 ;  /* 0x00000006a37d7223 */ /* 0x000fe20000010878 */
[----:B------:R-:W1:Y:S01]  /*a9f0*/  MUFU.EX2 R2, R9 ;  /* 0x0000000900027308 */ /* 0x000e620000000800 */
[----:B0-----:R-:W-:Y:S01]  /*aa00*/  FFMA.FTZ R139, R0, R4, R123 ;  /* 0x00000004008b7223 */ /* 0x001fe2000001007b */
[-CC-:B------:R-:W-:Y:S01]  /*aa10*/  FFMA.FTZ R120, R131, R6.reuse, -R124.reuse ;  /* 0x0000000683787223 */ /* 0x180fe2000001087c */
[----:B------:R-:W-:Y:S01]  /*aa20*/  HGMMA.64x192x16.F32.BF16 R24, R176, gdesc[UR8].tnspB, R24, gsb0 ;  /* 0x42e00008b0187df0 */ /* 0x000fe20008001818 */
[-CC-:B------:R-:W-:Y:S01]  /*aa30*/  FFMA.FTZ R131, R143, R6.reuse, -R124.reuse ;  /* 0x000000068f837223 */ /* 0x180fe2000001087c */
[----:B------:R-:W-:Y:S01]  /*aa40*/  FADD.FTZ R139, R200, R139 ;  /* 0x0000008bc88b7221 */ /* 0x000fe20000010000 */
[-CC-:B------:R-:W-:Y:S01]  /*aa50*/  FFMA.FTZ R15, R153, R6.reuse, -R124.reuse ;  /* 0x00000006990f7223 */ /* 0x180fe2000001087c */
[-CC-:B------:R-:W-:Y:S01]  /*aa60*/  FFMA.FTZ R130, R191, R6.reuse, -R124.reuse ;  /* 0x00000006bf827223 */ /* 0x180fe2000001087c */
[----:B------:R-:W0:Y:S01]  /*aa70*/  MUFU.EX2 R10, R10 ;  /* 0x0000000a000a7308 */ /* 0x000e220000000800 */
[----:B------:R-:W-:Y:S01]  /*aa80*/  FADD.FTZ R4, R202, R139 ;  /* 0x0000008bca047221 */ /* 0x000fe20000010000 */
[-CC-:B------:R-:W-:Y:S01]  /*aa90*/  FFMA.FTZ R132, R145, R6.reuse, -R124.reuse ;  /* 0x0000000691847223 */ /* 0x180fe2000001087c */
[-CC-:B------:R-:W-:Y:S01]  /*aaa0*/  FFMA.FTZ R189, R189, R6.reuse, -R124.reuse ;  /* 0x00000006bdbd7223 */ /* 0x180fe2000001087c */
[-C--:B------:R-:W-:Y:S01]  /*aab0*/  FFMA.FTZ R191, R175, R6.reuse, -R124 ;  /* 0x00000006afbf7223 */ /* 0x080fe2000001087c */
[----:B------:R-:W-:Y:S01]  /*aac0*/  FADD.FTZ R139, R11, R4 ;  /* 0x000000040b8b7221 */ /* 0x000fe20000010000 */
[-CC-:B------:R-:W-:Y:S01]  /*aad0*/  FFMA.FTZ R134, R195, R6.reuse, -R124.reuse ;  /* 0x00000006c3867223 */ /* 0x180fe2000001087c */
[----:B------:R-:W-:Y:S01]  /*aae0*/  FFMA.FTZ R185, R197, R6, -R124 ;  /* 0x00000006c5b97223 */ /* 0x000fe2000001087c */
[----:B------:R-:W2:Y:S01]  /*aaf0*/  MUFU.EX2 R120, R120 ;  /* 0x0000007800787308 */ /* 0x000ea20000000800 */
[----:B------:R-:W-:Y:S01]  /*ab00*/  FADD.FTZ R4, R196, R139 ;  /* 0x0000008bc4047221 */ /* 0x000fe20000010000 */
[----:B-1----:R-:W-:Y:S01]  /*ab10*/  FFMA.FTZ R9, R2, R3, R157 ;  /* 0x0000000302097223 */ /* 0x002fe2000001009d */
[----:B------:R-:W-:-:S02]  /*ab20*/  @!P1 VIADD R3, R136, 0x36840 ;  /* 0x0003684088039836 */ /* 0x000fc40000000000 */
[-C--:B------:R-:W-:Y:S01]  /*ab30*/  FFMA.FTZ R136, R199, R6.reuse, -R124 ;  /* 0x00000006c7887223 */ /* 0x080fe2000001087c */
[----:B------:R-:W-:Y:S01]  /*ab40*/  FADD.FTZ R139, R13, R4 ;  /* 0x000000040d8b7221 */ /* 0x000fe20000010000 */
[-CC-:B------:R-:W-:Y:S01]  /*ab50*/  FFMA.FTZ R187, R201, R6.reuse, -R124.reuse ;  /* 0x00000006c9bb7223 */ /* 0x180fe2000001087c */
[-CC-:B------:R-:W-:Y:S01]  /*ab60*/  FFMA.FTZ R181, R203, R6.reuse, -R124.reuse ;  /* 0x00000006cbb57223 */ /* 0x180fe2000001087c */
[----:B------:R-:W1:Y:S01]  /*ab70*/  MUFU.EX2 R127, R127 ;  /* 0x0000007f007f7308 */ /* 0x000e620000000800 */
[----:B------:R-:W-:Y:S01]  /*ab80*/  FADD.FTZ R4, R198, R139 ;  /* 0x0000008bc6047221 */ /* 0x000fe20000010000 */
[----:B0-----:R-:W-:Y:S01]  /*ab90*/  FADD.FTZ R9, R10, R9 ;  /* 0x000000090a097221 */ /* 0x001fe20000010000 */
[----:B------:R-:W-:Y:S01]  /*aba0*/  @!P1 PRMT R3, RZ, 0x654, R3 ;  /* 0x00000654ff039816 */ /* 0x000fe20000000003 */
[-C--:B------:R-:W-:Y:S01]  /*abb0*/  FFMA.FTZ R147, R147, R6.reuse, -R124 ;  /* 0x0000000693937223 */ /* 0x080fe2000001087c */
[----:B------:R-:W-:Y:S01]  /*abc0*/  FADD.FTZ R139, R21, R4 ;  /* 0x00000004158b7221 */ /* 0x000fe20000010000 */
[-CC-:B------:R-:W-:Y:S01]  /*abd0*/  FFMA.FTZ R219, R219, R6.reuse, -R124.reuse ;  /* 0x00000006dbdb7223 */ /* 0x180fe2000001087c */
[-CC-:B------:R-:W-:Y:S01]  /*abe0*/  FFMA.FTZ R221, R221, R6.reuse, -R124.reuse ;  /* 0x00000006dddd7223 */ /* 0x180fe2000001087c */
[----:B------:R-:W-:Y:S01]  /*abf0*/  MUFU.EX2 R122, R122 ;  /* 0x0000007a007a7308 */ /* 0x000fe20000000800 */
[----:B--2---:R-:W-:Y:S01]  /*ac00*/  FADD.FTZ R4, R120, R9 ;  /* 0x0000000978047221 */ /* 0x004fe20000010000 */
[----:B------:R-:W-:Y:S01]  /*ac10*/  FADD.FTZ R138, R192, R139 ;  /* 0x0000008bc08a7221 */ /* 0x000fe20000010000 */
[-CC-:B------:R-:W-:Y:S01]  /*ac20*/  FFMA.FTZ R223, R223, R6.reuse, -R124.reuse ;  /* 0x00000006dfdf7223 */ /* 0x180fe2000001087c */
[----:B------:R-:W-:Y:S01]  /*ac30*/  FFMA.FTZ R225, R225, R6, -R124 ;  /* 0x00000006e1e17223 */ /* 0x000fe2000001087c */
[----:B------:R-:W-:Y:S01]  /*ac40*/  F2FP.BF16.F32.PACK_AB R180, R141, R12 ;  /* 0x0000000c8db4723e */ /* 0x000fe200000010ff */
[----:B------:R-:W-:Y:S01]  /*ac50*/  FADD.FTZ R9, R173, R138 ;  /* 0x0000008aad097221 */ /* 0x000fe20000010000 */
[----:B------:R-:W-:Y:S01]  /*ac60*/  IMAD.U32 R139, RZ, RZ, UR4 ;  /* 0x00000004ff8b7e24 */ /* 0x000fe2000f8e00ff */
[----:B------:R-:W0:Y:S01]  /*ac70*/  MUFU.EX2 R131, R131 ;  /* 0x0000008300837308 */ /* 0x000e220000000800 */
[----:B------:R-:W-:Y:S01]  /*ac80*/  F2FP.BF16.F32.PACK_AB R201, R10, R157 ;  /* 0x0000009d0ac9723e */ /* 0x000fe200000010ff */
[----:B------:R-:W-:Y:S01]  /*ac90*/  FADD.FTZ R138, R194, R9 ;  /* 0x00000009c28a7221 */ /* 0x000fe20000010000 */
[----:B------:R-:W-:Y:S01]  /*aca0*/  @!P1 VIADD R139, R139, 0x36860 ;  /* 0x000368608b8b9836 */ /* 0x000fe20000000000 */
[----:B------:R-:W-:Y:S01]  /*acb0*/  F2FP.BF16.F32.PACK_AB R200, R200, R123 ;  /* 0x0000007bc8c8723e */ /* 0x000fe200000010ff */
[----:B------:R-:W-:-:S02]  /*acc0*/  IMAD.MOV.U32 R10, RZ, RZ, R8 ;  /* 0x000000ffff0a7224 */ /* 0x000fc400078e0008 */
[----:B------:R-:W-:Y:S01]  /*acd0*/  FADD.FTZ R9, R155, R138 ;  /* 0x0000008a9b097221 */ /* 0x000fe20000010000 */
[----:B------:R-:W-:Y:S01]  /*ace0*/  FFMA.FTZ R138, R165, R6, -R124 ;  /* 0x00000006a58a7223 */ /* 0x000fe2000001087c */
[----:B------:R-:W-:Y:S01]  /*acf0*/  MUFU.EX2 R126, R126 ;  /* 0x0000007e007e7308 */ /* 0x000fe20000000800 */
[----:B------:R-:W-:Y:S01]  /*ad00*/  @!P1 PRMT R139, RZ, 0x654, R139 ;  /* 0x00000654ff8b9816 */ /* 0x000fe2000000008b */
[----:B------:R-:W-:Y:S01]  /*ad10*/  FADD.FTZ R140, R188, R9 ;  /* 0x00000009bc8c7221 */ /* 0x000fe20000010000 */
[----:B------:R-:W-:Y:S02]  /*ad20*/  F2FP.BF16.F32.PACK_AB R202, R11, R202 ;  /* 0x000000ca0bca723e */ /* 0x000fe400000010ff */
[----:B------:R-:W-:Y:S01]  /*ad30*/  F2FP.BF16.F32.PACK_AB R196, R13, R196 ;  /* 0x000000c40dc4723e */ /* 0x000fe200000010ff */
[----:B------:R-:W-:Y:S01]  /*ad40*/  FADD.FTZ R9, R137, R140 ;  /* 0x0000008c89097221 */ /* 0x000fe20000010000 */
[-CC-:B------:R-:W-:Y:S01]  /*ad50*/  FFMA.FTZ R140, R217, R6.reuse, -R124.reuse ;  /* 0x00000006d98c7223 */ /* 0x180fe2000001087c */
[----:B------:R-:W2:Y:S01]  /*ad60*/  MUFU.EX2 R135, R135 ;  /* 0x0000008700877308 */ /* 0x000ea20000000800 */
[----:B------:R-:W-:Y:S01]  /*ad70*/  FFMA.FTZ R124, R227, R6, -R124 ;  /* 0x00000006e37c7223 */ /* 0x000fe2000001087c */
[----:B------:R-:W-:Y:S01]  /*ad80*/  FADD.FTZ R142, R190, R9 ;  /* 0x00000009be8e7221 */ /* 0x000fe20000010000 */
[----:B------:R-:W-:-:S02]  /*ad90*/  F2FP.BF16.F32.PACK_AB R198, R21, R198 ;  /* 0x000000c615c6723e */ /* 0x000fc400000010ff */
[----:B------:R-:W-:Y:S01]  /*ada0*/  F2FP.BF16.F32.PACK_AB R192, R173, R192 ;  /* 0x000000c0adc0723e */ /* 0x000fe200000010ff */
[----:B------:R-:W-:Y:S01]  /*adb0*/  FADD.FTZ R9, R129, R142 ;  /* 0x0000008e81097221 */ /* 0x000fe20000010000 */
[----:B------:R-:W-:Y:S01]  /*adc0*/  F2FP.BF16.F32.PACK_AB R194, R155, R194 ;  /* 0x000000c29bc2723e */ /* 0x000fe200000010ff */
[----:B------:R-:W-:Y:S01]  /*add0*/  MUFU.EX2 R193, R193 ;  /* 0x000000c100c17308 */ /* 0x000fe20000000800 */
[----:B------:R-:W-:Y:S02]  /*ade0*/  F2FP.BF16.F32.PACK_AB R188, R137, R188 ;  /* 0x000000bc89bc723e */ /* 0x000fe400000010ff */
[----:B------:R-:W-:Y:S02]  /*adf0*/  F2FP.BF16.F32.PACK_AB R190, R129, R190 ;  /* 0x000000be81be723e */ /* 0x000fe400000010ff */
[----:B-1----:R-:W-:Y:S02]  /*ae00*/  F2FP.BF16.F32.PACK_AB R203, R127, R120 ;  /* 0x000000787fcb723e */ /* 0x002fe400000010ff */
[----:B0-----:R-:W-:Y:S01]  /*ae10*/  F2FP.BF16.F32.PACK_AB R197, R131, R122 ;  /* 0x0000007a83c5723e */ /* 0x001fe200000010ff */
[----:B------:R-:W-:Y:S01]  /*ae20*/  MUFU.EX2 R128, R128 ;  /* 0x0000008000807308 */ /* 0x000fe20000000800 */
[----:B--2---:R-:W-:-:S07]  /*ae30*/  F2FP.BF16.F32.PACK_AB R199, R135, R126 ;  /* 0x0000007e87c7723e */ /* 0x004fce00000010ff */
[----:B------:R-:W-:Y:S08]  /*ae40*/  MUFU.EX2 R15, R15 ;  /* 0x0000000f000f7308 */ /* 0x000ff00000000800 */
[----:B------:R-:W0:Y:S08]  /*ae50*/  MUFU.EX2 R130, R130 ;  /* 0x0000008200827308 */ /* 0x000e300000000800 */
        /* <DEDUP_REMOVED lines=17> */
[----:B------:R0:W-:Y:S05]  /*af70*/  @!P1 SYNCS.ARRIVE.TRANS64.RED.A1T0 RZ, [R3+URZ], RZ ;  /* 0x000000ff03ff99a7 */ /* 0x0001ea000810043f */
[----:B------:R-:W1:Y:S01]  /*af80*/  MUFU.EX2 R149, R149 ;  /* 0x0000009500957308 */ /* 0x000e620000000800 */
[----:B0-----:R-:W-:Y:S01]  /*af90*/  FADD.FTZ R3, R127, R4 ;  /* 0x000000047f037221 */ /* 0x001fe20000010000 */
[----:B------:R0:W-:Y:S03]  /*afa0*/  @!P1 SYNCS.ARRIVE.TRANS64.RED.A1T0 RZ, [R139+URZ], RZ ;  /* 0x000000ff8bff99a7 */ /* 0x0001e6000810043f */
[----:B------:R-:W-:-:S03]  /*afb0*/  FADD.FTZ R4, R122, R3 ;  /* 0x000000037a047221 */ /* 0x000fc60000010000 */
[----:B------:R-:W-:Y:S01]  /*afc0*/  MUFU.EX2 R177, R223 ;  /* 0x000000df00b17308 */ /* 0x000fe20000000800 */
[----:B------:R-:W-:-:S04]  /*afd0*/  FADD.FTZ R3, R131, R4 ;  /* 0x0000000483037221 */ /* 0x000fc80000010000 */
[----:B------:R-:W-:-:S03]  /*afe0*/  FADD.FTZ R4, R126, R3 ;  /* 0x000000037e047221 */ /* 0x000fc60000010000 */
[----:B------:R-:W-:Y:S01]  /*aff0*/  MUFU.EX2 R20, R20 ;  /* 0x0000001400147308 */ /* 0x000fe20000000800 */
[----:B-1----:R-:W-:Y:S01]  /*b000*/  F2FP.BF16.F32.PACK_AB R176, R149, R14 ;  /* 0x0000000e95b0723e */ /* 0x002fe200000010ff */
[----:B------:R-:W-:-:S04]  /*b010*/  FADD.FTZ R4, R135, R4 ;  /* 0x0000000487047221 */ /* 0x000fc80000010000 */
[----:B------:R-:W-:Y:S02]  /*b020*/  FADD.FTZ R3, R193, R4 ;  /* 0x00000004c1037221 */ /* 0x000fe40000010000 */
[----:B------:R-:W1:Y:S01]  /*b030*/  MUFU.EX2 R151, R151 ;  /* 0x0000009700977308 */ /* 0x000e620000000800 */
[C---:B------:R-:W-:Y:S01]  /*b040*/  F2FP.BF16.F32.PACK_AB R193, R128.reuse, R193 ;  /* 0x000000c180c1723e */ /* 0x040fe200000010ff */
[----:B------:R-:W-:-:S04]  /*b050*/  FADD.FTZ R4, R128, R3 ;  /* 0x0000000380047221 */ /* 0x000fc80000010000 */
[----:B------:R-:W-:Y:S01]  /*b060*/  FADD.FTZ R3, R15, R4 ;  /* 0x000000040f037221 */ /* 0x000fe20000010000 */
[----:B------:R-:W-:Y:S01]  /*b070*/  FADD.FTZ R4, R184, R9 ;  /* 0x00000009b8047221 */ /* 0x000fe20000010000 */
[----:B------:R-:W-:Y:S01]  /*b080*/  MUFU.EX2 R124, R124 ;  /* 0x0000007c007c7308 */ /* 0x000fe20000000800 */
[C---:B------:R-:W-:Y:S01]  /*b090*/  F2FP.BF16.F32.PACK_AB R184, R133.reuse, R184 ;  /* 0x000000b885b8723e */ /* 0x040fe200000010ff */
[----:B------:R-:W-:Y:S01]  /*b0a0*/  FADD.FTZ R3, R130, R3 ;  /* 0x0000000382037221 */ /* 0x000fe20000010000 */
[----:B------:R-:W-:-:S03]  /*b0b0*/  FADD.FTZ R9, R133, R4 ;  /* 0x0000000485097221 */ /* 0x000fc60000010000 */
        /* <DEDUP_REMOVED lines=8> */
[----:B------:R-:W-:Y:S01]  /*b140*/  F2FP.BF16.F32.PACK_AB R189, R189, R132 ;  /* 0x00000084bdbd723e */ /* 0x000fe200000010ff */
[----:B------:R-:W1:Y:S01]  /*b150*/  MUFU.EX2 R12, R225 ;  /* 0x000000e1000c7308 */ /* 0x000e620000000800 */
[C---:B------:R-:W-:Y:S01]  /*b160*/  FADD.FTZ R4, R134.reuse, R3 ;  /* 0x0000000386047221 */ /* 0x040fe20000010000 */
        /* <DEDUP_REMOVED lines=11> */
[----:B------:R-:W-:Y:S01]  /*b220*/  FADD.FTZ R4, R138, R3 ;  /* 0x000000038a047221 */ /* 0x000fe20000010000 */
[----:B------:R-:W-:Y:S01]  /*b230*/  FADD.FTZ R9, R149, R142 ;  /* 0x0000008e95097221 */ /* 0x000fe20000010000 */
[----:B-1----:R-:W-:Y:S02]  /*b240*/  F2FP.BF16.F32.PACK_AB R179, R124, R12 ;  /* 0x0000000c7cb3723e */ /* 0x002fe400000010ff */
[----:B------:R-:W-:Y:S01]  /*b250*/  FADD.FTZ R3, R181, R4 ;  /* 0x00000004b5037221 */ /* 0x000fe20000010000 */
[----:B------:R-:W-:Y:S01]  /*b260*/  FADD.FTZ R4, R20, R9 ;  /* 0x0000000914047221 */ /* 0x000fe20000010000 */
[C---:B------:R-:W-:Y:S02]  /*b270*/  F2FP.BF16.F32.PACK_AB R181, R140.reuse, R181 ;  /* 0x000000b58cb5723e */ /* 0x040fe400000010ff */
[----:B------:R-:W-:Y:S01]  /*b280*/  FADD.FTZ R3, R140, R3 ;  /* 0x000000038c037221 */ /* 0x000fe20000010000 */
[----:B------:R-:W-:Y:S01]  /*b290*/  FADD.FTZ R4, R151, R4 ;  /* 0x0000000497047221 */ /* 0x000fe20000010000 */
[----:B------:R-:W-:-:S02]  /*b2a0*/  MOV R9, R7 ;  /* 0x0000000700097202 */ /* 0x000fc40000000f00 */
[----:B------:R-:W-:-:S04]  /*b2b0*/  FADD.FTZ R3, R144, R3 ;  /* 0x0000000390037221 */ /* 0x000fc80000010000 */
[C---:B------:R-:W-:Y:S01]  /*b2c0*/  FADD.FTZ R3, R183.reuse, R3 ;  /* 0x00000003b7037221 */ /* 0x040fe20000010000 */
[----:B------:R-:W-:-:S03]  /*b2d0*/  F2FP.BF16.F32.PACK_AB R183, R183, R144 ;  /* 0x00000090b7b7723e */ /* 0x000fc600000010ff */
[----:B------:R-:W-:-:S04]  /*b2e0*/  FADD.FTZ R3, R146, R3 ;  /* 0x0000000392037221 */ /* 0x000fc80000010000 */
[C---:B------:R-:W-:Y:S01]  /*b2f0*/  FADD.FTZ R3, R177.reuse, R3 ;  /* 0x00000003b1037221 */ /* 0x040fe20000010000 */
[----:B------:R-:W-:-:S03]  /*b300*/  F2FP.BF16.F32.PACK_AB R177, R177, R146 ;  /* 0x00000092b1b1723e */ /* 0x000fc600000010ff */
[----:B------:R-:W-:-:S04]  /*b310*/  FADD.FTZ R3, R12, R3 ;  /* 0x000000030c037221 */ /* 0x000fc80000010000 */
[----:B------:R-:W-:Y:S01]  /*b320*/  FADD.FTZ R3, R124, R3 ;  /* 0x000000037c037221 */ /* 0x000fe20000010000 */
[----:B0-----:R-:W-:Y:S06]  /*b330*/  @P2 BRA `(.L_x_2012) ;  /* 0xffffffb400842947 */ /* 0x001fec000383ffff */
.L_x_2003:
[----:B------:R-:W-:-:S13]  /*b340*/  ISETP.LE.AND P2, PT, RZ, UR7, PT ;  /* 0x00000007ff007c0c */ /* 0x000fda000bf43270 */
[----:B------:R-:W-:Y:S05]  /*b350*/  @!P2 BRA `(.L_x_2013) ;  /* 0x000000400090a947 */ /* 0x000fea0003800000 */
[----:B------:R-:W-:Y:S01]  /*b360*/  IMAD.MOV.U32 R10, RZ, RZ, R7 ;  /* 0x000000ffff0a7224 */ /* 0x000fe200078e0007 */
[----:B------:R-:W-:Y:S01]  /*b370*/  UMOV UR37, UR60 ;  /* 0x0000003c00257c82 */ /* 0x000fe20008000000 */
[----:B------:R-:W-:Y:S01]  /*b380*/  IMAD.MOV.U32 R9, RZ, RZ, R8 ;  /* 0x000000ffff097224 */ /* 0x000fe200078e0008 */
[----:B------:R-:W-:Y:S01]  /*b390*/  UMOV UR6, UR36 ;  /* 0x0000002400067c82 */ /* 0x000fe20008000000 */
[----:B------:R-:W-:-:S05]  /*b3a0*/  ULDC UR5, c[0x0][0x9d8] ;  /* 0x0002760000057ab9 */ /* 0x000fca0000000800 */
.L_x_2022:
[----:B------:R-:W-:-:S04]  /*b3b0*/  UIADD3 UR36, UR6, 0x1, URZ ;  /* 0x0000000106247890 */ /* 0x000fc8000fffe03f */
[----:B------:R-:W-:-:S04]  /*b3c0*/  UISETP.NE.AND UP0, UPT, UR36, 0x2, UPT ;  /* 0x000000022400788c */ /* 0x000fc8000bf05270 */
[----:B------:R-:W-:Y:S02]  /*b3d0*/  USEL UR60, URZ, 0x1, UP0 ;  /* 0x000000013f3c7887 */ /* 0x000fe40008000000 */
[----:B------:R-:W-:Y:S02]  /*b3e0*/  USEL UR36, UR36, URZ, UP0 ;  /* 0x0000003f24247287 */ /* 0x000fe40008000000 */
[----:B------:R-:W-:Y:S01]  /*b3f0*/  ULOP3.LUT UR60, UR37, UR60, URZ, 0x3c, !UPT ;  /* 0x0000003c253c7292 */ /* 0x000fe2000f8e3c3f */
[----:B------:R-:W-:Y:S11]  /*b400*/  @!P0 BRA `(.L_x_2014) ;  /* 0x0000000000048947 */ /* 0x000ff60003800000 */
[----:B------:R-:W-:Y:S01]  /*b410*/  BPT.TRAP 0x1 ;  /* 0x000000040000795c */ /* 0x000fe20000300000 */
.L_x_2014:
[----:B------:R-:W-:Y:S01]  /*b420*/  ULEA UR4, UR36, UR38, 0x3 ;  /* 0x0000002624047291 */ /* 0x000fe2000f8e183f */
[----:B------:R-:W-:-:S05]  /*b430*/  IMAD.U32 R6, RZ, RZ, UR60 ;  /* 0x0000003cff067e24 */ /* 0x000fca000f8e00ff */
[----:B------:R-:W-:-:S04]  /*b440*/  SHF.L.U32 R6, R6, 0x1f, RZ ;  /* 0x0000001f06067819 */ /* 0x000fc800000006ff */
[----:B------:R0:W1:Y:S01]  /*b450*/  SYNCS.PHASECHK.TRANS64.TRYWAIT P2, [UR4+0x36830], R6 ;  /* 0x03683006ff0075a7 */ /* 0x0000620008040144 */
[----:B------:R-:W-:Y:S05]  /*b460*/  @!P0 BRA `(.L_x_2015) ;  /* 0x0000000000048947 */ /* 0x000fea0003800000 */
[----:B------:R-:W-:Y:S01]  /*b470*/  BPT.TRAP 0x1 ;  /* 0x000000040000795c */ /* 0x000fe20000300000 */
.L_x_2015:
[----:B-1----:R-:W-:Y:S05]  /*b480*/  @P2 BRA `(.L_x_2016) ;  /* 0x0000000000082947 */ /* 0x002fea0003800000 */
[----:B------:R-:W1:Y:S02]  /*b490*/  SYNCS.PHASECHK.TRANS64.TRYWAIT P2, [UR4+0x36830], R6 ;  /* 0x03683006ff0075a7 */ /* 0x000e640008040144 */
[----:B-1----:R-:W-:Y:S05]  /*b4a0*/  @!P2 BRA `(.L_x_2017) ;  /* 0x000000cc00f8a947 */ /* 0x002fea0003800000 */
.L_x_2016:
        /* <DEDUP_REMOVED lines=592> */
.L_x_2018:
[----:B------:R-:W-:Y:S01]  /*d9b0*/  ULEA UR14, UR6, UR38, 0x3 ;  /* 0x00000026060e7291 */ /* 0x000fe2000f8e183f */
[----:B------:R-:W-:-:S05]  /*d9c0*/  IMAD.U32 R0, RZ, RZ, UR37 ;  /* 0x00000025ff007e24 */ /* 0x000fca000f8e00ff */
[----:B------:R-:W-:-:S04]  /*d9d0*/  SHF.L.U32 R0, R0, 0x1f, RZ ;  /* 0x0000001f00007819 */ /* 0x000fc800000006ff */
[----:B------:R2:W3:Y:S01]  /*d9e0*/  SYNCS.PHASECHK.TRANS64.TRYWAIT P2, [UR14+0x36850], R0 ;  /* 0x03685000ff0075a7 */ /* 0x0004e2000804014e */
[----:B------:R-:W-:Y:S05]  /*d9f0*/  @!P0 BRA `(.L_x_2019) ;  /* 0x0000000000048947 */ /* 0x000fea0003800000 */
[----:B------:R-:W-:Y:S01]  /*da00*/  BPT.TRAP 0x1 ;  /* 0x000000040000795c */ /* 0x000fe20000300000 */
.L_x_2019:
[----:B---3--:R-:W-:Y:S05]  /*da10*/  @P2 BRA `(.L_x_2020) ;  /* 0x0000000000082947 */ /* 0x008fea0003800000 */
[----:B------:R-:W3:Y:S02]  /*da20*/  SYNCS.PHASECHK.TRANS64.TRYWAIT P2, [UR14+0x36850], R0 ;  /* 0x03685000ff0075a7 */ /* 0x000ee4000804014e */
[----:B---3--:R-:W-:Y:S05]  /*da30*/  @!P2 BRA `(.L_x_2021) ;  /* 0x000000a800aca947 */ /* 0x008fea0003800000 */
.L_x_2020:
[----:B------:R-:W-:Y:S01]  /*da40*/  UIADD3 UR4, UR38, 0x400, URZ ;  /* 0x0000040026047890 */ /* 0x000fe2000fffe03f */
[----:B------:R-:W-:Y:S01]  /*da50*/  WARPGROUP.ARRIVE ;  /* 0x00000000000079c5 */ /* 0x000fe20000000000 */
[----:B------:R-:W-:Y:S01]  /*da60*/  UMOV UR11, 0x40000040 ;  /* 0x40000040000b7882 */ /* 0x000fe20000000000 */
[----:B------:R-:W-:Y:S01]  /*da70*/  FMUL.FTZ R2, R168, UR5 ;  /* 0x00000005a8027c20 */ /* 0x000fe20008410000 */
[----:B------:R-:W-:Y:S01]  /*da80*/  USHF.R.U32.HI UR4, URZ, 0x4, UR4 ;  /* 0x000000043f047899 */ /* 0x000fe20008011604 */
[----:B-1----:R-:W-:Y:S01]  /*da90*/  FMUL.FTZ R7, R169, UR5 ;  /* 0x00000005a9077c20 */ /* 0x002fe20008410000 */
        /* <DEDUP_REMOVED lines=21> */
[----:B------:R-:W3:Y:S01]  /*dbf0*/  MUFU.TANH R17, R17 ;  /* 0x0000001100117308 */ /* 0x000ee20000002400 */
[----:B------:R-:W-:Y:S01]  /*dc00*/  UMOV UR11, 0x40000040 ;  /* 0x40000040000b7882 */ /* 0x000fe20000000000 */
[----:B--2---:R-:W-:Y:S01]  /*dc10*/  FMNMX.FTZ R0, R2, R9, !PT ;  /* 0x0000000902007209 */ /* 0x004fe20007810000 */
[----:B------:R-:W-:Y:S01]  /*dc20*/  FMUL.FTZ R235, R141, UR5 ;  /* 0x000000058deb7c20 */ /* 0x000fe20008410000 */
[----:B------:R-:W-:Y:S01]  /*dc30*/  FMUL.FTZ R237, R128, UR5 ;  /* 0x0000000580ed7c20 */ /* 0x000fe20008410000 */
[----:B------:R-:W-:Y:S01]  /*dc40*/  FMUL.FTZ R231, R129, UR5 ;  /* 0x0000000581e77c20 */ /* 0x000fe20008410000 */
[----:B------:R-:W-:Y:S01]  /*dc50*/  FMUL.FTZ R227, R132, UR5 ;  /* 0x0000000584e37c20 */ /* 0x000fe20008410000 */
[----:B-1----:R-:W-:Y:S01]  /*dc60*/  FMNMX.FTZ R0, R7, R0, !PT ;  /* 0x0000000007007209 */ /* 0x002fe20007810000 */
[----:B------:R-:W1:Y:S01]  /*dc70*/  MUFU.TANH R19, R19 ;  /* 0x0000001300137308 */ /* 0x000e620000002400 */
[----:B------:R-:W-:Y:S01]  /*dc80*/  FMUL.FTZ R233, R133, UR5 ;  /* 0x0000000585e97c20 */ /* 0x000fe20008410000 */
[----:B------:R-:W-:Y:S01]  /*dc90*/  FMUL.FTZ R229, R120, UR5 ;  /* 0x0000000578e57c20 */ /* 0x000fe20008410000 */
[----:B------:R-:W-:Y:S01]  /*dca0*/  FMUL.FTZ R12, R121, UR5 ;  /* 0x00000005790c7c20 */ /* 0x000fe20008410000 */
[----:B0-----:R-:W0:Y:S01]  /*dcb0*/  LDC R6, c[0x0][0x988] ;  /* 0x00026200ff067b82 */ /* 0x001e220000000800 */
[----:B------:R-:W-:Y:S01]  /*dcc0*/  FMUL.FTZ R11, R170, UR5 ;  /* 0x00000005aa0b7c20 */ /* 0x000fe20008410000 */
[----:B------:R-:W-:Y:S01]  /*dcd0*/  FMUL.FTZ R15, R174, UR5 ;  /* 0x00000005ae0f7c20 */ /* 0x000fe20008410000 */
[----:B------:R-:W-:Y:S01]  /*dce0*/  FMUL.FTZ R161, R162, UR5 ;  /* 0x00000005a2a17c20 */ /* 0x000fe20008410000 */
        /* <DEDUP_REMOVED lines=22> */
[----:B------:R-:W-:Y:S01]  /*de50*/  ISETP.LT.AND P2, PT, RZ, UR7, PT ;  /* 0x00000007ff007c0c */ /* 0x000fe2000bf41270 */
[----:B------:R-:W-:Y:S01]  /*de60*/  UMOV UR37, UR60 ;  /* 0x0000003c00257c82 */ /* 0x000fe20008000000 */
[----:B------:R-:W2:Y:S01]  /*de70*/  MUFU.TANH R175, R175 ;  /* 0x000000af00af7308 */ /* 0x000ea20000002400 */
[----:B---3--:R-:W-:Y:S01]  /*de80*/  FMNMX.FTZ R0, R171, R0, !PT ;  /* 0x00000000ab007209 */ /* 0x008fe20007810000 */
[----:B------:R-:W-:-:S06]  /*de90*/  UMOV UR6, UR36 ;  /* 0x0000002400067c82 */ /* 0x000fcc0008000000 */
[----:B------:R-:W-:Y:S01]  /*dea0*/  MUFU.TANH R217, R217 ;  /* 0x000000d900d97308 */ /* 0x000fe20000002400 */
[----:B-1----:R-:W-:-:S07]  /*deb0*/  FMNMX.FTZ R0, R173, R0, !PT ;  /* 0x00000000ad007209 */ /* 0x002fce0007810000 */
        /* <DEDUP_REMOVED lines=23> */
[----:B------:R-:W-:-:S03]  /*e030*/  FMUL.FTZ R203, R145, UR5 ;  /* 0x0000000591cb7c20 */ /* 0x000fc60008410000 */
[----:B------:R-:W-:Y:S01]  /*e040*/  MUFU.TANH R155, R155 ;  /* 0x0000009b009b7308 */ /* 0x000fe20000002400 */
[----:B------:R-:W-:Y:S01]  /*e050*/  FMUL.FTZ R145, R146, UR5 ;  /* 0x0000000592917c20 */ /* 0x000fe20008410000 */
[----:B------:R-:W-:Y:S01]  /*e060*/  HGMMA.64x192x16.F32.BF16 R24, R196, gdesc[UR8].tnspB, R24, gsb0 ;  /* 0x42e00008c4187df0 */ /* 0x000fe20008001818 */
[----:B------:R-:W-:Y:S01]  /*e070*/  UIADD3 UR10, UR4, 0x100, URZ ;  /* 0x00000100040a7890 */ /* 0x000fe2000fffe03f */
[----:B------:R-:W-:-:S04]  /*e080*/  UMOV UR11, 0x40000040 ;  /* 0x40000040000b7882 */ /* 0x000fc80000000000 */
        /* <DEDUP_REMOVED lines=27> */
[----:B--2---:R-:W-:Y:S01]  /*e240*/  FMNMX.FTZ R0, R199, R0, !PT ;  /* 0x00000000c7007209 */ /* 0x004fe20007810000 */
        /* <DEDUP_REMOVED lines=27> */
[----:B------:R-:W-:Y:S01]  /*e400*/  FMUL.FTZ R129, R139, UR5 ;  /* 0x000000058b817c20 */ /* 0x000fe20008410000 */
[----:B------:R-:W-:-:S05]  /*e410*/  FMUL.FTZ R139, R130, UR5 ;  /* 0x00000005828b7c20 */ /* 0x000fca0008410000 */
[----:B------:R-:W-:Y:S08]  /*e420*/  MUFU.TANH R129, R129 ;  /* 0x0000008100817308 */ /* 0x000ff00000002400 */
[----:B------:R-:W-:Y:S01]  /*e430*/  MUFU.TANH R139, R139 ;  /* 0x0000008b008b7308 */ /* 0x000fe20000002400 */
        /* <DEDUP_REMOVED lines=10> */
[----:B------:R-:W3:Y:S01]  /*e4e0*/  MUFU.TANH R125, R125 ;  /* 0x0000007d007d7308 */ /* 0x000ee20000002400 */
[----:B-1----:R-:W-:-:S04]  /*e4f0*/  FMNMX.FTZ R0, R191, R0, !PT ;  /* 0x00000000bf007209 */ /* 0x002fc80007810000 */
[----:B--2---:R-:W-:-:S05]  /*e500*/  FMNMX.FTZ R0, R189, R0, !PT ;  /* 0x00000000bd007209 */ /* 0x004fca0007810000 */
[----:B------:R-:W1:Y:S02]  /*e510*/  SHFL.BFLY PT, R141, R0, 0x2, 0x1f ;  /* 0x0c401f00008d7f89 */ /* 0x000e6400000e0000 */
[----:B-1----:R-:W-:Y:S01]  /*e520*/  FMNMX.FTZ R8, R0, R141, !PT ;  /* 0x0000008d00087209 */ /* 0x002fe20007810000 */
[----:B------:R-:W-:-:S04]  /*e530*/  FMUL.FTZ R141, R134, UR5 ;  /* 0x00000005868d7c20 */ /* 0x000fc80008410000 */
[----:B------:R-:W1:Y:S02]  /*e540*/  SHFL.BFLY PT, R0, R8, 0x1, 0x1f ;  /* 0x0c201f0008007f89 */ /* 0x000e6400000e0000 */
[----:B------:R-:W2:Y:S01]  /*e550*/  MUFU.TANH R141, R141 ;  /* 0x0000008d008d7308 */ /* 0x000ea20000002400 */
[----:B-1----:R-:W-:-:S05]  /*e560*/  FMNMX.FTZ R8, R8, R0, !PT ;  /* 0x0000000008087209 */ /* 0x002fca0007810000 */
[C---:B------:R-:W-:Y:S01]  /*e570*/  FADD.FTZ R9, -R8.reuse, R9 ;  /* 0x0000000908097221 */ /* 0x040fe20000010100 */
[----:B0-----:R-:W-:-:S03]  /*e580*/  FMUL.FTZ R14, R8, R6 ;  /* 0x00000006080e7220 */ /* 0x001fc60000410000 */
[-C--:B------:R-:W-:Y:S01]  /*e590*/  FMUL.FTZ R0, R9, R6.reuse ;  /* 0x0000000609007220 */ /* 0x080fe20000410000 */
        /* <DEDUP_REMOVED lines=22> */
[----:B------:R-:W-:Y:S01]  /*e700*/  FFMA.FTZ R18, R229, R6, -R14 ;  /* 0x00000006e5127223 */ /* 0x000fe2000001080e */
[----:B------:R-:W-:Y:S02]  /*e710*/  MUFU.EX2 R0, R0 ;  /* 0x0000000000007308 */ /* 0x000fe40000000800 */
[----:B------:R-:W-:-:S04]  /*e720*/  FMNMX.FTZ R2, R165, R2, !PT ;  /* 0x00000002a5027209 */ /* 0x000fc80007810000 */
[----:B------:R-:W-:Y:S02]  /*e730*/  FMNMX.FTZ R2, R167, R2, !PT ;  /* 0x00000002a7027209 */ /* 0x000fe40007810000 */
        /* <DEDUP_REMOVED lines=13> */
[----:B---3--:R-:W-:-:S04]  /*e810*/  FMNMX.FTZ R2, R125, R2, !PT ;  /* 0x000000027d027209 */ /* 0x008fc80007810000 */
        /* <DEDUP_REMOVED lines=8> */
[----:B--2---:R-:W-:-:S04]  /*e8a0*/  FMNMX.FTZ R2, R141, R2, !PT ;  /* 0x000000028d027209 */ /* 0x004fc80007810000 */
[----:B------:R-:W-:Y:S02]  /*e8b0*/  FMNMX.FTZ R2, R135, R2, !PT ;  /* 0x0000000287027209 */ /* 0x000fe40007810000 */
[----:B------:R-:W-:Y:S02]  /*e8c0*/  MUFU.EX2 R192, R192 ;  /* 0x000000c000c07308 */ /* 0x000fe40000000800 */
[----:B------:R-:W-:-:S04]  /*e8d0*/  FMNMX.FTZ R2, R143, R2, !PT ;  /* 0x000000028f027209 */ /* 0x000fc80007810000 */
[----:B------:R-:W-:Y:S02]  /*e8e0*/  FMNMX.FTZ R2, R123, R2, !PT ;  /* 0x000000027b027209 */ /* 0x000fe40007810000 */
[----:B------:R-:W-:Y:S02]  /*e8f0*/  MUFU.EX2 R171, R171 ;  /* 0x000000ab00ab7308 */ /* 0x000fe40000000800 */
[----:B------:R-:W-:-:S04]  /*e900*/  FMNMX.FTZ R2, R151, R2, !PT ;  /* 0x0000000297027209 */ /* 0x000fc80007810000 */
[----:B------:R-:W-:Y:S02]  /*e910*/  FMNMX.FTZ R2, R127, R2, !PT ;  /* 0x000000027f027209 */ /* 0x000fe40007810000 */
[----:B------:R-:W-:Y:S01]  /*e920*/  MUFU.EX2 R194, R194 ;  /* 0x000000c200c27308 */ /* 0x000fe20000000800 */
[----:B------:R-:W-:Y:S02]  /*e930*/  WARPGROUP.DEPBAR.LE gsb0, 0x0 ;  /* 0x00008000000079c5 */ /* 0x000fe40000010000 */
[----:B------:R-:W-:Y:S01]  /*e940*/  WARPGROUP.ARRIVE ;  /* 0x00000000000079c5 */ /* 0x000fe20000000000 */
[----:B------:R-:W0:Y:S01]  /*e950*/  SHFL.BFLY PT, R7, R2, 0x2, 0x1f ;  /* 0x0c401f0002077f89 */ /* 0x000e2200000e0000 */
        /* <DEDUP_REMOVED lines=10> */
[----:B------:R-:W-:Y:S01]  /*ea00*/  MUFU.EX2 R173, R173 ;  /* 0x000000ad00ad7308 */ /* 0x000fe20000000800 */
[----:B------:R-:W-:-:S07]  /*ea10*/  UIADD3 UR4, UR7, -0x1, URZ ;  /* 0xffffffff07047890 */ /* 0x000fce000fffe03f */
[----:B------:R-:W-:Y:S01]  /*ea20*/  MUFU.EX2 R188, R188 ;  /* 0x000000bc00bc7308 */ /* 0x000fe20000000800 */
[----:B------:R-:W-:Y:S01]  /*ea30*/  UMOV UR7, UR4 ;  /* 0x0000000400077c82 */ /* 0x000fe20008000000 */
[----:B0-----:R-:W-:-:S06]  /*ea40*/  FMNMX.FTZ R20, R2, R7, !PT ;  /* 0x0000000702147209 */ /* 0x001fcc0007810000 */
[----:B------:R-:W-:Y:S01]  /*ea50*/  MUFU.EX2 R175, R175 ;  /* 0x000000af00af7308 */ /* 0x000fe20000000800 */
[----:B------:R-:W0:Y:S07]  /*ea60*/  SHFL.BFLY PT, R7, R20, 0x1, 0x1f ;  /* 0x0c201f0014077f89 */ /* 0x000e2e00000e0000 */
[----:B------:R-:W-:Y:S08]  /*ea70*/  MUFU.EX2 R190, R190 ;  /* 0x000000be00be7308 */ /* 0x000ff00000000800 */
[----:B------:R-:W-:Y:S08]  /*ea80*/  MUFU.EX2 R185, R185 ;  /* 0x000000b900b97308 */ /* 0x000ff00000000800 */
[----:B------:R-:W-:Y:S01]  /*ea90*/  MUFU.EX2 R184, R184 ;  /* 0x000000b800b87308 */ /* 0x000fe20000000800 */
[----:B0-----:R-:W-:-:S05]  /*eaa0*/  FMNMX.FTZ R7, R20, R7, !PT ;  /* 0x0000000714077209 */ /* 0x001fca0007810000 */
[C---:B------:R-:W-:Y:S01]  /*eab0*/  FADD.FTZ R189, -R7.reuse, R10 ;  /* 0x0000000a07bd7221 */ /* 0x040fe20000010100 */
[-C--:B------:R-:W-:Y:S01]  /*eac0*/  FMUL.FTZ R10, R7, R6.reuse ;  /* 0x00000006070a7220 */ /* 0x080fe20000410000 */
[----:B------:R-:W-:Y:S02]  /*ead0*/  MUFU.EX2 R187, R187 ;  /* 0x000000bb00bb7308 */ /* 0x000fe40000000800 */
[-C--:B------:R-:W-:Y:S01]  /*eae0*/  FMUL.FTZ R189, R189, R6.reuse ;  /* 0x00000006bdbd7220 */ /* 0x080fe20000410000 */
[-CC-:B------:R-:W-:Y:S01]  /*eaf0*/  FFMA.FTZ R201, R11, R6.reuse, -R10.reuse ;  /* 0x000000060bc97223 */ /* 0x180fe2000001080a */
[----:B------:R-:W-:Y:S02]  /*eb00*/  IMAD.U32 R11, RZ, RZ, UR36 ;  /* 0x00000024ff0b7e24 */ /* 0x000fe4000f8e00ff */
[-CC-:B------:R-:W-:Y:S01]  /*eb10*/  FFMA.FTZ R203, R15, R6.reuse, -R10.reuse ;  /* 0x000000060fcb7223 */ /* 0x180fe2000001080a */
[-CC-:B------:R-:W-:Y:S01]  /*eb20*/  FFMA.FTZ R20, R21, R6.reuse, -R10.reuse ;  /* 0x0000000615147223 */ /* 0x180fe2000001080a */
[-CC-:B------:R-:W-:Y:S01]  /*eb30*/  FFMA.FTZ R197, R161, R6.reuse, -R10.reuse ;  /* 0x00000006a1c57223 */ /* 0x180fe2000001080a */
[----:B------:R0:W-:Y:S01]  /*eb40*/  MUFU.EX2 R2, R189 ;  /* 0x000000bd00027308 */ /* 0x0001e20000000800 */
[----:B------:R-:W-:Y:S01]  /*eb50*/  @!P1 LEA R11, R11, UR38, 0x3 ;  /* 0x000000260b0b9c11 */ /* 0x000fe2000f8e18ff */
[----:B------:R-:W-:Y:S01]  /*eb60*/  FFMA.FTZ R120, R163, R6, -R10 ;  /* 0x00000006a3787223 */ /* 0x000fe2000001080a */
[----:B------:R-:W-:-:S02]  /*eb70*/  IMAD.U32 R15, RZ, RZ, UR14 ;  /* 0x0000000eff0f7e24 */ /* 0x000fc4000f8e00ff */
[-CC-:B------:R-:W-:Y:S01]  /*eb80*/  FFMA.FTZ R199, R165, R6.reuse, -R10.reuse ;  /* 0x00000006a5c77223 */ /* 0x180fe2000001080a */
[----:B------:R-:W-:Y:S01]  /*eb90*/  @!P1 IADD3 R11, R11, 0x36840, RZ ;  /* 0x000368400b0b9810 */ /* 0x000fe20007ffe0ff */
[-CC-:B------:R-:W-:Y:S01]  /*eba0*/  FFMA.FTZ R122, R167, R6.reuse, -R10.reuse ;  /* 0x00000006a77a7223 */ /* 0x180fe2000001080a */
[----:B------:R-:W-:Y:S01]  /*ebb0*/  @!P1 VIADD R15, R15, 0x36860 ;  /* 0x000368600f0f9836 */ /* 0x000fe20000000000 */
[----:B------:R-:W1:Y:S01]  /*ebc0*/  MUFU.EX2 R201, R201 ;  /* 0x000000c900c97308 */ /* 0x000e620000000800 */
[----:B------:R-:W-:Y:S01]  /*ebd0*/  @!P1 PRMT R11, RZ, 0x654, R11 ;  /* 0x00000654ff0b9816 */ /* 0x000fe2000000000b */
[-CC-:B------:R-:W-:Y:S01]  /*ebe0*/  FFMA.FTZ R193, R153, R6.reuse, -R10.reuse ;  /* 0x0000000699c17223 */ /* 0x180fe2000001080a */
[-CC-:B------:R-:W-:Y:S01]  /*ebf0*/  FFMA.FTZ R124, R155, R6.reuse, -R10.reuse ;  /* 0x000000069b7c7223 */ /* 0x180fe2000001080a */
[----:B------:R-:W-:Y:S01]  /*ec00*/  @!P1 PRMT R15, RZ, 0x654, R15 ;  /* 0x00000654ff0f9816 */ /* 0x000fe2000000000f */
[-CC-:B------:R-:W-:Y:S01]  /*ec10*/  FFMA.FTZ R195, R157, R6.reuse, -R10.reuse ;  /* 0x000000069dc37223 */ /* 0x180fe2000001080a */
[-CC-:B------:R-:W-:Y:S01]  /*ec20*/  FFMA.FTZ R126, R159, R6.reuse, -R10.reuse ;  /* 0x000000069f7e7223 */ /* 0x180fe2000001080a */
[-CC-:B0-----:R-:W-:Y:S01]  /*ec30*/  FFMA.FTZ R189, R145, R6.reuse, -R10.reuse ;  /* 0x0000000691bd7223 */ /* 0x181fe2000001080a */
        /* <DEDUP_REMOVED lines=13> */
[----:B------:R-:W-:-:S03]  /*ed10*/  FFMA.FTZ R151, R151, R6, -R10 ;  /* 0x0000000697977223 */ /* 0x000fc6000001080a */
        /* <DEDUP_REMOVED lines=22> */
[----:B-1----:R-:W-:Y:S01]  /*ee80*/  FFMA.FTZ R13, R2, R3, R201 ;  /* 0x00000003020d7223 */ /* 0x002fe200000100c9 */
[----:B------:R-:W-:Y:S08]  /*ee90*/  MUFU.EX2 R217, R217 ;  /* 0x000000d900d97308 */ /* 0x000ff00000000800 */
[----:B------:R-:W0:Y:S08]  /*eea0*/  MUFU.EX2 R14, R14 ;  /* 0x0000000e000e7308 */ /* 0x000e300000000800 */
[----:B------:R-:W-:Y:S08]  /*eeb0*/  MUFU.EX2 R3, R125 ;  /* 0x0000007d00037308 */ /* 0x000ff00000000800 */
[----:B------:R-:W-:Y:S01]  /*eec0*/  MUFU.EX2 R139, R139 ;  /* 0x0000008b008b7308 */ /* 0x000fe20000000800 */
[C---:B0-----:R-:W-:Y:S01]  /*eed0*/  FADD.FTZ R132, R14.reuse, R13 ;  /* 0x0000000d0e847221 */ /* 0x041fe20000010000 */
[----:B------:R-:W-:-:S03]  /*eee0*/  F2FP.BF16.F32.PACK_AB R201, R14, R201 ;  /* 0x000000c90ec9723e */ /* 0x000fc600000010ff */
[----:B------:R-:W-:Y:S01]  /*eef0*/  FADD.FTZ R13, R203, R132 ;  /* 0x00000084cb0d7221 */ /* 0x000fe20000010000 */
[C---:B------:R-:W-:Y:S02]  /*ef00*/  F2FP.BF16.F32.PACK_AB R203, R20.reuse, R203 ;  /* 0x000000cb14cb723e */ /* 0x040fe400000010ff */
[----:B------:R-:W-:Y:S01]  /*ef10*/  MUFU.EX2 R180, R180 ;  /* 0x000000b400b47308 */ /* 0x000fe20000000800 */
[----:B------:R-:W-:-:S04]  /*ef20*/  FADD.FTZ R132, R20, R13 ;  /* 0x0000000d14847221 */ /* 0x000fc80000010000 */
        /* <DEDUP_REMOVED lines=11> */
[----:B------:R-:W-:-:S07]  /*efe0*/  FADD.FTZ R132, R124, R13 ;  /* 0x0000000d7c847221 */ /* 0x000fce0000010000 */
[----:B------:R-:W-:Y:S08]  /*eff0*/  MUFU.EX2 R182, R182 ;  /* 0x000000b600b67308 */ /* 0x000ff00000000800 */
[----:B------:R-:W-:Y:S08]  /*f000*/  MUFU.EX2 R135, R135 ;  /* 0x0000008700877308 */ /* 0x000ff00000000800 */
[----:B------:R-:W-:Y:S08]  /*f010*/  MUFU.EX2 R183, R183 ;  /* 0x000000b700b77308 */ /* 0x000ff00000000800 */
[----:B------:R-:W-:Y:S08]  /*f020*/  MUFU.EX2 R143, R143 ;  /* 0x0000008f008f7308 */ /* 0x000ff00000000800 */
[----:B------:R-:W-:Y:S08]  /*f030*/  MUFU.EX2 R18, R18 ;  /* 0x0000001200127308 */ /* 0x000ff00000000800 */
[----:B------:R-:W-:Y:S08]  /*f040*/  MUFU.EX2 R123, R123 ;  /* 0x0000007b007b7308 */ /* 0x000ff00000000800 */
[----:B------:R-:W0:Y:S08]  /*f050*/  MUFU.EX2 R219, R219 ;  /* 0x000000db00db7308 */ /* 0x000e300000000800 */
[----:B------:R-:W-:Y:S08]  /*f060*/  MUFU.EX2 R151, R151 ;  /* 0x0000009700977308 */ /* 0x000ff00000000800 */
[----:B------:R-:W-:Y:S08]  /*f070*/  MUFU.EX2 R12, R12 ;  /* 0x0000000c000c7308 */ /* 0x000ff00000000800 */
[----:B------:R-:W1:Y:S01]  /*f080*/  MUFU.EX2 R221, R221 ;  /* 0x000000dd00dd7308 */ /* 0x000e620000000800 */
[----:B------:R-:W-:-:S02]  /*f090*/  WARPGROUP.DEPBAR.LE gsb0, 0x0 ;  /* 0x00008000000079c5 */ /* 0x000fc40000010000 */
[----:B------:R2:W-:Y:S01]  /*f0a0*/  @!P1 SYNCS.ARRIVE.TRANS64.RED.A1T0 RZ, [R11+URZ], RZ ;  /* 0x000000ff0bff99a7 */ /* 0x0005e2000810043f */
[----:B0-----:R-:W-:Y:S02]  /*f0b0*/  F2FP.BF16.F32.PACK_AB R176, R219, R18 ;  /* 0x00000012dbb0723e */ /* 0x001fe400000010ff */
[----:B------:R-:W-:Y:S02]  /*f0c0*/  F2FP.BF16.F32.PACK_AB R177, R123, R143 ;  /* 0x0000008f7bb1723e */ /* 0x000fe400000010ff */
[----:B-1----:R-:W-:Y:S01]  /*f0d0*/  F2FP.BF16.F32.PACK_AB R178, R221, R12 ;  /* 0x0000000cddb2723e */ /* 0x002fe200000010ff */
[----:B--2---:R-:W-:Y:S01]  /*f0e0*/  FFMA.FTZ R11, R0, R4, R9 ;  /* 0x00000004000b7223 */ /* 0x004fe20000010009 */
[----:B------:R0:W-:Y:S01]  /*f0f0*/  @!P1 SYNCS.ARRIVE.TRANS64.RED.A1T0 RZ, [R15+URZ], RZ ;  /* 0x000000ff0fff99a7 */ /* 0x0001e2000810043f */
[-C--:B------:R-:W-:Y:S02]  /*f100*/  FFMA.FTZ R4, R129, R6.reuse, -R10 ;  /* 0x0000000681047223 */ /* 0x080fe4000001080a */
[C---:B------:R-:W-:Y:S01]  /*f110*/  FADD.FTZ R11, R200.reuse, R11 ;  /* 0x0000000bc80b7221 */ /* 0x040fe20000010000 */
[----:B------:R-:W-:Y:S01]  /*f120*/  F2FP.BF16.F32.PACK_AB R200, R200, R9 ;  /* 0x00000009c8c8723e */ /* 0x000fe200000010ff */
[----:B------:R-:W-:Y:S01]  /*f130*/  FADD.FTZ R9, R195, R132 ;  /* 0x00000084c3097221 */ /* 0x000fe20000010000 */
[----:B------:R-:W-:Y:S01]  /*f140*/  F2FP.BF16.F32.PACK_AB R195, R126, R195 ;  /* 0x000000c37ec3723e */ /* 0x000fe200000010ff */
[----:B------:R-:W-:Y:S01]  /*f150*/  FADD.FTZ R134, R202, R11 ;  /* 0x0000000bca867221 */ /* 0x000fe20000010000 */
[-C--:B------:R-:W-:Y:S01]  /*f160*/  FFMA.FTZ R11, R133, R6.reuse, -R10 ;  /* 0x00000006850b7223 */ /* 0x080fe2000001080a */
[----:B------:R-:W-:Y:S01]  /*f170*/  FADD.FTZ R132, R126, R9 ;  /* 0x000000097e847221 */ /* 0x000fe20000010000 */
[----:B------:R-:W-:Y:S01]  /*f180*/  MUFU.EX2 R4, R4 ;  /* 0x0000000400047308 */ /* 0x000fe20000000800 */
[----:B0-----:R-:W-:Y:S01]  /*f190*/  FADD.FTZ R15, R17, R134 ;  /* 0x00000086110f7221 */ /* 0x001fe20000010000 */
[----:B------:R-:W-:Y:S01]  /*f1a0*/  FFMA.FTZ R10, R127, R6, -R10 ;  /* 0x000000067f0a7223 */ /* 0x000fe2000001080a */
[----:B------:R-:W-:Y:S01]  /*f1b0*/  FADD.FTZ R9, R189, R132 ;  /* 0x00000084bd097221 */ /* 0x000fe20000010000 */
[----:B------:R-:W-:Y:S01]  /*f1c0*/  F2FP.BF16.F32.PACK_AB R202, R17, R202 ;  /* 0x000000ca11ca723e */ /* 0x000fe200000010ff */
[----:B------:R-:W-:Y:S01]  /*f1d0*/  FADD.FTZ R134, R196, R15 ;  /* 0x0000000fc4867221 */ /* 0x000fe20000010000 */
[----:B------:R-:W-:-:S02]  /*f1e0*/  F2FP.BF16.F32.PACK_AB R196, R19, R196 ;  /* 0x000000c413c4723e */ /* 0x000fc400000010ff */
[----:B------:R-:W-:Y:S01]  /*f1f0*/  MUFU.EX2 R11, R11 ;  /* 0x0000000b000b7308 */ /* 0x000fe20000000800 */
[----:B------:R-:W-:Y:S01]  /*f200*/  FADD.FTZ R15, R19, R134 ;  /* 0x00000086130f7221 */ /* 0x000fe20000010000 */
[----:B------:R-:W-:-:S03]  /*f210*/  F2FP.BF16.F32.PACK_AB R189, R128, R189 ;  /* 0x000000bd80bd723e */ /* 0x000fc600000010ff */
[----:B------:R-:W-:Y:S01]  /*f220*/  FADD.FTZ R134, R198, R15 ;  /* 0x0000000fc6867221 */ /* 0x000fe20000010000 */
[C---:B------:R-:W-:Y:S02]  /*f230*/  F2FP.BF16.F32.PACK_AB R198, R169.reuse, R198 ;  /* 0x000000c6a9c6723e */ /* 0x040fe400000010ff */
[----:B------:R-:W0:Y:S01]  /*f240*/  MUFU.EX2 R10, R10 ;  /* 0x0000000a000a7308 */ /* 0x000e220000000800 */
[----:B------:R-:W-:-:S04]  /*f250*/  FADD.FTZ R15, R169, R134 ;  /* 0x00000086a90f7221 */ /* 0x000fc80000010000 */
[----:B------:R-:W-:Y:S01]  /*f260*/  FADD.FTZ R134, R192, R15 ;  /* 0x0000000fc0867221 */ /* 0x000fe20000010000 */
[----:B------:R-:W-:-:S03]  /*f270*/  F2FP.BF16.F32.PACK_AB R192, R171, R192 ;  /* 0x000000c0abc0723e */ /* 0x000fc600000010ff */
[----:B------:R-:W-:-:S04]  /*f280*/  FADD.FTZ R15, R171, R134 ;  /* 0x00000086ab0f7221 */ /* 0x000fc80000010000 */
[----:B------:R-:W-:Y:S01]  /*f290*/  FADD.FTZ R134, R194, R15 ;  /* 0x0000000fc2867221 */ /* 0x000fe20000010000 */
[----:B------:R-:W-:-:S03]  /*f2a0*/  F2FP.BF16.F32.PACK_AB R194, R173, R194 ;  /* 0x000000c2adc2723e */ /* 0x000fc600000010ff */
[----:B------:R-:W-:Y:S01]  /*f2b0*/  FADD.FTZ R13, R173, R134 ;  /* 0x00000086ad0d7221 */ /* 0x000fe20000010000 */
[----:B0-----:R-:W-:-:S03]  /*f2c0*/  F2FP.BF16.F32.PACK_AB R179, R10, R151 ;  /* 0x000000970ab3723e */ /* 0x001fc600000010ff */
[----:B------:R-:W-:Y:S01]  /*f2d0*/  FADD.FTZ R14, R188, R13 ;  /* 0x0000000dbc0e7221 */ /* 0x000fe20000010000 */
[----:B------:R-:W-:-:S03]  /*f2e0*/  F2FP.BF16.F32.PACK_AB R188, R175, R188 ;  /* 0x000000bcafbc723e */ /* 0x000fc600000010ff */
[----:B------:R-:W-:Y:S01]  /*f2f0*/  FADD.FTZ R13, R175, R14 ;  /* 0x0000000eaf0d7221 */ /* 0x000fe20000010000 */
[----:B------:R-:W-:-:S03]  /*f300*/  FADD.FTZ R14, R128, R9 ;  /* 0x00000009800e7221 */ /* 0x000fc60000010000 */
        /* <DEDUP_REMOVED lines=20> */
[C---:B------:R-:W-:Y:S01]  /*f450*/  F2FP.BF16.F32.PACK_AB R180, R181.reuse, R180 ;  /* 0x000000b4b5b4723e */ /* 0x040fe200000010ff */
[----:B------:R-:W-:Y:S02]  /*f460*/  IMAD.MOV.U32 R9, RZ, RZ, R8 ;  /* 0x000000ffff097224 */ /* 0x000fe400078e0008 */
        /* <DEDUP_REMOVED lines=16> */
[----:B------:R-:W-:Y:S01]  /*f570*/  FADD.FTZ R3, R10, R14 ;  /* 0x0000000e0a037221 */ /* 0x000fe20000010000 */
[----:B------:R-:W-:Y:S01]  /*f580*/  IMAD.MOV.U32 R10, RZ, RZ, R7 ;  /* 0x000000ffff0a7224 */ /* 0x000fe200078e0007 */
[----:B------:R-:W-:Y:S06]  /*f590*/  @P2 BRA `(.L_x_2022) ;  /* 0xffffffbc00842947 */ /* 0x000fec000383ffff */
.L_x_2013:
        /* <DEDUP_REMOVED lines=99> */
.L_x_2023:
[----:B------:R-:W-:Y:S01]  /*fbd0*/  ULEA UR5, UR36, UR38, 0x3 ;  /* 0x0000002624057291 */ /* 0x000fe2000f8e183f */
[----:B------:R-:W-:-:S05]  /*fbe0*/  IMAD.U32 R0, RZ, RZ, UR60 ;  /* 0x0000003cff007e24 */ /* 0x000fca000f8e00ff */
[----:B------:R-:W-:-:S04]  /*fbf0*/  SHF.L.U32 R0, R0, 0x1f, RZ ;  /* 0x0000001f00007819 */ /* 0x000fc800000006ff */
[----:B------:R0:W1:Y:S01]  /*fc00*/  SYNCS.PHASECHK.TRANS64.TRYWAIT P2, [UR5+0x36850], R0 ;  /* 0x03685000ff0075a7 */ /* 0x0000620008040145 */
[----:B------:R-:W-:Y:S05]  /*fc10*/  @!P0 BRA `(.L_x_2024) ;  /* 0x0000000000048947 */ /* 0x000fea0003800000 */
[----:B------:R-:W-:Y:S01]  /*fc20*/  BPT.TRAP 0x1 ;  /* 0x000000040000795c */ /* 0x000fe20000300000 */
.L_x_2024:
[----:B-1----:R-:W-:Y:S05]  /*fc30*/  @P2 BRA `(.L_x_2025) ;  /* 0x0000000000082947 */ /* 0x002fea0003800000 */
[----:B------:R-:W1:Y:S02]  /*fc40*/  SYNCS.PHASECHK.TRANS64.TRYWAIT P0, [UR5+0x36850], R0 ;  /* 0x03685000ff0075a7 */ /* 0x000e640008000145 */
[----:B-1----:R-:W-:Y:S05]  /*fc50*/  @!P0 BRA `(.L_x_2026) ;  /* 0x00000088003c8947 */ /* 0x002fea0003800000 */
.L_x_2025:
[----:B------:R-:W-:Y:S01]  /*fc60*/  UIADD3 UR38, UR38, 0x400, URZ ;  /* 0x0000040026267890 */ /* 0x000fe2000fffe03f */
[----:B------:R-:W-:Y:S01]  /*fc70*/  WARPGROUP.ARRIVE ;  /* 0x00000000000079c5 */ /* 0x000fe20000000000 */
[----:B------:R-:W-:Y:S01]  /*fc80*/  UMOV UR7, 0x40000040 ;  /* 0x4000004000077882 */ /* 0x000fe20000000000 */
[----:B-1----:R-:W1:Y:S01]  /*fc90*/  SHFL.BFLY PT, R5, R4, 0x2, 0x1f ;  /* 0x0c401f0004057f89 */ /* 0x002e6200000e0000 */
[----:B------:R-:W-:Y:S01]  /*fca0*/  USHF.R.U32.HI UR38, URZ, 0x4, UR38 ;  /* 0x000000043f267899 */ /* 0x000fe20008011626 */
[----:B------:R-:W-:Y:S01]  /*fcb0*/  IMAD.MOV.U32 R10, RZ, RZ, RZ ;  /* 0x000000ffff0a7224 */ /* 0x000fe200078e00ff */
[----:B------:R-:W-:Y:S01]  /*fcc0*/  R2UR UR8, R210 ;  /* 0x00000000d20872ca */ /* 0x000fe200000e0000 */
[----:B0-----:R-:W0:Y:S01]  /*fcd0*/  SHFL.BFLY PT, R0, R3, 0x2, 0x1f ;  /* 0x0c401f0003007f89 */ /* 0x001e2200000e0000 */
[----:B------:R-:W-:-:S04]  /*fce0*/  ULOP3.LUT UR38, UR38, 0x3fff, URZ, 0xc0, !UPT ;  /* 0x00003fff26267892 */ /* 0x000fc8000f8ec03f */
        /* <DEDUP_REMOVED lines=10> */
[----:B------:R-:W-:Y:S01]  /*fd90*/  MOV R4, RZ ;  /* 0x000000ff00047202 */ /* 0x000fe20000000f00 */
[----:B0-----:R-:W-:Y:S01]  /*fda0*/  FADD.FTZ R2, R0, R3 ;  /* 0x0000000300027221 */ /* 0x001fe20000010000 */
[----:B------:R-:W-:Y:S01]  /*fdb0*/  MOV R210, UR8 ;  /* 0x0000000800d27c02 */ /* 0x000fe20008000f00 */
[----:B------:R-:W0:Y:S01]  /*fdc0*/  SHFL.BFLY PT, R0, R5, 0x1, 0x1f ;  /* 0x0c201f0005007f89 */ /* 0x000e2200000e0000 */
[----:B------:R-:W-:-:S03]  /*fdd0*/  USEL UR36, UR36, URZ, UP0 ;  /* 0x0000003f24247287 */ /* 0x000fc60008000000 */
[----:B------:R-:W1:Y:S01]  /*fde0*/  SHFL.BFLY PT, R9, R2, 0x1, 0x1f ;  /* 0x0c201f0002097f89 */ /* 0x000e6200000e0000 */
[----:B0-----:R-:W-:Y:S01]  /*fdf0*/  FADD.FTZ R13, R5, R0 ;  /* 0x00000000050d7221 */ /* 0x001fe20000010000 */
[----:B------:R-:W-:Y:S02]  /*fe00*/  IMAD.U32 R5, RZ, RZ, UR5 ;  /* 0x00000005ff057e24 */ /* 0x000fe4000f8e00ff */
[----:B------:R-:W-:Y:S02]  /*fe10*/  IMAD.MOV.U32 R0, RZ, RZ, -0x800000 ;  /* 0xff800000ff007424 */ /* 0x000fe400078e00ff */
[----:B-1----:R-:W-:Y:S01]  /*fe20*/  FADD.FTZ R14, R2, R9 ;  /* 0x00000009020e7221 */ /* 0x002fe20000010000 */
[----:B------:R-:W-:Y:S01]  /*fe30*/  FSETP.NE.FTZ.AND P0, PT, R13, RZ, PT ;  /* 0x000000ff0d00720b */ /* 0x000fe20003f15000 */
[----:B------:R-:W-:Y:S02]  /*fe40*/  @!P1 VIADD R5, R5, 0x36860 ;  /* 0x0003686005059836 */ /* 0x000fe40000000000 */
[----:B------:R-:W-:Y:S01]  /*fe50*/  IMAD.MOV.U32 R2, RZ, RZ, -0x800000 ;  /* 0xff800000ff027424 */ /* 0x000fe200078e00ff */
[----:B------:R-:W-:-:S02]  /*fe60*/  FSETP.NE.FTZ.AND P2, PT, R14, RZ, PT ;  /* 0x000000ff0e00720b */ /* 0x000fc40003f55000 */
[----:B------:R-:W-:-:S07]  /*fe70*/  @!P1 PRMT R5, RZ, 0x654, R5 ;  /* 0x00000654ff059816 */ /* 0x000fce0000000005 */
[----:B------:R-:W0:Y:S01]  /*fe80*/  @P0 MUFU.LG2 R9, R13 ;  /* 0x0000000d00090308 */ /* 0x000e220000000c00 */
[----:B------:R-:W-:-:S03]  /*fe90*/  @P0 FMUL.FTZ R3, R6, 0.69314718246459960938 ;  /* 0x3f31721806030820 */ /* 0x000fc60000410000 */
[----:B------:R-:W-:-:S04]  /*fea0*/  @P2 FMUL.FTZ R15, R6, 0.69314718246459960938 ;  /* 0x3f317218060f2820 */ /* 0x000fc80000410000 */
[----:B------:R-:W1:Y:S08]  /*feb0*/  @P2 MUFU.LG2 R11, R14 ;  /* 0x0000000e000b2308 */ /* 0x000e700000000c00 */
[----:B------:R-:W2:Y:S01]  /*fec0*/  @P2 MUFU.RCP R10, R14 ;  /* 0x0000000e000a2308 */ /* 0x000ea20000001000 */
[----:B0-----:R-:W-:-:S04]  /*fed0*/  @P0 FMUL.FTZ R6, R9, 0.69314718246459960938 ;  /* 0x3f31721809060820 */ /* 0x001fc80000410000 */
[----:B------:R-:W-:-:S03]  /*fee0*/  @P0 FFMA.FTZ R2, R3, R8, R6 ;  /* 0x0000000803020223 */ /* 0x000fc60000010006 */
[----:B------:R-:W0:Y:S01]  /*fef0*/  @P0 MUFU.RCP R4, R13 ;  /* 0x0000000d00040308 */ /* 0x000e220000001000 */
[----:B-1----:R-:W-:Y:S01]  /*ff00*/  @P2 FMUL.FTZ R12, R11, 0.69314718246459960938 ;  /* 0x3f3172180b0c2820 */ /* 0x002fe20000410000 */
        /* <DEDUP_REMOVED lines=36> */
[----:B------:R-:W-:Y:S01]  /*10150*/  FMUL.FTZ R130, R43, R10 ;  /* 0x0000000a2b827220 */ /* 0x000fe20000410000 */
[-C--:B0-----:R-:W-:Y:S01]  /*10160*/  FMUL.FTZ R120, R32, R4.reuse ;  /* 0x0000000420787220 */ /* 0x081fe20000410000 */
[-C--:B------:R-:W-:Y:S01]  /*10170*/  FMUL.FTZ R3, R36, R4.reuse ;  /* 0x0000000424037220 */ /* 0x080fe20000410000 */
[----:B------:R-:W-:Y:S01]  /*10180*/  FMUL.FTZ R122, R37, R4 ;  /* 0x00000004257a7220 */ /* 0x000fe20000410000 */
        /* <DEDUP_REMOVED lines=91> */
.L_x_1996:
[----:B------:R-:W0:Y:S01]  /*10740*/  S2R R5, SR_CgaCtaId ;  /* 0x0000000000057919 */ /* 0x000e220000008800 */
[----:B------:R-:W-:Y:S01]  /*10750*/  MOV R42, 0x400 ;  /* 0x00000400002a7802 */ /* 0x000fe20000000f00 */
[----:B------:R-:W-:Y:S01]  /*10760*/  BSSY B0, `(.L_x_2027) ;  /* 0x0000274000007945 */ /* 0x000fe20003800000 */
[----:B------:R-:W-:Y:S02]  /*10770*/  BAR.SYNC.DEFER_BLOCKING 0x5, 0x120 ;  /* 0x0144800000007b1d */ /* 0x000fe40000010000 */
[----:B0-----:R-:W-:-:S05]  /*10780*/  LEA R42, R5, R42, 0x18 ;  /* 0x0000002a052a7211 */ /* 0x001fca00078ec0ff */
[----:B------:R-:W0:Y:S02]  /*10790*/  LDS.128 R80, [R42+0x368d0] ;  /* 0x0368d0002a507984 */ /* 0x000e240000000c00 */
[----:B0-----:R-:W-:Y:S02]  /*107a0*/  R2UR UR4, R81 ;  /* 0x00000000510472ca */ /* 0x001fe400000e0000 */
[----:B------:R-:W-:-:S11]  /*107b0*/  R2UR UR5, R82 ;  /* 0x00000000520572ca */ /* 0x000fd600000e0000 */
[----:B------:R-:W-:Y:S01]  /*107c0*/  IMAD.U32 R17, RZ, RZ, UR4 ;  /* 0x00000004ff117e24 */ /* 0x000fe2000f8e00ff */
[----:B------:R-:W-:Y:S06]  /*107d0*/  BAR.ARV 0x4, 0x120 ;  /* 0x0104800000007b1d */ /* 0x000fec0000002000 */
[----:B------:R-:W-:Y:S05]  /*107e0*/  @P0 BRA `(.L_x_2028) ;  /* 0x0000001800800947 */ /* 0x000fea0003800000 */
[----:B------:R-:W0:Y:S01]  /*107f0*/  S2R R5, SR_SWINHI ;  /* 0x0000000000057919 */ /* 0x000e220000002f00 */
[----:B------:R-:W-:Y:S01]  /*10800*/  F2FP.BF16.F32.PACK_AB R6, R123, R6 ;  /* 0x000000067b06723e */ /* 0x000fe200000010ff */
[----:B------:R-:W-:Y:S01]  /*10810*/  ULDC.64 UR8, c[0x0][0xbe0] ;  /* 0x0002f80000087ab9 */ /* 0x000fe20000000a00 */
[----:B------:R-:W-:Y:S01]  /*10820*/  R2UR UR6, R208 ;  /* 0x00000000d00672ca */ /* 0x000fe200000e0000 */
[----:B------:R-:W-:Y:S01]  /*10830*/  UISETP.NE.U32.AND UP0, UPT, UR8, URZ, UPT ;  /* 0x0000003f0800728c */ /* 0x000fe2000bf05070 */
[----:B------:R-:W-:Y:S01]  /*10840*/  R2UR UR4, R206 ;  /* 0x00000000ce0472ca */ /* 0x000fe200000e0000 */
[----:B------:R-:W-:Y:S01]  /*10850*/  ULDC.64 UR12, c[0x0][0x208] ;  /* 0x00008200000c7ab9 */ /* 0x000fe20000000a00 */
[----:B------:R-:W-:Y:S01]  /*10860*/  F2FP.BF16.F32.PACK_AB R36, R37, R36 ;  /* 0x000000242524723e */ /* 0x000fe200000010ff */
[----:B------:R-:W-:Y:S01]  /*10870*/  UISETP.NE.AND.EX UP0, UPT, UR9, URZ, UPT, UP0 ;  /* 0x0000003f0900728c */ /* 0x000fe2000bf05300 */
[----:B------:R-:W-:Y:S02]  /*10880*/  F2FP.BF16.F32.PACK_AB R37, R47, R38 ;  /* 0x000000262f25723e */ /* 0x000fe400000010ff */
[----:B------:R-:W-:-:S02]  /*10890*/  F2FP.BF16.F32.PACK_AB R88, R89, R88 ;  /* 0x000000585958723e */ /* 0x000fc400000010ff */
[----:B------:R-:W-:Y:S02]  /*108a0*/  F2FP.BF16.F32.PACK_AB R38, R85, R84 ;  /* 0x000000545526723e */ /* 0x000fe400000010ff */
[----:B------:R-:W-:Y:S02]  /*108b0*/  F2FP.BF16.F32.PACK_AB R39, R128, R39 ;  /* 0x000000278027723e */ /* 0x000fe400000010ff */
[----:B------:R-:W-:Y:S01]  /*108c0*/  F2FP.BF16.F32.PACK_AB R89, R43, R90 ;  /* 0x0000005a2b59723e */ /* 0x000fe200000010ff */
[----:B------:R-:W-:Y:S01]  /*108d0*/  USHF.L.U64.HI UR11, UR4, 0x2, UR6 ;  /* 0x00000002040b7899 */ /* 0x000fe20008010206 */
[----:B------:R-:W-:Y:S01]  /*108e0*/  F2FP.BF16.F32.PACK_AB R96, R97, R96 ;  /* 0x000000606160723e */ /* 0x000fe200000010ff */
[----:B------:R-:W-:Y:S01]  /*108f0*/  USHF.L.U32 UR10, UR4, 0x2, URZ ;  /* 0x00000002040a7899 */ /* 0x000fe2000800063f */
[----:B------:R-:W-:Y:S01]  /*10900*/  F2FP.BF16.F32.PACK_AB R90, R93, R92 ;  /* 0x0000005c5d5a723e */ /* 0x000fe200000010ff */
[----:B------:R-:W-:Y:S01]  /*10910*/  ULDC.64 UR6, c[0x0][0xbd8] ;  /* 0x0002f60000067ab9 */ /* 0x000fe20000000a00 */
[----:B------:R-:W-:Y:S01]  /*10920*/  F2FP.BF16.F32.PACK_AB R91, R86, R91 ;  /* 0x0000005b565b723e */ /* 0x000fe200000010ff */
[----:B------:R-:W-:Y:S01]  /*10930*/  UISETP.NE.U32.AND UP1, UPT, UR6, URZ, UPT ;  /* 0x0000003f0600728c */ /* 0x000fe2000bf25070 */
[----:B------:R-:W-:Y:S01]  /*10940*/  F2FP.BF16.F32.PACK_AB R97, R99, R98 ;  /* 0x000000626361723e */ /* 0x000fe200000010ff */
[----:B------:R-:W-:Y:S01]  /*10950*/  UIADD3 UR4, UP2, UR10, UR6, URZ ;  /* 0x000000060a047290 */ /* 0x000fe2000ff5e03f */
[----:B------:R-:W-:Y:S01]  /*10960*/  F2FP.BF16.F32.PACK_AB R104, R105, R104 ;  /* 0x000000686968723e */ /* 0x000fe200000010ff */
[----:B------:R-:W-:Y:S01]  /*10970*/  UISETP.NE.AND.EX UP1, UPT, UR7, URZ, UPT, UP1 ;  /* 0x0000003f0700728c */ /* 0x000fe2000bf25310 */
[----:B------:R-:W-:Y:S01]  /*10980*/  F2FP.BF16.F32.PACK_AB R98, R101, R100 ;  /* 0x000000646562723e */ /* 0x000fe200000010ff */
[----:B------:R-:W-:Y:S01]  /*10990*/  @UP0 UIADD3 UR6, UP3, UR10, UR8, URZ ;  /* 0x000000080a060290 */ /* 0x000fe2000ff7e03f */
[----:B------:R-:W-:Y:S01]  /*109a0*/  F2FP.BF16.F32.PACK_AB R99, R103, R102 ;  /* 0x000000666763723e */ /* 0x000fe200000010ff */
[----:B------:R-:W-:Y:S01]  /*109b0*/  UIADD3.X UR8, UR11, UR7, URZ, UP2, !UPT ;  /* 0x000000070b087290 */ /* 0x000fe200097fe43f */
[----:B------:R-:W-:-:S02]  /*109c0*/  MOV R18, R42 ;  /* 0x0000002a00127202 */ /* 0x000fc40000000f00 */
[----:B0-----:R-:W-:Y:S01]  /*109d0*/  MOV R19, R5 ;  /* 0x0000000500137202 */ /* 0x001fe20000000f00 */
[----:B------:R-:W-:Y:S01]  /*109e0*/  @UP0 UIADD3.X UR7, UR11, UR9, URZ, UP3, !UPT ;  /* 0x000000090b070290 */ /* 0x000fe20009ffe43f */
[----:B------:R-:W-:Y:S02]  /*109f0*/  F2FP.BF16.F32.PACK_AB R105, R107, R106 ;  /* 0x0000006a6b69723e */ /* 0x000fe400000010ff */
[----:B------:R-:W-:Y:S01]  /*10a00*/  F2FP.BF16.F32.PACK_AB R112, R113, R112 ;  /* 0x000000707170723e */ /* 0x000fe200000010ff */
[----:B------:R-:W-:Y:S01]  /*10a10*/  IMAD.WIDE R4, R213, 0x2, R18 ;  /* 0x00000002d5047825 */ /* 0x000fe200078e0212 */
[----:B------:R-:W-:Y:S02]  /*10a20*/  F2FP.BF16.F32.PACK_AB R106, R109, R108 ;  /* 0x0000006c6d6a723e */ /* 0x000fe400000010ff */
[----:B------:R-:W-:Y:S02]  /*10a30*/  F2FP.BF16.F32.PACK_AB R107, R111, R110 ;  /* 0x0000006e6f6b723e */ /* 0x000fe400000010ff */
[----:B------:R-:W-:-:S02]  /*10a40*/  LOP3.LUT R29, R4, 0x380, RZ, 0xc0, !PT ;  /* 0x00000380041d7812 */ /* 0x000fc400078ec0ff */
        /* <DEDUP_REMOVED lines=11> */
[C---:B------:R-:W-:Y:S02]  /*10b00*/  IADD3 R143, P3, R4.reuse, 0x4060, RZ ;  /* 0x00004060048f7810 */ /* 0x040fe40007f7e0ff */
[C---:B------:R-:W-:Y:S01]  /*10b10*/  IADD3 R145, P2, R4.reuse, 0x8000, RZ ;  /* 0x0000800004917810 */ /* 0x040fe20007f5e0ff */
[--C-:B------:R-:W-:Y:S01]  /*10b20*/  IMAD.X R25, RZ, RZ, R5.reuse, P4 ;  /* 0x000000ffff197224 */ /* 0x100fe200020e0605 */
[C---:B------:R-:W-:Y:S01]  /*10b30*/  IADD3 R147, P1, R4.reuse, 0x8020, RZ ;  /* 0x0000802004937810 */ /* 0x040fe20007f3e0ff */
[--C-:B------:R-:W-:Y:S01]  /*10b40*/  IMAD.X R27, RZ, RZ, R5.reuse, P3 ;  /* 0x000000ffff1b7224 */ /* 0x100fe200018e0605 */
[C---:B------:R-:W-:Y:S02]  /*10b50*/  IADD3 R149, P6, R4.reuse, 0x8040, RZ ;  /* 0x0000804004957810 */ /* 0x040fe40007fde0ff */
[----:B------:R-:W-:Y:S01]  /*10b60*/  IADD3 R151, P5, R4, 0x8060, RZ ;  /* 0x0000806004977810 */ /* 0x000fe20007fbe0ff */
[--C-:B------:R-:W-:Y:S01]  /*10b70*/  IMAD.X R31, RZ, RZ, R5.reuse, P1 ;  /* 0x000000ffff1f7224 */ /* 0x100fe200008e0605 */
[----:B------:R-:W-:Y:S01]  /*10b80*/  LOP3.LUT R4, R29, R4, RZ, 0x3c, !PT ;  /* 0x000000041d047212 */ /* 0x000fe200078e3cff */
[--C-:B------:R-:W-:Y:S01]  /*10b90*/  IMAD.X R29, RZ, RZ, R5.reuse, P2 ;  /* 0x000000ffff1d7224 */ /* 0x100fe200010e0605 */
[-C--:B------:R-:W-:Y:S01]  /*10ba0*/  IADD3.X R21, RZ, R5.reuse, RZ, P0, !PT ;  /* 0x00000005ff157210 */ /* 0x080fe200007fe4ff */
[----:B------:R-:W-:Y:S01]  /*10bb0*/  IMAD.X R33, RZ, RZ, R5, P6 ;  /* 0x000000ffff217224 */ /* 0x000fe200030e0605 */
[----:B------:R-:W-:-:S02]  /*10bc0*/  IADD3.X R35, RZ, R5, RZ, P5, !PT ;  /* 0x00000005ff237210 */ /* 0x000fc40002ffe4ff */
[----:B------:R-:W-:Y:S02]  /*10bd0*/  LOP3.LUT R8, R81, 0x380, RZ, 0xc0, !PT ;  /* 0x0000038051087812 */ /* 0x000fe400078ec0ff */
[----:B------:R-:W-:Y:S02]  /*10be0*/  LOP3.LUT R10, R87, 0x380, RZ, 0xc0, !PT ;  /* 0x00000380570a7812 */ /* 0x000fe400078ec0ff */
[----:B------:R-:W-:Y:S02]  /*10bf0*/  MOV R134, R4 ;  /* 0x0000000400867202 */ /* 0x000fe40000000f00 */
[----:B------:R-:W-:Y:S02]  /*10c00*/  LOP3.LUT R12, R95, 0x380, RZ, 0xc0, !PT ;  /* 0x000003805f0c7812 */ /* 0x000fe400078ec0ff */
[----:B------:R-:W-:Y:S02]  /*10c10*/  LOP3.LUT R14, R137, 0x380, RZ, 0xc0, !PT ;  /* 0x00000380890e7812 */ /* 0x000fe400078ec0ff */
[----:B------:R-:W-:-:S02]  /*10c20*/  F2FP.BF16.F32.PACK_AB R5, R32, R135 ;  /* 0x000000872005723e */ /* 0x000fc400000010ff */
[----:B------:R-:W-:Y:S02]  /*10c30*/  LOP3.LUT R24, R141, 0x380, RZ, 0xc0, !PT ;  /* 0x000003808d187812 */ /* 0x000fe400078ec0ff */
[----:B------:R-:W-:Y:S02]  /*10c40*/  LOP3.LUT R26, R143, 0x380, RZ, 0xc0, !PT ;  /* 0x000003808f1a7812 */ /* 0x000fe400078ec0ff */
[----:B------:R-:W-:Y:S02]  /*10c50*/  LOP3.LUT R32, R147, 0x380, RZ, 0xc0, !PT ;  /* 0x0000038093207812 */ /* 0x000fe400078ec0ff */
[----:B------:R-:W-:Y:S02]  /*10c60*/  LOP3.LUT R20, R139, 0x380, RZ, 0xc0, !PT ;  /* 0x000003808b147812 */ /* 0x000fe400078ec0ff */
[----:B------:R-:W-:Y:S02]  /*10c70*/  LOP3.LUT R28, R145, 0x380, RZ, 0xc0, !PT ;  /* 0x00000380911c7812 */ /* 0x000fe400078ec0ff */
[----:B------:R-:W-:-:S02]  /*10c80*/  LOP3.LUT R34, R149, 0x380, RZ, 0xc0, !PT ;  /* 0x0000038095227812 */ /* 0x000fc400078ec0ff */
[----:B------:R-:W-:Y:S02]  /*10c90*/  SHF.R.U64 R8, R8, 0x3, RZ ;  /* 0x0000000308087819 */ /* 0x000fe400000012ff */
[----:B------:R-:W-:Y:S02]  /*10ca0*/  SHF.R.U64 R10, R10, 0x3, RZ ;  /* 0x000000030a0a7819 */ /* 0x000fe400000012ff */
[----:B------:R-:W-:Y:S02]  /*10cb0*/  LOP3.LUT R80, R151, 0x380, RZ, 0xc0, !PT ;  /* 0x0000038097507812 */ /* 0x000fe400078ec0ff */
[----:B------:R-:W-:Y:S02]  /*10cc0*/  SHF.R.U64 R12, R12, 0x3, RZ ;  /* 0x000000030c0c7819 */ /* 0x000fe400000012ff */
[----:B------:R-:W-:Y:S02]  /*10cd0*/  SHF.R.U64 R14, R14, 0x3, RZ ;  /* 0x000000030e0e7819 */ /* 0x000fe400000012ff */
[----:B------:R-:W-:-:S02]  /*10ce0*/  F2FP.BF16.F32.PACK_AB R4, R124, R7 ;  /* 0x000000077c04723e */ /* 0x000fc400000010ff */
[----:B------:R-:W-:Y:S02]  /*10cf0*/  SHF.R.U64 R24, R24, 0x3, RZ ;  /* 0x0000000318187819 */ /* 0x000fe400000012ff */
[----:B------:R-:W-:Y:S02]  /*10d00*/  SHF.R.U64 R26, R26, 0x3, RZ ;  /* 0x000000031a1a7819 */ /* 0x000fe400000012ff */
[----:B------:R-:W-:Y:S02]  /*10d10*/  SHF.R.U64 R32, R32, 0x3, RZ ;  /* 0x0000000320207819 */ /* 0x000fe400000012ff */
[----:B------:R-:W-:Y:S01]  /*10d20*/  F2FP.BF16.F32.PACK_AB R7, R133, R30 ;  /* 0x0000001e8507723e */ /* 0x000fe200000010ff */
[----:B------:R-:W-:Y:S01]  /*10d30*/  BAR.SYNC.DEFER_BLOCKING 0x1, 0x100 ;  /* 0x0044000000007b1d */ /* 0x000fe20000010000 */
[----:B------:R-:W-:Y:S02]  /*10d40*/  SHF.R.U64 R20, R20, 0x3, RZ ;  /* 0x0000000314147819 */ /* 0x000fe400000012ff */
[----:B------:R-:W-:-:S02]  /*10d50*/  SHF.R.U64 R28, R28, 0x3, RZ ;  /* 0x000000031c1c7819 */ /* 0x000fc400000012ff */
[----:B------:R-:W-:Y:S02]  /*10d60*/  SHF.R.U64 R34, R34, 0x3, RZ ;  /* 0x0000000322227819 */ /* 0x000fe400000012ff */
[----:B------:R-:W-:Y:S02]  /*10d70*/  LOP3.LUT R8, R8, R81, RZ, 0x3c, !PT ;  /* 0x0000005108087212 */ /* 0x000fe400078e3cff */
[----:B------:R-:W-:Y:S02]  /*10d80*/  LOP3.LUT R10, R10, R87, RZ, 0x3c, !PT ;  /* 0x000000570a0a7212 */ /* 0x000fe400078e3cff */
[----:B------:R-:W-:Y:S02]  /*10d90*/  SHF.R.U64 R80, R80, 0x3, RZ ;  /* 0x0000000350507819 */ /* 0x000fe400000012ff */
[----:B------:R-:W-:Y:S02]  /*10da0*/  LOP3.LUT R12, R12, R95, RZ, 0x3c, !PT ;  /* 0x0000005f0c0c7212 */ /* 0x000fe400078e3cff */
[----:B------:R-:W-:-:S02]  /*10db0*/  LOP3.LUT R14, R14, R137, RZ, 0x3c, !PT ;  /* 0x000000890e0e7212 */ /* 0x000fc400078e3cff */
[----:B------:R-:W-:Y:S02]  /*10dc0*/  LOP3.LUT R24, R24, R141, RZ, 0x3c, !PT ;  /* 0x0000008d18187212 */ /* 0x000fe400078e3cff */
[----:B------:R-:W-:Y:S02]  /*10dd0*/  LOP3.LUT R26, R26, R143, RZ, 0x3c, !PT ;  /* 0x0000008f1a1a7212 */ /* 0x000fe400078e3cff */
[----:B------:R-:W-:Y:S02]  /*10de0*/  LOP3.LUT R30, R32, R147, RZ, 0x3c, !PT ;  /* 0x00000093201e7212 */ /* 0x000fe400078e3cff */
[----:B------:R-:W-:Y:S01]  /*10df0*/  LOP3.LUT R20, R20, R139, RZ, 0x3c, !PT ;  /* 0x0000008b14147212 */ /* 0x000fe200078e3cff */
[----:B------:R0:W-:Y:S01]  /*10e00*/  STSM.16.M88.4 [R134], R4 ;  /* 0x0000000486007844 */ /* 0x0001e20000000200 */
[----:B------:R-:W-:Y:S02]  /*10e10*/  LOP3.LUT R28, R28, R145, RZ, 0x3c, !PT ;  /* 0x000000911c1c7212 */ /* 0x000fe400078e3cff */
[----:B------:R-:W-:-:S02]  /*10e20*/  LOP3.LUT R32, R34, R149, RZ, 0x3c, !PT ;  /* 0x0000009522207212 */ /* 0x000fc400078e3cff */
[----:B------:R-:W-:Y:S02]  /*10e30*/  LOP3.LUT R34, R80, R151, RZ, 0x3c, !PT ;  /* 0x0000009750227212 */ /* 0x000fe400078e3cff */
[----:B------:R-:W-:Y:S02]  /*10e40*/  MOV R133, R8 ;  /* 0x0000000800857202 */ /* 0x000fe40000000f00 */
[----:B------:R-:W-:Y:S02]  /*10e50*/  MOV R124, R10 ;  /* 0x0000000a007c7202 */ /* 0x000fe40000000f00 */
[----:B------:R-:W-:Y:S02]  /*10e60*/  MOV R123, R12 ;  /* 0x0000000c007b7202 */ /* 0x000fe40000000f00 */
[----:B------:R-:W-:Y:S02]  /*10e70*/  MOV R95, R14 ;  /* 0x0000000e005f7202 */ /* 0x000fe40000000f00 */
[----:B------:R-:W-:-:S02]  /*10e80*/  F2FP.BF16.F32.PACK_AB R8, R41, R40 ;  /* 0x000000282908723e */ /* 0x000fc400000010ff */
[----:B0-----:R-:W-:Y:S02]  /*10e90*/  F2FP.BF16.F32.PACK_AB R4, R121, R120 ;  /* 0x000000787904723e */ /* 0x001fe400000010ff */
[----:B------:R-:W-:Y:S02]  /*10ea0*/  F2FP.BF16.F32.PACK_AB R5, R132, R127 ;  /* 0x0000007f8405723e */ /* 0x000fe400000010ff */
[----:B------:R-:W-:Y:S02]  /*10eb0*/  F2FP.BF16.F32.PACK_AB R6, R122, R3 ;  /* 0x000000037a06723e */ /* 0x000fe400000010ff */
[----:B------:R-:W-:Y:S02]  /*10ec0*/  F2FP.BF16.F32.PACK_AB R7, R131, R126 ;  /* 0x0000007e8307723e */ /* 0x000fe400000010ff */
[----:B------:R-:W-:Y:S02]  /*10ed0*/  F2FP.BF16.F32.PACK_AB R9, R130, R125 ;  /* 0x0000007d8209723e */ /* 0x000fe400000010ff */
[----:B------:R-:W-:Y:S01]  /*10ee0*/  F2FP.BF16.F32.PACK_AB R10, R45, R44 ;  /* 0x0000002c2d0a723e */ /* 0x000fe200000010ff */
[----:B------:R0:W-:Y:S01]  /*10ef0*/  STSM.16.M88.4 [R133], R4 ;  /* 0x0000000485007844 */ /* 0x0001e20000000200 */
[----:B------:R-:W-:-:S02]  /*10f00*/  F2FP.BF16.F32.PACK_AB R11, R129, R46 ;  /* 0x0000002e810b723e */ /* 0x000fc400000010ff */
[----:B------:R-:W-:Y:S02]  /*10f10*/  MOV R87, R24 ;  /* 0x0000001800577202 */ /* 0x000fe40000000f00 */
[----:B------:R-:W-:Y:S01]  /*10f20*/  MOV R82, R26 ;  /* 0x0000001a00527202 */ /* 0x000fe20000000f00 */
[----:B------:R1:W-:Y:S01]  /*10f30*/  STSM.16.M88.4 [R124], R8 ;  /* 0x000000087c007844 */ /* 0x0003e20000000200 */
[----:B------:R-:W-:Y:S02]  /*10f40*/  F2FP.BF16.F32.PACK_AB R12, R49, R48 ;  /* 0x00000030310c723e */ /* 0x000fe400000010ff */
[----:B------:R-:W-:Y:S02]  /*10f50*/  F2FP.BF16.F32.PACK_AB R13, R51, R50 ;  /* 0x00000032330d723e */ /* 0x000fe400000010ff */
[----:B------:R-:W-:Y:S02]  /*10f60*/  F2FP.BF16.F32.PACK_AB R14, R53, R52 ;  /* 0x00000034350e723e */ /* 0x000fe400000010ff */
[----:B------:R-:W-:-:S02]  /*10f70*/  F2FP.BF16.F32.PACK_AB R15, R55, R54 ;  /* 0x00000036370f723e */ /* 0x000fc400000010ff */
[----:B------:R-:W-:Y:S01]  /*10f80*/  MOV R94, R20 ;  /* 0x00000014005e7202 */ /* 0x000fe20000000f00 */
[----:B0-----:R-:W-:Y:S01]  /*10f90*/  IMAD.U32 R4, RZ, RZ, UR4 ;  /* 0x00000004ff047e24 */ /* 0x001fe2000f8e00ff */
[----:B------:R-:W-:Y:S01]  /*10fa0*/  MOV R81, R28 ;  /* 0x0000001c00517202 */ /* 0x000fe20000000f00 */
[----:B------:R-:W-:Y:S01]  /*10fb0*/  STSM.16.M88.4 [R123], R12 ;  /* 0x0000000c7b007844 */ /* 0x000fe20000000200 */
[----:B------:R-:W-:Y:S01]  /*10fc0*/  MOV R80, R30 ;  /* 0x0000001e00507202 */ /* 0x000fe20000000f00 */
[----:B------:R-:W-:Y:S01]  /*10fd0*/  IMAD.U32 R5, RZ, RZ, UR8 ;  /* 0x00000008ff057e24 */ /* 0x000fe2000f8e00ff */
[----:B------:R-:W-:Y:S02]  /*10fe0*/  F2FP.BF16.F32.PACK_AB R24, R57, R56 ;  /* 0x000000383918723e */ /* 0x000fe400000010ff */
[----:B------:R-:W-:Y:S02]  /*10ff0*/  F2FP.BF16.F32.PACK_AB R25, R59, R58 ;  /* 0x0000003a3b19723e */ /* 0x000fe400000010ff */
[----:B------:R-:W-:-:S02]  /*11000*/  F2FP.BF16.F32.PACK_AB R26, R61, R60 ;  /* 0x0000003c3d1a723e */ /* 0x000fc400000010ff */
[----:B------:R-:W-:Y:S02]  /*11010*/  F2FP.BF16.F32.PACK_AB R27, R63, R62 ;  /* 0x0000003e3f1b723e */ /* 0x000fe400000010ff */
[----:B------:R-:W-:Y:S02]  /*11020*/  MOV R21, R32 ;  /* 0x0000002000157202 */ /* 0x000fe40000000f00 */
[----:B------:R-:W-:Y:S01]  /*11030*/  MOV R20, R34 ;  /* 0x0000002200147202 */ /* 0x000fe20000000f00 */
[----:B------:R-:W-:Y:S01]  /*11040*/  STSM.16.M88.4 [R95], R24 ;  /* 0x000000185f007844 */ /* 0x000fe20000000200 */
[----:B------:R-:W-:Y:S02]  /*11050*/  F2FP.BF16.F32.PACK_AB R28, R65, R64 ;  /* 0x00000040411c723e */ /* 0x000fe400000010ff */
[----:B------:R-:W-:Y:S02]  /*11060*/  F2FP.BF16.F32.PACK_AB R29, R67, R66 ;  /* 0x00000042431d723e */ /* 0x000fe400000010ff */
        /* <DEDUP_REMOVED lines=9> */
[----:B------:R0:W-:Y:S01]  /*11100*/  STSM.16.M88.4 [R87], R32 ;  /* 0x0000002057007844 */ /* 0x0001e20000000200 */
[----:B------:R-:W-:Y:S02]  /*11110*/  F2FP.BF16.F32.PACK_AB R115, R119, R118 ;  /* 0x000000767773723e */ /* 0x000fe400000010ff */
[----:B------:R-:W-:Y:S01]  /*11120*/  PLOP3.LUT P0, PT, PT, PT, UP1, 0x80, 0x0 ;  /* 0x000000000000781c */ /* 0x000fe20003f0f018 */
[----:B------:R2:W-:Y:S01]  /*11130*/  STSM.16.M88.4 [R82], R36 ;  /* 0x0000002452007844 */ /* 0x0005e20000000200 */
[----:B------:R-:W-:-:S03]  /*11140*/  PLOP3.LUT P1, PT, PT, PT, UP0, 0x80, 0x0 ;  /* 0x000000000000781c */ /* 0x000fc60003f2f008 */
[----:B------:R2:W-:Y:S04]  /*11150*/  STSM.16.M88.4 [R81], R88 ;  /* 0x0000005851007844 */ /* 0x0005e80000000200 */
[----:B------:R2:W-:Y:S04]  /*11160*/  STSM.16.M88.4 [R80], R96 ;  /* 0x0000006050007844 */ /* 0x0005e80000000200 */
[----:B------:R2:W-:Y:S04]  /*11170*/  STSM.16.M88.4 [R21], R104 ;  /* 0x0000006815007844 */ /* 0x0005e80000000200 */
[----:B------:R2:W-:Y:S01]  /*11180*/  STSM.16.M88.4 [R20], R112 ;  /* 0x0000007014007844 */ /* 0x0005e20000000200 */
[----:B------:R-:W-:Y:S01]  /*11190*/  BAR.SYNC.DEFER_BLOCKING 0x1, 0x100 ;  /* 0x0044000000007b1d */ /* 0x000fe20000010000 */
[----:B------:R-:W-:-:S02]  /*111a0*/  IMAD.U32 R6, RZ, RZ, UR6 ;  /* 0x00000006ff067e24 */ /* 0x000fc4000f8e00ff */
[----:B------:R-:W-:-:S03]  /*111b0*/  IMAD.U32 R7, RZ, RZ, UR7 ;  /* 0x00000007ff077e24 */ /* 0x000fc6000f8e00ff */
[----:B------:R-:W3:Y:S04]  /*111c0*/  @P0 LDG.E R3, desc[UR12][R4.64] ;  /* 0x0000000c04030981 */ /* 0x000ee8000c1e1900 */
[----:B------:R-:W4:Y:S01]  /*111d0*/  @P1 LDG.E R6, desc[UR12][R6.64] ;  /* 0x0000000c06061981 */ /* 0x000f22000c1e1900 */
[----:B-1----:R-:W-:Y:S01]  /*111e0*/  IMAD R9, R22, 0x40, R16 ;  /* 0x0000004016097824 */ /* 0x002fe200078e0210 */
[----:B------:R-:W-:Y:S01]  /*111f0*/  UMOV UR4, URZ ;  /* 0x0000003f00047c82 */ /* 0x000fe20008000000 */
[----:B------:R-:W-:Y:S02]  /*11200*/  ULDC UR10, c[0x0][0xa88] ;  /* 0x0002a200000a7ab9 */ /* 0x000fe40000000800 */
[----:B------:R-:W-:-:S03]  /*11210*/  IMAD.WIDE R18, R9, 0x2, R18 ;  /* 0x0000000209127825 */ /* 0x000fc600078e0212 */
[----:B0-----:R-:W-:Y:S02]  /*11220*/  IADD3 R33, P5, R18, 0x1000, RZ ;  /* 0x0000100012217810 */ /* 0x001fe40007fbe0ff */
[----:B---3--:R-:W-:Y:S02]  /*11230*/  @P0 R2UR UR4, R3 ;  /* 0x00000000030402ca */ /* 0x008fe400000e0000 */
[----:B----4-:R-:W-:Y:S01]  /*11240*/  @P1 R2UR UR10, R6 ;  /* 0x00000000060a12ca */ /* 0x010fe200000e0000 */
[----:B--2---:R-:W-:-:S14]  /*11250*/  @P1 BRA `(.L_x_2029) ;  /* 0x00000000001c1947 */ /* 0x004fdc0003800000 */
[----:B------:R-:W-:Y:S05]  /*11260*/  @!P0 BRA `(.L_x_2029) ;  /* 0x0000000000188947 */ /* 0x000fea0003800000 */
[----:B------:R-:W-:Y:S02]  /*11270*/  ULDC.64 UR6, c[0x0][0x208] ;  /* 0x0000820000067ab9 */ /* 0x000fe40000000a00 */
[----:B------:R-:W2:Y:S04]  /*11280*/  LDG.E R6, desc[UR6][R4.64] ;  /* 0x0000000604067981 */ /* 0x000ea8000c1e1900 */
[----:B------:R-:W3:Y:S01]  /*11290*/  LDG.E R3, desc[UR6][R4.64+0x4] ;  /* 0x0000040604037981 */ /* 0x000ee2000c1e1900 */
[----:B--2---:R-:W-:Y:S02]  /*112a0*/  R2UR UR6, R6 ;  /* 0x00000000060672ca */ /* 0x004fe400000e0000 */
[----:B---3--:R-:W-:-:S13]  /*112b0*/  R2UR UR10, R3 ;  /* 0x00000000030a72ca */ /* 0x008fda00000e0000 */
[----:B------:R-:W-:-:S12]  /*112c0*/  UIADD3 UR10, -UR6, UR10, URZ ;  /* 0x0000000a060a7290 */ /* 0x000fd8000fffe13f */
.L_x_2029:
[----:B------:R-:W-:Y:S01]  /*112d0*/  R2UR UR18, R207 ;  /* 0x00000000cf1272ca */ /* 0x000fe200000e0000 */
[----:B------:R-:W-:Y:S01]  /*112e0*/  ULDC.64 UR12, c[0x0][0xb70] ;  /* 0x0002dc00000c7ab9 */ /* 0x000fe20000000a00 */
[----:B------:R-:W-:Y:S01]  /*112f0*/  R2UR UR16, R208 ;  /* 0x00000000d01072ca */ /* 0x000fe200000e0000 */
[----:B------:R-:W-:Y:S01]  /*11300*/  USHF.R.S32.HI UR9, URZ, 0x1f, UR4 ;  /* 0x0000001f3f097899 */ /* 0x000fe20008011404 */
[----:B------:R-:W-:Y:S01]  /*11310*/  R2UR UR15, R206 ;  /* 0x00000000ce0f72ca */ /* 0x000fe200000e0000 */
[----:B------:R-:W-:Y:S01]  /*11320*/  UMOV UR8, UR4 ;  /* 0x0000000400087c82 */ /* 0x000fe20008000000 */
[----:B------:R-:W-:Y:S01]  /*11330*/  R2UR UR17, R209 ;  /* 0x00000000d11172ca */ /* 0x000fe200000e0000 */
[----:B------:R-:W-:Y:S01]  /*11340*/  ULDC.64 UR20, c[0x0][0x208] ;  /* 0x0000820000147ab9 */ /* 0x000fe20000000a00 */
[C---:B------:R-:W-:Y:S02]  /*11350*/  IADD3 R5, P3, R18.reuse, 0x3000, RZ ;  /* 0x0000300012057810 */ /* 0x040fe40007f7e0ff */
[----:B------:R-:W-:-:S02]  /*11360*/  IADD3 R57, P0, R18, 0x4000, RZ ;  /* 0x0000400012397810 */ /* 0x000fc40007f1e0ff */
[----:B------:R-:W-:Y:S01]  /*11370*/  LOP3.LUT R4, R5, 0x380, RZ, 0xc0, !PT ;  /* 0x0000038005047812 */ /* 0x000fe200078ec0ff */
[----:B------:R-:W-:Y:S01]  /*11380*/  USHF.R.S32.HI UR14, URZ, 0x1f, UR18 ;  /* 0x0000001f3f0e7899 */ /* 0x000fe20008011412 */
[----:B------:R-:W-:Y:S01]  /*11390*/  IADD3 R13, P4, R18, 0x2000, RZ ;  /* 0x00002000120d7810 */ /* 0x000fe20007f9e0ff */
[----:B------:R-:W-:Y:S01]  /*113a0*/  USEL UR16, UR16, URZ, !UP1 ;  /* 0x0000003f10107287 */ /* 0x000fe2000c800000 */
[----:B------:R-:W-:Y:S01]  /*113b0*/  SHF.R.U64 R4, R4, 0x3, RZ ;  /* 0x0000000304047819 */ /* 0x000fe200000012ff */
[----:B------:R-:W-:Y:S01]  /*113c0*/  UIMAD UR11, UR14, UR12, URZ ;  /* 0x0000000c0e0b72a4 */ /* 0x000fe2000f8e023f */
[----:B------:R-:W-:Y:S01]  /*113d0*/  IADD3 R45, P1, R18, 0x5000, RZ ;  /* 0x00005000122d7810 */ /* 0x000fe20007f3e0ff */
[----:B------:R-:W-:Y:S01]  /*113e0*/  UIMAD.WIDE.U32 UR6, UR18, UR12, UR8 ;  /* 0x0000000c120672a5 */ /* 0x000fe2000f8e0008 */
[----:B------:R-:W-:Y:S01]  /*113f0*/  MOV R6, UR17 ;  /* 0x0000001100067c02 */ /* 0x000fe20008000f00 */
[----:B------:R-:W-:Y:S01]  /*11400*/  UIMAD UR11, UR18, UR13, UR11 ;  /* 0x0000000d120b72a4 */ /* 0x000fe2000f8e020b */
[----:B------:R-:W-:Y:S01]  /*11410*/  LOP3.LUT R4, R4, R5, RZ, 0x3c, !PT ;  /* 0x0000000504047212 */ /* 0x000fe200078e3cff */
[----:B------:R-:W-:Y:S01]  /*11420*/  USEL UR15, UR15, URZ, !UP1 ;  /* 0x0000003f0f0f7287 */ /* 0x000fe2000c800000 */
[----:B------:R-:W-:Y:S01]  /*11430*/  IADD3 R29, P2, R18, 0x6000, RZ ;  /* 0x00006000121d7810 */ /* 0x000fe20007f5e0ff */
[----:B------:R-:W-:Y:S01]  /*11440*/  ULDC.64 UR12, c[0x0][0xb78] ;  /* 0x0002de00000c7ab9 */ /* 0x000fe20000000a00 */
[----:B------:R-:W-:Y:S01]  /*11450*/  UIADD3 UR7, UR7, UR11, URZ ;  /* 0x0000000b07077290 */ /* 0x000fe2000fffe03f */
[----:B------:R-:W-:Y:S01]  /*11460*/  IMAD R7, R6, 0x80, R205 ;  /* 0x0000008006077824 */ /* 0x000fe200078e02cd */
[----:B------:R-:W-:Y:S01]  /*11470*/  UIMAD UR8, UR16, UR12, URZ ;  /* 0x0000000c100872a4 */ /* 0x000fe2000f8e023f */
[----:B------:R-:W-:Y:S01]  /*11480*/  LOP3.LUT R56, R57, 0x380, RZ, 0xc0, !PT ;  /* 0x0000038039387812 */ /* 0x000fe200078ec0ff */
[----:B------:R-:W-:Y:S01]  /*11490*/  UIMAD.WIDE.U32 UR6, UR15, UR12, UR6 ;  /* 0x0000000c0f0672a5 */ /* 0x000fe2000f8e0006 */
[----:B------:R-:W-:Y:S01]  /*114a0*/  LOP3.LUT R32, R33, 0x380, RZ, 0xc0, !PT ;  /* 0x0000038021207812 */ /* 0x000fe200078ec0ff */
[----:B------:R-:W-:Y:S01]  /*114b0*/  UIMAD UR8, UR15, UR13, UR8 ;  /* 0x0000000d0f0872a4 */ /* 0x000fe2000f8e0208 */
[----:B------:R-:W-:-:S02]  /*114c0*/  SHF.R.S32.HI R3, RZ, 0x1f, R7 ;  /* 0x0000001fff037819 */ /* 0x000fc40000011407 */
[----:B------:R-:W-:Y:S01]  /*114d0*/  LOP3.LUT R12, R13, 0x380, RZ, 0xc0, !PT ;  /* 0x000003800d0c7812 */ /* 0x000fe200078ec0ff */
[----:B------:R-:W-:Y:S01]  /*114e0*/  ULDC.64 UR12, c[0x0][0xaa0] ;  /* 0x0002a800000c7ab9 */ /* 0x000fe20000000a00 */
[----:B------:R-:W-:Y:S01]  /*114f0*/  IADD3 R5, P6, R7, UR6, RZ ;  /* 0x0000000607057c10 */ /* 0x000fe2000ffde0ff */
[----:B------:R-:W-:Y:S01]  /*11500*/  IMAD.U32 R6, RZ, RZ, UR8 ;  /* 0x00000008ff067e24 */ /* 0x000fe2000f8e00ff */
[----:B------:R-:W-:Y:S02]  /*11510*/  LOP3.LUT R44, R45, 0x380, RZ, 0xc0, !PT ;  /* 0x000003802d2c7812 */ /* 0x000fe400078ec0ff */
[----:B------:R-:W-:Y:S02]  /*11520*/  LOP3.LUT R28, R29, 0x380, RZ, 0xc0, !PT ;  /* 0x000003801d1c7812 */ /* 0x000fe400078ec0ff */
[----:B------:R-:W-:Y:S01]  /*11530*/  IADD3.X R6, R3, UR7, R6, P6, !PT ;  /* 0x0000000703067c10 */ /* 0x000fe2000b7fe406 */
[----:B------:R-:W-:Y:S01]  /*11540*/  ULDC.64 UR6, c[0x0][0xb40] ;  /* 0x0002d00000067ab9 */ /* 0x000fe20000000a00 */
[----:B------:R-:W-:Y:S01]  /*11550*/  SHF.R.U64 R56, R56, 0x3, RZ ;  /* 0x0000000338387819 */ /* 0x000fe200000012ff */
[----:B------:R-:W-:Y:S01]  /*11560*/  VIADD R3, R7, 0x8 ;  /* 0x0000000807037836 */ /* 0x000fe20000000000 */
[----:B------:R-:W-:-:S02]  /*11570*/  SHF.R.U64 R32, R32, 0x3, RZ ;  /* 0x0000000320207819 */ /* 0x000fc400000012ff */
[----:B------:R-:W-:Y:S02]  /*11580*/  SHF.R.U64 R12, R12, 0x3, RZ ;  /* 0x000000030c0c7819 */ /* 0x000fe400000012ff */
[----:B------:R-:W-:Y:S02]  /*11590*/  LEA R20, P6, R5, UR6, 0x2 ;  /* 0x0000000605147c11 */ /* 0x000fe4000f8c10ff */
[----:B------:R-:W-:Y:S02]  /*115a0*/  SHF.R.U64 R44, R44, 0x3, RZ ;  /* 0x000000032c2c7819 */ /* 0x000fe400000012ff */
[----:B------:R-:W-:Y:S02]  /*115b0*/  SHF.R.U64 R28, R28, 0x3, RZ ;  /* 0x000000031c1c7819 */ /* 0x000fe400000012ff */
[----:B------:R-:W-:Y:S02]  /*115c0*/  LOP3.LUT R56, R56, R57, RZ, 0x3c, !PT ;  /* 0x0000003938387212 */ /* 0x000fe400078e3cff */
[----:B------:R-:W-:-:S02]  /*115d0*/  IADD3.X R57, RZ, R19, RZ, P0, !PT ;  /* 0x00000013ff397210 */ /* 0x000fc400007fe4ff */
[----:B------:R-:W-:Y:S02]  /*115e0*/  LOP3.LUT P0, RZ, R211, 0x3, RZ, 0xc0, !PT ;  /* 0x00000003d3ff7812 */ /* 0x000fe4000780c0ff */
[----:B------:R-:W-:Y:S01]  /*115f0*/  LOP3.LUT R32, R32, R33, RZ, 0x3c, !PT ;  /* 0x0000002120207212 */ /* 0x000fe200078e3cff */
[--C-:B------:R-:W-:Y:S01]  /*11600*/  IMAD.X R33, RZ, RZ, R19.reuse, P5 ;  /* 0x000000ffff217224 */ /* 0x100fe200028e0613 */
[----:B------:R-:W-:Y:S01]  /*11610*/  LOP3.LUT R12, R12, R13, RZ, 0x3c, !PT ;  /* 0x0000000d0c0c7212 */ /* 0x000fe200078e3cff */
[--C-:B------:R-:W-:Y:S01]  /*11620*/  IMAD.X R13, RZ, RZ, R19.reuse, P4 ;  /* 0x000000ffff0d7224 */ /* 0x100fe200020e0613 */
[----:B------:R-:W-:Y:S01]  /*11630*/  LEA.HI.X R21, R5, UR7, R6, 0x2, P6 ;  /* 0x0000000705157c11 */ /* 0x000fe2000b0f1406 */
[--C-:B------:R-:W-:Y:S01]  /*11640*/  IMAD.X R5, RZ, RZ, R19.reuse, P3 ;  /* 0x000000ffff057224 */ /* 0x100fe200018e0613 */
[----:B------:R-:W-:Y:S01]  /*11650*/  LOP3.LUT R44, R44, R45, RZ, 0x3c, !PT ;  /* 0x0000002d2c2c7212 */ /* 0x000fe200078e3cff */
[--C-:B------:R-:W-:Y:S01]  /*11660*/  IMAD.X R45, RZ, RZ, R19.reuse, P1 ;  /* 0x000000ffff2d7224 */ /* 0x100fe200008e0613 */
[----:B------:R-:W-:Y:S01]  /*11670*/  LOP3.LUT R28, R28, R29, RZ, 0x3c, !PT ;  /* 0x0000001d1c1c7212 */ /* 0x000fe200078e3cff */
[----:B------:R-:W-:Y:S01]  /*11680*/  IMAD.X R29, RZ, RZ, R19, P2 ;  /* 0x000000ffff1d7224 */ /* 0x000fe200010e0613 */
[----:B------:R-:W-:-:S02]  /*11690*/  IADD3 R9, P6, R18, 0x7000, RZ ;  /* 0x0000700012097810 */ /* 0x000fc40007fde0ff */
[C---:B------:R-:W-:Y:S02]  /*116a0*/  IADD3 R61, P5, R18.reuse, 0x8000, RZ ;  /* 0x00008000123d7810 */ /* 0x040fe40007fbe0ff */
[C---:B------:R-:W-:Y:S02]  /*116b0*/  IADD3 R53, P4, R18.reuse, 0x9000, RZ ;  /* 0x0000900012357810 */ /* 0x040fe40007f9e0ff */
[C---:B------:R-:W-:Y:S02]  /*116c0*/  IADD3 R37, P3, R18.reuse, 0xa000, RZ ;  /* 0x0000a00012257810 */ /* 0x040fe40007f7e0ff */
[----:B------:R-:W-:Y:S02]  /*116d0*/  ISETP.GE.OR P1, PT, R7, UR10, P0 ;  /* 0x0000000a07007c0c */ /* 0x000fe40008726670 */
[----:B------:R-:W-:Y:S02]  /*116e0*/  IADD3 R6, P2, R18, 0xb000, RZ ;  /* 0x0000b00012067810 */ /* 0x000fe40007f5e0ff */
[----:B------:R-:W-:-:S02]  /*116f0*/  ISETP.GE.OR P0, PT, R3, UR10, P0 ;  /* 0x0000000a03007c0c */ /* 0x000fc40008706670 */
[----:B------:R-:W-:Y:S01]  /*11700*/  LOP3.LUT R7, R18, 0x380, RZ, 0xc0, !PT ;  /* 0x0000038012077812 */ /* 0x000fe200078ec0ff */
[----:B------:R-:W-:Y:S01]  /*11710*/  IMAD.X R25, RZ, RZ, R19, P2 ;  /* 0x000000ffff197224 */ /* 0x000fe200010e0613 */
[----:B------:R-:W-:Y:S02]  /*11720*/  LOP3.LUT R8, R9, 0x380, RZ, 0xc0, !PT ;  /* 0x0000038009087812 */ /* 0x000fe400078ec0ff */
[----:B------:R-:W-:Y:S02]  /*11730*/  LOP3.LUT R60, R61, 0x380, RZ, 0xc0, !PT ;  /* 0x000003803d3c7812 */ /* 0x000fe400078ec0ff */
[----:B------:R-:W-:Y:S01]  /*11740*/  LOP3.LUT R52, R53, 0x380, RZ, 0xc0, !PT ;  /* 0x0000038035347812 */ /* 0x000fe200078ec0ff */
[----:B------:R0:W-:Y:S01]  /*11750*/  @!P1 STG.E desc[UR20][R20.64], R2 ;  /* 0x0000000214009986 */ /* 0x0001e2000c101914 */
[----:B------:R-:W-:Y:S02]  /*11760*/  LOP3.LUT R36, R37, 0x380, RZ, 0xc0, !PT ;  /* 0x0000038025247812 */ /* 0x000fe400078ec0ff */
[----:B------:R-:W-:Y:S01]  /*11770*/  LOP3.LUT R3, R6, 0x380, RZ, 0xc0, !PT ;  /* 0x0000038006037812 */ /* 0x000fe200078ec0ff */
[----:B------:R1:W-:Y:S01]  /*11780*/  @!P0 STG.E desc[UR20][R20.64+0x20], R0 ;  /* 0x0000200014008986 */ /* 0x0003e2000c101914 */
[----:B------:R-:W-:-:S02]  /*11790*/  SHF.R.U64 R7, R7, 0x3, RZ ;  /* 0x0000000307077819 */ /* 0x000fc400000012ff */
[----:B------:R-:W-:Y:S01]  /*117a0*/  SHF.R.U64 R8, R8, 0x3, RZ ;  /* 0x0000000308087819 */ /* 0x000fe200000012ff */
[----:B------:R-:W-:Y:S01]  /*117b0*/  UIMAD UR6, UR9, UR12, URZ ;  /* 0x0000000c090672a4 */ /* 0x000fe2000f8e023f */
[----:B------:R-:W-:Y:S01]  /*117c0*/  SHF.R.U64 R60, R60, 0x3, RZ ;  /* 0x000000033c3c7819 */ /* 0x000fe200000012ff */
[----:B------:R-:W5:Y:S01]  /*117d0*/  LD.E.128 R32, desc[UR20][R32.64] ;  /* 0x0000001420207980 */ /* 0x000f62000c101d00 */
[----:B------:R-:W-:Y:S01]  /*117e0*/  SHF.R.U64 R52, R52, 0x3, RZ ;  /* 0x0000000334347819 */ /* 0x000fe200000012ff */
[----:B0-----:R-:W-:Y:S01]  /*117f0*/  IMAD.MOV.U32 R2, RZ, RZ, R16 ;  /* 0x000000ffff027224 */ /* 0x001fe200078e0010 */
[----:B------:R-:W-:Y:S01]  /*11800*/  SHF.R.U64 R36, R36, 0x3, RZ ;  /* 0x0000000324247819 */ /* 0x000fe200000012ff */
[----:B------:R-:W5:Y:S01]  /*11810*/  LD.E.128 R12, desc[UR20][R12.64] ;  /* 0x000000140c0c7980 */ /* 0x000f62000c101d00 */
[----:B------:R-:W-:Y:S01]  /*11820*/  SHF.R.U64 R3, R3, 0x3, RZ ;  /* 0x0000000303037819 */ /* 0x000fe200000012ff */
[----:B------:R-:W-:Y:S01]  /*11830*/  ULDC.64 UR8, c[0x0][0xae0] ;  /* 0x0002b80000087ab9 */ /* 0x000fe20000000a00 */
[----:B------:R-:W-:Y:S01]  /*11840*/  LOP3.LUT R18, R7, R18, RZ, 0x3c, !PT ;  /* 0x0000001207127212 */ /* 0x000fe200078e3cff */
[----:B------:R-:W5:Y:S01]  /*11850*/  LD.E.128 R56, desc[UR20][R56.64] ;  /* 0x0000001438387980 */ /* 0x000f62000c101d00 */
[----:B------:R-:W-:Y:S01]  /*11860*/  LOP3.LUT R8, R8, R9, RZ, 0x3c, !PT ;  /* 0x0000000908087212 */ /* 0x000fe200078e3cff */
[--C-:B------:R-:W-:Y:S01]  /*11870*/  IMAD.X R9, RZ, RZ, R19.reuse, P6 ;  /* 0x000000ffff097224 */ /* 0x100fe200030e0613 */
[----:B------:R-:W-:Y:S01]  /*11880*/  LOP3.LUT R60, R60, R61, RZ, 0x3c, !PT ;  /* 0x0000003d3c3c7212 */ /* 0x000fe200078e3cff */
[--C-:B------:R-:W-:Y:S01]  /*11890*/  IMAD.X R61, RZ, RZ, R19.reuse, P5 ;  /* 0x000000ffff3d7224 */ /* 0x100fe200028e0613 */
[----:B------:R-:W-:Y:S01]  /*118a0*/  LOP3.LUT R52, R52, R53, RZ, 0x3c, !PT ;  /* 0x0000003534347212 */ /* 0x000fe200078e3cff */
[----:B------:R0:W5:Y:S01]  /*118b0*/  LD.E.128 R48, desc[UR20][R18.64] ;  /* 0x0000001412307980 */ /* 0x000162000c101d00 */
[----:B------:R-:W-:Y:S01]  /*118c0*/  LOP3.LUT R36, R36, R37, RZ, 0x3c, !PT ;  /* 0x0000002524247212 */ /* 0x000fe200078e3cff */
[----:B------:R-:W-:Y:S01]  /*118d0*/  IMAD.X R37, RZ, RZ, R19, P3 ;  /* 0x000000ffff257224 */ /* 0x000fe200018e0613 */
[----:B------:R-:W-:Y:S01]  /*118e0*/  IADD3.X R53, RZ, R19, RZ, P4, !PT ;  /* 0x00000013ff357210 */ /* 0x000fe200027fe4ff */
[----:B------:R-:W5:Y:S01]  /*118f0*/  LD.E.128 R44, desc[UR20][R44.64] ;  /* 0x000000142c2c7980 */ /* 0x000f62000c101d00 */
[----:B------:R-:W-:-:S02]  /*11900*/  LOP3.LUT R24, R3, R6, RZ, 0x3c, !PT ;  /* 0x0000000603187212 */ /* 0x000fc400078e3cff */
[----:B------:R-:W-:Y:S01]  /*11910*/  SHF.R.S32.HI R3, RZ, 0x1f, R16 ;  /* 0x0000001fff037819 */ /* 0x000fe20000011410 */
[----:B------:R-:W5:Y:S01]  /*11920*/  LD.E.128 R4, desc[UR20][R4.64] ;  /* 0x0000001404047980 */ /* 0x000f62000c101d00 */
[----:B0-----:R-:W-:Y:S01]  /*11930*/  IMAD.U32 R19, RZ, RZ, UR12 ;  /* 0x0000000cff137e24 */ /* 0x001fe2000f8e00ff */
[----:B------:R-:W-:Y:S02]  /*11940*/  UIMAD UR6, UR4, UR13, UR6 ;  /* 0x0000000d040672a4 */ /* 0x000fe4000f8e0206 */
[----:B------:R-:W5:Y:S01]  /*11950*/  LD.E.128 R28, desc[UR20][R28.64] ;  /* 0x000000141c1c7980 */ /* 0x000f62000c101d00 */
[----:B------:R-:W-:-:S03]  /*11960*/  IMAD.WIDE.U32 R2, R19, UR4, R2 ;  /* 0x0000000413027c25 */ /* 0x000fc6000f8e0002 */
        /* <DEDUP_REMOVED lines=12> */
[----:B------:R-:W-:Y:S01]  /*11a30*/  MOV R19, UR8 ;  /* 0x0000000800137c02 */ /* 0x000fe20008000f00 */
[----:B------:R-:W-:Y:S01]  /*11a40*/  VIADD R3, R3, UR6 ;  /* 0x0000000603037c36 */ /* 0x000fe20008000000 */
[----:B------:R-:W-:-:S02]  /*11a50*/  UIMAD UR10, UR17, -0x80, UR10 ;  /* 0xffffff80110a78a4 */ /* 0x000fc4000f8e020a */
[----:B------:R-:W-:Y:S02]  /*11a60*/  UIMAD UR4, UR18, UR9, UR4 ;  /* 0x00000009120472a4 */ /* 0x000fe4000f8e0204 */
[----:B------:R-:W-:Y:S01]  /*11a70*/  IMAD.WIDE.U32 R2, R19, UR18, R2 ;  /* 0x0000001213027c25 */ /* 0x000fe2000f8e0002 */
[----:B------:R-:W-:Y:S01]  /*11a80*/  ULDC.64 UR6, c[0x0][0xae8] ;  /* 0x0002ba0000067ab9 */ /* 0x000fe20000000a00 */
[----:B------:R-:W-:Y:S02]  /*11a90*/  ISETP.GE.AND P3, PT, R22, UR10, PT ;  /* 0x0000000a16007c0c */ /* 0x000fe4000bf66270 */
[----:B------:R-:W-:Y:S01]  /*11aa0*/  VIADD R3, R3, UR4 ;  /* 0x0000000403037c36 */ /* 0x000fe20008000000 */
[----:B------:R-:W-:Y:S01]  /*11ab0*/  UIMAD UR4, UR16, UR6, URZ ;  /* 0x00000006100472a4 */ /* 0x000fe2000f8e023f */
[----:B------:R-:W-:Y:S01]  /*11ac0*/  VIADD R42, R42, 0x36820 ;  /* 0x000368202a2a7836 */ /* 0x000fe20000000000 */
[----:B-1----:R-:W-:Y:S01]  /*11ad0*/  MOV R21, UR6 ;  /* 0x0000000600157c02 */ /* 0x002fe20008000f00 */
[C---:B------:R-:W-:Y:S01]  /*11ae0*/  VIADD R19, R22.reuse, 0x60 ;  /* 0x0000006016137836 */ /* 0x040fe20000000000 */
[----:B------:R-:W-:Y:S01]  /*11af0*/  UIMAD UR4, UR15, UR7, UR4 ;  /* 0x000000070f0472a4 */ /* 0x000fe2000f8e0204 */
[----:B------:R-:W-:Y:S01]  /*11b00*/  VIADD R18, R22, 0x40 ;  /* 0x0000004016127836 */ /* 0x000fe20000000000 */
[----:B------:R-:W-:Y:S01]  /*11b10*/  PRMT R42, RZ, 0x654, R42 ;  /* 0x00000654ff2a7816 */ /* 0x000fe2000000002a */
[----:B------:R-:W-:Y:S01]  /*11b20*/  IMAD.WIDE.U32 R20, R21, UR15, R2 ;  /* 0x0000000f15147c25 */ /* 0x000fe2000f8e0002 */
[----:B------:R-:W-:-:S02]  /*11b30*/  ISETP.GE.AND P2, PT, R19, UR10, PT ;  /* 0x0000000a13007c0c */ /* 0x000fc4000bf46270 */
[--C-:B------:R-:W-:Y:S01]  /*11b40*/  SHF.R.S32.HI R23, RZ, 0x1f, R22.reuse ;  /* 0x0000001fff177819 */ /* 0x100fe20000011416 */
[----:B------:R-:W-:Y:S01]  /*11b50*/  VIADD R0, R22, 0x20 ;  /* 0x0000002016007836 */ /* 0x000fe20000000000 */
[----:B0-----:R0:W-:Y:S01]  /*11b60*/  SYNCS.ARRIVE.TRANS64.RED.A1T0 RZ, [R42+URZ], RZ ;  /* 0x000000ff2aff79a7 */ /* 0x0011e2000810043f */
[----:B------:R-:W-:Y:S01]  /*11b70*/  IMAD.U32 R19, RZ, RZ, UR17 ;  /* 0x00000011ff137e24 */ /* 0x000fe2000f8e00ff */
[----:B------:R-:W-:Y:S01]  /*11b80*/  BSSY B1, `(.L_x_2030) ;  /* 0x000001a000017945 */ /* 0x000fe20003800000 */
[----:B------:R-:W-:Y:S01]  /*11b90*/  VIADD R43, R21, UR4 ;  /* 0x00000004152b7c36 */ /* 0x000fe20008000000 */
[----:B------:R-:W-:Y:S01]  /*11ba0*/  ISETP.GE.AND P1, PT, R18, UR10, PT ;  /* 0x0000000a12007c0c */ /* 0x000fe2000bf26270 */
[----:B------:R-:W-:Y:S01]  /*11bb0*/  IMAD.WIDE R18, R19, 0x80, R22 ;  /* 0x0000008013127825 */ /* 0x000fe200078e0216 */
[----:B------:R-:W-:Y:S01]  /*11bc0*/  ISETP.GE.AND P0, PT, R0, UR10, PT ;  /* 0x0000000a00007c0c */ /* 0x000fe2000bf06270 */
[----:B------:R-:W-:-:S12]  /*11bd0*/  @P3 BRA `(.L_x_2031) ;  /* 0x0000000000503947 */ /* 0x000fd80003800000 */
        /* <DEDUP_REMOVED lines=10> */
[C---:B------:R-:W-:Y:S01]  /*11c80*/  IMAD R41, R18.reuse, UR7, R41 ;  /* 0x0000000712297c24 */ /* 0x040fe2000f8e0229 */
[----:B------:R-:W-:Y:S01]  /*11c90*/  ULDC.64 UR8, c[0x0][0x208] ;  /* 0x0000820000087ab9 */ /* 0x000fe20000000a00 */
        /* <DEDUP_REMOVED lines=8> */
.L_x_2031:
[----:B------:R-:W-:Y:S05]  /*11d20*/  BSYNC B1 ;  /* 0x0000000000017941 */ /* 0x000fea0003800000 */
.L_x_2030:
[----:B------:R-:W-:Y:S04]  /*11d30*/  BSSY B1, `(.L_x_2032) ;  /* 0x0000018000017945 */ /* 0x000fe80003800000 */
[----:B------:R-:W-:Y:S05]  /*11d40*/  @P0 BRA `(.L_x_2033) ;  /* 0x0000000000580947 */ /* 0x000fea0003800000 */
[----:B-1----:R-:W-:Y:S01]  /*11d50*/  IADD3 R41, P0, R18, 0x20, RZ ;  /* 0x0000002012297810 */ /* 0x002fe20007f1e0ff */
[----:B------:R-:W-:Y:S01]  /*11d60*/  VIADD R2, R16, 0x40 ;  /* 0x0000004010027836 */ /* 0x000fe20000000000 */
[----:B------:R-:W-:Y:S01]  /*11d70*/  ULDC UR4, c[0x0][0xa8c] ;  /* 0x0002a30000047ab9 */ /* 0x000fe20000000800 */
        /* <DEDUP_REMOVED lines=19> */
.L_x_2033:
[----:B------:R-:W-:Y:S05]  /*11eb0*/  BSYNC B1 ;  /* 0x0000000000017941 */ /* 0x000fea0003800000 */
.L_x_2032:
[----:B------:R-:W-:Y:S04]  /*11ec0*/  BSSY B1, `(.L_x_2034) ;  /* 0x0000018000017945 */ /* 0x000fe80003800000 */
[----:B------:R-:W-:Y:S05]  /*11ed0*/  @P1 BRA `(.L_x_2035) ;  /* 0x0000000000581947 */ /* 0x000fea0003800000 */
[----:B--2--5:R-:W-:Y:S01]  /*11ee0*/  IADD3 R33, P0, R18, 0x40, RZ ;  /* 0x0000004012217810 */ /* 0x024fe20007f1e0ff */
        /* <DEDUP_REMOVED lines=21> */
.L_x_2035:
[----:B------:R-:W-:Y:S05]  /*12040*/  BSYNC B1 ;  /* 0x0000000000017941 */ /* 0x000fea0003800000 */
.L_x_2034:
[----:B------:R-:W-:Y:S05]  /*12050*/  @P2 BRA `(.L_x_2036) ;  /* 0x0000000c00902947 */ /* 0x000fea0003800000 */
[----:B---3-5:R-:W-:Y:S01]  /*12060*/  IADD3 R13, P0, R18, 0x60, RZ ;  /* 0x00000060120d7810 */ /* 0x028fe20007f1e0ff */
        /* <DEDUP_REMOVED lines=14> */
[----:B------:R-:W-:Y:S02]  /*12150*/  LEA R12, P0, R2, UR6, 0x1 ;  /* 0x00000006020c7c11 */ /* 0x000fe4000f8008ff */
[----:B------:R-:W-:-:S04]  /*12160*/  IADD3 R3, R3, R13, RZ ;  /* 0x0000000d03037210 */ /* 0x000fc80007ffe0ff */
        /* <DEDUP_REMOVED lines=8> */
.L_x_2028:
[----:B------:R-:W-:Y:S01]  /*121f0*/  R2UR UR8, R208 ;  /* 0x00000000d00872ca */ /* 0x000fe200000e0000 */
[----:B------:R-:W-:Y:S01]  /*12200*/  ULDC.64 UR6, c[0x0][0xbe0] ;  /* 0x0002f80000067ab9 */ /* 0x000fe20000000a00 */
[----:B------:R-:W-:Y:S01]  /*12210*/  R2UR UR4, R206 ;  /* 0x00000000ce0472ca */ /* 0x000fe200000e0000 */
[----:B------:R-:W-:Y:S01]  /*12220*/  UISETP.NE.U32.AND UP0, UPT, UR6, URZ, UPT ;  /* 0x0000003f0600728c */ /* 0x000fe2000bf05070 */
[----:B------:R-:W-:-:S03]  /*12230*/  ULDC.64 UR12, c[0x0][0x208] ;  /* 0x00008200000c7ab9 */ /* 0x000fc60000000a00 */
[----:B------:R-:W-:-:S06]  /*12240*/  UISETP.NE.AND.EX UP1, UPT, UR7, URZ, UPT, UP0 ;  /* 0x0000003f0700728c */ /* 0x000fcc000bf25300 */
[----:B------:R-:W-:Y:S02]  /*12250*/  PLOP3.LUT P2, PT, PT, PT, UP1, 0x80, 0x0 ;  /* 0x000000000000781c */ /* 0x000fe40003f4f018 */
[----:B------:R-:W-:Y:S02]  /*12260*/  USHF.L.U64.HI UR10, UR4, 0x2, UR8 ;  /* 0x00000002040a7899 */ /* 0x000fe40008010208 */
[----:B------:R-:W-:Y:S01]  /*12270*/  USHF.L.U32 UR4, UR4, 0x2, URZ ;  /* 0x0000000204047899 */ /* 0x000fe2000800063f */
[----:B------:R-:W-:-:S03]  /*12280*/  ULDC.64 UR8, c[0x0][0xbd8] ;  /* 0x0002f60000087ab9 */ /* 0x000fc60000000a00 */
[----:B------:R-:W-:Y:S02]  /*12290*/  @UP1 UIADD3 UR6, UP2, UR4, UR6, URZ ;  /* 0x0000000604061290 */ /* 0x000fe4000ff5e03f */
[----:B------:R-:W-:Y:S02]  /*122a0*/  UISETP.NE.U32.AND UP0, UPT, UR8, URZ, UPT ;  /* 0x0000003f0800728c */ /* 0x000fe4000bf05070 */
[----:B------:R-:W-:Y:S02]  /*122b0*/  @UP1 UIADD3.X UR7, UR10, UR7, URZ, UP2, !UPT ;  /* 0x000000070a071290 */ /* 0x000fe400097fe43f */
[----:B------:R-:W-:Y:S01]  /*122c0*/  IMAD.U32 R4, RZ, RZ, UR6 ;  /* 0x00000006ff047e24 */ /* 0x000fe2000f8e00ff */
[----:B------:R-:W-:Y:S02]  /*122d0*/  UISETP.NE.AND.EX UP0, UPT, UR9, URZ, UPT, UP0 ;  /* 0x0000003f0900728c */ /* 0x000fe4000bf05300 */
[----:B------:R-:W-:Y:S01]  /*122e0*/  UIADD3 UR4, UP1, UR4, UR8, URZ ;  /* 0x0000000804047290 */ /* 0x000fe2000ff3e03f */
[----:B------:R-:W-:-:S03]  /*122f0*/  IMAD.U32 R5, RZ, RZ, UR7 ;  /* 0x00000007ff057e24 */ /* 0x000fc6000f8e00ff */
[----:B------:R-:W-:Y:S01]  /*12300*/  PLOP3.LUT P1, PT, PT, PT, UP0, 0x80, 0x0 ;  /* 0x000000000000781c */ /* 0x000fe20003f2f008 */
[----:B------:R-:W-:Y:S01]  /*12310*/  UIADD3.X UR6, UR10, UR9, URZ, UP1, !UPT ;  /* 0x000000090a067290 */ /* 0x000fe20008ffe43f */
[----:B------:R-:W2:Y:S01]  /*12320*/  @P2 LDG.E R4, desc[UR12][R4.64] ;  /* 0x0000000c04042981 */ /* 0x000ea2000c1e1900 */
[----:B------:R-:W-:Y:S01]  /*12330*/  MOV R7, RZ ;  /* 0x000000ff00077202 */ /* 0x000fe20000000f00 */
[----:B------:R-:W-:-:S03]  /*12340*/  IMAD.U32 R2, RZ, RZ, UR4 ;  /* 0x00000004ff027e24 */ /* 0x000fc6000f8e00ff */
[----:B------:R-:W-:Y:S01]  /*12350*/  IMAD.U32 R3, RZ, RZ, UR6 ;  /* 0x00000006ff037e24 */ /* 0x000fe2000f8e00ff */
[----:B------:R-:W-:Y:S01]  /*12360*/  ULDC UR4, c[0x0][0xa88] ;  /* 0x0002a20000047ab9 */ /* 0x000fe20000000800 */
[----:B------:R-:W-:-:S04]  /*12370*/  ISETP.GT.AND P0, PT, R215, 0x7f, PT ;  /* 0x0000007fd700780c */ /* 0x000fc80003f04270 */
[----:B------:R0:W5:Y:S01]  /*12380*/  @P1 LDG.E R7, desc[UR12][R2.64] ;  /* 0x0000000c02071981 */ /* 0x000162000c1e1900 */
[----:B--2---:R-:W-:Y:S01]  /*12390*/  @P2 R2UR UR4, R4 ;  /* 0x00000000040422ca */ /* 0x004fe200000e0000 */
[----:B0-----:R-:W-:-:S14]  /*123a0*/  @P2 BRA `(.L_x_2037) ;  /* 0x00000000001c2947 */ /* 0x001fdc0003800000 */
[----:B------:R-:W-:Y:S05]  /*123b0*/  @!P1 BRA `(.L_x_2037) ;  /* 0x0000000000189947 */ /* 0x000fea0003800000 */
[----:B------:R-:W-:Y:S02]  /*123c0*/  ULDC.64 UR6, c[0x0][0x208] ;  /* 0x0000820000067ab9 */ /* 0x000fe40000000a00 */
[----:B------:R-:W2:Y:S04]  /*123d0*/  LDG.E R4, desc[UR6][R2.64] ;  /* 0x0000000602047981 */ /* 0x000ea8000c1e1900 */
[----:B------:R-:W3:Y:S01]  /*123e0*/  LDG.E R0, desc[UR6][R2.64+0x4] ;  /* 0x0000040602007981 */ /* 0x000ee2000c1e1900 */
[----:B--2---:R-:W-:Y:S02]  /*123f0*/  R2UR UR6, R4 ;  /* 0x00000000040672ca */ /* 0x004fe400000e0000 */
[----:B---3--:R-:W-:-:S13]  /*12400*/  R2UR UR4, R0 ;  /* 0x00000000000472ca */ /* 0x008fda00000e0000 */
[----:B------:R-:W-:-:S12]  /*12410*/  UIADD3 UR4, -UR6, UR4, URZ ;  /* 0x0000000406047290 */ /* 0x000fd8000fffe13f */
.L_x_2037:
[----:B------:R-:W-:Y:S01]  /*12420*/  R2UR UR8, R207 ;  /* 0x00000000cf0872ca */ /* 0x000fe200000e0000 */
[----:B------:R-:W-:Y:S01]  /*12430*/  BSSY B1, `(.L_x_2038) ;  /* 0x0000025000017945 */ /* 0x000fe20003800000 */
[----:B------:R-:W-:Y:S02]  /*12440*/  R2UR UR7, R206 ;  /* 0x00000000ce0772ca */ /* 0x000fe400000e0000 */
[----:B------:R-:W-:Y:S02]  /*12450*/  R2UR UR6, R208 ;  /* 0x00000000d00672ca */ /* 0x000fe400000e0000 */
[----:B------:R-:W-:Y:S02]  /*12460*/  SHF.R.S32.HI R9, RZ, 0x1f, R16 ;  /* 0x0000001fff097819 */ /* 0x000fe40000011410 */
[----:B-----5:R-:W-:-:S05]  /*12470*/  SHF.R.S32.HI R6, RZ, 0x1f, R7 ;  /* 0x0000001fff067819 */ /* 0x020fca0000011407 */
[----:B------:R-:W-:Y:S02]  /*12480*/  USHF.R.S32.HI UR8, URZ, 0x1f, UR8 ;  /* 0x0000001f3f087899 */ /* 0x000fe40008011408 */
[----:B------:R-:W-:Y:S02]  /*12490*/  USEL UR9, UR7, URZ, !UP0 ;  /* 0x0000003f07097287 */ /* 0x000fe4000c000000 */
[----:B------:R-:W-:Y:S01]  /*124a0*/  USEL UR10, UR6, URZ, !UP0 ;  /* 0x0000003f060a7287 */ /* 0x000fe2000c000000 */
[----:B------:R-:W-:Y:S11]  /*124b0*/  @P0 BRA `(.L_x_2039) ;  /* 0x0000000000700947 */ /* 0x000ff60003800000 */
[----:B------:R-:W0:Y:S01]  /*124c0*/  S2R R2, SR_TID.X ;  /* 0x0000000000027919 */ /* 0x000e220000002100 */
[----:B------:R-:W-:-:S13]  /*124d0*/  R2UR UR6, R209 ;  /* 0x00000000d10672ca */ /* 0x000fda00000e0000 */
[----:B------:R-:W-:-:S04]  /*124e0*/  IMAD.U32 R0, RZ, RZ, UR6 ;  /* 0x00000006ff007e24 */ /* 0x000fc8000f8e00ff */
[----:B0-----:R-:W-:-:S04]  /*124f0*/  IMAD R0, R0, 0x80, R2 ;  /* 0x0000008000007824 */ /* 0x001fc800078e0202 */
[----:B------:R-:W-:-:S05]  /*12500*/  VIADD R0, R0, 0xffffff80 ;  /* 0xffffff8000007836 */ /* 0x000fca0000000000 */
[----:B------:R-:W-:-:S13]  /*12510*/  ISETP.GE.AND P0, PT, R0, UR4, PT ;  /* 0x0000000400007c0c */ /* 0x000fda000bf06270 */
[----:B------:R-:W-:Y:S05]  /*12520*/  @P0 BRA `(.L_x_2039) ;  /* 0x0000000000540947 */ /* 0x000fea0003800000 */
[----:B------:R-:W-:Y:S01]  /*12530*/  R2UR UR7, R207 ;  /* 0x00000000cf0772ca */ /* 0x000fe200000e0000 */
[----:B------:R-:W-:Y:S01]  /*12540*/  ULDC.64 UR12, c[0x0][0xb70] ;  /* 0x0002dc00000c7ab9 */ /* 0x000fe20000000a00 */
[C---:B------:R-:W-:Y:S01]  /*12550*/  IADD3 R2, P0, R0.reuse, R7, RZ ;  /* 0x0000000700027210 */ /* 0x040fe20007f1e0ff */
[----:B------:R-:W-:Y:S02]  /*12560*/  UIMAD UR6, UR8, UR12, URZ ;  /* 0x0000000c080672a4 */ /* 0x000fe4000f8e023f */
[----:B------:R-:W-:Y:S01]  /*12570*/  IMAD.U32 R5, RZ, RZ, UR12 ;  /* 0x0000000cff057e24 */ /* 0x000fe2000f8e00ff */
[----:B------:R-:W-:Y:S01]  /*12580*/  ULDC.64 UR14, c[0x0][0x208] ;  /* 0x00008200000e7ab9 */ /* 0x000fe20000000a00 */
[----:B------:R-:W-:-:S06]  /*12590*/  LEA.HI.X.SX32 R3, R0, R6, 0x1, P0 ;  /* 0x0000000600037211 */ /* 0x000fcc00000f0eff */
[----:B------:R-:W-:Y:S02]  /*125a0*/  UIMAD UR6, UR7, UR13, UR6 ;  /* 0x0000000d070672a4 */ /* 0x000fe4000f8e0206 */
[----:B------:R-:W-:Y:S01]  /*125b0*/  IMAD.WIDE.U32 R2, R5, UR7, R2 ;  /* 0x0000000705027c25 */ /* 0x000fe2000f8e0002 */
[----:B------:R-:W-:Y:S02]  /*125c0*/  ULDC.64 UR12, c[0x0][0xb78] ;  /* 0x0002de00000c7ab9 */ /* 0x000fe40000000a00 */
[----:B------:R-:W-:Y:S02]  /*125d0*/  UIMAD UR7, UR10, UR12, URZ ;  /* 0x0000000c0a0772a4 */ /* 0x000fe4000f8e023f */
[----:B------:R-:W-:Y:S01]  /*125e0*/  MOV R5, UR12 ;  /* 0x0000000c00057c02 */ /* 0x000fe20008000f00 */
[----:B------:R-:W-:Y:S01]  /*125f0*/  VIADD R3, R3, UR6 ;  /* 0x0000000603037c36 */ /* 0x000fe20008000000 */
        /* <DEDUP_REMOVED lines=8> */
.L_x_2039:
[----:B------:R-:W-:Y:S05]  /*12680*/  BSYNC B1 ;  /* 0x0000000000017941 */ /* 0x000fea0003800000 */
.L_x_2038:
[----:B------:R-:W-:Y:S01]  /*12690*/  R2UR UR11, R209 ;  /* 0x00000000d10b72ca */ /* 0x000fe200000e0000 */
[----:B------:R-:W-:Y:S01]  /*126a0*/  ULDC.64 UR6, c[0x0][0xaa0] ;  /* 0x0002a80000067ab9 */ /* 0x000fe20000000a00 */
[----:B------:R-:W-:Y:S01]  /*126b0*/  R2UR UR14, R207 ;  /* 0x00000000cf0e72ca */ /* 0x000fe200000e0000 */
[----:B------:R-:W-:Y:S01]  /*126c0*/  IMAD.MOV.U32 R2, RZ, RZ, R16 ;  /* 0x000000ffff027224 */ /* 0x000fe200078e0010 */
[----:B------:R-:W-:Y:S01]  /*126d0*/  ULDC.64 UR12, c[0x0][0xae0] ;  /* 0x0002b800000c7ab9 */ /* 0x000fe20000000a00 */
[----:B0-----:R-:W-:Y:S01]  /*126e0*/  IMAD.MOV.U32 R3, RZ, RZ, R9 ;  /* 0x000000ffff037224 */ /* 0x001fe200078e0009 */
[----:B------:R-:W-:Y:S01]  /*126f0*/  MOV R5, UR12 ;  /* 0x0000000c00057c02 */ /* 0x000fe20008000f00 */
[----:B------:R-:W-:Y:S01]  /*12700*/  IMAD R0, R6, UR6, RZ ;  /* 0x0000000606007c24 */ /* 0x000fe2000f8e02ff */
[----:B------:R-:W-:Y:S01]  /*12710*/  BSSY B1, `(.L_x_2040) ;  /* 0x000002f000017945 */ /* 0x000fe20003800000 */
[----:B------:R-:W-:Y:S01]  /*12720*/  IMAD.WIDE.U32 R2, R7, UR6, R2 ;  /* 0x0000000607027c25 */ /* 0x000fe2000f8e0002 */
[----:B------:R-:W-:-:S03]  /*12730*/  UIMAD UR6, UR8, UR12, URZ ;  /* 0x0000000c080672a4 */ /* 0x000fc6000f8e023f */
[----:B------:R-:W-:Y:S01]  /*12740*/  IMAD R7, R7, UR7, R0 ;  /* 0x0000000707077c24 */ /* 0x000fe2000f8e0200 */
[----:B------:R-:W-:Y:S01]  /*12750*/  UIMAD UR7, UR11, -0x80, UR4 ;  /* 0xffffff800b0778a4 */ /* 0x000fe2000f8e0204 */
[C---:B------:R-:W-:Y:S01]  /*12760*/  VIADD R4, R22.reuse, 0x60 ;  /* 0x0000006016047836 */ /* 0x040fe20000000000 */
[----:B------:R-:W-:Y:S01]  /*12770*/  UIMAD UR6, UR14, UR13, UR6 ;  /* 0x0000000d0e0672a4 */ /* 0x000fe2000f8e0206 */
[----:B------:R-:W-:Y:S01]  /*12780*/  IMAD.IADD R3, R3, 0x1, R7 ;  /* 0x0000000103037824 */ /* 0x000fe200078e0207 */
[----:B------:R-:W-:Y:S01]  /*12790*/  SHF.R.S32.HI R7, RZ, 0x1f, R22 ;  /* 0x0000001fff077819 */ /* 0x000fe20000011416 */
[----:B------:R-:W-:Y:S01]  /*127a0*/  ULDC.64 UR12, c[0x0][0xae8] ;  /* 0x0002ba00000c7ab9 */ /* 0x000fe20000000a00 */
[----:B------:R-:W-:Y:S01]  /*127b0*/  ISETP.GE.AND P3, PT, R22, UR7, PT ;  /* 0x0000000716007c0c */ /* 0x000fe2000bf66270 */
[----:B------:R-:W-:Y:S01]  /*127c0*/  IMAD.WIDE.U32 R2, R5, UR14, R2 ;  /* 0x0000000e05027c25 */ /* 0x000fe2000f8e0002 */
[----:B------:R-:W-:Y:S01]  /*127d0*/  UIMAD UR4, UR10, UR12, URZ ;  /* 0x0000000c0a0472a4 */ /* 0x000fe2000f8e023f */
[----:B------:R-:W-:-:S02]  /*127e0*/  ISETP.GE.AND P0, PT, R4, UR7, PT ;  /* 0x0000000704007c0c */ /* 0x000fc4000bf06270 */
[----:B------:R-:W-:Y:S01]  /*127f0*/  VIADD R0, R22, 0x20 ;  /* 0x0000002016007836 */ /* 0x000fe20000000000 */
[----:B------:R-:W-:Y:S01]  /*12800*/  UIMAD UR4, UR9, UR13, UR4 ;  /* 0x0000000d090472a4 */ /* 0x000fe2000f8e0204 */
[----:B------:R-:W-:Y:S01]  /*12810*/  VIADD R3, R3, UR6 ;  /* 0x0000000603037c36 */ /* 0x000fe20008000000 */
[----:B------:R-:W-:Y:S01]  /*12820*/  MOV R9, UR11 ;  /* 0x0000000b00097c02 */ /* 0x000fe20008000f00 */
[----:B------:R-:W-:Y:S01]  /*12830*/  IMAD.U32 R5, RZ, RZ, UR12 ;  /* 0x0000000cff057e24 */ /* 0x000fe2000f8e00ff */
[----:B------:R-:W-:Y:S01]  /*12840*/  ISETP.GE.AND P2, PT, R0, UR7, PT ;  /* 0x0000000700007c0c */ /* 0x000fe2000bf46270 */
[----:B------:R-:W-:Y:S02]  /*12850*/  VIADD R0, R22, 0x40 ;  /* 0x0000004016007836 */ /* 0x000fe40000000000 */
[----:B------:R-:W-:-:S03]  /*12860*/  IMAD.WIDE.U32 R4, R5, UR9, R2 ;  /* 0x0000000905047c25 */ /* 0x000fc6000f8e0002 */
[----:B------:R-:W-:Y:S01]  /*12870*/  ISETP.GE.AND P1, PT, R0, UR7, PT ;  /* 0x0000000700007c0c */ /* 0x000fe2000bf26270 */
[----:B------:R-:W-:Y:S02]  /*12880*/  IMAD.MOV.U32 R6, RZ, RZ, R22 ;  /* 0x000000ffff067224 */ /* 0x000fe400078e0016 */
[----:B------:R-:W-:Y:S02]  /*12890*/  VIADD R11, R5, UR4 ;  /* 0x00000004050b7c36 */ /* 0x000fe40008000000 */
[----:B------:R-:W-:Y:S01]  /*128a0*/  IMAD.WIDE R6, R9, 0x80, R6 ;  /* 0x0000008009067825 */ /* 0x000fe200078e0206 */
[----:B------:R-:W-:Y:S07]  /*128b0*/  @P3 BRA `(.L_x_2041) ;  /* 0x0000000000503947 */ /* 0x000fee0003800000 */
        /* <DEDUP_REMOVED lines=20> */
.L_x_2041:
[----:B------:R-:W-:Y:S05]  /*12a00*/  BSYNC B1 ;  /* 0x0000000000017941 */ /* 0x000fea0003800000 */
.L_x_2040:
[----:B------:R-:W-:Y:S04]  /*12a10*/  BSSY B1, `(.L_x_2042) ;  /* 0x0000018000017945 */ /* 0x000fe80003800000 */
[----:B------:R-:W-:Y:S05]  /*12a20*/  @P2 BRA `(.L_x_2043) ;  /* 0x0000000000582947 */ /* 0x000fea0003800000 */
[----:B0-----:R-:W-:Y:S01]  /*12a30*/  IADD3 R9, P2, R6, 0x20, RZ ;  /* 0x0000002006097810 */ /* 0x001fe20007f5e0ff */
        /* <DEDUP_REMOVED lines=21> */
.L_x_2043:
[----:B------:R-:W-:Y:S05]  /*12b90*/  BSYNC B1 ;  /* 0x0000000000017941 */ /* 0x000fea0003800000 */
.L_x_2042:
[----:B------:R-:W-:Y:S04]  /*12ba0*/  BSSY B1, `(.L_x_2044) ;  /* 0x0000018000017945 */ /* 0x000fe80003800000 */
[----:B------:R-:W-:Y:S05]  /*12bb0*/  @P1 BRA `(.L_x_2045) ;  /* 0x0000000000581947 */ /* 0x000fea0003800000 */
[----:B01----:R-:W-:Y:S01]  /*12bc0*/  IADD3 R9, P1, R6, 0x40, RZ ;  /* 0x0000004006097810 */ /* 0x003fe20007f3e0ff */
        /* <DEDUP_REMOVED lines=21> */
.L_x_2045:
[----:B------:R-:W-:Y:S05]  /*12d20*/  BSYNC B1 ;  /* 0x0000000000017941 */ /* 0x000fea0003800000 */
.L_x_2044:
[----:B------:R-:W-:Y:S05]  /*12d30*/  @P0 BRA `(.L_x_2036) ;  /* 0x0000000000580947 */ /* 0x000fea0003800000 */
[----:B------:R-:W-:Y:S01]  /*12d40*/  IADD3 R5, P0, R6, 0x60, RZ ;  /* 0x0000006006057810 */ /* 0x000fe20007f1e0ff */
[C---:B------:R-:W-:Y:S01]  /*12d50*/  VIADD R0, R16.reuse, 0x40 ;  /* 0x0000004010007836 */ /* 0x040fe20000000000 */
[----:B------:R-:W-:Y:S01]  /*12d60*/  ULDC.64 UR6, c[0x0][0xad8] ;  /* 0x0002b60000067ab9 */ /* 0x000fe20000000a00 */
[----:B------:R-:W-:Y:S01]  /*12d70*/  ULDC UR4, c[0x0][0xa8c] ;  /* 0x0002a30000047ab9 */ /* 0x000fe20000000800 */
[----:B------:R-:W-:Y:S01]  /*12d80*/  IMAD.MOV.U32 R2, RZ, RZ, R4 ;  /* 0x000000ffff027224 */ /* 0x000fe200078e0004 */
[----:B------:R-:W-:Y:S01]  /*12d90*/  ISETP.GE.AND P1, PT, R16, UR4, PT ;  /* 0x0000000410007c0c */ /* 0x000fe2000bf26270 */
[----:B------:R-:W-:Y:S01]  /*12da0*/  IMAD.X R6, RZ, RZ, R7, P0 ;  /* 0x000000ffff067224 */ /* 0x000fe200000e0607 */
[----:B------:R-:W-:Y:S01]  /*12db0*/  ISETP.GE.AND P2, PT, R0, UR4, PT ;  /* 0x0000000400007c0c */ /* 0x000fe2000bf46270 */
[----:B------:R-:W-:Y:S01]  /*12dc0*/  IMAD.MOV.U32 R3, RZ, RZ, R11 ;  /* 0x000000ffff037224 */ /* 0x000fe200078e000b */
[----:B------:R-:W-:Y:S01]  /*12dd0*/  IADD3 R0, R16, 0x80, RZ ;  /* 0x0000008010007810 */ /* 0x000fe20007ffe0ff */
[----:B------:R-:W-:Y:S01]  /*12de0*/  IMAD R6, R6, UR6, RZ ;  /* 0x0000000606067c24 */ /* 0x000fe2000f8e02ff */
[----:B------:R-:W-:Y:S01]  /*12df0*/  ULDC.64 UR8, c[0x0][0x208] ;  /* 0x0000820000087ab9 */ /* 0x000fe20000000a00 */
        /* <DEDUP_REMOVED lines=10> */
.L_x_2036:
[----:B------:R-:W-:Y:S05]  /*12ea0*/  BSYNC B0 ;  /* 0x0000000000007941 */ /* 0x000fea0003800000 */
.L_x_2027:
[----:B------:R-:W-:Y:S02]  /*12eb0*/  ULDC UR4, c[0x0][0xc14] ;  /* 0x0003050000047ab9 */ /* 0x000fe40000000800 */
[----:B------:R-:W-:-:S13]  /*12ec0*/  ISETP.GE.AND P0, PT, R83, UR4, PT ;  /* 0x0000000453007c0c */ /* 0x000fda000bf06270 */
[----:B------:R-:W-:Y:S05]  /*12ed0*/  @!P0 BRA `(.L_x_2046) ;  /* 0xfffffedc00b88947 */ /* 0x000fea000383ffff */
[----:B------:R-:W-:Y:S05]  /*12ee0*/  EXIT ;  /* 0x000000000000794d */ /* 0x000fea0003800000 */
.L_x_1991:
        /* <DEDUP_REMOVED lines=10> */
[----:B------:R-:W-:Y:S01]  /*12f90*/  ULDC.64 UR6, c[0x0][0x208] ;  /* 0x0000820000067ab9 */ /* 0x000fe20000000a00 */
        /* <DEDUP_REMOVED lines=27> */
[----:B-1----:R-:W-:Y:S01]  /*13150*/  SEL R3, R6, RZ, P0 ;  /* 0x000000ff06037207 */ /* 0x002fe20000000000 */
[----:B------:R-:W-:Y:S01]  /*13160*/  IMAD.MOV.U32 R6, RZ, RZ, RZ ;  /* 0x000000ffff067224 */ /* 0x000fe200078e00ff */
        /* <DEDUP_REMOVED lines=18> */
[----:B------:R-:W-:Y:S01]  /*13290*/  MOV R6, RZ ;  /* 0x000000ff00067202 */ /* 0x000fe20000000f00 */
[----:B------:R-:W-:Y:S01]  /*132a0*/  ULDC UR5, c[0x0][0xc14] ;  /* 0x0003050000057ab9 */ /* 0x000fe20000000800 */
[----:B------:R-:W-:Y:S01]  /*132b0*/  ULDC UR7, c[0x0][0xc14] ;  /* 0x0003050000077ab9 */ /* 0x000fe20000000800 */
[----:B------:R-:W-:-:S05]  /*132c0*/  ULDC UR4, c[0x0][0xc10] ;  /* 0x0003040000047ab9 */ /* 0x000fca0000000800 */
.L_x_2051:
[----:B------:R-:W-:Y:S02]  /*132d0*/  VIADD R6, R6, 0x1f ;  /* 0x0000001f06067836 */ /* 0x000fe40000000000 */
[----:B------:R-:W-:-:S03]  /*132e0*/  IMAD.U32 R19, RZ, RZ, UR7 ;  /* 0x00000007ff137e24 */ /* 0x000fc6000f8e00ff */
[----:B------:R-:W-:-:S13]  /*132f0*/  ISETP.GE.AND P0, PT, R6, UR5, PT ;  /* 0x0000000506007c0c */ /* 0x000fda000bf06270 */
[----:B------:R-:W-:Y:S05]  /*13300*/  @P0 BRA `(.L_x_2048) ;  /* 0x0000000400cc0947 */ /* 0x000fea0003800000 */
        /* <DEDUP_REMOVED lines=12> */
.L_x_2050:
[----:B------:R-:W-:Y:S05]  /*133d0*/  BSYNC B0 ;  /* 0x0000000000007941 */ /* 0x000fea0003800000 */
.L_x_2049:
        /* <DEDUP_REMOVED lines=8> */
[----:B------:R-:W-:Y:S02]  /*13460*/  ISETP.GE.U32.AND P1, PT, R8, 0x8, PT ;  /* 0x000000080800780c */ /* 0x000fe40003f26070 */
[----:B------:R-:W-:-:S05]  /*13470*/  IADD3 R2, R3, R2, RZ ;  /* 0x0000000203027210 */ /* 0x000fca0007ffe0ff */
        /* <DEDUP_REMOVED lines=15> */
.L_x_2047:
[----:B------:R-:W-:Y:S01]  /*13570*/  IMAD.IADD R7, R5, 0x1, -R2 ;  /* 0x0000000105077824 */ /* 0x000fe200078e0a02 */
[----:B------:R-:W-:-:S03]  /*13580*/  ULDC.64 UR8, c[0x0][0x208] ;  /* 0x0000820000087ab9 */ /* 0x000fc60000000a00 */
[----:B------:R-:W-:-:S05]  /*13590*/  IMAD R2, R4, UR4, R7 ;  /* 0x0000000404027c24 */ /* 0x000fca000f8e0207 */
[----:B------:R-:W-:Y:S02]  /*135a0*/  ISETP.GT.AND P0, PT, R2, UR6, PT ;  /* 0x0000000602007c0c */ /* 0x000fe4000bf04270 */
[----:B------:R-:W0:Y:S11]  /*135b0*/  LDC.64 R2, c[0x0][0xc68] ;  /* 0x00031a00ff027b82 */ /* 0x000e360000000a00 */
[----:B------:R-:W-:-:S04]  /*135c0*/  VOTE.ANY R9, PT, !P0 ;  /* 0x0000000000097806 */ /* 0x000fc800040e0100 */
[----:B------:R-:W1:Y:S02]  /*135d0*/  POPC R5, R9 ;  /* 0x0000000900057309 */ /* 0x000e640000000000 */
[----:B-1----:R-:W-:-:S05]  /*135e0*/  IADD3 R19, R5, R6, RZ ;  /* 0x0000000605137210 */ /* 0x002fca0007ffe0ff */
        /* <DEDUP_REMOVED lines=13> */
.L_x_2052:
[----:B-1----:R-:W-:Y:S01]  /*136c0*/  IMAD.MOV R2, RZ, RZ, -R3 ;  /* 0x000000ffff027224 */ /* 0x002fe200078e0a03 */
[----:B--2---:R-:W-:Y:S01]  /*136d0*/  IABS R4, R6 ;  /* 0x0000000600047213 */ /* 0x004fe20000000000 */
[----:B---3--:R-:W-:Y:S02]  /*136e0*/  IMAD R16, R16, UR4, R7 ;  /* 0x0000000410107c24 */ /* 0x008fe4000f8e0207 */
[----:B------:R-:W-:Y:S02]  /*136f0*/  IMAD R5, R2, R11, RZ ;  /* 0x0000000b02057224 */ /* 0x000fe400078e02ff */
[----:B------:R-:W-:Y:S02]  /*13700*/  IMAD.MOV.U32 R2, RZ, RZ, RZ ;  /* 0x000000ffff027224 */ /* 0x000fe400078e00ff */
[----:B------:R-:W-:Y:S02]  /*13710*/  IMAD.MOV R4, RZ, RZ, -R4 ;  /* 0x000000ffff047224 */ /* 0x000fe400078e0a04 */
[----:B------:R-:W-:Y:S01]  /*13720*/  IMAD.HI.U32 R2, R3, R5, R2 ;  /* 0x0000000503027227 */ /* 0x000fe200078e0002 */
[----:B------:R-:W-:-:S04]  /*13730*/  IADD3 R5, -R16, UR6, RZ ;  /* 0x0000000610057c10 */ /* 0x000fc8000fffe1ff */
[----:B------:R-:W-:-:S05]  /*13740*/  IABS R3, R5 ;  /* 0x0000000500037213 */ /* 0x000fca0000000000 */
[----:B------:R-:W-:-:S04]  /*13750*/  IMAD.HI.U32 R9, R2, R3, RZ ;  /* 0x0000000302097227 */ /* 0x000fc800078e00ff */
[----:B------:R-:W-:-:S05]  /*13760*/  IMAD R2, R9, R4, R3 ;  /* 0x0000000409027224 */ /* 0x000fca00078e0203 */
[----:B------:R-:W-:-:S13]  /*13770*/  ISETP.GT.U32.AND P0, PT, R11, R2, PT ;  /* 0x000000020b00720c */ /* 0x000fda0003f04070 */
[----:B------:R-:W-:Y:S01]  /*13780*/  @!P0 IMAD.IADD R2, R2, 0x1, -R11 ;  /* 0x0000000102028824 */ /* 0x000fe200078e0a0b */
[----:B------:R-:W-:-:S04]  /*13790*/  @!P0 IADD3 R9, R9, 0x1, RZ ;  /* 0x0000000109098810 */ /* 0x000fc80007ffe0ff */
[----:B------:R-:W-:Y:S02]  /*137a0*/  ISETP.GE.U32.AND P0, PT, R2, R11, PT ;  /* 0x0000000b0200720c */ /* 0x000fe40003f06070 */
[----:B------:R-:W-:-:S11]  /*137b0*/  LOP3.LUT R2, R5, R6, RZ, 0x3c, !PT ;  /* 0x0000000605027212 */ /* 0x000fd600078e3cff */
[----:B------:R-:W-:Y:S01]  /*137c0*/  @P0 VIADD R9, R9, 0x1 ;  /* 0x0000000109090836 */ /* 0x000fe20000000000 */
[----:B------:R-:W-:-:S13]  /*137d0*/  ISETP.GE.AND P0, PT, R2, RZ, PT ;  /* 0x000000ff0200720c */ /* 0x000fda0003f06270 */
[----:B------:R-:W-:Y:S01]  /*137e0*/  @!P0 IMAD.MOV R9, RZ, RZ, -R9 ;  /* 0x000000ffff098224 */ /* 0x000fe200078e0a09 */
[----:B------:R-:W-:-:S13]  /*137f0*/  ISETP.NE.AND P0, PT, R6, RZ, PT ;  /* 0x000000ff0600720c */ /* 0x000fda0003f05270 */
[----:B------:R-:W-:-:S05]  /*13800*/  @!P0 LOP3.LUT R9, RZ, R6, RZ, 0x33, !PT ;  /* 0x00000006ff098212 */ /* 0x000fca00078e33ff */
[----:B------:R-:W-:Y:S01]  /*13810*/  IMAD R4, R8, R9, RZ ;  /* 0x0000000908047224 */ /* 0x000fe200078e02ff */
[----:B------:R-:W-:-:S03]  /*13820*/  IADD3 R9, -R9, RZ, RZ ;  /* 0x000000ff09097210 */ /* 0x000fc60007ffe1ff */
[----:B------:R-:W-:Y:S02]  /*13830*/  IMAD.MOV R3, RZ, RZ, -R4 ;  /* 0x000000ffff037224 */ /* 0x000fe400078e0a04 */
[----:B------:R-:W-:-:S03]  /*13840*/  IMAD R5, R6, R9, R5 ;  /* 0x0000000906057224 */ /* 0x000fc600078e0205 */
[----:B------:R-:W-:Y:S01]  /*13850*/  VIADDMNMX R8, R3, UR4, R8, PT ;  /* 0x0000000403087c46 */ /* 0x000fe2000b800108 */
[----:B------:R-:W-:-:S03]  /*13860*/  IMAD.IADD R4, R5, 0x1, R4 ;  /* 0x0000000105047824 */ /* 0x000fc600078e0204 */
[----:B------:R-:W-:-:S04]  /*13870*/  IABS R7, R8 ;  /* 0x0000000800077213 */ /* 0x000fc80000000000 */
[----:B------:R-:W1:Y:S08]  /*13880*/  I2F.RP R10, R7 ;  /* 0x00000007000a7306 */ /* 0x000e700000209400 */
[----:B-1----:R-:W1:Y:S02]  /*13890*/  MUFU.RCP R10, R10 ;  /* 0x0000000a000a7308 */ /* 0x002e640000001000 */
[----:B-1----:R-:W-:-:S06]  /*138a0*/  VIADD R2, R10, 0xffffffe ;  /* 0x0ffffffe0a027836 */ /* 0x002fcc0000000000 */
[----:B------:R1:W2:Y:S02]  /*138b0*/  F2I.FTZ.U32.TRUNC.NTZ R3, R2 ;  /* 0x0000000200037305 */ /* 0x0002a4000021f000 */
[----:B-1----:R-:W-:Y:S02]  /*138c0*/  IMAD.MOV.U32 R2, RZ, RZ, RZ ;  /* 0x000000ffff027224 */ /* 0x002fe400078e00ff */
[----:B--2---:R-:W-:-:S04]  /*138d0*/  IMAD.MOV R6, RZ, RZ, -R3 ;  /* 0x000000ffff067224 */ /* 0x004fc800078e0a03 */
        /* <DEDUP_REMOVED lines=12> */
[----:B------:R-:W-:Y:S02]  /*139a0*/  @P0 IADD3 R3, R3, 0x1, RZ ;  /* 0x0000000103030810 */ /* 0x000fe40007ffe0ff */
        /* <DEDUP_REMOVED lines=9> */
.L_x_2048:
[----:B------:R-:W-:Y:S01]  /*13a40*/  IMAD.MOV.U32 R17, RZ, RZ, RZ ;  /* 0x000000ffff117224 */ /* 0x000fe200078e00ff */
[----:B------:R-:W-:Y:S01]  /*13a50*/  MOV R16, UR6 ;  /* 0x0000000600107c02 */ /* 0x000fe20008000f00 */
[----:B------:R-:W-:-:S07]  /*13a60*/  IMAD.MOV.U32 R18, RZ, RZ, RZ ;  /* 0x000000ffff127224 */ /* 0x000fce00078e00ff */
.L_x_2053:
[----:B------:R-:W1:Y:S01]  /*13a70*/  S2R R2, SR_TID.X ;  /* 0x0000000000027919 */ /* 0x000e620000002100 */
[----:B------:R-:W-:Y:S01]  /*13a80*/  STL [R1+0x20], RZ ;  /* 0x000020ff01007387 */ /* 0x000fe20000100800 */
        /* <DEDUP_REMOVED lines=10> */
[----:B------:R1:W-:Y:S03]  /*13b30*/  STL [R1], RZ ;  /* 0x000000ff01007387 */ /* 0x0003e60000100800 */
[----:B------:R-:W-:Y:S05]  /*13b40*/  @P0 BRA `(.L_x_2054) ;  /* 0x0000004000f80947 */ /* 0x000fea0003800000 */
[----:B-1----:R-:W-:Y:S01]  /*13b50*/  IMAD.MOV.U32 R0, RZ, RZ, 0x1 ;  /* 0x00000001ff007424 */ /* 0x002fe200078e00ff */
[----:B------:R1:W-:Y:S01]  /*13b60*/  STL [R1], RZ ;  /* 0x000000ff01007387 */ /* 0x0003e20000100800 */
[----:B------:R-:W-:Y:S01]  /*13b70*/  ULDC UR38, c[0x0][0xc] ;  /* 0x0000030000267ab9 */ /* 0x000fe20000000800 */
[----:B------:R-:W-:Y:S02]  /*13b80*/  ULDC.64 UR36, c[0x0][0x198] ;  /* 0x0000660000247ab9 */ /* 0x000fe40000000a00 */
[----:B------:R1:W-:Y:S04]  /*13b90*/  STL [R1+0x8], R0 ;  /* 0x0000080001007387 */ /* 0x0003e80000100800 */
[----:B------:R1:W-:Y:S02]  /*13ba0*/  STL [R1+0x20], RZ ;  /* 0x000020ff01007387 */ /* 0x0003e40000100800 */
.L_x_2121:
[----:B--2---:R-:W2:Y:S01]  /*13bb0*/  LDC.64 R2, c[0x0][0xc60] ;  /* 0x00031800ff027b82 */ /* 0x004ea20000000a00 */
[----:B------:R-:W-:Y:S01]  /*13bc0*/  ULDC.64 UR4, c[0x0][0x208] ;  /* 0x0000820000047ab9 */ /* 0x000fe20000000a00 */
[----:B--2---:R-:W-:-:S05]  /*13bd0*/  IMAD.WIDE R2, R19, 0x4, R2 ;  /* 0x0000000413027825 */ /* 0x004fca00078e0202 */
[----:B------:R-:W2:Y:S01]  /*13be0*/  LDG.E R5, desc[UR4][R2.64] ;  /* 0x0000000402057981 */ /* 0x000ea2000c1e1900 */
[----:B------:R-:W-:Y:S05]  /*13bf0*/  YIELD ;  /* 0x0000000000007946 */ /* 0x000fea0003800000 */
[----:B------:R-:W-:Y:S01]  /*13c00*/  ULDC.64 UR4, c[0x0][0xa28] ;  /* 0x00028a0000047ab9 */ /* 0x000fe20000000a00 */
[----:B-1----:R-:W-:Y:S01]  /*13c10*/  IMAD.MOV.U32 R0, RZ, RZ, RZ ;  /* 0x000000ffff007224 */ /* 0x002fe200078e00ff */
[----:B------:R-:W-:Y:S01]  /*13c20*/  ISETP.NE.U32.AND P0, PT, RZ, UR4, PT ;  /* 0x00000004ff007c0c */ /* 0x000fe2000bf05070 */
[----:B------:R-:W-:Y:S01]  /*13c30*/  ULDC.64 UR8, c[0x0][0x208] ;  /* 0x0000820000087ab9 */ /* 0x000fe20000000a00 */
[----:B------:R-:W-:Y:S01]  /*13c40*/  MOV R6, RZ ;  /* 0x000000ff00067202 */ /* 0x000fe20000000f00 */
[----:B------:R-:W-:Y:S01]  /*13c50*/  ULDC.64 UR6, c[0x0][0xa08] ;  /* 0x0002820000067ab9 */ /* 0x000fe20000000a00 */
[----:B------:R-:W-:-:S02]  /*13c60*/  ISETP.NE.AND.EX P0, PT, RZ, UR5, PT, P0 ;  /* 0x00000005ff007c0c */ /* 0x000fc4000bf05300 */
[----:B--2---:R-:W-:Y:S01]  /*13c70*/  SHF.R.S32.HI R4, RZ, 0x1f, R5 ;  /* 0x0000001fff047819 */ /* 0x004fe20000011405 */
[----:B------:R-:W-:-:S10]  /*13c80*/  IMAD.SHL.U32 R11, R5, 0x4, RZ ;  /* 0x00000004050b7824 */ /* 0x000fd400078e00ff */
[C---:B------:R-:W-:Y:S01]  /*13c90*/  @P0 LEA R2, P1, R5.reuse, UR4, 0x2 ;  /* 0x0000000405020c11 */ /* 0x040fe2000f8210ff */
[----:B------:R1:W-:Y:S03]  /*13ca0*/  STL [R1+0x10], R5 ;  /* 0x0000100501007387 */ /* 0x0003e60000100800 */
[C-C-:B------:R-:W-:Y:S01]  /*13cb0*/  @P0 LEA.HI.X R3, R5.reuse, UR5, R4.reuse, 0x2, P1 ;  /* 0x0000000505030c11 */ /* 0x140fe200088f1404 */
[----:B------:R-:W-:Y:S02]  /*13cc0*/  ULDC.64 UR4, c[0x0][0xa18] ;  /* 0x0002860000047ab9 */ /* 0x000fe40000000a00 */
[----:B------:R-:W-:Y:S02]  /*13cd0*/  ISETP.NE.U32.AND P1, PT, RZ, UR4, PT ;  /* 0x00000004ff007c0c */ /* 0x000fe4000bf25070 */
[----:B------:R2:W5:Y:S01]  /*13ce0*/  @P0 LDG.E R0, desc[UR8][R2.64] ;  /* 0x0000000802000981 */ /* 0x000562000c1e1900 */
[----:B------:R-:W-:-:S02]  /*13cf0*/  SHF.L.U64.HI R10, R5, 0x2, R4 ;  /* 0x00000002050a7819 */ /* 0x000fc40000010204 */
[----:B------:R-:W-:Y:S01]  /*13d00*/  ISETP.NE.AND.EX P1, PT, RZ, UR5, PT, P1 ;  /* 0x00000005ff007c0c */ /* 0x000fe2000bf25310 */
[----:B------:R-:W-:Y:S04]  /*13d10*/  STL [R1+0x18], R11 ;  /* 0x0000180b01007387 */ /* 0x000fe80000100800 */
[----:B------:R-:W-:Y:S08]  /*13d20*/  STL [R1+0x1c], R10 ;  /* 0x00001c0a01007387 */ /* 0x000ff00000100800 */
[----:B------:R-:W-:-:S04]  /*13d30*/  @P1 IADD3 R8, P0, R11, UR4, RZ ;  /* 0x000000040b081c10 */ /* 0x000fc8000ff1e0ff */
[C---:B------:R-:W-:Y:S01]  /*13d40*/  @P1 IADD3.X R9, R10.reuse, UR5, RZ, P0, !PT ;  /* 0x000000050a091c10 */ /* 0x040fe200087fe4ff */
[----:B------:R-:W-:Y:S02]  /*13d50*/  ULDC.64 UR4, c[0x0][0xa00] ;  /* 0x0002800000047ab9 */ /* 0x000fe40000000a00 */
[----:B------:R-:W-:Y:S02]  /*13d60*/  ISETP.NE.U32.AND P2, PT, RZ, UR4, PT ;  /* 0x00000004ff007c0c */ /* 0x000fe4000bf45070 */
[C---:B--2---:R-:W-:Y:S02]  /*13d70*/  IADD3 R2, P0, R11.reuse, UR4, RZ ;  /* 0x000000040b027c10 */ /* 0x044fe4000ff1e0ff */
[----:B------:R-:W-:Y:S02]  /*13d80*/  ISETP.NE.AND.EX P2, PT, RZ, UR5, PT, P2 ;  /* 0x00000005ff007c0c */ /* 0x000fe4000bf45320 */
[----:B------:R-:W-:Y:S01]  /*13d90*/  IADD3.X R3, R10, UR5, RZ, P0, !PT ;  /* 0x000000050a037c10 */ /* 0x000fe200087fe4ff */
[----:B------:R-:W-:Y:S01]  /*13da0*/  ULDC UR4, c[0x0][0x288] ;  /* 0x0000a20000047ab9 */ /* 0x000fe20000000800 */
[----:B------:R-:W-:-:S04]  /*13db0*/  IADD3 R4, P0, R11, UR6, RZ ;  /* 0x000000060b047c10 */ /* 0x000fc8000ff1e0ff */
[----:B-1----:R-:W-:-:S05]  /*13dc0*/  IADD3.X R5, R10, UR7, RZ, P0, !PT ;  /* 0x000000070a057c10 */ /* 0x002fca00087fe4ff */
[----:B------:R-:W2:Y:S01]  /*13dd0*/  @P2 LDG.E R6, desc[UR8][R2.64] ;  /* 0x0000000802062981 */ /* 0x000ea2000c1e1900 */
[----:B------:R-:W-:-:S04]  /*13de0*/  ISETP.NE.U32.AND P0, PT, RZ, UR6, PT ;  /* 0x00000006ff007c0c */ /* 0x000fc8000bf05070 */
[----:B------:R-:W-:Y:S01]  /*13df0*/  ISETP.NE.AND.EX P0, PT, RZ, UR7, PT, P0 ;  /* 0x00000007ff007c0c */ /* 0x000fe2000bf05300 */
[----:B--2---:R1:W-:Y:S02]  /*13e00*/  STL [R1+0x24], R6 ;  /* 0x0000240601007387 */ /* 0x0043e40000100800 */
[----:B-1----:R-:W-:Y:S01]  /*13e10*/  IMAD.U32 R6, RZ, RZ, UR4 ;  /* 0x00000004ff067e24 */ /* 0x002fe2000f8e00ff */
[----:B------:R-:W-:Y:S02]  /*13e20*/  ULDC.64 UR4, c[0x0][0x3f8] ;  /* 0x0000fe0000047ab9 */ /* 0x000fe40000000a00 */
[----:B------:R-:W-:-:S03]  /*13e30*/  UISETP.NE.U32.AND UP0, UPT, UR4, URZ, UPT ;  /* 0x0000003f0400728c */ /* 0x000fc6000bf05070 */
[----:B------:R-:W-:Y:S01]  /*13e40*/  ULDC UR4, c[0x0][0x404] ;  /* 0x0001010000047ab9 */ /* 0x000fe20000000800 */
[----:B------:R-:W-:Y:S01]  /*13e50*/  UISETP.NE.AND.EX UP0, UPT, UR5, URZ, UPT, UP0 ;  /* 0x0000003f0500728c */ /* 0x000fe2000bf05300 */
[----:B------:R1:W5:Y:S02]  /*13e60*/  @P1 LDG.E R6, desc[UR8][R8.64] ;  /* 0x0000000808061981 */ /* 0x000364000c1e1900 */
[----:B------:R-:W-:Y:S01]  /*13e70*/  ULDC UR5, c[0x0][0x2e0] ;  /* 0x0000b80000057ab9 */ /* 0x000fe20000000800 */
[----:B------:R-:W-:-:S04]  /*13e80*/  USEL UR4, UR4, 0x1, UP0 ;  /* 0x0000000104047887 */ /* 0x000fc80008000000 */
[----:B------:R-:W-:-:S06]  /*13e90*/  UIMAD UR4, UR4, UR5, URZ ;  /* 0x00000005040472a4 */ /* 0x000fcc000f8e023f */
[----:B------:R-:W-:Y:S01]  /*13ea0*/  IMAD.U32 R7, RZ, RZ, UR4 ;  /* 0x00000004ff077e24 */ /* 0x000fe2000f8e00ff */
[----:B-1----:R-:W-:Y:S06]  /*13eb0*/  @P1 BRA `(.L_x_2055) ;  /* 0x0000000000141947 */ /* 0x002fec0003800000 */
[----:B------:R-:W-:Y:S05]  /*13ec0*/  @!P2 BRA `(.L_x_2055) ;  /* 0x000000000010a947 */ /* 0x000fea0003800000 */
[----:B------:R-:W-:Y:S02]  /*13ed0*/  ULDC.64 UR4, c[0x0][0x208] ;  /* 0x0000820000047ab9 */ /* 0x000fe40000000a00 */
[----:B-----5:R-:W2:Y:S04]  /*13ee0*/  LDG.E R6, desc[UR4][R2.64] ;  /* 0x0000000402067981 */ /* 0x020ea8000c1e1900 */
[----:B------:R-:W2:Y:S02]  /*13ef0*/  LDG.E R9, desc[UR4][R2.64+0x4] ;  /* 0x0000040402097981 */ /* 0x000ea4000c1e1900 */
[----:B--2---:R-:W-:-:S07]  /*13f00*/  IMAD.IADD R6, R9, 0x1, -R6 ;  /* 0x0000000109067824 */ /* 0x004fce00078e0a06 */
.L_x_2055:
[----:B------:R-:W-:Y:S01]  /*13f10*/  IMAD.MOV.U32 R3, RZ, RZ, RZ ;  /* 0x000000ffff037224 */ /* 0x000fe200078e00ff */
[----:B------:R-:W-:-:S05]  /*13f20*/  ULDC.64 UR4, c[0x0][0x208] ;  /* 0x0000820000047ab9 */ /* 0x000fca0000000a00 */
[----:B------:R-:W2:Y:S01]  /*13f30*/  @P0 LDG.E R3, desc[UR4][R4.64] ;  /* 0x0000000404030981 */ /* 0x000ea2000c1e1900 */
[----:B------:R-:W-:Y:S02]  /*13f40*/  ULDC.64 UR4, c[0x0][0xa20] ;  /* 0x0002880000047ab9 */ /* 0x000fe40000000a00 */
[----:B------:R-:W-:-:S04]  /*13f50*/  ISETP.NE.U32.AND P1, PT, RZ, UR4, PT ;  /* 0x00000004ff007c0c */ /* 0x000fc8000bf25070 */
[----:B------:R-:W-:Y:S01]  /*13f60*/  ISETP.NE.AND.EX P1, PT, RZ, UR5, PT, P1 ;  /* 0x00000005ff007c0c */ /* 0x000fe2000bf25310 */
[----:B--2--5:R-:W-:-:S05]  /*13f70*/  IMAD.IADD R2, R3, 0x1, R0 ;  /* 0x0000000103027824 */ /* 0x024fca00078e0200 */
[----:B------:R1:W-:Y:S07]  /*13f80*/  STL [R1+0x4], R2 ;  /* 0x0000040201007387 */ /* 0x0003ee0000100800 */
[----:B------:R-:W-:Y:S05]  /*13f90*/  @!P1 BRA `(.L_x_2056) ;  /* 0x0000000000149947 */ /* 0x000fea0003800000 */
[----:B-1----:R-:W-:Y:S01]  /*13fa0*/  IADD3 R2, P0, R11, UR4, RZ ;  /* 0x000000040b027c10 */ /* 0x002fe2000ff1e0ff */
[----:B------:R-:W-:-:S03]  /*13fb0*/  ULDC.64 UR6, c[0x0][0x208] ;  /* 0x0000820000067ab9 */ /* 0x000fc60000000a00 */
[----:B------:R-:W-:-:S05]  /*13fc0*/  IADD3.X R3, R10, UR5, RZ, P0, !PT ;  /* 0x000000050a037c10 */ /* 0x000fca00087fe4ff */
[----:B------:R1:W5:Y:S01]  /*13fd0*/  LDG.E R7, desc[UR6][R2.64] ;  /* 0x0000000602077981 */ /* 0x000362000c1e1900 */
[----:B------:R-:W-:Y:S05]  /*13fe0*/  BRA `(.L_x_2057) ;  /* 0x0000000000147947 */ /* 0x000fea0003800000 */
.L_x_2056:
[----:B------:R-:W-:Y:S05]  /*13ff0*/  @!P0 BRA `(.L_x_2057) ;  /* 0x0000000000108947 */ /* 0x000fea0003800000 */
[----:B------:R-:W-:Y:S02]  /*14000*/  ULDC.64 UR4, c[0x0][0x208] ;  /* 0x0000820000047ab9 */ /* 0x000fe40000000a00 */
[----:B------:R-:W2:Y:S04]  /*14010*/  LDG.E R7, desc[UR4][R4.64] ;  /* 0x0000000404077981 */ /* 0x000ea8000c1e1900 */
[----:B-1----:R-:W2:Y:S02]  /*14020*/  LDG.E R2, desc[UR4][R4.64+0x4] ;  /* 0x0000040404027981 */ /* 0x002ea4000c1e1900 */
[----:B--2---:R-:W-:-:S07]  /*14030*/  IADD3 R7, -R7, R2, RZ ;  /* 0x0000000207077210 */ /* 0x004fce0007ffe1ff */
.L_x_2057:
[----:B-----5:R-:W-:Y:S01]  /*14040*/  IMAD.IADD R7, R7, 0x1, -R0 ;  /* 0x0000000107077824 */ /* 0x020fe200078e0a00 */
[----:B-1----:R-:W-:Y:S01]  /*14050*/  LEA R2, R17, 0xef, 0x7 ;  /* 0x000000ef11027811 */ /* 0x002fe200078e38ff */
[----:B------:R-:W-:Y:S01]  /*14060*/  IMAD.MOV.U32 R4, RZ, RZ, RZ ;  /* 0x000000ffff047224 */ /* 0x000fe200078e00ff */
[----:B------:R-:W-:Y:S01]  /*14070*/  BSSY B6, `(.L_x_2058) ;  /* 0x0000327000067945 */ /* 0x000fe20003800000 */
[C---:B------:R-:W-:Y:S01]  /*14080*/  VIADD R5, R7.reuse, 0x6f ;  /* 0x0000006f07057836 */ /* 0x040fe20000000000 */
[----:B------:R-:W-:Y:S01]  /*14090*/  IADD3 R3, R7, R2, -R6 ;  /* 0x0000000207037210 */ /* 0x000fe20007ffe806 */
[----:B------:R-:W-:Y:S02]  /*140a0*/  IMAD.MOV.U32 R2, RZ, RZ, RZ ;  /* 0x000000ffff027224 */ /* 0x000fe400078e00ff */
[----:B------:R-:W-:-:S04]  /*140b0*/  IMAD.HI R4, R5, -0x6db6db6d, R4 ;  /* 0x9249249305047827 */ /* 0x000fc800078e0204 */
[----:B------:R-:W-:Y:S01]  /*140c0*/  IMAD.HI R2, R3, -0x6db6db6d, R2 ;  /* 0x9249249303027827 */ /* 0x000fe200078e0202 */
[----:B------:R-:W-:-:S04]  /*140d0*/  SHF.R.U32.HI R3, RZ, 0x1f, R4 ;  /* 0x0000001fff037819 */ /* 0x000fc80000011604 */
[----:B------:R-:W-:Y:S02]  /*140e0*/  SHF.R.U32.HI R5, RZ, 0x1f, R2 ;  /* 0x0000001fff057819 */ /* 0x000fe40000011602 */
[----:B------:R-:W-:Y:S02]  /*140f0*/  LEA.HI.SX32 R3, R4, R3, 0x1a ;  /* 0x0000000304037211 */ /* 0x000fe400078fd2ff */
[----:B------:R-:W-:-:S04]  /*14100*/  LEA.HI.SX32 R2, R2, R5, 0x1a ;  /* 0x0000000502027211 */ /* 0x000fc800078fd2ff */
[----:B------:R-:W-:-:S04]  /*14110*/  VIMNMX R8, R3, R2, PT ;  /* 0x0000000203087248 */ /* 0x000fc80003fe0100 */
[----:B------:R-:W-:Y:S01]  /*14120*/  ISETP.GT.AND P0, PT, R8, RZ, PT ;  /* 0x000000ff0800720c */ /* 0x000fe20003f04270 */
[----:B------:R1:W-:-:S12]  /*14130*/  STL [R1+0x14], R8 ;  /* 0x0000140801007387 */ /* 0x0003d80000100800 */
[----:B-1----:R-:W-:Y:S05]  /*14140*/  @P0 BRA `(.L_x_2059) ;  /* 0x0000000000480947 */ /* 0x002fea0003800000 */
[----:B------:R-:W1:Y:S02]  /*14150*/  S2R R8, SR_TID.X ;  /* 0x0000000000087919 */ /* 0x000e640000002100 */
        /* <DEDUP_REMOVED lines=15> */
[----:B-1----:R-:W-:Y:S01]  /*14250*/  IADD3 R16, R0, UR38, R7 ;  /* 0x0000002600107c10 */ /* 0x002fe2000fffe007 */
[----:B------:R-:W-:Y:S06]  /*14260*/  BRA `(.L_x_2060) ;  /* 0x00000030001c7947 */ /* 0x000fec0003800000 */
.L_x_2059:
[----:B------:R-:W1:Y:S01]  /*14270*/  S2R R3, SR_CgaCtaId ;  /* 0x0000000000037919 */ /* 0x000e620000008800 */
[----:B------:R-:W-:-:S04]  /*14280*/  MOV R0, 0x400 ;  /* 0x0000040000007802 */ /* 0x000fc80000000f00 */
[----:B-1----:R-:W-:-:S05]  /*14290*/  LEA R2, R3, R0, 0x18 ;  /* 0x0000000003027211 */ /* 0x002fca00078ec0ff */
[----:B------:R1:W-:Y:S01]  /*142a0*/  STL [R1+0xc], R2 ;  /* 0x00000c0201007387 */ /* 0x0003e20000100800 */
[----:B------:R-:W-:-:S05]  /*142b0*/  VIADD R0, R2, 0x21400 ;  /* 0x0002140002007836 */ /* 0x000fca0000000000 */
[----:B------:R-:W-:-:S13]  /*142c0*/  LOP3.LUT P0, RZ, R0, 0x3ff, RZ, 0xc0, !PT ;  /* 0x000003ff00ff7812 */ /* 0x000fda000780c0ff */
[----:B-1----:R-:W-:Y:S05]  /*142d0*/  @!P0 BRA `(.L_x_2061) ;  /* 0x0000000000408947 */ /* 0x002fea0003800000 */
[----:B------:R-:W-:Y:S01]  /*142e0*/  MOV R2, 0x0 ;  /* 0x0000000000027802 */ /* 0x000fe20000000f00 */
[----:B------:R-:W-:Y:S01]  /*142f0*/  ULDC.64 UR6, c[0x4][0xa8] ;  /* 0x01002a0000067ab9 */ /* 0x000fe20000000a00 */
[----:B------:R-:W-:Y:S01]  /*14300*/  ULDC.64 UR8, c[0x4][0xb0] ;  /* 0x01002c0000087ab9 */ /* 0x000fe20000000a00 */
[----:B------:R-:W-:Y:S01]  /*14310*/  ULDC.64 UR4, c[0x4][0x8] ;  /* 0x0100020000047ab9 */ /* 0x000fe20000000a00 */
[----:B------:R-:W-:Y:S01]  /*14320*/  MOV R4, UR6 ;  /* 0x0000000600047c02 */ /* 0x000fe20008000f00 */
[----:B------:R-:W-:Y:S01]  /*14330*/  IMAD.U32 R5, RZ, RZ, UR7 ;  /* 0x00000007ff057e24 */ /* 0x000fe2000f8e00ff */
[----:B------:R-:W1:Y:S01]  /*14340*/  LDC.64 R2, c[0x4][R2] ;  /* 0x0100000002027b82 */ /* 0x000e620000000a00 */
        /* <DEDUP_REMOVED lines=9> */
.L_x_2061:
        /* <DEDUP_REMOVED lines=12> */
[----:B0-----:R-:W-:Y:S01]  /*144a0*/  MOV R13, RZ ;  /* 0x000000ff000d7202 */ /* 0x001fe20000000f00 */
[----:B------:R-:W-:Y:S02]  /*144b0*/  IMAD.U32 R7, RZ, RZ, UR9 ;  /* 0x00000009ff077e24 */ /* 0x000fe4000f8e00ff */
[----:B------:R-:W-:-:S02]  /*144c0*/  IMAD.U32 R10, RZ, RZ, UR4 ;  /* 0x00000004ff0a7e24 */ /* 0x000fc4000f8e00ff */
[----:B------:R-:W-:Y:S02]  /*144d0*/  IMAD.U32 R11, RZ, RZ, UR5 ;  /* 0x00000005ff0b7e24 */ /* 0x000fe4000f8e00ff */
[----:B------:R-:W-:Y:S02]  /*144e0*/  IMAD.MOV.U32 R8, RZ, RZ, 0x70 ;  /* 0x00000070ff087424 */ /* 0x000fe400078e00ff */
[----:B-1----:R-:W-:-:S07]  /*144f0*/  IMAD.MOV.U32 R12, RZ, RZ, 0x1 ;  /* 0x00000001ff0c7424 */ /* 0x002fce00078e00ff */
[----:B------:R-:W-:-:S07]  /*14500*/  LEPC R20, `(.L_x_2063) ;  /* 0x000000001014794e */ /* 0x000fce0000000000 */
[----:B--2---:R-:W-:Y:S05]  /*14510*/  CALL.ABS.NOINC R2 ;  /* 0x0000000002007343 */ /* 0x004fea0003c00000 */
.L_x_2063:
        /* <DEDUP_REMOVED lines=16> */
.L_x_2062:
[----:B------:R-:W2:Y:S01]  /*14620*/  LDL.LU R2, [R1+0x18] ;  /* 0x0000180001027983 */ /* 0x000ea20000300800 */
[----:B------:R-:W-:-:S03]  /*14630*/  ULDC.64 UR4, c[0x0][0x9f8] ;  /* 0x00027e0000047ab9 */ /* 0x000fc60000000a00 */
[----:B------:R-:W3:Y:S04]  /*14640*/  LDL.LU R0, [R1+0x1c] ;  /* 0x00001c0001007983 */ /* 0x000ee80000300800 */
[----:B------:R-:W4:Y:S04]  /*14650*/  LDL.LU R7, [R1+0x10] ;  /* 0x0000100001077983 */ /* 0x000f280000300800 */
[----:B------:R-:W4:Y:S01]  /*14660*/  LDL.LU R8, [R1+0x24] ;  /* 0x0000240001087983 */ /* 0x000f220000300800 */
[----:B------:R-:W-:Y:S01]  /*14670*/  ISETP.NE.U32.AND P0, PT, RZ, UR4, PT ;  /* 0x00000004ff007c0c */ /* 0x000fe2000bf05070 */
[----:B------:R-:W-:-:S03]  /*14680*/  ULDC.64 UR6, c[0x0][0x208] ;  /* 0x0000820000067ab9 */ /* 0x000fc60000000a00 */
[----:B------:R-:W-:Y:S01]  /*14690*/  ISETP.NE.AND.EX P0, PT, RZ, UR5, PT, P0 ;  /* 0x00000005ff007c0c */ /* 0x000fe2000bf05300 */
[----:B------:R-:W1:Y:S02]  /*146a0*/  S2R R9, SR_TID.X ;  /* 0x0000000000097919 */ /* 0x000e640000002100 */
[----:B-1----:R-:W-:-:S04]  /*146b0*/  LOP3.LUT R9, R9, 0x1f, RZ, 0xc0, !PT ;  /* 0x0000001f09097812 */ /* 0x002fc800078ec0ff */
        /* <DEDUP_REMOVED lines=8> */
[----:B------:R-:W1:Y:S01]  /*14740*/  LDC R0, c[0x0][0x428] ;  /* 0x00010a00ff007b82 */ /* 0x000e620000000800 */
[----:B----4-:R-:W-:-:S06]  /*14750*/  MOV R4, R7 ;  /* 0x0000000700047202 */ /* 0x010fcc0000000f00 */
[----:B------:R2:W5:Y:S01]  /*14760*/  @P0 LDG.E R4, desc[UR6][R2.64] ;  /* 0x0000000602040981 */ /* 0x000562000c1e1900 */
[----:B------:R-:W-:Y:S01]  /*14770*/  IMAD R17, R17, 0x80, R8 ;  /* 0x0000008011117824 */ /* 0x000fe200078e0208 */
[----:B------:R-:W-:Y:S02]  /*14780*/  PLOP3.LUT P1, PT, P6, PT, PT, 0x8, 0x0 ;  /* 0x000000000000781c */ /* 0x000fe4000372e170 */
[----:B-1----:R-:W-:Y:S01]  /*14790*/  ISETP.NE.AND P0, PT, R0, 0x1, PT ;  /* 0x000000010000780c */ /* 0x002fe20003f05270 */
[----:B------:R-:W-:-:S12]  /*147a0*/  IMAD.MOV.U32 R0, RZ, RZ, R18 ;  /* 0x000000ffff007224 */ /* 0x000fd800078e0012 */
[----:B------:R-:W1:Y:S08]  /*147b0*/  @P0 LDC R5, c[0x0][0x42c] ;  /* 0x00010b00ff050b82 */ /* 0x000e700000000800 */
[----:B------:R-:W3:Y:S01]  /*147c0*/  @P0 LDC R6, c[0x0][0x430] ;  /* 0x00010c00ff060b82 */ /* 0x000ee20000000800 */
[----:B-1----:R-:W-:-:S05]  /*147d0*/  @P0 IMAD.HI.U32 R5, R18, R5, RZ ;  /* 0x0000000512050227 */ /* 0x002fca00078e00ff */
[----:B---3--:R-:W-:Y:S02]  /*147e0*/  @P0 SHF.R.U32.HI R0, RZ, R6, R5 ;  /* 0x00000006ff000219 */ /* 0x008fe40000011605 */
[----:B------:R-:W-:-:S04]  /*147f0*/  ISETP.NE.U32.AND P0, PT, RZ, UR4, PT ;  /* 0x00000004ff007c0c */ /* 0x000fc8000bf05070 */
[----:B------:R-:W-:-:S04]  /*14800*/  ISETP.NE.AND.EX P0, PT, RZ, UR5, PT, P0 ;  /* 0x00000005ff007c0c */ /* 0x000fc8000bf05300 */
[----:B--2---:R-:W-:-:S09]  /*14810*/  SEL R7, R7, RZ, !P0 ;  /* 0x000000ff07077207 */ /* 0x004fd20004000000 */
.L_x_2064:
        /* <DEDUP_REMOVED lines=16> */
.L_x_2065:
        /* <DEDUP_REMOVED lines=15> */
.L_x_2066:
        /* <DEDUP_REMOVED lines=18> */
.L_x_2137:
[----:B------:R-:W-:Y:S01]  /*14b30*/  UMOV UR4, 0xffffffff ;  /* 0xffffffff00047882 */ /* 0x000fe20000000000 */
[----:B0-----:R-:W-:Y:S02]  /*14b40*/  SHF.R.S32.HI R13, RZ, 0x1f, R4 ;  /* 0x0000001fff0d7819 */ /* 0x001fe40000011404 */
[----:B------:R-:W-:Y:S05]  /*14b50*/  BRA.DIV UR4, `(.L_x_2068) ;  /* 0x0000003a04c87947 */ /* 0x000fea000b800000 */
[----:B------:R-:W-:-:S13]  /*14b60*/  ELECT P6, URZ, PT ;  /* 0x00000000003f782f */ /* 0x000fda00038c0000 */
.L_x_2140:
[----:B------:R-:W-:Y:S05]  /*14b70*/  @!P6 BRA `(.L_x_2069) ;  /* 0x00000004002ce947 */ /* 0x000fea0003800000 */
[----:B------:R-:W-:-:S04]  /*14b80*/  ISETP.NE.U32.AND P0, PT, R2, RZ, PT ;  /* 0x000000ff0200720c */ /* 0x000fc80003f05070 */
[----:B------:R-:W-:-:S13]  /*14b90*/  ISETP.NE.AND.EX P0, PT, R3, RZ, PT, P0 ;  /* 0x000000ff0300720c */ /* 0x000fda0003f05300 */
[----:B------:R-:W-:Y:S05]  /*14ba0*/  @!P0 BRA `(.L_x_2070) ;  /* 0x00000000004c8947 */ /* 0x000fea0003800000 */
[----:B------:R-:W0:Y:S01]  /*14bb0*/  LDC R10, c[0x0][0x41c] ;  /* 0x00010700ff0a7b82 */ /* 0x000e220000000800 */
[----:B------:R-:W-:Y:S01]  /*14bc0*/  IMAD.MOV.U32 R6, RZ, RZ, R5 ;  /* 0x000000ffff067224 */ /* 0x000fe200078e0005 */
[----:B------:R-:W-:Y:S01]  /*14bd0*/  ULDC.64 UR4, c[0x0][0x408] ;  /* 0x0001020000047ab9 */ /* 0x000fe20000000a00 */
[----:B------:R-:W-:Y:S01]  /*14be0*/  ULDC.64 UR6, c[0x0][0x208] ;  /* 0x0000820000067ab9 */ /* 0x000fe20000000a00 */
[----:B0-----:R-:W-:-:S13]  /*14bf0*/  ISETP.NE.AND P0, PT, R10, 0x1, PT ;  /* 0x000000010a00780c */ /* 0x001fda0003f05270 */
[----:B------:R-:W0:Y:S02]  /*14c00*/  @P0 LDC.64 R8, c[0x0][0x420] ;  /* 0x00010800ff080b82 */ /* 0x000e240000000a00 */
[----:B0-----:R-:W-:-:S05]  /*14c10*/  @P0 IMAD.HI.U32 R8, R5, R8, RZ ;  /* 0x0000000805080227 */ /* 0x001fca00078e00ff */
[----:B------:R-:W-:-:S04]  /*14c20*/  @P0 SHF.R.U32.HI R6, RZ, R9, R8 ;  /* 0x00000009ff060219 */ /* 0x000fc80000011608 */
[----:B------:R-:W-:Y:S02]  /*14c30*/  IADD3 R8, -R6, RZ, RZ ;  /* 0x000000ff06087210 */ /* 0x000fe40007ffe1ff */
[----:B------:R-:W-:-:S03]  /*14c40*/  SHF.R.S32.HI R9, RZ, 0x1f, R6 ;  /* 0x0000001fff097819 */ /* 0x000fc60000011406 */
[----:B------:R-:W-:Y:S02]  /*14c50*/  IMAD R5, R10, R8, R5 ;  /* 0x000000080a057224 */ /* 0x000fe400078e0205 */
[----:B------:R-:W-:-:S04]  /*14c60*/  IMAD R8, R13, UR4, RZ ;  /* 0x000000040d087c24 */ /* 0x000fc8000f8e02ff */
[----:B------:R-:W-:Y:S02]  /*14c70*/  IMAD R10, R4, UR5, R8 ;  /* 0x00000005040a7c24 */ /* 0x000fe4000f8e0208 */
[----:B------:R-:W-:-:S04]  /*14c80*/  IMAD.MOV.U32 R8, RZ, RZ, R6 ;  /* 0x000000ffff087224 */ /* 0x000fc800078e0006 */
[----:B------:R-:W-:-:S04]  /*14c90*/  IMAD.WIDE.U32 R8, R4, UR4, R8 ;  /* 0x0000000404087c25 */ /* 0x000fc8000f8e0008 */
[----:B------:R-:W-:Y:S01]  /*14ca0*/  IMAD.IADD R6, R9, 0x1, R10 ;  /* 0x0000000109067824 */ /* 0x000fe200078e020a */
[----:B------:R-:W-:-:S04]  /*14cb0*/  LEA R10, P0, R8, R2, 0x2 ;  /* 0x00000002080a7211 */ /* 0x000fc800078010ff */
[----:B------:R-:W-:-:S05]  /*14cc0*/  LEA.HI.X R11, R8, R3, R6, 0x2, P0 ;  /* 0x00000003080b7211 */ /* 0x000fca00000f1406 */
[----:B------:R0:W5:Y:S04]  /*14cd0*/  LDG.E R6, desc[UR6][R10.64] ;  /* 0x000000060a067981 */ /* 0x000168000c1e1900 */
.L_x_2070:
        /* <DEDUP_REMOVED lines=9> */
.L_x_2141:
        /* <DEDUP_REMOVED lines=11> */
.L_x_2072:
        /* <DEDUP_REMOVED lines=33> */
.L_x_2069:
[----:B------:R-:W2:Y:S01]  /*15030*/  LDL.LU R11, [R1+0x20] ;  /* 0x00002000010b7983 */ /* 0x000ea20000300800 */
[----:B------:R-:W-:Y:S01]  /*15040*/  MOV R9, 0x400 ;  /* 0x0000040000097802 */ /* 0x000fe20000000f00 */
[----:B------:R-:W-:Y:S05]  /*15050*/  WARPSYNC.ALL ;  /* 0x0000000000007948 */ /* 0x000fea0003800000 */
[----:B------:R-:W0:Y:S01]  /*15060*/  S2R R10, SR_CgaCtaId ;  /* 0x00000000000a7919 */ /* 0x000e220000008800 */
[----:B------:R-:W-:-:S13]  /*15070*/  ELECT P0, URZ, PT ;  /* 0x00000000003f782f */ /* 0x000fda0003800000 */
[----:B------:R-:W-:Y:S01]  /*15080*/  @P0 R2UR UR13, R7 ;  /* 0x00000000070d02ca */ /* 0x000fe200000e0000 */
[----:B------:R-:W-:Y:S01]  /*15090*/  UIADD3 UR4, UP0, UR36, 0x270, URZ ;  /* 0x0000027024047890 */ /* 0x000fe2000ff1e03f */
[C---:B------:R-:W-:Y:S01]  /*150a0*/  @P0 R2UR UR12, R18.reuse ;  /* 0x00000000120c02ca */ /* 0x040fe200000e0000 */
        /* <DEDUP_REMOVED lines=9> */
[----:B------:R-:W-:Y:S01]  /*15140*/  UMOV UR15, 0x12f00000 ;  /* 0x12f00000000f7882 */ /* 0x000fe20000000000 */
[----:B------:R-:W-:Y:S01]  /*15150*/  @P0 MOV R8, 0xc000 ;  /* 0x0000c00000080802 */ /* 0x000fe20000000f00 */
        /* <DEDUP_REMOVED lines=28> */
.L_x_2142:
[----:B------:R-:W-:Y:S05]  /*15320*/  BSYNC B0 ;  /* 0x0000000000007941 */ /* 0x000fea0003800000 */
.L_x_2073:
[----:B0-----:R-:W2:Y:S01]  /*15330*/  LDL R8, [R1+0x14] ;  /* 0x0000140001087983 */ /* 0x001ea20000100800 */
[----:B------:R-:W-:Y:S01]  /*15340*/  BSSY B0, `(.L_x_2075) ;  /* 0x00001a5000007945 */ /* 0x000fe20003800000 */
[----:B--2---:R-:W-:-:S13]  /*15350*/  ISETP.GE.AND P0, PT, R8, 0x2, PT ;  /* 0x000000020800780c */ /* 0x004fda0003f06270 */
[----:B------:R-:W-:Y:S05]  /*15360*/  @!P0 BRA `(.L_x_2076) ;  /* 0x0000001800888947 */ /* 0x000fea0003800000 */
[C---:B------:R-:W-:Y:S01]  /*15370*/  LOP3.LUT R7, R8.reuse, 0x1, RZ, 0xc0, !PT ;  /* 0x0000000108077812 */ /* 0x040fe200078ec0ff */
[----:B------:R-:W-:Y:S01]  /*15380*/  VIADD R10, R8, 0xfffffffe ;  /* 0xfffffffe080a7836 */ /* 0x000fe20000000000 */
[----:B------:R-:W-:Y:S02]  /*15390*/  BSSY B1, `(.L_x_2077) ;  /* 0x0000092000017945 */ /* 0x000fe40003800000 */
[----:B------:R-:W-:Y:S01]  /*153a0*/  ISETP.NE.U32.AND P0, PT, R7, 0x1, PT ;  /* 0x000000010700780c */ /* 0x000fe20003f05070 */
[----:B------:R-:W-:-:S12]  /*153b0*/  IMAD.MOV.U32 R7, RZ, RZ, R10 ;  /* 0x000000ffff077224 */ /* 0x000fd800078e000a */
[----:B------:R-:W-:Y:S05]  /*153c0*/  @!P0 BRA `(.L_x_2078) ;  /* 0x0000000800388947 */ /* 0x000fea0003800000 */
[----:B------:R-:W2:Y:S04]  /*153d0*/  LDL R9, [R1] ;  /* 0x0000000001097983 */ /* 0x000ea80000100800 */
[----:B------:R-:W3:Y:S01]  /*153e0*/  LDL R8, [R1+0x8] ;  /* 0x0000080001087983 */ /* 0x000ee20000100800 */
[----:B------:R-:W-:Y:S01]  /*153f0*/  BSSY B2, `(.L_x_2079) ;  /* 0x0000087000027945 */ /* 0x000fe20003800000 */
[----:B--2---:R-:W-:-:S04]  /*15400*/  IADD3 R11, R9, 0x1, RZ ;  /* 0x00000001090b7810 */ /* 0x004fc80007ffe0ff */
[----:B------:R-:W-:-:S04]  /*15410*/  ISETP.NE.AND P0, PT, R11, 0x2, PT ;  /* 0x000000020b00780c */ /* 0x000fc80003f05270 */
[----:B------:R-:W-:Y:S02]  /*15420*/  SEL R12, RZ, 0x1, P0 ;  /* 0x00000001ff0c7807 */ /* 0x000fe40000000000 */
[----:B------:R-:W-:Y:S02]  /*15430*/  SEL R11, R11, RZ, P0 ;  /* 0x000000ff0b0b7207 */ /* 0x000fe40000000000 */
[----:B---3--:R-:W-:Y:S01]  /*15440*/  LOP3.LUT R12, R8, R12, RZ, 0x3c, !PT ;  /* 0x0000000c080c7212 */ /* 0x008fe200078e3cff */
[----:B------:R-:W-:Y:S06]  /*15450*/  @!P6 BRA `(.L_x_2080) ;  /* 0x000000080000e947 */ /* 0x000fec0003800000 */
[----:B------:R-:W-:Y:S01]  /*15460*/  ISETP.NE.U32.AND P0, PT, R2, RZ, PT ;  /* 0x000000ff0200720c */ /* 0x000fe20003f05070 */
[----:B------:R-:W-:Y:S02]  /*15470*/  IMAD.MOV.U32 R8, RZ, RZ, R6 ;  /* 0x000000ffff087224 */ /* 0x000fe400078e0006 */
[----:B------:R-:W-:Y:S01]  /*15480*/  IMAD.MOV.U32 R7, RZ, RZ, R10 ;  /* 0x000000ffff077224 */ /* 0x000fe200078e000a */
        /* <DEDUP_REMOVED lines=9> */
[----:B------:R-:W-:Y:S01]  /*15520*/  @P0 SHF.R.U32.HI R7, RZ, R9, R8 ;  /* 0x00000009ff070219 */ /* 0x000fe20000011608 */
[----:B------:R-:W-:-:S03]  /*15530*/  IMAD R8, R13, UR4, RZ ;  /* 0x000000040d087c24 */ /* 0x000fc6000f8e02ff */
[--C-:B------:R-:W-:Y:S01]  /*15540*/  SHF.R.S32.HI R9, RZ, 0x1f, R7.reuse ;  /* 0x0000001fff097819 */ /* 0x100fe20000011407 */
[C---:B------:R-:W-:Y:S02]  /*15550*/  IMAD R14, R4.reuse, UR5, R8 ;  /* 0x00000005040e7c24 */ /* 0x040fe4000f8e0208 */
[--C-:B------:R-:W-:Y:S02]  /*15560*/  IMAD.MOV.U32 R8, RZ, RZ, R7.reuse ;  /* 0x000000ffff087224 */ /* 0x100fe400078e0007 */
[----:B------:R-:W-:Y:S02]  /*15570*/  IMAD.MOV R7, RZ, RZ, -R7 ;  /* 0x000000ffff077224 */ /* 0x000fe400078e0a07 */
[----:B------:R-:W-:-:S04]  /*15580*/  IMAD.WIDE.U32 R8, R4, UR4, R8 ;  /* 0x0000000404087c25 */ /* 0x000fc8000f8e0008 */
[----:B------:R-:W-:Y:S01]  /*15590*/  IMAD R7, R15, R7, R10 ;  /* 0x000000070f077224 */ /* 0x000fe200078e020a */
[----:B------:R-:W-:Y:S02]  /*155a0*/  IADD3 R14, R14, R9, RZ ;  /* 0x000000090e0e7210 */ /* 0x000fe40007ffe0ff */
[----:B------:R-:W-:-:S04]  /*155b0*/  LEA R2, P0, R8, R2, 0x2 ;  /* 0x0000000208027211 */ /* 0x000fc800078010ff */
[----:B------:R-:W-:-:S05]  /*155c0*/  LEA.HI.X R3, R8, R3, R14, 0x2, P0 ;  /* 0x0000000308037211 */ /* 0x000fca00000f140e */
[----:B------:R0:W5:Y:S04]  /*155d0*/  LDG.E R8, desc[UR6][R2.64] ;  /* 0x0000000602087981 */ /* 0x000168000c1e1900 */
.L_x_2081:
[----:B0-----:R-:W0:Y:S01]  /*155e0*/  S2R R3, SR_CgaCtaId ;  /* 0x0000000000037919 */ /* 0x001e220000008800 */
[----:B------:R-:W-:-:S04]  /*155f0*/  MOV R2, 0x400 ;  /* 0x0000040000027802 */ /* 0x000fc80000000f00 */
[----:B0-----:R-:W-:Y:S02]  /*15600*/  LEA R2, R3, R2, 0x18 ;  /* 0x0000000203027211 */ /* 0x001fe400078ec0ff */
[----:B------:R-:W-:-:S03]  /*15610*/  SHF.L.U32 R3, R12, 0x1f, RZ ;  /* 0x0000001f0c037819 */ /* 0x000fc600000006ff */
[----:B------:R-:W-:-:S04]  /*15620*/  IMAD R2, R11, 0x8, R2 ;  /* 0x000000080b027824 */ /* 0x000fc800078e0202 */
[----:B------:R-:W0:Y:S02]  /*15630*/  SYNCS.PHASECHK.TRANS64.TRYWAIT P0, [R2+URZ+0x36840], R3 ;  /* 0x03684003020075a7 */ /* 0x000e24000800017f */
[----:B0-----:R-:W-:Y:S05]  /*15640*/  @!P0 BRA `(.L_x_2082) ;  /* 0x0000003000608947 */ /* 0x001fea0003800000 */
.L_x_2143:
        /* <DEDUP_REMOVED lines=11> */
.L_x_2083:
        /* <DEDUP_REMOVED lines=37> */
.L_x_2144:
        /* <DEDUP_REMOVED lines=13> */
.L_x_2085:
        /* <DEDUP_REMOVED lines=13> */
[----:B------:R-:W-:Y:S01]  /*15af0*/  MOV R6, R8 ;  /* 0x0000000800067202 */ /* 0x000fe20000000f00 */
[----:B------:R-:W-:-:S02]  /*15b00*/  IMAD.MOV.U32 R5, RZ, RZ, R7 ;  /* 0x000000ffff057224 */ /* 0x000fc400078e0007 */
        /* <DEDUP_REMOVED lines=21> */
.L_x_2080:
[----:B------:R-:W-:Y:S05]  /*15c60*/  BSYNC B2 ;  /* 0x0000000000027941 */ /* 0x000fea0003800000 */
.L_x_2079:
[----:B------:R-:W2:Y:S04]  /*15c70*/  LDL.LU R2, [R1+0x14] ;  /* 0x0000140001027983 */ /* 0x000ea80000300800 */
[----:B------:R0:W-:Y:S04]  /*15c80*/  STL [R1], R11 ;  /* 0x0000000b01007387 */ /* 0x0001e80000100800 */
[----:B------:R0:W-:Y:S02]  /*15c90*/  STL [R1+0x8], R12 ;  /* 0x0000080c01007387 */ /* 0x0001e40000100800 */
[----:B0-2---:R-:W-:-:S07]  /*15ca0*/  VIADD R7, R2, 0xfffffffd ;  /* 0xfffffffd02077836 */ /* 0x005fce0000000000 */
.L_x_2078:
[----:B------:R-:W-:Y:S05]  /*15cb0*/  BSYNC B1 ;  /* 0x0000000000017941 */ /* 0x000fea0003800000 */
.L_x_2077:
[----:B------:R-:W-:-:S13]  /*15cc0*/  ISETP.NE.AND P0, PT, R10, RZ, PT ;  /* 0x000000ff0a00720c */ /* 0x000fda0003f05270 */
[----:B------:R-:W-:Y:S05]  /*15cd0*/  @!P0 BRA `(.L_x_2076) ;  /* 0x00000010002c8947 */ /* 0x000fea0003800000 */
[----:B------:R-:W-:-:S07]  /*15ce0*/  IMAD.MOV.U32 R10, RZ, RZ, R6 ;  /* 0x000000ffff0a7224 */ /* 0x000fce00078e0006 */
.L_x_2100:
        /* <DEDUP_REMOVED lines=11> */
[----:B------:R-:W-:Y:S02]  /*15da0*/  MOV R12, R7 ;  /* 0x00000007000c7202 */ /* 0x000fe40000000f00 */
        /* <DEDUP_REMOVED lines=21> */
.L_x_2088:
[----:B------:R-:W1:Y:S01]  /*15f00*/  S2R R3, SR_CgaCtaId ;  /* 0x0000000000037919 */ /* 0x000e620000008800 */
[----:B------:R-:W-:-:S04]  /*15f10*/  MOV R2, 0x400 ;  /* 0x0000040000027802 */ /* 0x000fc80000000f00 */
[----:B-1----:R-:W-:Y:S02]  /*15f20*/  LEA R2, R3, R2, 0x18 ;  /* 0x0000000203027211 */ /* 0x002fe400078ec0ff */
[----:B------:R-:W-:-:S03]  /*15f30*/  SHF.L.U32 R3, R9, 0x1f, RZ ;  /* 0x0000001f09037819 */ /* 0x000fc600000006ff */
[----:B------:R-:W-:-:S04]  /*15f40*/  IMAD R2, R8, 0x8, R2 ;  /* 0x0000000808027824 */ /* 0x000fc800078e0202 */
[----:B------:R-:W1:Y:S02]  /*15f50*/  SYNCS.PHASECHK.TRANS64.TRYWAIT P0, [R2+URZ+0x36840], R3 ;  /* 0x03684003020075a7 */ /* 0x000e64000800017f */
[----:B-1----:R-:W-:Y:S05]  /*15f60*/  @!P0 BRA `(.L_x_2089) ;  /* 0x0000002800408947 */ /* 0x002fea0003800000 */
.L_x_2145:
        /* <DEDUP_REMOVED lines=11> */
.L_x_2090:
        /* <DEDUP_REMOVED lines=37> */
.L_x_2146:
        /* <DEDUP_REMOVED lines=8> */
.L_x_2092:
        /* <DEDUP_REMOVED lines=15> */
[----:B------:R-:W-:Y:S01]  /*163e0*/  IMAD.MOV.U32 R5, RZ, RZ, R12 ;  /* 0x000000ffff057224 */ /* 0x000fe200078e000c */
[----:B------:R-:W-:Y:S01]  /*163f0*/  MOV R6, R10 ;  /* 0x0000000a00067202 */ /* 0x000fe20000000f00 */
        /* <DEDUP_REMOVED lines=18> */
.L_x_2087:
[----:B------:R-:W-:Y:S05]  /*16520*/  BSYNC B1 ;  /* 0x0000000000017941 */ /* 0x000fea0003800000 */
.L_x_2086:
        /* <DEDUP_REMOVED lines=32> */
.L_x_2095:
[----:B------:R-:W2:Y:S01]  /*16730*/  S2R R3, SR_CgaCtaId ;  /* 0x0000000000037919 */ /* 0x000ea20000008800 */
[----:B------:R-:W-:-:S04]  /*16740*/  MOV R2, 0x400 ;  /* 0x0000040000027802 */ /* 0x000fc80000000f00 */
[----:B--2---:R-:W-:Y:S02]  /*16750*/  LEA R2, R3, R2, 0x18 ;  /* 0x0000000203027211 */ /* 0x004fe400078ec0ff */
[----:B------:R-:W-:-:S03]  /*16760*/  SHF.L.U32 R3, R14, 0x1f, RZ ;  /* 0x0000001f0e037819 */ /* 0x000fc600000006ff */
[----:B------:R-:W-:-:S04]  /*16770*/  IMAD R2, R15, 0x8, R2 ;  /* 0x000000080f027824 */ /* 0x000fc800078e0202 */
[----:B------:R-:W2:Y:S02]  /*16780*/  SYNCS.PHASECHK.TRANS64.TRYWAIT P0, [R2+URZ+0x36840], R3 ;  /* 0x03684003020075a7 */ /* 0x000ea4000800017f */
[----:B--2---:R-:W-:Y:S05]  /*16790*/  @!P0 BRA `(.L_x_2096) ;  /* 0x00000020005c8947 */ /* 0x004fea0003800000 */
.L_x_2147:
        /* <DEDUP_REMOVED lines=11> */
.L_x_2097:
        /* <DEDUP_REMOVED lines=29> */
[----:B------:R-:W-:Y:S01]  /*16a20*/  LEA R2, R8, R2, 0x3 ;  /* 0x0000000208027211 */ /* 0x000fe200078e18ff */
        /* <DEDUP_REMOVED lines=8> */
.L_x_2148:
        /* <DEDUP_REMOVED lines=8> */
.L_x_2099:
        /* <DEDUP_REMOVED lines=33> */
.L_x_2094:
[----:B------:R-:W-:Y:S05]  /*16d40*/  BSYNC B1 ;  /* 0x0000000000017941 */ /* 0x000fea0003800000 */
.L_x_2093:
[C---:B------:R-:W-:Y:S01]  /*16d50*/  ISETP.GT.AND P0, PT, R7.reuse, 0x1, PT ;  /* 0x000000010700780c */ /* 0x040fe20003f04270 */
[----:B------:R-:W-:-:S05]  /*16d60*/  VIADD R2, R7, 0xfffffffe ;  /* 0xfffffffe07027836 */ /* 0x000fca0000000000 */
[----:B------:R-:W-:-:S07]  /*16d70*/  MOV R7, R2 ;  /* 0x0000000200077202 */ /* 0x000fce0000000f00 */
[----:B------:R-:W-:Y:S05]  /*16d80*/  @P0 BRA `(.L_x_2100) ;  /* 0xffffffec00d80947 */ /* 0x000fea000383ffff */
.L_x_2076:
[----:B------:R-:W-:Y:S05]  /*16d90*/  BSYNC B0 ;  /* 0x0000000000007941 */ /* 0x000fea0003800000 */
.L_x_2075:
        /* <DEDUP_REMOVED lines=18> */
.L_x_2102:
[----:B------:R-:W-:Y:S05]  /*16ec0*/  BSYNC B0 ;  /* 0x0000000000007941 */ /* 0x000fea0003800000 */
.L_x_2101:
        /* <DEDUP_REMOVED lines=11> */
.L_x_2149:
        /* <DEDUP_REMOVED lines=11> */
.L_x_2106:
        /* <DEDUP_REMOVED lines=33> */
.L_x_2104:
[----:B------:R-:W-:Y:S05]  /*17240*/  BSYNC B0 ;  /* 0x0000000000007941 */ /* 0x000fea0003800000 */
.L_x_2103:
        /* <DEDUP_REMOVED lines=9> */
.L_x_2060:
[----:B------:R-:W-:Y:S05]  /*172e0*/  BSYNC B6 ;  /* 0x0000000000067941 */ /* 0x000fea0003800000 */
.L_x_2058:
[----:B------:R-:W-:-:S03]  /*172f0*/  UMOV UR4, 0xffffffff ;  /* 0xffffffff00047882 */ /* 0x000fc60000000000 */
[----:B------:R-:W-:Y:S05]  /*17300*/  BRA.DIV UR4, `(.L_x_2107) ;  /* 0x0000001604bc7947 */ /* 0x000fea000b800000 */
[----:B------:R2:W3:Y:S04]  /*17310*/  SHFL.IDX PT, R4, R16, RZ, 0x1f ;  /* 0x00001fff10047589 */ /* 0x0004e800000e0000 */
[----:B------:R-:W4:Y:S02]  /*17320*/  SHFL.IDX PT, R16, R16, 0x1, 0x1f ;  /* 0x00201f0010107f89 */ /* 0x000f2400000e0000 */
.L_x_2153:
[----:B-1----:R-:W1:Y:S01]  /*17330*/  S2R R0, SR_TID.X ;  /* 0x0000000000007919 */ /* 0x002e620000002100 */
[----:B------:R-:W-:Y:S01]  /*17340*/  ULDC UR4, c[0x0][0xc14] ;  /* 0x0003050000047ab9 */ /* 0x000fe20000000800 */
[----:B------:R-:W-:Y:S01]  /*17350*/  BSSY B0, `(.L_x_2108) ;  /* 0x000000c000007945 */ /* 0x000fe20003800000 */
[----:B------:R-:W-:Y:S01]  /*17360*/  IMAD.MOV.U32 R17, RZ, RZ, RZ ;  /* 0x000000ffff117224 */ /* 0x000fe200078e00ff */
[----:B-1----:R-:W-:Y:S02]  /*17370*/  LOP3.LUT R6, R0, 0x1f, RZ, 0xc0, !PT ;  /* 0x0000001f00067812 */ /* 0x002fe400078ec0ff */
[----:B------:R-:W-:Y:S02]  /*17380*/  MOV R0, UR4 ;  /* 0x0000000400007c02 */ /* 0x000fe40008000f00 */
        /* <DEDUP_REMOVED lines=8> */
.L_x_2109:
[----:B------:R-:W-:Y:S05]  /*17410*/  BSYNC B0 ;  /* 0x0000000000007941 */ /* 0x000fea0003800000 */
.L_x_2108:
        /* <DEDUP_REMOVED lines=17> */
[----:B0-----:R-:W-:-:S04]  /*17530*/  SEL R14, R14, RZ, P1 ;  /* 0x000000ff0e0e7207 */ /* 0x001fc80000800000 */
[----:B------:R-:W-:-:S05]  /*17540*/  IADD3 R5, R3, R14, RZ ;  /* 0x0000000e03057210 */ /* 0x000fca0007ffe0ff */
[----:B------:R-:W0:Y:S02]  /*17550*/  SHFL.UP PT, R14, R5, 0x10, RZ ;  /* 0x06000000050e7989 */ /* 0x000e2400000e00ff */
[----:B0-----:R-:W-:-:S05]  /*17560*/  SEL R14, R14, RZ, P0 ;  /* 0x000000ff0e0e7207 */ /* 0x001fca0000000000 */
[----:B------:R-:W-:-:S05]  /*17570*/  IMAD.IADD R2, R5, 0x1, R14 ;  /* 0x0000000105027824 */ /* 0x000fca00078e020e */
[----:B------:R0:W1:Y:S02]  /*17580*/  SHFL.IDX PT, R14, R2, 0x1f, 0x1f ;  /* 0x03e01f00020e7f89 */ /* 0x00006400000e0000 */
.L_x_2161:
[----:B------:R-:W-:Y:S02]  /*17590*/  ULDC UR4, c[0x0][0xc10] ;  /* 0x0003040000047ab9 */ /* 0x000fe40000000800 */
[----:B------:R-:W-:-:S04]  /*175a0*/  IMAD.U32 R5, RZ, RZ, UR4 ;  /* 0x00000004ff057e24 */ /* 0x000fc8000f8e00ff */
[----:B-1----:R-:W-:-:S04]  /*175b0*/  IMAD R3, R14, R5, RZ ;  /* 0x000000050e037224 */ /* 0x002fc800078e02ff */
[----:B--2-4-:R-:W-:-:S05]  /*175c0*/  IMAD.IADD R16, R16, 0x1, R3 ;  /* 0x0000000110107824 */ /* 0x014fca00078e0203 */
[----:B---3--:R-:W-:-:S13]  /*175d0*/  ISETP.GT.AND P0, PT, R16, R4, PT ;  /* 0x000000041000720c */ /* 0x008fda0003f04270 */
[----:B------:R-:W-:Y:S05]  /*175e0*/  @P0 BRA `(.L_x_2111) ;  /* 0x0000000000b80947 */ /* 0x000fea0003800000 */
[----:B------:R-:W1:Y:S02]  /*175f0*/  LDC R0, c[0x0][0xc14] ;  /* 0x00030500ff007b82 */ /* 0x000e640000000800 */
.L_x_2116:
[----:B------:R-:W-:-:S05]  /*17600*/  VIADD R19, R19, 0x1f ;  /* 0x0000001f13137836 */ /* 0x000fca0000000000 */
[----:B-1----:R-:W-:-:S13]  /*17610*/  ISETP.GE.AND P0, PT, R19, R0, PT ;  /* 0x000000001300720c */ /* 0x002fda0003f06270 */
[----:B------:R-:W-:Y:S05]  /*17620*/  @P0 BRA `(.L_x_2112) ;  /* 0x0000000400f40947 */ /* 0x000fea0003800000 */
[----:B0-----:R-:W0:Y:S01]  /*17630*/  S2R R2, SR_TID.X ;  /* 0x0000000000027919 */ /* 0x001e220000002100 */
[----:B------:R-:W-:Y:S01]  /*17640*/  BSSY B0, `(.L_x_2113) ;  /* 0x000000b000007945 */ /* 0x000fe20003800000 */
[----:B------:R-:W-:Y:S01]  /*17650*/  IMAD.MOV.U32 R17, RZ, RZ, RZ ;  /* 0x000000ffff117224 */ /* 0x000fe200078e00ff */
[----:B0-----:R-:W-:-:S04]  /*17660*/  LOP3.LUT R6, R2, 0x1f, RZ, 0xc0, !PT ;  /* 0x0000001f02067812 */ /* 0x001fc800078ec0ff */
[C---:B------:R-:W-:Y:S02]  /*17670*/  ISETP.NE.AND P1, PT, R6.reuse, 0x1f, PT ;  /* 0x0000001f0600780c */ /* 0x040fe40003f25270 */
[----:B------:R-:W-:-:S04]  /*17680*/  IADD3 R5, R6, R19, RZ ;  /* 0x0000001306057210 */ /* 0x000fc80007ffe0ff */
[----:B------:R-:W-:-:S13]  /*17690*/  ISETP.GE.OR P0, PT, R5, R0, !P1 ;  /* 0x000000000500720c */ /* 0x000fda0004f06670 */
[----:B------:R-:W-:Y:S05]  /*176a0*/  @P0 BRA `(.L_x_2114) ;  /* 0x0000000000100947 */ /* 0x000fea0003800000 */
[----:B------:R-:W0:Y:S01]  /*176b0*/  LDC.64 R2, c[0x0][0xc58] ;  /* 0x00031600ff027b82 */ /* 0x000e220000000a00 */
[----:B------:R-:W-:Y:S01]  /*176c0*/  ULDC.64 UR4, c[0x0][0x208] ;  /* 0x0000820000047ab9 */ /* 0x000fe20000000a00 */
[----:B0-----:R-:W-:-:S05]  /*176d0*/  IMAD.WIDE R2, R5, 0x4, R2 ;  /* 0x0000000405027825 */ /* 0x001fca00078e0202 */
[----:B------:R0:W5:Y:S02]  /*176e0*/  LDG.E R17, desc[UR4][R2.64] ;  /* 0x0000000402117981 */ /* 0x000164000c1e1900 */
.L_x_2114:
[----:B------:R-:W-:Y:S05]  /*176f0*/  BSYNC B0 ;  /* 0x0000000000007941 */ /* 0x000fea0003800000 */
.L_x_2113:
        /* <DEDUP_REMOVED lines=23> */
.L_x_2169:
[----:B------:R-:W-:Y:S02]  /*17870*/  ULDC UR4, c[0x0][0xc10] ;  /* 0x0003040000047ab9 */ /* 0x000fe40000000800 */
[----:B------:R-:W-:-:S04]  /*17880*/  IMAD.U32 R5, RZ, RZ, UR4 ;  /* 0x00000004ff057e24 */ /* 0x000fc8000f8e00ff */
[----:B-1----:R-:W-:-:S04]  /*17890*/  IMAD R3, R14, R5, RZ ;  /* 0x000000050e037224 */ /* 0x002fc800078e02ff */
[----:B------:R-:W-:-:S05]  /*178a0*/  IMAD.IADD R16, R3, 0x1, R16 ;  /* 0x0000000103107824 */ /* 0x000fca00078e0210 */
[----:B------:R-:W-:-:S13]  /*178b0*/  ISETP.GT.AND P0, PT, R16, R4, PT ;  /* 0x000000041000720c */ /* 0x000fda0003f04270 */
[----:B------:R-:W-:Y:S05]  /*178c0*/  @!P0 BRA `(.L_x_2116) ;  /* 0xfffffffc004c8947 */ /* 0x000fea000383ffff */
.L_x_2111:
        /* <DEDUP_REMOVED lines=8> */
.L_x_2173:
[----:B------:R-:W-:Y:S02]  /*17950*/  ISETP.NE.AND P0, PT, R3, RZ, PT ;  /* 0x000000ff0300720c */ /* 0x000fe40003f05270 */
[----:B------:R-:W-:-:S11]  /*17960*/  MOV R7, RZ ;  /* 0x000000ff00077202 */ /* 0x000fd60000000f00 */
[----:B------:R-:W-:Y:S05]  /*17970*/  @!P0 BRA `(.L_x_2118) ;  /* 0x0000000000108947 */ /* 0x000fea0003800000 */
[----:B------:R-:W-:Y:S01]  /*17980*/  UMOV UR4, 0xffffffff ;  /* 0xffffffff00047882 */ /* 0x000fe20000000000 */
[----:B------:R-:W-:Y:S02]  /*17990*/  VIADD R12, R6, 0xffffffff ;  /* 0xffffffff060c7836 */ /* 0x000fe40000000000 */
[----:B------:R-:W-:Y:S05]  /*179a0*/  BRA.DIV UR4, `(.L_x_2119) ;  /* 0x0000001a04487947 */ /* 0x000fea000b800000 */
[----:B------:R3:W4:Y:S02]  /*179b0*/  SHFL.IDX PT, R7, R2, R12, 0x1f ;  /* 0x00001f0c02077589 */ /* 0x00072400000e0000 */
.L_x_2118:
[----:B0--3--:R-:W0:Y:S01]  /*179c0*/  LDC.64 R2, c[0x0][0xc68] ;  /* 0x00031a00ff027b82 */ /* 0x009e220000000a00 */
[----:B------:R-:W-:Y:S01]  /*179d0*/  IMAD.IADD R19, R6, 0x1, R19 ;  /* 0x0000000106137824 */ /* 0x000fe200078e0213 */
[----:B------:R-:W-:-:S03]  /*179e0*/  ULDC.64 UR4, c[0x0][0x208] ;  /* 0x0000820000047ab9 */ /* 0x000fc60000000a00 */
[----:B0-----:R-:W-:-:S05]  /*179f0*/  IMAD.WIDE R2, R19, 0x4, R2 ;  /* 0x0000000413027825 */ /* 0x001fca00078e0202 */
[----:B------:R0:W1:Y:S01]  /*17a00*/  LDG.E R8, desc[UR4][R2.64] ;  /* 0x0000000402087981 */ /* 0x000062000c1e1900 */
[----:B----4-:R-:W-:-:S04]  /*17a10*/  IMAD R16, R7, R5, R16 ;  /* 0x0000000507107224 */ /* 0x010fc800078e0210 */
[----:B------:R-:W-:Y:S01]  /*17a20*/  IMAD.IADD R7, R4, 0x1, -R16 ;  /* 0x0000000104077824 */ /* 0x000fe200078e0a10 */
[----:B0-----:R-:W-:Y:S01]  /*17a30*/  MOV R2, RZ ;  /* 0x000000ff00027202 */ /* 0x001fe20000000f00 */
        /* <DEDUP_REMOVED lines=19> */
[----:B------:R-:W-:Y:S02]  /*17b70*/  @P0 IADD3 R2, R2, 0x1, RZ ;  /* 0x0000000102020810 */ /* 0x000fe40007ffe0ff */
[----:B------:R-:W-:-:S03]  /*17b80*/  ISETP.GE.AND P0, PT, R3, RZ, PT ;  /* 0x000000ff0300720c */ /* 0x000fc60003f06270 */
[----:B------:R-:W-:-:S10]  /*17b90*/  IMAD.MOV.U32 R9, RZ, RZ, R2 ;  /* 0x000000ffff097224 */ /* 0x000fd400078e0002 */
[----:B------:R-:W-:Y:S01]  /*17ba0*/  @!P0 IMAD.MOV R9, RZ, RZ, -R9 ;  /* 0x000000ffff098224 */ /* 0x000fe200078e0a09 */
[----:B------:R-:W-:-:S13]  /*17bb0*/  ISETP.NE.AND P0, PT, R6, RZ, PT ;  /* 0x000000ff0600720c */ /* 0x000fda0003f05270 */
[----:B------:R-:W-:-:S05]  /*17bc0*/  @!P0 LOP3.LUT R9, RZ, R6, RZ, 0x33, !PT ;  /* 0x00000006ff098212 */ /* 0x000fca00078e33ff */
[----:B------:R-:W-:Y:S01]  /*17bd0*/  IMAD R4, R8, R9, RZ ;  /* 0x0000000908047224 */ /* 0x000fe200078e02ff */
[----:B------:R-:W-:-:S03]  /*17be0*/  IADD3 R9, -R9, RZ, RZ ;  /* 0x000000ff09097210 */ /* 0x000fc60007ffe1ff */
        /* <DEDUP_REMOVED lines=30> */
[----:B------:R-:W-:-:S03]  /*17dd0*/  IMAD R18, R3, R8, R4 ;  /* 0x0000000803127224 */ /* 0x000fc600078e0204 */
[----:B------:R-:W-:Y:S01]  /*17de0*/  IADD3 R17, R17, R2, RZ ;  /* 0x0000000211117210 */ /* 0x000fe20007ffe0ff */
[----:B------:R-:W-:Y:S06]  /*17df0*/  BRA `(.L_x_2120) ;  /* 0x00000000001c7947 */ /* 0x000fec0003800000 */
.L_x_2112:
[----:B------:R-:W-:Y:S01]  /*17e00*/  UMOV UR4, URZ ;  /* 0x0000003f00047c82 */ /* 0x000fe20008000000 */
[----:B------:R-:W-:Y:S01]  /*17e10*/  UMOV UR5, URZ ;  /* 0x0000003f00057c82 */ /* 0x000fe20008000000 */
[----:B------:R-:W-:Y:S01]  /*17e20*/  ULDC UR6, c[0x0][0xc14] ;  /* 0x0003050000067ab9 */ /* 0x000fe20000000800 */
[----:B------:R-:W-:Y:S02]  /*17e30*/  IMAD.MOV.U32 R16, RZ, RZ, R4 ;  /* 0x000000ffff107224 */ /* 0x000fe400078e0004 */
[----:B------:R-:W-:Y:S02]  /*17e40*/  IMAD.U32 R17, RZ, RZ, UR4 ;  /* 0x00000004ff117e24 */ /* 0x000fe4000f8e00ff */
[----:B------:R-:W-:Y:S02]  /*17e50*/  IMAD.U32 R18, RZ, RZ, UR5 ;  /* 0x00000005ff127e24 */ /* 0x000fe4000f8e00ff */
[----:B------:R-:W-:-:S07]  /*17e60*/  IMAD.U32 R19, RZ, RZ, UR6 ;  /* 0x00000006ff137e24 */ /* 0x000fce000f8e00ff */
.L_x_2120:
        /* <DEDUP_REMOVED lines=12> */
.L_x_2054:
[----:B-1----:R-:W3:Y:S01]  /*17f30*/  LDL.LU R0, [R1+0x20] ;  /* 0x0000200001007983 */ /* 0x002ee20000300800 */
[----:B------:R-:W-:Y:S01]  /*17f40*/  BSSY B0, `(.L_x_2122) ;  /* 0x000000b000007945 */ /* 0x000fe20003800000 */
[----:B------:R-:W1:Y:S01]  /*17f50*/  S2R R5, SR_CgaCtaId ;  /* 0x0000000000057919 */ /* 0x000e620000008800 */
[----:B---3--:R-:W-:-:S04]  /*17f60*/  IADD3 R0, R0, 0x1, RZ ;  /* 0x0000000100007810 */ /* 0x008fc80007ffe0ff */
        /* <DEDUP_REMOVED lines=8> */
.L_x_2176:
[----:B------:R-:W-:Y:S05]  /*17ff0*/  BSYNC B0 ;  /* 0x0000000000007941 */ /* 0x000fea0003800000 */
.L_x_2122:
[----:B------:R-:W-:-:S03]  /*18000*/  UMOV UR4, 0xffffffff ;  /* 0xffffffff00047882 */ /* 0x000fc60000000000 */
[----:B------:R-:W-:Y:S05]  /*18010*/  BRA.DIV UR4, `(.L_x_2124) ;  /* 0x0000001204e87947 */ /* 0x000fea000b800000 */
[----:B------:R-:W2:Y:S02]  /*18020*/  S2R R2, SR_TID.X ;  /* 0x0000000000027919 */ /* 0x000ea40000002100 */
[----:B--2---:R-:W-:-:S04]  /*18030*/  SHF.R.U32.HI R2, RZ, 0x5, R2 ;  /* 0x00000005ff027819 */ /* 0x004fc80000011602 */
[----:B------:R-:W-:-:S05]  /*18040*/  LOP3.LUT R2, R2, 0x3, RZ, 0xc0, !PT ;  /* 0x0000000302027812 */ /* 0x000fca00078ec0ff */
[----:B------:R2:W3:Y:S02]  /*18050*/  SHFL.IDX PT, R14, R2, RZ, 0x1f ;  /* 0x00001fff020e7589 */ /* 0x0004e400000e0000 */
.L_x_2179:
[----:B---3--:R-:W-:Y:S01]  /*18060*/  ISETP.NE.AND P0, PT, R14, RZ, PT ;  /* 0x000000ff0e00720c */ /* 0x008fe20003f05270 */
[----:B------:R-:W-:-:S12]  /*18070*/  BSSY B0, `(.L_x_2125) ;  /* 0x0000029000007945 */ /* 0x000fd80003800000 */
[----:B------:R-:W-:Y:S05]  /*18080*/  @P0 BRA `(.L_x_2126) ;  /* 0x00000000009c0947 */ /* 0x000fea0003800000 */
[----:B------:R-:W-:-:S03]  /*18090*/  UMOV UR4, 0xffffffff ;  /* 0xffffffff00047882 */ /* 0x000fc60000000000 */
[----:B------:R-:W-:Y:S05]  /*180a0*/  BRA.DIV UR4, `(.L_x_2127) ;  /* 0x0000001204f87947 */ /* 0x000fea000b800000 */
[----:B------:R-:W-:-:S13]  /*180b0*/  ELECT P6, URZ, PT ;  /* 0x00000000003f782f */ /* 0x000fda00038c0000 */
.L_x_2182:
        /* <DEDUP_REMOVED lines=8> */
.L_x_2128:
[----:B-1----:R-:W2:Y:S04]  /*18140*/  LDL R3, [R1] ;  /* 0x0000000001037983 */ /* 0x002ea80000100800 */
[----:B------:R-:W3:Y:S01]  /*18150*/  LDL.LU R7, [R1+0x8] ;  /* 0x0000080001077983 */ /* 0x000ee20000300800 */
[----:B------:R-:W-:-:S04]  /*18160*/  VIADD R2, R0, 0x36840 ;  /* 0x0003684000027836 */ /* 0x000fc80000000000 */
[C---:B--2---:R-:W-:Y:S01]  /*18170*/  IMAD R6, R3.reuse, 0x8, R2 ;  /* 0x0000000803067824 */ /* 0x044fe200078e0202 */
[----:B------:R-:W-:Y:S02]  /*18180*/  IADD3 R3, R3, 0x1, RZ ;  /* 0x0000000103037810 */ /* 0x000fe40007ffe0ff */
[----:B---3--:R-:W-:Y:S02]  /*18190*/  SHF.L.U32 R5, R7, 0x1f, RZ ;  /* 0x0000001f07057819 */ /* 0x008fe400000006ff */
[C---:B------:R-:W-:Y:S02]  /*181a0*/  ISETP.NE.AND P1, PT, R3.reuse, 0x2, PT ;  /* 0x000000020300780c */ /* 0x040fe40003f25270 */
[----:B------:R-:W1:Y:S02]  /*181b0*/  SYNCS.PHASECHK.TRANS64.TRYWAIT P0, [R6+URZ], R5 ;  /* 0x00000005060075a7 */ /* 0x000e64000800017f */
[----:B------:R-:W-:Y:S02]  /*181c0*/  SEL R4, RZ, 0x1, P1 ;  /* 0x00000001ff047807 */ /* 0x000fe40000800000 */
[----:B------:R-:W-:-:S02]  /*181d0*/  SEL R3, R3, RZ, P1 ;  /* 0x000000ff03037207 */ /* 0x000fc40000800000 */
[----:B------:R-:W-:-:S03]  /*181e0*/  LOP3.LUT R4, R7, R4, RZ, 0x3c, !PT ;  /* 0x0000000407047212 */ /* 0x000fc600078e3cff */
[----:B------:R-:W-:Y:S01]  /*181f0*/  IMAD R7, R3, 0x8, R2 ;  /* 0x0000000803077824 */ /* 0x000fe200078e0202 */
[----:B------:R-:W-:Y:S01]  /*18200*/  SHF.L.U32 R2, R4, 0x1f, RZ ;  /* 0x0000001f04027819 */ /* 0x000fe200000006ff */
[----:B-1----:R-:W-:Y:S06]  /*18210*/  @!P0 BRA `(.L_x_2129) ;  /* 0x0000001000bc8947 */ /* 0x002fec0003800000 */
.L_x_2183:
[----:B------:R-:W2:Y:S02]  /*18220*/  SYNCS.PHASECHK.TRANS64.TRYWAIT P0, [R7+URZ], R2 ;  /* 0x00000002070075a7 */ /* 0x000ea4000800017f */
[----:B--2---:R-:W-:Y:S05]  /*18230*/  @!P0 BRA `(.L_x_2130) ;  /* 0x0000001000c88947 */ /* 0x004fea0003800000 */
.L_x_2184:
[----:B------:R-:W-:Y:S05]  /*18240*/  @!P2 BRA `(.L_x_2131) ;  /* 0x000000000004a947 */ /* 0x000fea0003800000 */
[----:B------:R-:W-:Y:S01]  /*18250*/  BPT.TRAP 0x1 ;  /* 0x000000040000795c */ /* 0x000fe20000300000 */
.L_x_2131:
[----:B------:R-:W3:Y:S01]  /*18260*/  LDL.LU R4, [R1] ;  /* 0x0000000001047983 */ /* 0x000ee20000300800 */
[----:B------:R-:W-:-:S04]  /*18270*/  VIADD R0, R0, 0x36860 ;  /* 0x0003686000007836 */ /* 0x000fc80000000000 */
[----:B---3--:R-:W-:-:S04]  /*18280*/  IMAD R4, R4, 0x8, R0 ;  /* 0x0000000804047824 */ /* 0x008fc800078e0200 */
[----:B------:R-:W3:Y:S02]  /*18290*/  SYNCS.PHASECHK.TRANS64.TRYWAIT P0, [R4+URZ], R5 ;  /* 0x00000005040075a7 */ /* 0x000ee4000800017f */
[----:B---3--:R-:W-:Y:S05]  /*182a0*/  @!P0 BRA `(.L_x_2132) ;  /* 0x0000001000c08947 */ /* 0x008fea0003800000 */
.L_x_2185:
[----:B------:R-:W-:-:S07]  /*182b0*/  IMAD R3, R3, 0x8, R0 ;  /* 0x0000000803037824 */ /* 0x000fce00078e0200 */
.L_x_2133:
[----:B----4-:R4:W0:Y:S02]  /*182c0*/  SYNCS.PHASECHK.TRANS64.TRYWAIT P0, [R3+URZ], R2 ;  /* 0x00000002030075a7 */ /* 0x010824000800017f */
[----:B0-----:R-:W-:Y:S05]  /*182d0*/  @!P0 NANOSLEEP.SYNCS 0x989680 ;  /* 0x009896800000895d */ /* 0x001fea0003900000 */
[----:B------:R-:W0:Y:S02]  /*182e0*/  @!P0 SYNCS.PHASECHK.TRANS64 P0, [R3+URZ], R2 ;  /* 0x00000002030085a7 */ /* 0x000e24000800007f */
[----:B0-----:R-:W-:Y:S05]  /*182f0*/  @!P0 BRA `(.L_x_2133) ;  /* 0xfffffffc00f08947 */ /* 0x001fea000383ffff */
.L_x_2126:
[----:B------:R-:W-:Y:S05]  /*18300*/  BSYNC B0 ;  /* 0x0000000000007941 */ /* 0x000fea0003800000 */
.L_x_2125:
[----:B------:R-:W-:Y:S05]  /*18310*/  EXIT ;  /* 0x000000000000794d */ /* 0x000fea0003800000 */
.L_x_1998:
[----:B0-----:R-:W-:-:S04]  /*18320*/  MOV R3, UR38 ;  /* 0x0000002600037c02 */ /* 0x001fc80008000f00 */
[----:B------:R0:W1:Y:S03]  /*18330*/  SYNCS.PHASECHK.TRANS64.TRYWAIT P1, [R3+URZ+0x36800], R0 ;  /* 0x03680000030075a7 */ /* 0x000066000802017f */
[----:B-1----:R-:W-:Y:S05]  /*18340*/  @!P1 NANOSLEEP.SYNCS 0x989680 ;  /* 0x009896800000995d */ /* 0x002fea0003900000 */
[----:B------:R-:W1:Y:S02]  /*18350*/  @!P1 SYNCS.PHASECHK.TRANS64 P1, [R3+URZ+0x36800], R0 ;  /* 0x03680000030095a7 */ /* 0x000e64000802007f */
[----:B-1----:R-:W-:Y:S05]  /*18360*/  @!P1 BRA `(.L_x_1998) ;  /* 0xfffffffc00ec9947 */ /* 0x002fea000383ffff */
[----:B------:R-:W-:Y:S05]  /*18370*/  BRA `(.L_x_2134) ;  /* 0xfffffe9400b87947 */ /* 0x000fea000383ffff */
.L_x_2002:
[----:B-1----:R1:W2:Y:S02]  /*18380*/  SYNCS.PHASECHK.TRANS64.TRYWAIT P2, [R0+URZ+0x36830], R3 ;  /* 0x03683003000075a7 */ /* 0x0022a4000804017f */
[----:B--2---:R-:W-:Y:S05]  /*18390*/  @!P2 NANOSLEEP.SYNCS 0x989680 ;  /* 0x009896800000a95d */ /* 0x004fea0003900000 */
[----:B------:R-:W2:Y:S02]  /*183a0*/  @!P2 SYNCS.PHASECHK.TRANS64 P2, [R0+URZ+0x36830], R3 ;  /* 0x036830030000a5a7 */ /* 0x000ea4000804007f */
[----:B--2---:R-:W-:Y:S05]  /*183b0*/  @!P2 BRA `(.L_x_2002) ;  /* 0xfffffffc00f0a947 */ /* 0x004fea000383ffff */
[----:B------:R-:W-:Y:S05]  /*183c0*/  BRA `(.L_x_2001) ;  /* 0xfffffe9400e07947 */ /* 0x000fea000383ffff */
.L_x_2007:
[----:B-1----:R-:W-:-:S04]  /*183d0*/  IMAD.U32 R7, RZ, RZ, UR37 ;  /* 0x00000025ff077e24 */ /* 0x002fc8000f8e00ff */
[----:B------:R1:W2:Y:S03]  /*183e0*/  SYNCS.PHASECHK.TRANS64.TRYWAIT P2, [R7+URZ+0x36830], R6 ;  /* 0x03683006070075a7 */ /* 0x0002a6000804017f */
[----:B--2---:R-:W-:Y:S05]  /*183f0*/  @!P2 NANOSLEEP.SYNCS 0x989680 ;  /* 0x009896800000a95d */ /* 0x004fea0003900000 */
[----:B------:R-:W2:Y:S02]  /*18400*/  @!P2 SYNCS.PHASECHK.TRANS64 P2, [R7+URZ+0x36830], R6 ;  /* 0x036830060700a5a7 */ /* 0x000ea4000804007f */
[----:B--2---:R-:W-:Y:S05]  /*18410*/  @!P2 BRA `(.L_x_2007) ;  /* 0xfffffffc00eca947 */ /* 0x004fea000383ffff */
[----:B------:R-:W-:Y:S05]  /*18420*/  BRA `(.L_x_2006) ;  /* 0xfffffee400887947 */ /* 0x000fea000383ffff */
.L_x_2011:
[----:B-1----:R-:W-:-:S04]  /*18430*/  IMAD.U32 R7, RZ, RZ, UR4 ;  /* 0x00000004ff077e24 */ /* 0x002fc8000f8e00ff */
[----:B------:R1:W3:Y:S03]  /*18440*/  SYNCS.PHASECHK.TRANS64.TRYWAIT P2, [R7+URZ+0x36850], R0 ;  /* 0x03685000070075a7 */ /* 0x0002e6000804017f */
[----:B---3--:R-:W-:Y:S05]  /*18450*/  @!P2 NANOSLEEP.SYNCS 0x989680 ;  /* 0x009896800000a95d */ /* 0x008fea0003900000 */
[----:B------:R-:W3:Y:S02]  /*18460*/  @!P2 SYNCS.PHASECHK.TRANS64 P2, [R7+URZ+0x36850], R0 ;  /* 0x036850000700a5a7 */ /* 0x000ee4000804007f */
[----:B---3--:R-:W-:Y:S05]  /*18470*/  @!P2 BRA `(.L_x_2011) ;  /* 0xfffffffc00eca947 */ /* 0x008fea000383ffff */
[----:B------:R-:W-:Y:S05]  /*18480*/  BRA `(.L_x_2010) ;  /* 0xffffff0800d47947 */ /* 0x000fea000383ffff */
.L_x_2017:
[----:B-1----:R-:W-:-:S04]  /*18490*/  IMAD.U32 R7, RZ, RZ, UR4 ;  /* 0x00000004ff077e24 */ /* 0x002fc8000f8e00ff */
[----:B------:R1:W2:Y:S03]  /*184a0*/  SYNCS.PHASECHK.TRANS64.TRYWAIT P2, [R7+URZ+0x36830], R6 ;  /* 0x03683006070075a7 */ /* 0x0002a6000804017f */
[----:B--2---:R-:W-:Y:S05]  /*184b0*/  @!P2 NANOSLEEP.SYNCS 0x989680 ;  /* 0x009896800000a95d */ /* 0x004fea0003900000 */
[----:B------:R-:W2:Y:S02]  /*184c0*/  @!P2 SYNCS.PHASECHK.TRANS64 P2, [R7+URZ+0x36830], R6 ;  /* 0x036830060700a5a7 */ /* 0x000ea4000804007f */
[----:B--2---:R-:W-:Y:S05]  /*184d0*/  @!P2 BRA `(.L_x_2017) ;  /* 0xfffffffc00eca947 */ /* 0x004fea000383ffff */
[----:B------:R-:W-:Y:S05]  /*184e0*/  BRA `(.L_x_2016) ;  /* 0xffffff2c00f07947 */ /* 0x000fea000383ffff */
.L_x_2021:
[----:B-1----:R-:W-:-:S04]  /*184f0*/  IMAD.U32 R7, RZ, RZ, UR14 ;  /* 0x0000000eff077e24 */ /* 0x002fc8000f8e00ff */
[----:B------:R1:W3:Y:S03]  /*18500*/  SYNCS.PHASECHK.TRANS64.TRYWAIT P2, [R7+URZ+0x36850], R0 ;  /* 0x03685000070075a7 */ /* 0x0002e6000804017f */
[----:B---3--:R-:W-:Y:S05]  /*18510*/  @!P2 NANOSLEEP.SYNCS 0x989680 ;  /* 0x009896800000a95d */ /* 0x008fea0003900000 */
[----:B------:R-:W3:Y:S02]  /*18520*/  @!P2 SYNCS.PHASECHK.TRANS64 P2, [R7+URZ+0x36850], R0 ;  /* 0x036850000700a5a7 */ /* 0x000ee4000804007f */
[----:B---3--:R-:W-:Y:S05]  /*18530*/  @!P2 BRA `(.L_x_2021) ;  /* 0xfffffffc00eca947 */ /* 0x008fea000383ffff */
[----:B------:R-:W-:Y:S05]  /*18540*/  BRA `(.L_x_2020) ;  /* 0xffffff54003c7947 */ /* 0x000fea000383ffff */
.L_x_2026:
[----:B-1----:R-:W-:-:S04]  /*18550*/  MOV R5, UR5 ;  /* 0x0000000500057c02 */ /* 0x002fc80008000f00 */
[----:B------:R1:W2:Y:S03]  /*18560*/  SYNCS.PHASECHK.TRANS64.TRYWAIT P0, [R5+URZ+0x36850], R0 ;  /* 0x03685000050075a7 */ /* 0x0002a6000800017f */
[----:B--2---:R-:W-:Y:S05]  /*18570*/  @!P0 NANOSLEEP.SYNCS 0x989680 ;  /* 0x009896800000895d */ /* 0x004fea0003900000 */
[----:B------:R-:W2:Y:S02]  /*18580*/  @!P0 SYNCS.PHASECHK.TRANS64 P0, [R5+URZ+0x36850], R0 ;  /* 0x03685000050085a7 */ /* 0x000ea4000800007f */
[----:B--2---:R-:W-:Y:S05]  /*18590*/  @!P0 BRA `(.L_x_2026) ;  /* 0xfffffffc00ec8947 */ /* 0x004fea000383ffff */
[----:B------:R-:W-:Y:S05]  /*185a0*/  BRA `(.L_x_2025) ;  /* 0xffffff7400ac7947 */ /* 0x000fea000383ffff */
.L_x_2067:
[----:B------:R-:W1:Y:S01]  /*185b0*/  S2R R8, SR_TID.X ;  /* 0x0000000000087919 */ /* 0x000e620000002100 */
[----:B------:R-:W-:Y:S01]  /*185c0*/  BSSY B0, `(.L_x_2135) ;  /* 0x000000a000007945 */ /* 0x000fe20003800000 */
[----:B------:R-:W-:Y:S02]  /*185d0*/  IMAD.MOV.U32 R12, RZ, RZ, RZ ;  /* 0x000000ffff0c7224 */ /* 0x000fe400078e00ff */
[----:B------:R-:W-:Y:S02]  /*185e0*/  IMAD.MOV.U32 R11, RZ, RZ, 0x1f ;  /* 0x0000001fff0b7424 */ /* 0x000fe400078e00ff */
[----:B------:R-:W-:Y:S01]  /*185f0*/  IMAD.MOV.U32 R15, RZ, RZ, -0x1 ;  /* 0xffffffffff0f7424 */ /* 0x000fe200078e00ff */
[----:B-1----:R-:W-:-:S04]  /*18600*/  SHF.R.U32.HI R8, RZ, 0x5, R8 ;  /* 0x00000005ff087819 */ /* 0x002fc80000011608 */
[----:B------:R-:W-:-:S05]  /*18610*/  LOP3.LUT R8, R8, 0x3, RZ, 0xc0, !PT ;  /* 0x0000000308087812 */ /* 0x000fca00078ec0ff */
[----:B0-----:R-:W-:-:S07]  /*18620*/  IMAD.MOV.U32 R13, RZ, RZ, R8 ;  /* 0x000000ffff0d7224 */ /* 0x001fce00078e0008 */
[----:B------:R-:W-:Y:S05]  /*18630*/  WARPSYNC.COLLECTIVE R15, `(.L_x_2136) ;  /* 0x000000000f087348 */ /* 0x000fea0003c00000 */
[----:B------:R0:W1:Y:S02]  /*18640*/  SHFL.IDX P6, R14, R13, R12, R11 ;  /* 0x0000000c0d0e7389 */ /* 0x00006400000c000b */
[----:B01----:R-:W-:Y:S01]  /*18650*/  ENDCOLLECTIVE ;  /* 0x000000000000791b */ /* 0x003fe20003800000 */
.L_x_2136:
[----:B------:R-:W-:Y:S05]  /*18660*/  BSYNC B0 ;  /* 0x0000000000007941 */ /* 0x000fea0003800000 */
.L_x_2135:
[----:B------:R-:W-:Y:S05]  /*18670*/  BRA `(.L_x_2137) ;  /* 0xffffffc4002c7947 */ /* 0x000fea000383ffff */
.L_x_2068:
[----:B------:R-:W-:Y:S01]  /*18680*/  BSSY B0, `(.L_x_2138) ;  /* 0x0000006000007945 */ /* 0x000fe20003800000 */
[----:B------:R-:W-:-:S07]  /*18690*/  MOV R15, 0xffffffff ;  /* 0xffffffff000f7802 */ /* 0x000fce0000000f00 */
[----:B------:R-:W-:Y:S05]  /*186a0*/  WARPSYNC.COLLECTIVE R15, `(.L_x_2139) ;  /* 0x000000000f0c7348 */ /* 0x000fea0003c00000 */
[----:B------:R-:W-:Y:S02]  /*186b0*/  ELECT P6, UR62, PT ;  /* 0x00000000003e782f */ /* 0x000fe400038c0000 */
[----:B------:R-:W-:Y:S01]  /*186c0*/  MOV R14, UR62 ;  /* 0x0000003e000e7c02 */ /* 0x000fe20008000f00 */
[----:B------:R-:W-:Y:S10]  /*186d0*/  ENDCOLLECTIVE ;  /* 0x000000000000791b */ /* 0x000ff40003800000 */
.L_x_2139:
[----:B------:R-:W-:Y:S05]  /*186e0*/  BSYNC B0 ;  /* 0x0000000000007941 */ /* 0x000fea0003800000 */
.L_x_2138:
[----:B------:R-:W-:Y:S05]  /*186f0*/  BRA `(.L_x_2140) ;  /* 0xffffffc4001c7947 */ /* 0x000fea000383ffff */
.L_x_2071:
[----:B0-----:R0:W1:Y:S02]  /*18700*/  SYNCS.PHASECHK.TRANS64.TRYWAIT P0, [R8+URZ+0x36840], R9 ;  /* 0x03684009080075a7 */ /* 0x001064000800017f */
[----:B-1----:R-:W-:Y:S05]  /*18710*/  @!P0 NANOSLEEP.SYNCS 0x989680 ;  /* 0x009896800000895d */ /* 0x002fea0003900000 */
[----:B------:R-:W1:Y:S02]  /*18720*/  @!P0 SYNCS.PHASECHK.TRANS64 P0, [R8+URZ+0x36840], R9 ;  /* 0x03684009080085a7 */ /* 0x000e64000800007f */
[----:B-1----:R-:W-:Y:S05]  /*18730*/  @!P0 BRA `(.L_x_2071) ;  /* 0xfffffffc00f08947 */ /* 0x002fea000383ffff */
[----:B------:R-:W-:Y:S05]  /*18740*/  BRA `(.L_x_2141) ;  /* 0xffffffc400887947 */ /* 0x000fea000383ffff */
.L_x_2074:
        /* <DEDUP_REMOVED lines=8> */
.L_x_2082:
[----:B0-----:R0:W1:Y:S02]  /*187d0*/  SYNCS.PHASECHK.TRANS64.TRYWAIT P0, [R2+URZ+0x36840], R3 ;  /* 0x03684003020075a7 */ /* 0x001064000800017f */
[----:B-1----:R-:W-:Y:S05]  /*187e0*/  @!P0 NANOSLEEP.SYNCS 0x989680 ;  /* 0x009896800000895d */ /* 0x002fea0003900000 */
[----:B------:R-:W1:Y:S02]  /*187f0*/  @!P0 SYNCS.PHASECHK.TRANS64 P0, [R2+URZ+0x36840], R3 ;  /* 0x03684003020085a7 */ /* 0x000e64000800007f */
[----:B-1----:R-:W-:Y:S05]  /*18800*/  @!P0 BRA `(.L_x_2082) ;  /* 0xfffffffc00f08947 */ /* 0x002fea000383ffff */
[----:B------:R-:W-:Y:S05]  /*18810*/  BRA `(.L_x_2143) ;  /* 0xffffffcc008c7947 */ /* 0x000fea000383ffff */
.L_x_2084:
[----:B0-----:R0:W1:Y:S02]  /*18820*/  SYNCS.PHASECHK.TRANS64.TRYWAIT P0, [R3+URZ+0x60], R2 ;  /* 0x00006002030075a7 */ /* 0x001064000800017f */
[----:B-1----:R-:W-:Y:S05]  /*18830*/  @!P0 NANOSLEEP.SYNCS 0x989680 ;  /* 0x009896800000895d */ /* 0x002fea0003900000 */
[----:B------:R-:W1:Y:S02]  /*18840*/  @!P0 SYNCS.PHASECHK.TRANS64 P0, [R3+URZ+0x60], R2 ;  /* 0x00006002030085a7 */ /* 0x000e64000800007f */
[----:B-1----:R-:W-:Y:S05]  /*18850*/  @!P0 BRA `(.L_x_2084) ;  /* 0xfffffffc00f08947 */ /* 0x002fea000383ffff */
[----:B------:R-:W-:Y:S05]  /*18860*/  BRA `(.L_x_2144) ;  /* 0xffffffd000387947 */ /* 0x000fea000383ffff */
.L_x_2089:
[----:B-1----:R1:W2:Y:S02]  /*18870*/  SYNCS.PHASECHK.TRANS64.TRYWAIT P0, [R2+URZ+0x36840], R3 ;  /* 0x03684003020075a7 */ /* 0x0022a4000800017f */
[----:B--2---:R-:W-:Y:S05]  /*18880*/  @!P0 NANOSLEEP.SYNCS 0x989680 ;  /* 0x009896800000895d */ /* 0x004fea0003900000 */
[----:B------:R-:W2:Y:S02]  /*18890*/  @!P0 SYNCS.PHASECHK.TRANS64 P0, [R2+URZ+0x36840], R3 ;  /* 0x03684003020085a7 */ /* 0x000ea4000800007f */
[----:B--2---:R-:W-:Y:S05]  /*188a0*/  @!P0 BRA `(.L_x_2089) ;  /* 0xfffffffc00f08947 */ /* 0x004fea000383ffff */
[----:B------:R-:W-:Y:S05]  /*188b0*/  BRA `(.L_x_2145) ;  /* 0xffffffd400ac7947 */ /* 0x000fea000383ffff */
.L_x_2091:
[----:B0-----:R0:W1:Y:S02]  /*188c0*/  SYNCS.PHASECHK.TRANS64.TRYWAIT P1, [R3+URZ+0x60], R2 ;  /* 0x00006002030075a7 */ /* 0x001064000802017f */
[----:B-1----:R-:W-:Y:S05]  /*188d0*/  @!P1 NANOSLEEP.SYNCS 0x989680 ;  /* 0x009896800000995d */ /* 0x002fea0003900000 */
[----:B------:R-:W1:Y:S02]  /*188e0*/  @!P1 SYNCS.PHASECHK.TRANS64 P1, [R3+URZ+0x60], R2 ;  /* 0x00006002030095a7 */ /* 0x000e64000802007f */
[----:B-1----:R-:W-:Y:S05]  /*188f0*/  @!P1 BRA `(.L_x_2091) ;  /* 0xfffffffc00f09947 */ /* 0x002fea000383ffff */
[----:B------:R-:W-:Y:S05]  /*18900*/  BRA `(.L_x_2146) ;  /* 0xffffffd800587947 */ /* 0x000fea000383ffff */
.L_x_2096:
[----:B--2---:R2:W3:Y:S02]  /*18910*/  SYNCS.PHASECHK.TRANS64.TRYWAIT P0, [R2+URZ+0x36840], R3 ;  /* 0x03684003020075a7 */ /* 0x0044e4000800017f */
[----:B---3--:R-:W-:Y:S05]  /*18920*/  @!P0 NANOSLEEP.SYNCS 0x989680 ;  /* 0x009896800000895d */ /* 0x008fea0003900000 */
[----:B------:R-:W3:Y:S02]  /*18930*/  @!P0 SYNCS.PHASECHK.TRANS64 P0, [R2+URZ+0x36840], R3 ;  /* 0x03684003020085a7 */ /* 0x000ee4000800007f */
[----:B---3--:R-:W-:Y:S05]  /*18940*/  @!P0 BRA `(.L_x_2096) ;  /* 0xfffffffc00f08947 */ /* 0x008fea000383ffff */
[----:B------:R-:W-:Y:S05]  /*18950*/  BRA `(.L_x_2147) ;  /* 0xffffffdc00907947 */ /* 0x000fea000383ffff */
.L_x_2098:
[----:B0-----:R0:W1:Y:S02]  /*18960*/  SYNCS.PHASECHK.TRANS64.TRYWAIT P1, [R2+URZ+0x60], R9 ;  /* 0x00006009020075a7 */ /* 0x001064000802017f */
[----:B-1----:R-:W-:Y:S05]  /*18970*/  @!P1 NANOSLEEP.SYNCS 0x989680 ;  /* 0x009896800000995d */ /* 0x002fea0003900000 */
[----:B------:R-:W1:Y:S02]  /*18980*/  @!P1 SYNCS.PHASECHK.TRANS64 P1, [R2+URZ+0x60], R9 ;  /* 0x00006009020095a7 */ /* 0x000e64000802007f */
[----:B-1----:R-:W-:Y:S05]  /*18990*/  @!P1 BRA `(.L_x_2098) ;  /* 0xfffffffc00f09947 */ /* 0x002fea000383ffff */
[----:B------:R-:W-:Y:S05]  /*189a0*/  BRA `(.L_x_2148) ;  /* 0xffffffe000407947 */ /* 0x000fea000383ffff */
.L_x_2105:
[----:B-1----:R1:W2:Y:S02]  /*189b0*/  SYNCS.PHASECHK.TRANS64.TRYWAIT P0, [R3+URZ+0x36860], R2 ;  /* 0x03686002030075a7 */ /* 0x0022a4000800017f */
[----:B--2---:R-:W-:Y:S05]  /*189c0*/  @!P0 NANOSLEEP.SYNCS 0x989680 ;  /* 0x009896800000895d */ /* 0x004fea0003900000 */
[----:B------:R-:W2:Y:S02]  /*189d0*/  @!P0 SYNCS.PHASECHK.TRANS64 P0, [R3+URZ+0x36860], R2 ;  /* 0x03686002030085a7 */ /* 0x000ea4000800007f */
[----:B--2---:R-:W-:Y:S05]  /*189e0*/  @!P0 BRA `(.L_x_2105) ;  /* 0xfffffffc00f08947 */ /* 0x004fea000383ffff */
[----:B------:R-:W-:Y:S05]  /*189f0*/  BRA `(.L_x_2149) ;  /* 0xffffffe400607947 */ /* 0x000fea000383ffff */
.L_x_2107:
        /* <DEDUP_REMOVED lines=8> */
.L_x_2151:
[----:B------:R-:W-:Y:S05]  /*18a80*/  BSYNC B0 ;  /* 0x0000000000007941 */ /* 0x000fea0003800000 */
.L_x_2150:
[----:B------:R-:W-:Y:S01]  /*18a90*/  IMAD.MOV.U32 R13, RZ, RZ, R16 ;  /* 0x000000ffff0d7224 */ /* 0x000fe200078e0010 */
[----:B------:R-:W-:Y:S01]  /*18aa0*/  MOV R4, R14 ;  /* 0x0000000e00047202 */ /* 0x000fe20000000f00 */
[----:B------:R-:W-:Y:S02]  /*18ab0*/  IMAD.MOV.U32 R12, RZ, RZ, 0x1 ;  /* 0x00000001ff0c7424 */ /* 0x000fe400078e00ff */
[----:B------:R-:W-:Y:S02]  /*18ac0*/  IMAD.MOV.U32 R11, RZ, RZ, 0x1f ;  /* 0x0000001fff0b7424 */ /* 0x000fe400078e00ff */
[----:B------:R-:W-:-:S07]  /*18ad0*/  IMAD.MOV.U32 R15, RZ, RZ, -0x1 ;  /* 0xffffffffff0f7424 */ /* 0x000fce00078e00ff */
[----:B------:R-:W-:Y:S05]  /*18ae0*/  WARPSYNC.COLLECTIVE R15, `(.L_x_2152) ;  /* 0x000000000f087348 */ /* 0x000fea0003c00000 */
[----:B------:R0:W1:Y:S02]  /*18af0*/  SHFL.IDX P6, R14, R13, R12, R11 ;  /* 0x0000000c0d0e7389 */ /* 0x00006400000c000b */
[----:B01----:R-:W-:Y:S01]  /*18b00*/  ENDCOLLECTIVE ;  /* 0x000000000000791b */ /* 0x003fe20003800000 */
.L_x_2152:
[----:B------:R-:W-:Y:S01]  /*18b10*/  MOV R16, R14 ;  /* 0x0000000e00107202 */ /* 0x000fe20000000f00 */
[----:B------:R-:W-:Y:S06]  /*18b20*/  BRA `(.L_x_2153) ;  /* 0xffffffe800007947 */ /* 0x000fec000383ffff */
.L_x_2110:
[----:B------:R-:W-:Y:S01]  /*18b30*/  BSSY B0, `(.L_x_2154) ;  /* 0x0000008000007945 */ /* 0x000fe20003800000 */
[----:B0----5:R-:W-:Y:S02]  /*18b40*/  IMAD.MOV.U32 R13, RZ, RZ, R17 ;  /* 0x000000ffff0d7224 */ /* 0x021fe400078e0011 */
[----:B------:R-:W-:Y:S02]  /*18b50*/  IMAD.MOV.U32 R12, RZ, RZ, 0x1 ;  /* 0x00000001ff0c7424 */ /* 0x000fe400078e00ff */
[----:B------:R-:W-:Y:S02]  /*18b60*/  IMAD.MOV.U32 R11, RZ, RZ, RZ ;  /* 0x000000ffff0b7224 */ /* 0x000fe400078e00ff */
[----:B------:R-:W-:-:S07]  /*18b70*/  IMAD.MOV.U32 R15, RZ, RZ, -0x1 ;  /* 0xffffffffff0f7424 */ /* 0x000fce00078e00ff */
[----:B-1234-:R-:W-:Y:S05]  /*18b80*/  WARPSYNC.COLLECTIVE R15, `(.L_x_2155) ;  /* 0x000000000f087348 */ /* 0x01efea0003c00000 */
[----:B------:R0:W0:Y:S02]  /*18b90*/  SHFL.UP P6, R14, R13, R12, R11 ;  /* 0x0400000c0d0e7389 */ /* 0x00002400000c000b */
[----:B01234-:R-:W-:Y:S01]  /*18ba0*/  ENDCOLLECTIVE ;  /* 0x000000000000791b */ /* 0x01ffe20003800000 */
.L_x_2155:
[----:B------:R-:W-:Y:S05]  /*18bb0*/  BSYNC B0 ;  /* 0x0000000000007941 */ /* 0x000fea0003800000 */
.L_x_2154:
        /* <DEDUP_REMOVED lines=10> */
.L_x_2156:
[----:B------:R-:W-:Y:S01]  /*18c60*/  IMAD.MOV.U32 R12, RZ, RZ, 0x4 ;  /* 0x00000004ff0c7424 */ /* 0x000fe200078e00ff */
[----:B------:R-:W-:Y:S02]  /*18c70*/  SEL R2, R14, RZ, P0 ;  /* 0x000000ff0e027207 */ /* 0x000fe40000000000 */
[----:B------:R-:W-:-:S03]  /*18c80*/  ISETP.GE.U32.AND P0, PT, R6, 0x4, PT ;  /* 0x000000040600780c */ /* 0x000fc60003f06070 */
[----:B------:R-:W-:-:S05]  /*18c90*/  IMAD.IADD R2, R13, 0x1, R2 ;  /* 0x000000010d027824 */ /* 0x000fca00078e0202 */
[----:B------:R-:W-:-:S07]  /*18ca0*/  MOV R13, R2 ;  /* 0x00000002000d7202 */ /* 0x000fce0000000f00 */
[----:B------:R-:W-:Y:S05]  /*18cb0*/  WARPSYNC.COLLECTIVE R15, `(.L_x_2157) ;  /* 0x000000000f087348 */ /* 0x000fea0003c00000 */
[----:B------:R0:W1:Y:S02]  /*18cc0*/  SHFL.UP P6, R14, R13, R12, R11 ;  /* 0x0400000c0d0e7389 */ /* 0x00006400000c000b */
[----:B01----:R-:W-:Y:S01]  /*18cd0*/  ENDCOLLECTIVE ;  /* 0x000000000000791b */ /* 0x003fe20003800000 */
.L_x_2157:
        /* <DEDUP_REMOVED lines=8> */
.L_x_2158:
[----:B------:R-:W-:Y:S01]  /*18d60*/  IMAD.MOV.U32 R12, RZ, RZ, 0x10 ;  /* 0x00000010ff0c7424 */ /* 0x000fe200078e00ff */
[----:B------:R-:W-:Y:S02]  /*18d70*/  SEL R14, R14, RZ, P0 ;  /* 0x000000ff0e0e7207 */ /* 0x000fe40000000000 */
[----:B------:R-:W-:Y:S02]  /*18d80*/  ISETP.GE.U32.AND P0, PT, R6, 0x10, PT ;  /* 0x000000100600780c */ /* 0x000fe40003f06070 */
[----:B------:R-:W-:-:S05]  /*18d90*/  IADD3 R5, R3, R14, RZ ;  /* 0x0000000e03057210 */ /* 0x000fca0007ffe0ff */
[----:B------:R-:W-:-:S07]  /*18da0*/  IMAD.MOV.U32 R13, RZ, RZ, R5 ;  /* 0x000000ffff0d7224 */ /* 0x000fce00078e0005 */
[----:B------:R-:W-:Y:S05]  /*18db0*/  WARPSYNC.COLLECTIVE R15, `(.L_x_2159) ;  /* 0x000000000f087348 */ /* 0x000fea0003c00000 */
[----:B------:R0:W1:Y:S02]  /*18dc0*/  SHFL.UP P6, R14, R13, R12, R11 ;  /* 0x0400000c0d0e7389 */ /* 0x00006400000c000b */
[----:B01----:R-:W-:Y:S01]  /*18dd0*/  ENDCOLLECTIVE ;  /* 0x000000000000791b */ /* 0x003fe20003800000 */
.L_x_2159:
        /* <DEDUP_REMOVED lines=8> */
.L_x_2160:
[----:B------:R-:W-:Y:S05]  /*18e60*/  BRA `(.L_x_2161) ;  /* 0xffffffe400c87947 */ /* 0x000fea000383ffff */
.L_x_2115:
[----:B------:R-:W-:Y:S01]  /*18e70*/  BSSY B0, `(.L_x_2162) ;  /* 0x0000008000007945 */ /* 0x000fe20003800000 */
[----:B-----5:R-:W-:Y:S01]  /*18e80*/  IMAD.MOV.U32 R13, RZ, RZ, R17 ;  /* 0x000000ffff0d7224 */ /* 0x020fe200078e0011 */
[----:B------:R-:W-:Y:S01]  /*18e90*/  MOV R15, 0xffffffff ;  /* 0xffffffff000f7802 */ /* 0x000fe20000000f00 */
[----:B------:R-:W-:Y:S02]  /*18ea0*/  IMAD.MOV.U32 R12, RZ, RZ, 0x1 ;  /* 0x00000001ff0c7424 */ /* 0x000fe400078e00ff */
[----:B------:R-:W-:-:S07]  /*18eb0*/  IMAD.MOV.U32 R11, RZ, RZ, RZ ;  /* 0x000000ffff0b7224 */ /* 0x000fce00078e00ff */
[----:B0-----:R-:W-:Y:S05]  /*18ec0*/  WARPSYNC.COLLECTIVE R15, `(.L_x_2163) ;  /* 0x000000000f087348 */ /* 0x001fea0003c00000 */
[----:B------:R1:W2:Y:S02]  /*18ed0*/  SHFL.UP P6, R14, R13, R12, R11 ;  /* 0x0400000c0d0e7389 */ /* 0x0002a400000c000b */
[----:B012---:R-:W-:Y:S01]  /*18ee0*/  ENDCOLLECTIVE ;  /* 0x000000000000791b */ /* 0x007fe20003800000 */
.L_x_2163:
[----:B------:R-:W-:Y:S05]  /*18ef0*/  BSYNC B0 ;  /* 0x0000000000007941 */ /* 0x000fea0003800000 */
.L_x_2162:
        /* <DEDUP_REMOVED lines=10> */
.L_x_2164:
        /* <DEDUP_REMOVED lines=8> */
.L_x_2165:
        /* <DEDUP_REMOVED lines=8> */
.L_x_2166:
        /* <DEDUP_REMOVED lines=8> */
.L_x_2167:
[----:B------:R-:W-:Y:S02]  /*19120*/  IMAD.MOV.U32 R12, RZ, RZ, 0x1f ;  /* 0x0000001fff0c7424 */ /* 0x000fe400078e00ff */
[----:B------:R-:W-:Y:S01]  /*19130*/  IMAD.MOV.U32 R11, RZ, RZ, 0x1f ;  /* 0x0000001fff0b7424 */ /* 0x000fe200078e00ff */
[----:B------:R-:W-:-:S05]  /*19140*/  SEL R2, R14, RZ, P0 ;  /* 0x000000ff0e027207 */ /* 0x000fca0000000000 */
[----:B------:R-:W-:-:S05]  /*19150*/  IMAD.IADD R2, R5, 0x1, R2 ;  /* 0x0000000105027824 */ /* 0x000fca00078e0202 */
[----:B------:R-:W-:-:S07]  /*19160*/  MOV R13, R2 ;  /* 0x00000002000d7202 */ /* 0x000fce0000000f00 */
[----:B------:R-:W-:Y:S05]  /*19170*/  WARPSYNC.COLLECTIVE R15, `(.L_x_2168) ;  /* 0x000000000f087348 */ /* 0x000fea0003c00000 */
[----:B------:R0:W1:Y:S02]  /*19180*/  SHFL.IDX P6, R14, R13, R12, R11 ;  /* 0x0000000c0d0e7389 */ /* 0x00006400000c000b */
[----:B01----:R-:W-:Y:S01]  /*19190*/  ENDCOLLECTIVE ;  /* 0x000000000000791b */ /* 0x003fe20003800000 */
.L_x_2168:
[----:B------:R-:W-:Y:S05]  /*191a0*/  BRA `(.L_x_2169) ;  /* 0xffffffe400b07947 */ /* 0x000fea000383ffff */
.L_x_2117:
[----:B------:R-:W-:Y:S01]  /*191b0*/  BSSY B0, `(.L_x_2170) ;  /* 0x0000006000007945 */ /* 0x000fe20003800000 */
[----:B------:R-:W-:Y:S01]  /*191c0*/  PLOP3.LUT P6, PT, P6, PT, PT, 0x8, 0x0 ;  /* 0x000000000000781c */ /* 0x000fe200037ce170 */
[----:B------:R-:W-:-:S12]  /*191d0*/  IMAD.MOV.U32 R15, RZ, RZ, -0x1 ;  /* 0xffffffffff0f7424 */ /* 0x000fd800078e00ff */
[----:B0-----:R-:W-:Y:S05]  /*191e0*/  WARPSYNC.COLLECTIVE R15, `(.L_x_2171) ;  /* 0x000000000f087348 */ /* 0x001fea0003c00000 */
[----:B------:R-:W-:Y:S01]  /*191f0*/  VOTE.ANY R14, PT, P6 ;  /* 0x00000000000e7806 */ /* 0x000fe200030e0100 */
[----:B0-----:R-:W-:Y:S06]  /*19200*/  ENDCOLLECTIVE ;  /* 0x000000000000791b */ /* 0x001fec0003800000 */
.L_x_2171:
[----:B------:R-:W-:Y:S05]  /*19210*/  BSYNC B0 ;  /* 0x0000000000007941 */ /* 0x000fea0003800000 */
.L_x_2170:
[----:B------:R-:W-:Y:S01]  /*19220*/  IMAD.MOV.U32 R3, RZ, RZ, R14 ;  /* 0x000000ffff037224 */ /* 0x000fe200078e000e */
[----:B------:R-:W-:Y:S01]  /*19230*/  MOV R13, R17 ;  /* 0x00000011000d7202 */ /* 0x000fe20000000f00 */
[----:B------:R-:W-:Y:S02]  /*19240*/  IMAD.MOV.U32 R11, RZ, RZ, 0x1f ;  /* 0x0000001fff0b7424 */ /* 0x000fe400078e00ff */
[----:B------:R-:W0:Y:S01]  /*19250*/  POPC R6, R3 ;  /* 0x0000000300067309 */ /* 0x000e220000000000 */
[----:B------:R-:W-:Y:S02]  /*19260*/  IMAD.MOV.U32 R15, RZ, RZ, -0x1 ;  /* 0xffffffffff0f7424 */ /* 0x000fe400078e00ff */
[----:B0-----:R-:W-:-:S07]  /*19270*/  IMAD.MOV.U32 R12, RZ, RZ, R6 ;  /* 0x000000ffff0c7224 */ /* 0x001fce00078e0006 */
[----:B------:R-:W-:Y:S05]  /*19280*/  WARPSYNC.COLLECTIVE R15, `(.L_x_2172) ;  /* 0x000000000f087348 */ /* 0x000fea0003c00000 */
[----:B------:R0:W1:Y:S02]  /*19290*/  SHFL.IDX P6, R14, R13, R12, R11 ;  /* 0x0000000c0d0e7389 */ /* 0x00006400000c000b */
[----:B01----:R-:W-:Y:S01]  /*192a0*/  ENDCOLLECTIVE ;  /* 0x000000000000791b */ /* 0x003fe20003800000 */
.L_x_2172:
[----:B------:R-:W-:Y:S01]  /*192b0*/  IMAD.MOV.U32 R17, RZ, RZ, R14 ;  /* 0x000000ffff117224 */ /* 0x000fe200078e000e */
[----:B------:R-:W-:Y:S06]  /*192c0*/  BRA `(.L_x_2173) ;  /* 0xffffffe400a07947 */ /* 0x000fec000383ffff */
.L_x_2119:
[----:B------:R-:W-:Y:S01]  /*192d0*/  BSSY B0, `(.L_x_2174) ;  /* 0x0000007000007945 */ /* 0x000fe20003800000 */
[----:B------:R-:W-:Y:S01]  /*192e0*/  MOV R13, R2 ;  /* 0x00000002000d7202 */ /* 0x000fe20000000f00 */
[----:B------:R-:W-:Y:S02]  /*192f0*/  IMAD.MOV.U32 R11, RZ, RZ, 0x1f ;  /* 0x0000001fff0b7424 */ /* 0x000fe400078e00ff */
[----:B------:R-:W-:-:S07]  /*19300*/  IMAD.MOV.U32 R15, RZ, RZ, -0x1 ;  /* 0xffffffffff0f7424 */ /* 0x000fce00078e00ff */
[----:B012---:R-:W-:Y:S05]  /*19310*/  WARPSYNC.COLLECTIVE R15, `(.L_x_2175) ;  /* 0x000000000f087348 */ /* 0x007fea0003c00000 */
[----:B------:R3:W4:Y:S02]  /*19320*/  SHFL.IDX P6, R14, R13, R12, R11 ;  /* 0x0000000c0d0e7389 */ /* 0x00072400000c000b */
[----:B01234-:R-:W-:Y:S01]  /*19330*/  ENDCOLLECTIVE ;  /* 0x000000000000791b */ /* 0x01ffe20003800000 */
.L_x_2175:
[----:B------:R-:W-:Y:S05]  /*19340*/  BSYNC B0 ;  /* 0x0000000000007941 */ /* 0x000fea0003800000 */
.L_x_2174:
[----:B------:R-:W-:Y:S01]  /*19350*/  IMAD.MOV.U32 R7, RZ, RZ, R14 ;  /* 0x000000ffff077224 */ /* 0x000fe200078e000e */
[----:B------:R-:W-:Y:S06]  /*19360*/  BRA `(.L_x_2118) ;  /* 0xffffffe400947947 */ /* 0x000fec000383ffff */
.L_x_2123:
[----:B-1----:R1:W2:Y:S02]  /*19370*/  SYNCS.PHASECHK.TRANS64.TRYWAIT P0, [R0+URZ+0x36820], R3 ;  /* 0x03682003000075a7 */ /* 0x0022a4000800017f */
[----:B--2---:R-:W-:Y:S05]  /*19380*/  @!P0 NANOSLEEP.SYNCS 0x989680 ;  /* 0x009896800000895d */ /* 0x004fea0003900000 */
[----:B------:R-:W2:Y:S02]  /*19390*/  @!P0 SYNCS.PHASECHK.TRANS64 P0, [R0+URZ+0x36820], R3 ;  /* 0x03682003000085a7 */ /* 0x000ea4000800007f */
[----:B--2---:R-:W-:Y:S05]  /*193a0*/  @!P0 BRA `(.L_x_2123) ;  /* 0xfffffffc00f08947 */ /* 0x004fea000383ffff */
[----:B------:R-:W-:Y:S05]  /*193b0*/  BRA `(.L_x_2176) ;  /* 0xffffffec000c7947 */ /* 0x000fea000383ffff */
.L_x_2124:
[----:B------:R-:W2:Y:S01]  /*193c0*/  S2R R2, SR_TID.X ;  /* 0x0000000000027919 */ /* 0x000ea20000002100 */
[----:B------:R-:W-:Y:S01]  /*193d0*/  BSSY B0, `(.L_x_2177) ;  /* 0x000000a000007945 */ /* 0x000fe20003800000 */
[----:B------:R-:W-:Y:S01]  /*193e0*/  MOV R12, RZ ;  /* 0x000000ff000c7202 */ /* 0x000fe20000000f00 */
[----:B------:R-:W-:Y:S02]  /*193f0*/  IMAD.MOV.U32 R11, RZ, RZ, 0x1f ;  /* 0x0000001fff0b7424 */ /* 0x000fe400078e00ff */
[----:B------:R-:W-:Y:S01]  /*19400*/  IMAD.MOV.U32 R15, RZ, RZ, -0x1 ;  /* 0xffffffffff0f7424 */ /* 0x000fe200078e00ff */
[----:B--2---:R-:W-:-:S04]  /*19410*/  SHF.R.U32.HI R2, RZ, 0x5, R2 ;  /* 0x00000005ff027819 */ /* 0x004fc80000011602 */
[----:B------:R-:W-:-:S05]  /*19420*/  LOP3.LUT R2, R2, 0x3, RZ, 0xc0, !PT ;  /* 0x0000000302027812 */ /* 0x000fca00078ec0ff */
[----:B0-----:R-:W-:-:S07]  /*19430*/  IMAD.MOV.U32 R13, RZ, RZ, R2 ;  /* 0x000000ffff0d7224 */ /* 0x001fce00078e0002 */
[----:B-1----:R-:W-:Y:S05]  /*19440*/  WARPSYNC.COLLECTIVE R15, `(.L_x_2178) ;  /* 0x000000000f087348 */ /* 0x002fea0003c00000 */
[----:B------:R0:W2:Y:S02]  /*19450*/  SHFL.IDX P6, R14, R13, R12, R11 ;  /* 0x0000000c0d0e7389 */ /* 0x0000a400000c000b */
[----:B012---:R-:W-:Y:S01]  /*19460*/  ENDCOLLECTIVE ;  /* 0x000000000000791b */ /* 0x007fe20003800000 */
.L_x_2178:
[----:B------:R-:W-:Y:S05]  /*19470*/  BSYNC B0 ;  /* 0x0000000000007941 */ /* 0x000fea0003800000 */
.L_x_2177:
[----:B------:R-:W-:Y:S05]  /*19480*/  BRA `(.L_x_2179) ;  /* 0xffffffe800f47947 */ /* 0x000fea000383ffff */
.L_x_2127:
[----:B------:R-:W-:Y:S01]  /*19490*/  BSSY B1, `(.L_x_2180) ;  /* 0x0000006000017945 */ /* 0x000fe20003800000 */
[----:B------:R-:W-:-:S07]  /*194a0*/  IMAD.MOV.U32 R15, RZ, RZ, -0x1 ;  /* 0xffffffffff0f7424 */ /* 0x000fce00078e00ff */
[----:B012---:R-:W-:Y:S05]  /*194b0*/  WARPSYNC.COLLECTIVE R15, `(.L_x_2181) ;  /* 0x000000000f0c7348 */ /* 0x007fea0003c00000 */
[----:B------:R-:W-:Y:S02]  /*194c0*/  ELECT P6, UR62, PT ;  /* 0x00000000003e782f */ /* 0x000fe400038c0000 */
[----:B------:R-:W-:Y:S01]  /*194d0*/  MOV R14, UR62 ;  /* 0x0000003e000e7c02 */ /* 0x000fe20008000f00 */
[----:B012---:R-:W-:Y:S10]  /*194e0*/  ENDCOLLECTIVE ;  /* 0x000000000000791b */ /* 0x007ff40003800000 */
.L_x_2181:
[----:B------:R-:W-:Y:S05]  /*194f0*/  BSYNC B1 ;  /* 0x0000000000017941 */ /* 0x000fea0003800000 */
.L_x_2180:
[----:B------:R-:W-:Y:S05]  /*19500*/  BRA `(.L_x_2182) ;  /* 0xffffffe800ec7947 */ /* 0x000fea000383ffff */
.L_x_2129:
[----:B-1----:R1:W2:Y:S02]  /*19510*/  SYNCS.PHASECHK.TRANS64.TRYWAIT P0, [R6+URZ], R5 ;  /* 0x00000005060075a7 */ /* 0x0022a4000800017f */
[----:B--2---:R-:W-:Y:S05]  /*19520*/  @!P0 NANOSLEEP.SYNCS 0x989680 ;  /* 0x009896800000895d */ /* 0x004fea0003900000 */
[----:B------:R-:W2:Y:S02]  /*19530*/  @!P0 SYNCS.PHASECHK.TRANS64 P0, [R6+URZ], R5 ;  /* 0x00000005060085a7 */ /* 0x000ea4000800007f */
[----:B--2---:R-:W-:Y:S05]  /*19540*/  @!P0 BRA `(.L_x_2129) ;  /* 0xfffffffc00f08947 */ /* 0x004fea000383ffff */
[----:B------:R-:W-:Y:S05]  /*19550*/  BRA `(.L_x_2183) ;  /* 0xffffffec00307947 */ /* 0x000fea000383ffff */
.L_x_2130:
[----:B--2---:R2:W3:Y:S02]  /*19560*/  SYNCS.PHASECHK.TRANS64.TRYWAIT P0, [R7+URZ], R2 ;  /* 0x00000002070075a7 */ /* 0x0044e4000800017f */
[----:B---3--:R-:W-:Y:S05]  /*19570*/  @!P0 NANOSLEEP.SYNCS 0x989680 ;  /* 0x009896800000895d */ /* 0x008fea0003900000 */
[----:B------:R-:W3:Y:S02]  /*19580*/  @!P0 SYNCS.PHASECHK.TRANS64 P0, [R7+URZ], R2 ;  /* 0x00000002070085a7 */ /* 0x000ee4000800007f */
[----:B---3--:R-:W-:Y:S05]  /*19590*/  @!P0 BRA `(.L_x_2130) ;  /* 0xfffffffc00f08947 */ /* 0x008fea000383ffff */
[----:B------:R-:W-:Y:S05]  /*195a0*/  BRA `(.L_x_2184) ;  /* 0xffffffec00247947 */ /* 0x000fea000383ffff */
.L_x_2132:
[----:B---3--:R3:W4:Y:S02]  /*195b0*/  SYNCS.PHASECHK.TRANS64.TRYWAIT P0, [R4+URZ], R5 ;  /* 0x00000005040075a7 */ /* 0x008724000800017f */
[----:B----4-:R-:W-:Y:S05]  /*195c0*/  @!P0 NANOSLEEP.SYNCS 0x989680 ;  /* 0x009896800000895d */ /* 0x010fea0003900000 */
[----:B------:R-:W4:Y:S02]  /*195d0*/  @!P0 SYNCS.PHASECHK.TRANS64 P0, [R4+URZ], R5 ;  /* 0x00000005040085a7 */ /* 0x000f24000800007f */
[----:B----4-:R-:W-:Y:S05]  /*195e0*/  @!P0 BRA `(.L_x_2132) ;  /* 0xfffffffc00f08947 */ /* 0x010fea000383ffff */
[----:B------:R-:W-:Y:S05]  /*195f0*/  BRA `(.L_x_2185) ;  /* 0xffffffec002c7947 */ /* 0x000fea000383ffff */
.L_x_2186:
        /* <DEDUP_REMOVED lines=16> */
.L_x_2663:


//--------------------- .text._ZN7cutlass13device_kernelIN5flash11enable_sm90INS1_16FlashAttnFwdSm90INS1_25CollectiveMainloopFwdSm90ILi2EN4cute5tupleIJNS5_1CILi1EEES8_S8_EEENS6_IJNS7_ILi128EEENS7_ILi112EEENS7_ILi192EEEEEELi192ENS_10bfloat16_tEfNS_4arch4Sm90ELb1ELb0ELb1ELb1ELb0ELb1ELb0ELb1ELb1ELb0ELb0ELb0EEENS1_21CollectiveEpilogueFwdINS6_IJSA_SC_SB_EEES9_SE_SG_Li256ELb1ELb0ELb0ELb0EEENS1_36VarlenDynamicPersistentTileSchedulerILi128ELi112ELi256ELi32ELb0ELb0ELb1ELb1ELb1ELb1EEEEEEEEEvNT_6ParamsE --------------------------
	.section	.text._ZN7cutlass13device_kernelIN5flash11enable_sm90INS1_16FlashAttnFwdSm90INS1_25CollectiveMainloopFwdSm90ILi2EN4cute5tupleIJNS5_1CILi1EEES8_S8_EEENS6_IJNS7_ILi128EEENS7_ILi112EEENS7_ILi192EEEEEELi192ENS_10bfloat16_tEfNS_4arch4Sm90ELb1ELb0ELb1ELb1ELb0ELb1ELb0ELb1ELb1ELb0ELb0ELb0EEENS1_21CollectiveEpilogueFwdINS6_IJSA_SC_SB_EEES9_SE_SG_Li256ELb1ELb0ELb0ELb0EEENS1_36VarlenDynamicPersistentTileSchedulerILi128ELi112ELi256ELi32ELb0ELb0ELb1ELb1ELb1ELb1EEEEEEEEEvNT_6ParamsE,"ax",@progbits
	.align	128
.text._ZN7cutlass13device_kernelIN5flash11enable_sm90INS1_16FlashAttnFwdSm90INS1_25CollectiveMainloopFwdSm90ILi2EN4cute5tupleIJNS5_1CILi1EEES8_S8_EEENS6_IJNS7_ILi128EEENS7_ILi112EEENS7_ILi192EEEEEELi192ENS_10bfloat16_tEfNS_4arch4Sm90ELb1ELb0ELb1ELb1ELb0ELb1ELb0ELb1ELb1ELb0ELb0ELb0EEENS1_21CollectiveEpilogueFwdINS6_IJSA_SC_SB_EEES9_SE_SG_Li256ELb1ELb0ELb0ELb0EEENS1_36VarlenDynamicPersistentTileSchedulerILi128ELi112ELi256ELi32ELb0ELb0ELb1ELb1ELb1ELb1EEEEEEEEEvNT_6ParamsE:
        .type           _ZN7cutlass13device_kernelIN5flash11enable_sm90INS1_16FlashAttnFwdSm90INS1_25CollectiveMainloopFwdSm90ILi2EN4cute5tupleIJNS5_1CILi1EEES8_S8_EEENS6_IJNS7_ILi128EEENS7_ILi112EEENS7_ILi192EEEEEELi192ENS_10bfloat16_tEfNS_4arch4Sm90ELb1ELb0ELb1ELb1ELb0ELb1ELb0ELb1ELb1ELb0ELb0ELb0EEENS1_21CollectiveEpilogueFwdINS6_IJSA_SC_SB_EEES9_SE_SG_Li256ELb1ELb0ELb0ELb0EEENS1_36VarlenDynamicPersistentTileSchedulerILi128ELi112ELi256ELi32ELb0ELb0ELb1ELb1ELb1ELb1EEEEEEEEEvNT_6ParamsE,@function
        .size           _ZN7cutlass13device_kernelIN5flash11enable_sm90INS1_16FlashAttnFwdSm90INS1_25CollectiveMainloopFwdSm90ILi2EN4cute5tupleIJNS5_1CILi1EEES8_S8_EEENS6_IJNS7_ILi128EEENS7_ILi112EEENS7_ILi192EEEEEELi192ENS_10bfloat16_tEfNS_4arch4Sm90ELb1ELb0ELb1ELb1ELb0ELb1ELb0ELb1ELb1ELb0ELb0ELb0EEENS1_21CollectiveEpilogueFwdINS6_IJSA_SC_SB_EEES9_SE_SG_Li256ELb1ELb0ELb0ELb0EEENS1_36VarlenDynamicPersistentTileSchedulerILi128ELi112ELi256ELi32ELb0ELb0ELb1ELb1ELb1ELb1EEEEEEEEEvNT_6ParamsE,(.L_x_2664 - _ZN7cutlass13device_kernelIN5flash11enable_sm90INS1_16FlashAttnFwdSm90INS1_25CollectiveMainloopFwdSm90ILi2EN4cute5tupleIJNS5_1CILi1EEES8_S8_EEENS6_IJNS7_ILi128EEENS7_ILi112EEENS7_ILi192EEEEEELi192ENS_10bfloat16_tEfNS_4arch4Sm90ELb1ELb0ELb1ELb1ELb0ELb1ELb0ELb1ELb1ELb0ELb0ELb0EEENS1_21CollectiveEpilogueFwdINS6_IJSA_SC_SB_EEES9_SE_SG_Li256ELb1ELb0ELb0ELb0EEENS1_36VarlenDynamicPersistentTileSchedulerILi128ELi112ELi256ELi32ELb0ELb0ELb1ELb1ELb1ELb1EEEEEEEEEvNT_6ParamsE)
        .other          _ZN7cutlass13device_kernelIN5flash11enable_sm90INS1_16FlashAttnFwdSm90INS1_25CollectiveMainloopFwdSm90ILi2EN4cute5tupleIJNS5_1CILi1EEES8_S8_EEENS6_IJNS7_ILi128EEENS7_ILi112EEENS7_ILi192EEEEEELi192ENS_10bfloat16_tEfNS_4arch4Sm90ELb1ELb0ELb1ELb1ELb0ELb1ELb0ELb1ELb1ELb0ELb0ELb0EEENS1_21CollectiveEpilogueFwdINS6_IJSA_SC_SB_EEES9_SE_SG_Li256ELb1ELb0ELb0ELb0EEENS1_36VarlenDynamicPersistentTileSchedulerILi128ELi112ELi256ELi32ELb0ELb0ELb1ELb1ELb1ELb1EEEEEEEEEvNT_6ParamsE,@"STO_CUDA_ENTRY STV_DEFAULT"
_ZN7cutlass13device_kernelIN5flash11enable_sm90INS1_16FlashAttnFwdSm90INS1_25CollectiveMainloopFwdSm90ILi2EN4cute5tupleIJNS5_1CILi1EEES8_S8_EEENS6_IJNS7_ILi128EEENS7_ILi112EEENS7_ILi192EEEEEELi192ENS_10bfloat16_tEfNS_4arch4Sm90ELb1ELb0ELb1ELb1ELb0ELb1ELb0ELb1ELb1ELb0ELb0ELb0EEENS1_21CollectiveEpilogueFwdINS6_IJSA_SC_SB_EEES9_SE_SG_Li256ELb1ELb0ELb0ELb0EEENS1_36VarlenDynamicPersistentTileSchedulerILi128ELi112ELi256ELi32ELb0ELb0ELb1ELb1ELb1ELb1EEEEEEEEEvNT_6ParamsE:
        /* <DEDUP_REMOVED lines=27> */
.L_x_2188:
[----:B------:R-:W-:Y:S05]  /*01b0*/  BSYNC B0 ;  /* 0x0000000000007941 */ /* 0x000fea0003800000 */
.L_x_2187:
        /* <DEDUP_REMOVED lines=41> */
.L_x_2189:
        /* <DEDUP_REMOVED lines=22> */
.L_x_2190:
        /* <DEDUP_REMOVED lines=18> */
.L_x_2191:
        /* <DEDUP_REMOVED lines=22> */
.L_x_2192:
        /* <DEDUP_REMOVED lines=22> */
.L_x_2193:
        /* <DEDUP_REMOVED lines=10> */
.L_x_2196:
        /* <DEDUP_REMOVED lines=9> */
[----:B------:R-:W-:Y:S01]  /*0ac0*/  IMAD.U32 R18, RZ, RZ, UR4 ;  /* 0x00000004ff127e24 */ /* 0x000fe2000f8e00ff */
[----:B------:R-:W-:-:S04]  /*0ad0*/  ULDC UR4, c[0x0][0xc14] ;  /* 0x0003050000047ab9 */ /* 0x000fc80000000800 */
[----:B------:R-:W1:Y:S01]  /*0ae0*/  LDS.128 R216, [R18+0x368d0] ;  /* 0x0368d00012d87984 */ /* 0x000e620000000c00 */
[----:B------:R-:W-:Y:S06]  /*0af0*/  BAR.ARV 0x4, 0x120 ;  /* 0x0104800000007b1d */ /* 0x000fec0000002000 */
[----:B-1----:R-:W-:-:S13]  /*0b00*/  ISETP.GE.AND P0, PT, R219, UR4, PT ;  /* 0x00000004db007c0c */ /* 0x002fda000bf06270 */
[----:B------:R-:W-:Y:S05]  /*0b10*/  @P0 BRA `(.L_x_2197) ;  /* 0x000002c000e40947 */ /* 0x000fea0003800000 */
[----:B------:R-:W2:Y:S01]  /*0b20*/  LDL R0, [R1+0x74] ;  /* 0x0000740001007983 */ /* 0x000ea20000100800 */
[----:B------:R-:W-:Y:S01]  /*0b30*/  VIADD R236, R4, 0xffffff80 ;  /* 0xffffff8004ec7836 */ /* 0x000fe20000000000 */
[----:B------:R-:W-:Y:S01]  /*0b40*/  R2UR UR4, R18 ;  /* 0x00000000120472ca */ /* 0x000fe200000e0000 */
[----:B------:R-:W-:Y:S01]  /*0b50*/  IMAD.MOV.U32 R232, RZ, RZ, RZ ;  /* 0x000000ffffe87224 */ /* 0x000fe200078e00ff */
[----:B------:R-:W-:Y:S01]  /*0b60*/  CS2R R208, SRZ ;  /* 0x0000000000d07805 */ /* 0x000fe2000001ff00 */
[----:B------:R-:W-:Y:S01]  /*0b70*/  IMAD.MOV.U32 R19, RZ, RZ, RZ ;  /* 0x000000ffff137224 */ /* 0x000fe200078e00ff */
[----:B------:R-:W-:Y:S01]  /*0b80*/  SHF.R.S32.HI R3, RZ, 0x1f, R236 ;  /* 0x0000001fff037819 */ /* 0x000fe200000114ec */
[----:B------:R-:W-:-:S03]  /*0b90*/  IMAD.MOV.U32 R205, RZ, RZ, RZ ;  /* 0x000000ffffcd7224 */ /* 0x000fc600078e00ff */
[CC--:B0-----:R-:W-:Y:S02]  /*0ba0*/  LEA.HI R2, R3.reuse, R236.reuse, RZ, 0x4 ;  /* 0x000000ec03027211 */ /* 0x0c1fe400078f20ff */
[----:B------:R-:W-:-:S03]  /*0bb0*/  LEA.HI R224, R3, R236, RZ, 0x3 ;  /* 0x000000ec03e07211 */ /* 0x000fc600078f18ff */
[----:B------:R-:W-:Y:S01]  /*0bc0*/  UIADD3 UR4, UR4, 0x15400, URZ ;  /* 0x0001540004047890 */ /* 0x000fe2000fffe03f */
[----:B--2---:R-:W-:Y:S02]  /*0bd0*/  R2UR UR5, R0 ;  /* 0x00000000000572ca */ /* 0x004fe400000e0000 */
[----:B------:R-:W-:-:S04]  /*0be0*/  LEA.HI R0, R3, R236, RZ, 0x7 ;  /* 0x000000ec03007211 */ /* 0x000fc800078f38ff */
[----:B------:R-:W-:Y:S02]  /*0bf0*/  LOP3.LUT R5, R0, 0xffffff80, RZ, 0xc0, !PT ;  /* 0xffffff8000057812 */ /* 0x000fe400078ec0ff */
[----:B------:R-:W-:-:S03]  /*0c00*/  SHF.R.S32.HI R16, RZ, 0x7, R0 ;  /* 0x00000007ff107819 */ /* 0x000fc60000011400 */
[----:B------:R-:W-:Y:S01]  /*0c10*/  IMAD.IADD R15, R236, 0x1, -R5 ;  /* 0x00000001ec0f7824 */ /* 0x000fe200078e0a05 */
[----:B------:R-:W-:Y:S01]  /*0c20*/  SHF.R.S32.HI R5, RZ, 0x4, R2 ;  /* 0x00000004ff057819 */ /* 0x000fe20000011402 */
[----:B------:R-:W-:Y:S01]  /*0c30*/  ULOP3.LUT UR5, UR5, 0x1, URZ, 0xfc, !UPT ;  /* 0x0000000105057892 */ /* 0x000fe2000f8efc3f */
[----:B------:R-:W-:Y:S02]  /*0c40*/  LEA.HI R0, R0, R16, RZ, 0x1 ;  /* 0x0000001000007211 */ /* 0x000fe400078f08ff */
[----:B------:R-:W-:Y:S01]  /*0c50*/  SHF.R.S32.HI R7, RZ, 0x1f, R15 ;  /* 0x0000001fff077819 */ /* 0x000fe2000001140f */
[----:B------:R-:W-:Y:S01]  /*0c60*/  STL [R1+0x4c], R15 ;  /* 0x00004c0f01007387 */ /* 0x000fe20000100800 */
[----:B------:R-:W-:Y:S02]  /*0c70*/  LEA.HI R4, R2, R5, RZ, 0x1 ;  /* 0x0000000502047211 */ /* 0x000fe400078f08ff */
[CC--:B------:R-:W-:Y:S01]  /*0c80*/  LEA.HI R8, R7.reuse, R15.reuse, RZ, 0x2 ;  /* 0x0000000f07087211 */ /* 0x0c0fe200078f10ff */
[----:B------:R0:W-:Y:S01]  /*0c90*/  STL [R1+0x6c], R16 ;  /* 0x00006c1001007387 */ /* 0x0001e20000100800 */
[----:B------:R-:W-:-:S02]  /*0ca0*/  LEA.HI R7, R7, R15, RZ, 0x5 ;  /* 0x0000000f07077211 */ /* 0x000fc400078f28ff */
[--C-:B------:R-:W-:Y:S02]  /*0cb0*/  SHF.R.S32.HI R9, RZ, 0x2, R8.reuse ;  /* 0x00000002ff097819 */ /* 0x100fe40000011408 */
[----:B------:R-:W-:Y:S02]  /*0cc0*/  SHF.R.S32.HI R6, RZ, 0x1f, R8 ;  /* 0x0000001fff067819 */ /* 0x000fe40000011408 */
[----:B------:R-:W-:Y:S02]  /*0cd0*/  SHF.R.S32.HI R7, RZ, 0x5, R7 ;  /* 0x00000005ff077819 */ /* 0x000fe40000011407 */
[----:B------:R-:W-:Y:S02]  /*0ce0*/  LEA.HI R10, R6, R9, RZ, 0x3 ;  /* 0x00000009060a7211 */ /* 0x000fe400078f18ff */
[----:B------:R-:W-:Y:S02]  /*0cf0*/  LOP3.LUT R6, R4, 0x1ffffffe, RZ, 0xc0, !PT ;  /* 0x1ffffffe04067812 */ /* 0x000fe400078ec0ff */
[----:B------:R-:W-:-:S02]  /*0d00*/  LOP3.LUT R10, R10, 0xfffffff8, RZ, 0xc0, !PT ;  /* 0xfffffff80a0a7812 */ /* 0x000fc400078ec0ff */
[-C--:B------:R-:W-:Y:S01]  /*0d10*/  LEA.HI R4, R3, R236.reuse, RZ, 0x5 ;  /* 0x000000ec03047211 */ /* 0x080fe200078f28ff */
[----:B------:R-:W-:Y:S01]  /*0d20*/  IMAD.IADD R6, R5, 0x1, -R6 ;  /* 0x0000000105067824 */ /* 0x000fe200078e0a06 */
[----:B------:R-:W-:Y:S01]  /*0d30*/  LOP3.LUT R5, R224, 0x1ffffff8, RZ, 0xc0, !PT ;  /* 0x1ffffff8e0057812 */ /* 0x000fe200078ec0ff */
[----:B------:R-:W-:Y:S01]  /*0d40*/  IMAD.IADD R10, R9, 0x1, -R10 ;  /* 0x00000001090a7824 */ /* 0x000fe200078e0a0a */
[----:B------:R-:W-:Y:S02]  /*0d50*/  LEA.HI R9, R3, R236, RZ, 0x2 ;  /* 0x000000ec03097211 */ /* 0x000fe400078f10ff */
[----:B------:R-:W-:Y:S01]  /*0d60*/  LOP3.LUT R3, R2, 0x3fffff0, RZ, 0xc0, !PT ;  /* 0x03fffff002037812 */ /* 0x000fe200078ec0ff */
[C---:B------:R-:W-:Y:S01]  /*0d70*/  IMAD.IADD R5, R236.reuse, 0x1, -R5 ;  /* 0x00000001ec057824 */ /* 0x040fe200078e0a05 */
[----:B------:R-:W-:Y:S01]  /*0d80*/  LOP3.LUT R11, R9, 0xfffffffc, RZ, 0xc0, !PT ;  /* 0xfffffffc090b7812 */ /* 0x000fe200078ec0ff */
[----:B------:R-:W-:Y:S01]  /*0d90*/  IMAD R7, R7, 0x10, R10 ;  /* 0x0000001007077824 */ /* 0x000fe200078e020a */
[----:B------:R-:W-:Y:S01]  /*0da0*/  SHF.R.S32.HI R204, RZ, 0x2, R9 ;  /* 0x00000002ffcc7819 */ /* 0x000fe20000011409 */
[C---:B------:R-:W-:Y:S01]  /*0db0*/  IMAD.IADD R3, R236.reuse, 0x1, -R3 ;  /* 0x00000001ec037824 */ /* 0x040fe200078e0a03 */
[----:B------:R-:W-:Y:S01]  /*0dc0*/  SHF.R.S32.HI R9, RZ, 0x1f, R9 ;  /* 0x0000001fff097819 */ /* 0x000fe20000011409 */
[----:B------:R-:W-:Y:S01]  /*0dd0*/  IMAD.IADD R236, R236, 0x1, -R11 ;  /* 0x00000001ecec7824 */ /* 0x000fe200078e0a0b */
[----:B------:R-:W-:Y:S01]  /*0de0*/  SHF.R.S32.HI R4, RZ, 0x5, R4 ;  /* 0x00000005ff047819 */ /* 0x000fe20000011404 */
[----:B------:R-:W-:Y:S01]  /*0df0*/  VIADD R233, R204, 0x40 ;  /* 0x00000040cce97836 */ /* 0x000fe20000000000 */
[----:B------:R-:W-:Y:S01]  /*0e00*/  LEA.HI R9, R9, R204, RZ, 0x3 ;  /* 0x000000cc09097211 */ /* 0x000fe200078f18ff */
[----:B------:R-:W-:Y:S01]  /*0e10*/  IMAD.SHL.U32 R22, R236, 0x8, RZ ;  /* 0x00000008ec167824 */ /* 0x000fe200078e00ff */
[----:B------:R-:W-:Y:S01]  /*0e20*/  LOP3.LUT R0, R0, 0x3fffffe, RZ, 0xc0, !PT ;  /* 0x03fffffe00007812 */ /* 0x000fe200078ec0ff */
[----:B------:R-:W-:Y:S01]  /*0e30*/  IMAD R3, R4, 0x10, R3 ;  /* 0x0000001004037824 */ /* 0x000fe200078e0203 */
[----:B------:R-:W-:Y:S01]  /*0e40*/  LOP3.LUT R9, R9, 0xfffffff8, RZ, 0xc0, !PT ;  /* 0xfffffff809097812 */ /* 0x000fe200078ec0ff */
[----:B------:R-:W-:Y:S01]  /*0e50*/  VIADD R206, R22, 0x20 ;  /* 0x0000002016ce7836 */ /* 0x000fe20000000000 */
[----:B------:R-:W-:Y:S01]  /*0e60*/  SHF.R.S32.HI R2, RZ, 0x1f, R233 ;  /* 0x0000001fff027819 */ /* 0x000fe200000114e9 */
[----:B------:R-:W-:Y:S01]  /*0e70*/  IMAD R12, R3, 0x8, R6 ;  /* 0x00000008030c7824 */ /* 0x000fe200078e0206 */
[----:B------:R-:W-:Y:S01]  /*0e80*/  LOP3.LUT R226, R8, 0x7ffffffc, RZ, 0xc0, !PT ;  /* 0x7ffffffc08e27812 */ /* 0x000fe200078ec0ff */
[----:B------:R-:W-:Y:S01]  /*0e90*/  IMAD.IADD R223, R204, 0x1, -R9 ;  /* 0x00000001ccdf7824 */ /* 0x000fe200078e0a09 */
[----:B------:R-:W-:Y:S01]  /*0ea0*/  SHF.R.S32.HI R3, RZ, 0x1f, R206 ;  /* 0x0000001fff037819 */ /* 0x000fe200000114ce */
[----:B------:R-:W-:Y:S01]  /*0eb0*/  IMAD.SHL.U32 R212, R233, 0x40, RZ ;  /* 0x00000040e9d47824 */ /* 0x000fe200078e00ff */
[----:B------:R-:W-:Y:S01]  /*0ec0*/  LEA.HI R2, R2, R233, RZ, 0x3 ;  /* 0x000000e902027211 */ /* 0x000fe200078f18ff */
[----:B------:R-:W-:Y:S01]  /*0ed0*/  IMAD.SHL.U32 R213, R223, 0x40, RZ ;  /* 0x00000040dfd57824 */ /* 0x000fe200078e00ff */
[----:B------:R-:W-:Y:S01]  /*0ee0*/  SHF.R.S32.HI R224, RZ, 0x3, R224 ;  /* 0x00000003ffe07819 */ /* 0x000fe200000114e0 */
[----:B------:R-:W-:Y:S01]  /*0ef0*/  IMAD.IADD R0, R16, 0x1, -R0 ;  /* 0x0000000110007824 */ /* 0x000fe200078e0a00 */
[----:B------:R-:W-:Y:S01]  /*0f00*/  LOP3.LUT R212, R212, 0x1c0, RZ, 0xc0, !PT ;  /* 0x000001c0d4d47812 */ /* 0x000fe200078ec0ff */
[----:B------:R-:W-:Y:S01]  /*0f10*/  IMAD.SHL.U32 R215, R4, 0x200, RZ ;  /* 0x0000020004d77824 */ /* 0x000fe200078e00ff */
[-C--:B------:R-:W-:Y:S01]  /*0f20*/  LEA.HI R4, R3, R206.reuse, RZ, 0x6 ;  /* 0x000000ce03047211 */ /* 0x080fe200078f30ff */
[----:B------:R-:W-:Y:S01]  /*0f30*/  VIADD R207, R22, 0x40 ;  /* 0x0000004016cf7836 */ /* 0x000fe20000000000 */
[----:B------:R-:W-:Y:S01]  /*0f40*/  LOP3.LUT R213, R213, 0x1c0, RZ, 0xc0, !PT ;  /* 0x000001c0d5d57812 */ /* 0x000fe200078ec0ff */
[----:B------:R-:W-:Y:S01]  /*0f50*/  IMAD.SHL.U32 R2, R2, 0x40, RZ ;  /* 0x0000004002027824 */ /* 0x000fe200078e00ff */
[----:B------:R-:W-:Y:S01]  /*0f60*/  LEA.HI R3, R3, R206, RZ, 0x3 ;  /* 0x000000ce03037211 */ /* 0x000fe200078f18ff */
[----:B------:R-:W-:Y:S01]  /*0f70*/  IMAD R227, R0, 0x40, R7 ;  /* 0x0000004000e37824 */ /* 0x000fe200078e0207 */
[----:B------:R-:W-:Y:S01]  /*0f80*/  SHF.R.S32.HI R6, RZ, 0x1f, R207 ;  /* 0x0000001fff067819 */ /* 0x000fe200000114cf */
[----:B------:R-:W-:Y:S01]  /*0f90*/  IMAD.U32 R0, RZ, RZ, UR5 ;  /* 0x00000005ff007e24 */ /* 0x000fe2000f8e00ff */
[----:B------:R-:W-:Y:S01]  /*0fa0*/  SHF.R.U32.HI R214, RZ, 0x3, R213 ;  /* 0x00000003ffd67819 */ /* 0x000fe200000116d5 */
[----:B------:R-:W-:Y:S01]  /*0fb0*/  IMAD.SHL.U32 R4, R4, 0x80, RZ ;  /* 0x0000008004047824 */ /* 0x000fe200078e00ff */
[--C-:B------:R-:W-:Y:S01]  /*0fc0*/  LOP3.LUT R9, R213, 0x38, R3.reuse, 0xf8, !PT ;  /* 0x00000038d5097812 */ /* 0x100fe200078ef803 */
[----:B------:R-:W-:Y:S01]  /*0fd0*/  IMAD.SHL.U32 R221, R5, 0x8, RZ ;  /* 0x0000000805dd7824 */ /* 0x000fe200078e00ff */
[----:B------:R-:W-:Y:S01]  /*0fe0*/  SHF.R.U32.HI R14, RZ, 0x3, R212 ;  /* 0x00000003ff0e7819 */ /* 0x000fe200000116d4 */
[----:B------:R1:W-:Y:S01]  /*0ff0*/  STL [R1+0x44], R0 ;  /* 0x0000440001007387 */ /* 0x0003e20000100800 */
[----:B------:R-:W-:Y:S01]  /*1000*/  LOP3.LUT R10, R212, 0x38, R3, 0xf8, !PT ;  /* 0x00000038d40a7812 */ /* 0x000fe200078ef803 */
[----:B------:R-:W-:Y:S01]  /*1010*/  IMAD.SHL.U32 R5, R12, 0x8, RZ ;  /* 0x000000080c057824 */ /* 0x000fe200078e00ff */
[----:B------:R-:W-:Y:S01]  /*1020*/  LOP3.LUT R220, R2, 0xfffffe00, RZ, 0xc0, !PT ;  /* 0xfffffe0002dc7812 */ /* 0x000fe200078ec0ff */
[----:B0-----:R-:W-:Y:S01]  /*1030*/  IMAD.SHL.U32 R16, R236, 0x4, RZ ;  /* 0x00000004ec107824 */ /* 0x001fe200078e00ff */
[CC--:B------:R-:W-:Y:S01]  /*1040*/  LEA.HI R2, R6.reuse, R207.reuse, RZ, 0x3 ;  /* 0x000000cf06027211 */ /* 0x0c0fe200078f18ff */
[----:B------:R-:W-:Y:S01]  /*1050*/  IMAD.IADD R226, R15, 0x1, -R226 ;  /* 0x000000010fe27824 */ /* 0x000fe200078e0ae2 */
[----:B------:R-:W-:-:S02]  /*1060*/  LEA.HI R6, R6, R207, RZ, 0x6 ;  /* 0x000000cf06067211 */ /* 0x000fc400078f30ff */
[----:B------:R-:W-:Y:S01]  /*1070*/  LOP3.LUT R4, R4, 0xffffe000, RZ, 0xc0, !PT ;  /* 0xffffe00004047812 */ /* 0x000fe200078ec0ff */
[----:B-1----:R-:W-:Y:S01]  /*1080*/  IMAD.U32 R0, RZ, RZ, UR4 ;  /* 0x00000004ff007e24 */ /* 0x002fe2000f8e00ff */
[----:B------:R-:W-:Y:S01]  /*1090*/  LOP3.LUT R9, R9, R214, RZ, 0x3c, !PT ;  /* 0x000000d609097212 */ /* 0x000fe200078e3cff */
[----:B------:R-:W-:Y:S01]  /*10a0*/  IMAD.SHL.U32 R6, R6, 0x80, RZ ;  /* 0x0000008006067824 */ /* 0x000fe200078e00ff */
[----:B------:R-:W-:Y:S02]  /*10b0*/  LOP3.LUT R11, R10, R14, RZ, 0x3c, !PT ;  /* 0x0000000e0a0b7212 */ /* 0x000fe400078e3cff */
[C---:B------:R-:W-:Y:S01]  /*10c0*/  LOP3.LUT R7, R212.reuse, 0x38, R22, 0xf8, !PT ;  /* 0x00000038d4077812 */ /* 0x040fe200078ef816 */
[----:B------:R0:W-:Y:S01]  /*10d0*/  STL [R1+0x68], R0 ;  /* 0x0000680001007387 */ /* 0x0001e20000100800 */
[-C--:B------:R-:W-:Y:S02]  /*10e0*/  IADD3 R9, R9, R4.reuse, R215 ;  /* 0x0000000409097210 */ /* 0x080fe40007ffe0d7 */
[----:B------:R-:W-:Y:S01]  /*10f0*/  IADD3 R4, R11, R4, R220 ;  /* 0x000000040b047210 */ /* 0x000fe20007ffe0dc */
[----:B------:R-:W-:Y:S01]  /*1100*/  STL [R1+0x70], R5 ;  /* 0x0000700501007387 */ /* 0x000fe20000100800 */
[----:B------:R-:W-:-:S02]  /*1110*/  LOP3.LUT R10, R212, 0x38, R2, 0xf8, !PT ;  /* 0x00000038d40a7812 */ /* 0x000fc400078ef802 */
[----:B------:R-:W-:Y:S02]  /*1120*/  LOP3.LUT R11, R213, 0x38, R2, 0xf8, !PT ;  /* 0x00000038d50b7812 */ /* 0x000fe400078ef802 */
[----:B------:R-:W-:Y:S02]  /*1130*/  LOP3.LUT R7, R220, R7, R14, 0xf6, !PT ;  /* 0x00000007dc077212 */ /* 0x000fe400078ef60e */
[----:B0-----:R-:W-:Y:S02]  /*1140*/  SHF.R.S32.HI R0, RZ, 0x3, R3 ;  /* 0x00000003ff007819 */ /* 0x001fe40000011403 */
[----:B------:R-:W-:Y:S02]  /*1150*/  LOP3.LUT R6, R6, 0xffffe000, RZ, 0xc0, !PT ;  /* 0xffffe00006067812 */ /* 0x000fe400078ec0ff */
[----:B------:R-:W-:Y:S01]  /*1160*/  LOP3.LUT R13, R10, R14, RZ, 0x3c, !PT ;  /* 0x0000000e0a0d7212 */ /* 0x000fe200078e3cff */
[----:B------:R0:W-:Y:S01]  /*1170*/  STL [R1+0x48], R0 ;  /* 0x0000480001007387 */ /* 0x0001e20000100800 */
[----:B------:R-:W-:-:S02]  /*1180*/  SHF.R.S32.HI R3, RZ, 0x3, R2 ;  /* 0x00000003ff037819 */ /* 0x000fc40000011402 */
[----:B------:R-:W-:Y:S02]  /*1190*/  LOP3.LUT R11, R11, R214, RZ, 0x3c, !PT ;  /* 0x000000d60b0b7212 */ /* 0x000fe400078e3cff */
[----:B------:R-:W-:Y:S01]  /*11a0*/  LEA R2, R7, UR4, 0x1 ;  /* 0x0000000407027c11 */ /* 0x000fe2000f8e08ff */
[----:B------:R1:W-:Y:S01]  /*11b0*/  STL [R1+0x5c], R3 ;  /* 0x00005c0301007387 */ /* 0x0003e20000100800 */
[-C--:B------:R-:W-:Y:S02]  /*11c0*/  IADD3 R13, R13, R6.reuse, R220 ;  /* 0x000000060d0d7210 */ /* 0x080fe40007ffe0dc */
[----:B------:R-:W-:Y:S01]  /*11d0*/  IADD3 R11, R11, R6, R215 ;  /* 0x000000060b0b7210 */ /* 0x000fe20007ffe0d7 */
[----:B------:R2:W-:Y:S01]  /*11e0*/  STL [R1+0x60], R2 ;  /* 0x0000600201007387 */ /* 0x0005e20000100800 */
[----:B0-----:R-:W-:Y:S02]  /*11f0*/  LEA R0, R9, UR4, 0x1 ;  /* 0x0000000409007c11 */ /* 0x001fe4000f8e08ff */
[----:B------:R-:W-:-:S02]  /*1200*/  SHF.R.S32.HI R234, RZ, 0x1f, R204 ;  /* 0x0000001fffea7819 */ /* 0x000fc400000114cc */
[----:B-1----:R-:W-:Y:S01]  /*1210*/  LEA R3, R4, UR4, 0x1 ;  /* 0x0000000404037c11 */ /* 0x002fe2000f8e08ff */
[----:B------:R0:W-:Y:S01]  /*1220*/  STL [R1+0x64], R0 ;  /* 0x0000640001007387 */ /* 0x0001e20000100800 */
[----:B--2---:R-:W-:-:S03]  /*1230*/  LEA R2, R11, UR4, 0x1 ;  /* 0x000000040b027c11 */ /* 0x004fc6000f8e08ff */
[----:B------:R1:W-:Y:S01]  /*1240*/  STL [R1+0x54], R3 ;  /* 0x0000540301007387 */ /* 0x0003e20000100800 */
[----:B0-----:R-:W-:-:S05]  /*1250*/  LEA R0, R13, UR4, 0x1 ;  /* 0x000000040d007c11 */ /* 0x001fca000f8e08ff */
[----:B------:R1:W-:Y:S04]  /*1260*/  STL [R1+0x50], R0 ;  /* 0x0000500001007387 */ /* 0x0003e80000100800 */
[----:B------:R1:W-:Y:S02]  /*1270*/  STL [R1+0x58], R2 ;  /* 0x0000580201007387 */ /* 0x0003e40000100800 */
.L_x_2433:
[----:B01----:R-:W0:Y:S01]  /*1280*/  LDC.64 R2, c[0x0][0xc60] ;  /* 0x00031800ff027b82 */ /* 0x003e220000000a00 */
[----:B------:R-:W-:Y:S01]  /*1290*/  ULDC.64 UR4, c[0x0][0xa28] ;  /* 0x00028a0000047ab9 */ /* 0x000fe20000000a00 */
[----:B------:R-:W-:Y:S01]  /*12a0*/  ULDC.64 UR8, c[0x0][0xa18] ;  /* 0x0002860000087ab9 */ /* 0x000fe20000000a00 */
[----:B------:R-:W-:Y:S01]  /*12b0*/  ULDC.64 UR6, c[0x0][0xa08] ;  /* 0x0002820000067ab9 */ /* 0x000fe20000000a00 */
[----:B0-----:R-:W-:-:S05]  /*12c0*/  IMAD.WIDE R2, R219, 0x4, R2 ;  /* 0x00000004db027825 */ /* 0x001fca00078e0202 */
[----:B--2---:R-:W2:Y:S01]  /*12d0*/  LDG.E R231, desc[UR60][R2.64] ;  /* 0x0000003c02e77981 */ /* 0x004ea2000c1e1900 */
[----:B------:R-:W-:Y:S01]  /*12e0*/  ISETP.NE.U32.AND P2, PT, RZ, UR4, PT ;  /* 0x00000004ff007c0c */ /* 0x000fe2000bf45070 */
[----:B------:R-:W-:Y:S01]  /*12f0*/  IMAD.MOV.U32 R0, RZ, RZ, RZ ;  /* 0x000000ffff007224 */ /* 0x000fe200078e00ff */
[----:B------:R-:W-:Y:S01]  /*1300*/  ISETP.NE.U32.AND P1, PT, RZ, UR8, PT ;  /* 0x00000008ff007c0c */ /* 0x000fe2000bf25070 */
[----:B-----5:R-:W-:Y:S01]  /*1310*/  IMAD.MOV.U32 R26, RZ, RZ, RZ ;  /* 0x000000ffff1a7224 */ /* 0x020fe200078e00ff */
        /* <DEDUP_REMOVED lines=10> */
[----:B------:R-:W-:-:S03]  /*13c0*/  IADD3 R6, P4, R229, UR6, RZ ;  /* 0x00000006e5067c10 */ /* 0x000fc6000ff9e0ff */
[----:B------:R0:W5:Y:S01]  /*13d0*/  @P2 LDG.E R0, desc[UR60][R2.64] ;  /* 0x0000003c02002981 */ /* 0x000162000c1e1900 */
[----:B---34-:R-:W-:Y:S01]  /*13e0*/  @P1 IADD3 R4, P2, R229, UR8, RZ ;  /* 0x00000008e5041c10 */ /* 0x018fe2000ff5e0ff */
[----:B------:R-:W-:Y:S01]  /*13f0*/  IMAD.U32 R219, RZ, RZ, UR4 ;  /* 0x00000004ffdb7e24 */ /* 0x000fe2000f8e00ff */
[C---:B------:R-:W-:Y:S01]  /*1400*/  IADD3.X R7, R230.reuse, UR7, RZ, P4, !PT ;  /* 0x00000007e6077c10 */ /* 0x040fe2000a7fe4ff */
[----:B------:R-:W-:Y:S01]  /*1410*/  ULDC.64 UR4, c[0x0][0x3f8] ;  /* 0x0000fe0000047ab9 */ /* 0x000fe20000000a00 */
[----:B------:R-:W-:Y:S01]  /*1420*/  @P1 IADD3.X R5, R230, UR9, RZ, P2, !PT ;  /* 0x00000009e6051c10 */ /* 0x000fe200097fe4ff */
[----:B------:R-:W-:Y:S02]  /*1430*/  ULDC.64 UR6, c[0x0][0xa20] ;  /* 0x0002880000067ab9 */ /* 0x000fe40000000a00 */
[----:B------:R0:W5:Y:S04]  /*1440*/  @P0 LDG.E R26, desc[UR60][R6.64] ;  /* 0x0000003c061a0981 */ /* 0x000168000c1e1900 */
[----:B------:R0:W5:Y:S01]  /*1450*/  @P1 LDG.E R219, desc[UR60][R4.64] ;  /* 0x0000003c04db1981 */ /* 0x000162000c1e1900 */
[----:B------:R-:W-:-:S03]  /*1460*/  UISETP.NE.U32.AND UP0, UPT, UR4, URZ, UPT ;  /* 0x0000003f0400728c */ /* 0x000fc6000bf05070 */
[----:B------:R-:W-:Y:S01]  /*1470*/  ULDC UR4, c[0x0][0x404] ;  /* 0x0001010000047ab9 */ /* 0x000fe20000000800 */
[----:B------:R-:W-:Y:S01]  /*1480*/  UISETP.NE.AND.EX UP0, UPT, UR5, URZ, UPT, UP0 ;  /* 0x0000003f0500728c */ /* 0x000fe2000bf05300 */
[----:B------:R-:W-:Y:S02]  /*1490*/  ISETP.NE.U32.AND P2, PT, RZ, UR6, PT ;  /* 0x00000006ff007c0c */ /* 0x000fe4000bf45070 */
[----:B------:R-:W-:Y:S01]  /*14a0*/  ULDC UR5, c[0x0][0x2e0] ;  /* 0x0000b80000057ab9 */ /* 0x000fe20000000800 */
[----:B------:R-:W-:Y:S01]  /*14b0*/  USEL UR4, UR4, 0x1, UP0 ;  /* 0x0000000104047887 */ /* 0x000fe20008000000 */
[----:B------:R-:W-:-:S03]  /*14c0*/  ISETP.NE.AND.EX P2, PT, RZ, UR7, PT, P2 ;  /* 0x00000007ff007c0c */ /* 0x000fc6000bf45320 */
        /* <DEDUP_REMOVED lines=15> */
.L_x_2198:
[----:B------:R-:W-:Y:S02]  /*15c0*/  IMAD.U32 R2, RZ, RZ, UR5 ;  /* 0x00000005ff027e24 */ /* 0x000fe4000f8e00ff */
[----:B------:R-:W-:Y:S01]  /*15d0*/  IMAD.U32 R29, RZ, RZ, UR4 ;  /* 0x00000004ff1d7e24 */ /* 0x000fe2000f8e00ff */
[----:B------:R-:W-:Y:S06]  /*15e0*/  @!P2 BRA `(.L_x_2199) ;  /* 0x000000000010a947 */ /* 0x000fec0003800000 */
[----:B------:R-:W-:-:S04]  /*15f0*/  IADD3 R4, P0, R229, UR6, RZ ;  /* 0x00000006e5047c10 */ /* 0x000fc8000ff1e0ff */
[----:B------:R-:W-:-:S05]  /*1600*/  IADD3.X R5, R230, UR7, RZ, P0, !PT ;  /* 0x00000007e6057c10 */ /* 0x000fca00087fe4ff */
[----:B------:R0:W5:Y:S01]  /*1610*/  LDG.E R29, desc[UR60][R4.64] ;  /* 0x0000003c041d7981 */ /* 0x000162000c1e1900 */
[----:B------:R-:W-:Y:S05]  /*1620*/  BRA `(.L_x_2200) ;  /* 0x0000000000107947 */ /* 0x000fea0003800000 */
.L_x_2199:
[----:B------:R-:W-:Y:S05]  /*1630*/  @!P0 BRA `(.L_x_2200) ;  /* 0x00000000000c8947 */ /* 0x000fea0003800000 */
[----:B------:R-:W2:Y:S04]  /*1640*/  LDG.E R4, desc[UR60][R6.64] ;  /* 0x0000003c06047981 */ /* 0x000ea8000c1e1900 */
[----:B------:R-:W2:Y:S02]  /*1650*/  LDG.E R29, desc[UR60][R6.64+0x4] ;  /* 0x0000043c061d7981 */ /* 0x000ea4000c1e1900 */
[----:B--2---:R-:W-:-:S07]  /*1660*/  IMAD.IADD R29, R29, 0x1, -R4 ;  /* 0x000000011d1d7824 */ /* 0x004fce00078e0a04 */
.L_x_2200:
        /* <DEDUP_REMOVED lines=21> */
[----:B------:R-:W-:Y:S02]  /*17c0*/  IMAD.MOV.U32 R24, RZ, RZ, R125 ;  /* 0x000000ffff187224 */ /* 0x000fe400078e007d */
[----:B--2---:R-:W-:Y:S01]  /*17d0*/  @P0 IMAD.IADD R2, R8, 0x1, -R3 ;  /* 0x0000000108020824 */ /* 0x004fe200078e0a03 */
[----:B------:R-:W-:-:S03]  /*17e0*/  LEA R8, R217, 0xef, 0x7 ;  /* 0x000000efd9087811 */ /* 0x000fc600078e38ff */
[----:B------:R-:W-:-:S04]  /*17f0*/  IMAD.IADD R222, R11, 0x1, R2 ;  /* 0x000000010bde7824 */ /* 0x000fc800078e0202 */
        /* <DEDUP_REMOVED lines=9> */
[----:B------:R-:W-:-:S05]  /*1890*/  VIMNMX R148, R3, R148, PT ;  /* 0x0000009403947248 */ /* 0x000fca0003fe0100 */
[----:B------:R-:W-:-:S05]  /*18a0*/  IMAD R3, R148, 0x70, -R11 ;  /* 0x0000007094037824 */ /* 0x000fca00078e0a0b */
[----:B------:R-:W-:-:S04]  /*18b0*/  VIMNMX R3, R3, R2, PT ;  /* 0x0000000203037248 */ /* 0x000fc80003fe0100 */
[----:B------:R-:W-:-:S13]  /*18c0*/  ISETP.GT.AND P0, PT, R3, R0, PT ;  /* 0x000000000300720c */ /* 0x000fda0003f04270 */
[----:B------:R-:W-:Y:S02]  /*18d0*/  @P0 VIADD R5, R3, 0x6f ;  /* 0x0000006f03050836 */ /* 0x000fe40000000000 */
        /* <DEDUP_REMOVED lines=26> */
.L_x_2203:
[----:B------:R-:W-:Y:S05]  /*1a80*/  BSYNC B6 ;  /* 0x0000000000067941 */ /* 0x000fea0003800000 */
.L_x_2202:
        /* <DEDUP_REMOVED lines=20> */
.L_x_2205:
[----:B------:R-:W-:Y:S05]  /*1bd0*/  BSYNC B6 ;  /* 0x0000000000067941 */ /* 0x000fea0003800000 */
.L_x_2204:
        /* <DEDUP_REMOVED lines=12> */
[----:B------:R-:W4:Y:S02]  /*1ca0*/  LDC.64 R102, c[0x0][0x3d8] ;  /* 0x0000f600ff667b82 */ /* 0x000f240000000a00 */
[----:B------:R-:W-:Y:S01]  /*1cb0*/  @P0 IADD3.X R5, R230, UR5, RZ, P1, !PT ;  /* 0x00000005e6050c10 */ /* 0x000fe20008ffe4ff */
[----:B------:R-:W-:-:S04]  /*1cc0*/  ULDC.64 UR4, c[0x0][0x320] ;  /* 0x0000c80000047ab9 */ /* 0x000fc80000000a00 */
[----:B------:R3:W2:Y:S01]  /*1cd0*/  @P0 LDG.E R27, desc[UR60][R4.64] ;  /* 0x0000003c041b0981 */ /* 0x0006a2000c1e1900 */
[----:B0-----:R-:W-:Y:S01]  /*1ce0*/  ISETP.NE.AND P0, PT, R0, 0x1, PT ;  /* 0x000000010000780c */ /* 0x001fe20003f05270 */
[----:B------:R-:W0:Y:S01]  /*1cf0*/  LDC R31, c[0x0][0x3d4] ;  /* 0x0000f500ff1f7b82 */ /* 0x000e220000000800 */
[----:B------:R-:W-:Y:S01]  /*1d00*/  ISETP.GE.AND P2, PT, R206, UR6, PT ;  /* 0x00000006ce007c0c */ /* 0x000fe2000bf46270 */
[----:B------:R-:W0:Y:S01]  /*1d10*/  S2R R149, SR_TID.X ;  /* 0x0000000000957919 */ /* 0x000e220000002100 */
[----:B------:R-:W-:Y:S01]  /*1d20*/  ISETP.GE.AND P1, PT, R22, UR6, PT ;  /* 0x0000000616007c0c */ /* 0x000fe2000bf26270 */
[----:B-1----:R-:W-:Y:S01]  /*1d30*/  IMAD R33, R115, 0x70, RZ ;  /* 0x0000007073217824 */ /* 0x002fe200078e02ff */
[----:B------:R-:W-:Y:S01]  /*1d40*/  SEL R6, RZ, 0xffffffff, P2 ;  /* 0xffffffffff067807 */ /* 0x000fe20001000000 */
[----:B------:R-:W-:Y:S01]  /*1d50*/  IMAD.SHL.U32 R136, R114, 0x40, RZ ;  /* 0x0000004072887824 */ /* 0x000fe200078e00ff */
[----:B------:R-:W-:Y:S01]  /*1d60*/  IADD3 R0, R22, 0x60, RZ ;  /* 0x0000006016007810 */ /* 0x000fe20007ffe0ff */
[----:B---3--:R-:W-:Y:S01]  /*1d70*/  IMAD.WIDE.U32 R110, R204, R108, R22 ;  /* 0x0000006ccc6e7225 */ /* 0x008fe200078e0016 */
[----:B------:R-:W-:-:S02]  /*1d80*/  SEL R3, RZ, 0x1, P1 ;  /* 0x00000001ff037807 */ /* 0x000fc40000800000 */
[----:B------:R-:W-:Y:S01]  /*1d90*/  ISETP.GE.AND P1, PT, R207, UR6, PT ;  /* 0x00000006cf007c0c */ /* 0x000fe2000bf26270 */
[----:B------:R-:W1:Y:S01]  /*1da0*/  @P0 LDC R7, c[0x0][0x42c] ;  /* 0x00010b00ff070b82 */ /* 0x000e620000000800 */
[----:B------:R-:W-:Y:S01]  /*1db0*/  IMAD.SHL.U32 R4, R6, 0x2, RZ ;  /* 0x0000000206047824 */ /* 0x000fe200078e00ff */
[----:B------:R-:W-:Y:S01]  /*1dc0*/  ISETP.GE.AND P2, PT, R0, UR6, PT ;  /* 0x0000000600007c0c */ /* 0x000fe2000bf46270 */
[----:B----4-:R-:W-:Y:S01]  /*1dd0*/  IMAD.WIDE.U32 R104, R204, R102, R22 ;  /* 0x00000066cc687225 */ /* 0x010fe200078e0016 */
[----:B------:R-:W-:Y:S02]  /*1de0*/  SEL R5, RZ, 0x4, P1 ;  /* 0x00000004ff057807 */ /* 0x000fe40000800000 */
[----:B------:R-:W-:Y:S01]  /*1df0*/  LOP3.LUT R4, R4, 0x2, R3, 0xe2, !PT ;  /* 0x0000000204047812 */ /* 0x000fe200078ee203 */
[----:B------:R-:W-:Y:S01]  /*1e00*/  VIADD R3, R22, 0x80 ;  /* 0x0000008016037836 */ /* 0x000fe20000000000 */
[----:B------:R-:W3:Y:S01]  /*1e10*/  @P0 LDC R9, c[0x0][0x430] ;  /* 0x00010c00ff090b82 */ /* 0x000ee20000000800 */
[----:B------:R-:W-:Y:S01]  /*1e20*/  SEL R6, RZ, 0x8, P2 ;  /* 0x00000008ff067807 */ /* 0x000fe20001000000 */
[----:B------:R-:W-:Y:S01]  /*1e30*/  IMAD R35, R109, 0x70, RZ ;  /* 0x000000706d237824 */ /* 0x000fe200078e02ff */
[----:B------:R-:W-:Y:S01]  /*1e40*/  SHF.R.S32.HI R15, RZ, 0x1f, R121 ;  /* 0x0000001fff0f7819 */ /* 0x000fe20000011479 */
[----:B0-----:R-:W-:Y:S01]  /*1e50*/  IMAD.SHL.U32 R124, R31, 0x2, RZ ;  /* 0x000000021f7c7824 */ /* 0x001fe200078e00ff */
[----:B------:R-:W-:Y:S01]  /*1e60*/  LOP3.LUT R5, R6, R4, R5, 0xfe, !PT ;  /* 0x0000000406057212 */ /* 0x000fe200078efe05 */
[----:B------:R-:W-:Y:S01]  /*1e70*/  IMAD R133, R103, 0x70, RZ ;  /* 0x0000007067857824 */ /* 0x000fe200078e02ff */
[----:B------:R-:W-:Y:S01]  /*1e80*/  ISETP.GE.AND P1, PT, R3, UR6, PT ;  /* 0x0000000603007c0c */ /* 0x000fe2000bf26270 */
[----:B------:R-:W-:Y:S01]  /*1e90*/  IMAD R6, R15, R114, RZ ;  /* 0x000000720f067224 */ /* 0x000fe200078e02ff */
[----:B------:R-:W-:-:S02]  /*1ea0*/  SHF.R.S32.HI R17, RZ, 0x1f, R16 ;  /* 0x0000001fff117819 */ /* 0x000fc40000011410 */
[----:B------:R-:W-:Y:S02]  /*1eb0*/  SEL R30, RZ, 0x10, P1 ;  /* 0x00000010ff1e7807 */ /* 0x000fe40000800000 */
[-C--:B------:R-:W-:Y:S01]  /*1ec0*/  ISETP.GE.AND P3, PT, R207, R31.reuse, PT ;  /* 0x0000001fcf00720c */ /* 0x080fe20003f66270 */
[----:B------:R-:W-:Y:S01]  /*1ed0*/  IMAD.WIDE.U32 R112, R204, R108, R16 ;  /* 0x0000006ccc707225 */ /* 0x000fe200078e0010 */
[----:B------:R-:W-:Y:S02]  /*1ee0*/  LOP3.LUT R30, R5, R30, RZ, 0xfc, !PT ;  /* 0x0000001e051e7212 */ /* 0x000fe400078efcff */
[----:B------:R-:W-:Y:S01]  /*1ef0*/  ISETP.GE.AND P1, PT, R206, R31, PT ;  /* 0x0000001fce00720c */ /* 0x000fe20003f26270 */
[----:B-1----:R-:W-:Y:S01]  /*1f00*/  @P0 IMAD.HI.U32 R4, R218, R7, RZ ;  /* 0x00000007da040227 */ /* 0x002fe200078e00ff */
[----:B------:R-:W-:Y:S02]  /*1f10*/  LOP3.LUT P2, RZ, R223, 0x4, RZ, 0xc0, !PT ;  /* 0x00000004dfff7812 */ /* 0x000fe4000784c0ff */
[----:B------:R-:W-:Y:S01]  /*1f20*/  SHF.R.U32.HI R28, RZ, 0x3, R212 ;  /* 0x00000003ff1c7819 */ /* 0x000fe200000116d4 */
[----:B------:R-:W-:Y:S01]  /*1f30*/  IMAD.WIDE.U32 R106, R204, R102, R16 ;  /* 0x00000066cc6a7225 */ /* 0x000fe200078e0010 */
[----:B------:R-:W-:-:S02]  /*1f40*/  SHF.L.U64.HI R135, R114, 0x6, R115 ;  /* 0x0000000672877819 */ /* 0x000fc40000010273 */
[----:B---3--:R-:W-:Y:S01]  /*1f50*/  @P0 SHF.R.U32.HI R218, RZ, R9, R4 ;  /* 0x00000009ffda0219 */ /* 0x008fe20000011604 */
[C---:B------:R-:W-:Y:S01]  /*1f60*/  IMAD.WIDE.U32 R4, R121.reuse, R114, RZ ;  /* 0x0000007279047225 */ /* 0x040fe200078e00ff */
[----:B------:R-:W-:Y:S02]  /*1f70*/  ISETP.NE.U32.AND P0, PT, RZ, UR8, PT ;  /* 0x00000008ff007c0c */ /* 0x000fe4000bf05070 */
[----:B------:R-:W-:Y:S01]  /*1f80*/  SHF.R.S32.HI R8, RZ, 0x1f, R218 ;  /* 0x0000001fff087819 */ /* 0x000fe200000114da */
[----:B------:R-:W-:Y:S01]  /*1f90*/  IMAD R9, R121, R115, R6 ;  /* 0x0000007379097224 */ /* 0x000fe200078e0206 */
[----:B------:R-:W-:Y:S01]  /*1fa0*/  ISETP.NE.AND.EX P0, PT, RZ, UR9, PT, P0 ;  /* 0x00000009ff007c0c */ /* 0x000fe2000bf05300 */
[----:B------:R-:W-:Y:S01]  /*1fb0*/  IMAD.WIDE.U32 R6, R218, UR4, R22 ;  /* 0x00000004da067c25 */ /* 0x000fe2000f8e0016 */
[----:B------:R-:W-:Y:S02]  /*1fc0*/  SHF.R.S32.HI R145, RZ, 0x1f, R233 ;  /* 0x0000001fff917819 */ /* 0x000fe400000114e9 */
[----:B------:R-:W-:Y:S01]  /*1fd0*/  LEA.HI R149, R149, 0x8, RZ, 0x19 ;  /* 0x0000000895957811 */ /* 0x000fe200078fc8ff */
[----:B------:R-:W-:-:S02]  /*1fe0*/  IMAD R11, R8, UR4, RZ ;  /* 0x00000004080b7c24 */ /* 0x000fc4000f8e02ff */
[----:B------:R-:W-:Y:S02]  /*1ff0*/  IMAD.IADD R5, R5, 0x1, R9 ;  /* 0x0000000105057824 */ /* 0x000fe400078e0209 */
[----:B------:R-:W-:Y:S01]  /*2000*/  IMAD R11, R218, UR5, R11 ;  /* 0x00000005da0b7c24 */ /* 0x000fe2000f8e020b */
[----:B------:R-:W-:Y:S01]  /*2010*/  ULDC.64 UR4, c[0x0][0x2f8] ;  /* 0x0000be0000047ab9 */ /* 0x000fe20000000a00 */
[----:B------:R-:W-:Y:S02]  /*2020*/  IMAD.MOV.U32 R116, RZ, RZ, R6 ;  /* 0x000000ffff747224 */ /* 0x000fe400078e0006 */
[----:B------:R-:W-:Y:S02]  /*2030*/  IMAD R9, R8, UR4, RZ ;  /* 0x0000000408097c24 */ /* 0x000fe4000f8e02ff */
[----:B------:R-:W-:Y:S02]  /*2040*/  IMAD.IADD R117, R7, 0x1, R11 ;  /* 0x0000000107757824 */ /* 0x000fe400078e020b */
[----:B------:R-:W-:-:S02]  /*2050*/  IMAD R9, R218, UR5, R9 ;  /* 0x00000005da097c24 */ /* 0x000fc4000f8e0209 */
[----:B------:R-:W-:Y:S01]  /*2060*/  IMAD.WIDE.U32 R4, R218, UR4, R4 ;  /* 0x00000004da047c25 */ /* 0x000fe2000f8e0004 */
[----:B------:R-:W-:-:S03]  /*2070*/  ULDC.64 UR4, c[0x0][0x300] ;  /* 0x0000c00000047ab9 */ /* 0x000fc60000000a00 */
[----:B------:R-:W-:Y:S02]  /*2080*/  IMAD.IADD R5, R5, 0x1, R9 ;  /* 0x0000000105057824 */ /* 0x000fe400078e0209 */
[----:B------:R-:W-:-:S04]  /*2090*/  IMAD R6, R234, R108, RZ ;  /* 0x0000006cea067224 */ /* 0x000fc800078e02ff */
[----:B------:R-:W-:-:S04]  /*20a0*/  IMAD R11, R204, R109, R6 ;  /* 0x0000006dcc0b7224 */ /* 0x000fc800078e0206 */
[----:B------:R-:W-:Y:S02]  /*20b0*/  IMAD.IADD R113, R113, 0x1, R11 ;  /* 0x0000000171717824 */ /* 0x000fe400078e020b */
[----:B------:R-:W-:Y:S02]  /*20c0*/  IMAD.IADD R111, R11, 0x1, R111 ;  /* 0x000000010b6f7824 */ /* 0x000fe400078e026f */
[----:B-----5:R-:W-:-:S04]  /*20d0*/  IMAD.WIDE.U32 R112, R144, R108, R112 ;  /* 0x0000006c90707225 */ /* 0x020fc800078e0070 */
[----:B------:R-:W-:Y:S01]  /*20e0*/  IMAD.WIDE.U32 R110, R144, R108, R110 ;  /* 0x0000006c906e7225 */ /* 0x000fe200078e006e */
[----:B--2---:R-:W-:-:S04]  /*20f0*/  LOP3.LUT R20, R20, 0xfffffffe, RZ, 0xc0, !PT ;  /* 0xfffffffe14147812 */ /* 0x004fc800078ec0ff */
[----:B------:R-:W-:-:S04]  /*2100*/  @P3 LOP3.LUT R20, R20, 0x1, RZ, 0xfc, !PT ;  /* 0x0000000114143812 */ /* 0x000fc800078efcff */
[----:B------:R-:W-:-:S04]  /*2110*/  LOP3.LUT R20, R20, 0xfffffffb, RZ, 0xc0, !PT ;  /* 0xfffffffb14147812 */ /* 0x000fc800078ec0ff */
[----:B------:R-:W-:-:S05]  /*2120*/  @P2 LOP3.LUT R20, R20, 0x4, RZ, 0xfc, !PT ;  /* 0x0000000414142812 */ /* 0x000fca00078efcff */
[----:B------:R0:W-:Y:S01]  /*2130*/  STL [R1], R20 ;  /* 0x0000001401007387 */ /* 0x0001e20000100800 */
        /* <DEDUP_REMOVED lines=10> */
[----:B------:R-:W-:Y:S02]  /*21e0*/  IMAD R21, R204, R115, R4 ;  /* 0x00000073cc157224 */ /* 0x000fe400078e0204 */
[----:B------:R-:W-:Y:S02]  /*21f0*/  IMAD.IADD R4, R119, 0x1, R13 ;  /* 0x0000000177047824 */ /* 0x000fe400078e020d */
[----:B------:R-:W-:Y:S02]  /*2200*/  IMAD R8, R8, UR4, RZ ;  /* 0x0000000408087c24 */ /* 0x000fe4000f8e02ff */
[----:B------:R-:W-:Y:S01]  /*2210*/  IMAD.WIDE.U32 R116, R9, UR4, R116 ;  /* 0x0000000409747c25 */ /* 0x000fe2000f8e0074 */
[----:B------:R-:W-:-:S02]  /*2220*/  IADD3.X R6, R4, R7, R21, P0, !PT ;  /* 0x0000000704067210 */ /* 0x000fc400007fe415 */
[----:B------:R-:W-:Y:S01]  /*2230*/  ISETP.GE.AND P0, PT, R22, R31, PT ;  /* 0x0000001f1600720c */ /* 0x000fe20003f06270 */
[----:B------:R-:W-:Y:S02]  /*2240*/  IMAD R7, R234, R102, RZ ;  /* 0x00000066ea077224 */ /* 0x000fe400078e02ff */
[----:B------:R-:W-:Y:S01]  /*2250*/  IMAD R41, R9, UR5, R8 ;  /* 0x0000000509297c24 */ /* 0x000fe2000f8e0208 */
[C---:B------:R-:W-:Y:S01]  /*2260*/  SEL R8, R31.reuse, RZ, P3 ;  /* 0x000000ff1f087207 */ /* 0x040fe20001800000 */
[----:B------:R-:W-:Y:S01]  /*2270*/  IMAD R11, R204, R103, R7 ;  /* 0x00000067cc0b7224 */ /* 0x000fe200078e0207 */
[C---:B------:R-:W-:Y:S01]  /*2280*/  SEL R7, R31.reuse, RZ, P0 ;  /* 0x000000ff1f077207 */ /* 0x040fe20000000000 */
[----:B------:R-:W-:Y:S01]  /*2290*/  IMAD.WIDE.U32 R114, R114, 0x70, RZ ;  /* 0x0000007072727825 */ /* 0x000fe200078e00ff */
[----:B------:R-:W-:Y:S02]  /*22a0*/  SEL R9, R31, RZ, P1 ;  /* 0x000000ff1f097207 */ /* 0x000fe40000800000 */
[----:B------:R-:W-:Y:S01]  /*22b0*/  IADD3 R120, P3, R204, R121, RZ ;  /* 0x00000079cc787210 */ /* 0x000fe20007f7e0ff */
[----:B------:R-:W-:-:S02]  /*22c0*/  IMAD.IADD R7, R22, 0x1, R7 ;  /* 0x0000000116077824 */ /* 0x000fc400078e0207 */
[----:B------:R-:W-:Y:S02]  /*22d0*/  IMAD.IADD R12, R207, 0x1, R8 ;  /* 0x00000001cf0c7824 */ /* 0x000fe400078e0208 */
[----:B------:R-:W-:Y:S01]  /*22e0*/  IMAD.IADD R9, R206, 0x1, R9 ;  /* 0x00000001ce097824 */ /* 0x000fe200078e0209 */
[----:B------:R-:W-:Y:S01]  /*22f0*/  SHF.R.S32.HI R8, RZ, 0x1f, R7 ;  /* 0x0000001fff087819 */ /* 0x000fe20000011407 */
[----:B------:R-:W-:Y:S01]  /*2300*/  IMAD.IADD R107, R107, 0x1, R11 ;  /* 0x000000016b6b7824 */ /* 0x000fe200078e020b */
[----:B------:R-:W-:Y:S01]  /*2310*/  SHF.R.S32.HI R13, RZ, 0x1f, R12 ;  /* 0x0000001fff0d7819 */ /* 0x000fe2000001140c */
[----:B------:R-:W-:Y:S01]  /*2320*/  IMAD.IADD R105, R11, 0x1, R105 ;  /* 0x000000010b697824 */ /* 0x000fe200078e0269 */
[-C--:B------:R-:W-:Y:S01]  /*2330*/  LEA.HI R21, R8, R7.reuse, RZ, 0x3 ;  /* 0x0000000708157211 */ /* 0x080fe200078f18ff */
[-C--:B------:R-:W-:Y:S01]  /*2340*/  IMAD.WIDE.U32 R106, R144, R102.reuse, R106 ;  /* 0x00000066906a7225 */ /* 0x080fe200078e006a */
[----:B------:R-:W-:Y:S02]  /*2350*/  LEA.HI R7, R8, R7, RZ, 0x6 ;  /* 0x0000000708077211 */ /* 0x000fe400078f30ff */
[----:B------:R-:W-:Y:S01]  /*2360*/  SHF.R.S32.HI R10, RZ, 0x1f, R9 ;  /* 0x0000001fff0a7819 */ /* 0x000fe20000011409 */
[----:B------:R-:W-:Y:S01]  /*2370*/  IMAD.WIDE.U32 R104, R144, R102, R104 ;  /* 0x0000006690687225 */ /* 0x000fe200078e0068 */
[----:B------:R-:W-:-:S02]  /*2380*/  SHF.R.S32.HI R8, RZ, 0x6, R7 ;  /* 0x00000006ff087819 */ /* 0x000fc40000011407 */
[----:B------:R-:W-:Y:S01]  /*2390*/  LEA.HI R11, R10, R9, RZ, 0x6 ;  /* 0x000000090a0b7211 */ /* 0x000fe200078f30ff */
[----:B------:R-:W-:Y:S01]  /*23a0*/  IMAD.X R121, R234, 0x1, R15, P3 ;  /* 0x00000001ea797824 */ /* 0x000fe200018e060f */
[-C--:B------:R-:W-:Y:S01]  /*23b0*/  LEA.HI R29, R13, R12.reuse, RZ, 0x3 ;  /* 0x0000000c0d1d7211 */ /* 0x080fe200078f18ff */
[C---:B------:R-:W-:Y:S01]  /*23c0*/  IMAD R143, R8.reuse, 0x1c00, R215 ;  /* 0x00001c00088f7824 */ /* 0x040fe200078e02d7 */
[----:B------:R-:W-:Y:S01]  /*23d0*/  LOP3.LUT R7, R213, 0x38, R21, 0xf8, !PT ;  /* 0x00000038d5077812 */ /* 0x000fe200078ef815 */
[----:B------:R-:W-:Y:S01]  /*23e0*/  IMAD R141, R8, 0x1c00, R220 ;  /* 0x00001c00088d7824 */ /* 0x000fe200078e02dc */
[----:B------:R-:W-:Y:S01]  /*23f0*/  LEA.HI R12, R13, R12, RZ, 0x6 ;  /* 0x0000000c0d0c7211 */ /* 0x000fe200078f30ff */
[----:B------:R-:W-:Y:S01]  /*2400*/  IMAD.IADD R132, R115, 0x1, R33 ;  /* 0x0000000173847824 */ /* 0x000fe200078e0221 */
[----:B------:R-:W-:Y:S02]  /*2410*/  SHF.R.S32.HI R11, RZ, 0x6, R11 ;  /* 0x00000006ff0b7819 */ /* 0x000fe4000001140b */
[----:B------:R-:W-:-:S02]  /*2420*/  LOP3.LUT R8, R7, R214, RZ, 0x3c, !PT ;  /* 0x000000d607087212 */ /* 0x000fc400078e3cff */
[----:B------:R-:W-:Y:S01]  /*2430*/  SHF.R.S32.HI R12, RZ, 0x6, R12 ;  /* 0x00000006ff0c7819 */ /* 0x000fe2000001140c */
[----:B------:R-:W-:Y:S01]  /*2440*/  IMAD R142, R11, 0x1c00, R215 ;  /* 0x00001c000b8e7824 */ /* 0x000fe200078e02d7 */
[----:B------:R-:W-:Y:S01]  /*2450*/  LOP3.LUT R7, R213, 0x38, R29, 0xf8, !PT ;  /* 0x00000038d5077812 */ /* 0x000fe200078ef81d */
[----:B------:R-:W-:Y:S01]  /*2460*/  IMAD R139, R11, 0x1c00, R220 ;  /* 0x00001c000b8b7824 */ /* 0x000fe200078e02dc */
[----:B------:R-:W-:Y:S01]  /*2470*/  LEA.HI R27, R10, R9, RZ, 0x3 ;  /* 0x000000090a1b7211 */ /* 0x000fe200078f18ff */
[C---:B------:R-:W-:Y:S01]  /*2480*/  IMAD R140, R12.reuse, 0x1c00, R215 ;  /* 0x00001c000c8c7824 */ /* 0x040fe200078e02d7 */
[----:B------:R-:W-:Y:S01]  /*2490*/  LOP3.LUT R7, R7, R214, RZ, 0x3c, !PT ;  /* 0x000000d607077212 */ /* 0x000fe200078e3cff */
[----:B------:R-:W-:Y:S01]  /*24a0*/  IMAD.IADD R143, R143, 0x1, R8 ;  /* 0x000000018f8f7824 */ /* 0x000fe200078e0208 */
[----:B------:R-:W-:Y:S01]  /*24b0*/  SHF.R.S32.HI R11, RZ, 0x1f, R144 ;  /* 0x0000001fff0b7819 */ /* 0x000fe20000011490 */
[----:B------:R-:W-:Y:S01]  /*24c0*/  IMAD R138, R12, 0x1c00, R220 ;  /* 0x00001c000c8a7824 */ /* 0x000fe200078e02dc */
[----:B------:R-:W-:Y:S01]  /*24d0*/  LOP3.LUT R9, R213, 0x38, R27, 0xf8, !PT ;  /* 0x00000038d5097812 */ /* 0x000fe200078ef81b */
[----:B------:R-:W-:Y:S01]  /*24e0*/  IMAD.IADD R140, R140, 0x1, R7 ;  /* 0x000000018c8c7824 */ /* 0x000fe200078e0207 */
[C---:B------:R-:W-:Y:S01]  /*24f0*/  LOP3.LUT R8, R212.reuse, 0x38, R27, 0xf8, !PT ;  /* 0x00000038d4087812 */ /* 0x040fe200078ef81b */
[----:B------:R-:W-:Y:S01]  /*2500*/  IMAD R7, R11, R108, RZ ;  /* 0x0000006c0b077224 */ /* 0x000fe200078e02ff */
[----:B------:R-:W-:Y:S01]  /*2510*/  LOP3.LUT R9, R9, R214, RZ, 0x3c, !PT ;  /* 0x000000d609097212 */ /* 0x000fe200078e3cff */
[----:B------:R-:W-:Y:S01]  /*2520*/  IMAD R11, R11, R102, RZ ;  /* 0x000000660b0b7224 */ /* 0x000fe200078e02ff */
[----:B------:R-:W-:Y:S01]  /*2530*/  LOP3.LUT R10, R212, 0x38, R21, 0xf8, !PT ;  /* 0x00000038d40a7812 */ /* 0x000fe200078ef815 */
[----:B------:R-:W-:Y:S01]  /*2540*/  IMAD R39, R144, R109, R7 ;  /* 0x0000006d90277224 */ /* 0x000fe200078e0207 */
[-C--:B------:R-:W-:Y:S01]  /*2550*/  LOP3.LUT R8, R8, R28.reuse, RZ, 0x3c, !PT ;  /* 0x0000001c08087212 */ /* 0x080fe200078e3cff */
[----:B------:R-:W-:Y:S01]  /*2560*/  IMAD R37, R144, R103, R11 ;  /* 0x0000006790257224 */ /* 0x000fe200078e020b */
[-C--:B------:R-:W-:Y:S01]  /*2570*/  LOP3.LUT R10, R10, R28.reuse, RZ, 0x3c, !PT ;  /* 0x0000001c0a0a7212 */ /* 0x080fe200078e3cff */
[----:B------:R-:W-:Y:S01]  /*2580*/  VIADD R11, R22, 0xa0 ;  /* 0x000000a0160b7836 */ /* 0x000fe20000000000 */
[----:B------:R-:W-:Y:S01]  /*2590*/  LOP3.LUT R13, R213, 0x18, R22, 0xf8, !PT ;  /* 0x00000018d50d7812 */ /* 0x000fe200078ef816 */
[----:B------:R-:W-:Y:S01]  /*25a0*/  IMAD.IADD R142, R142, 0x1, R9 ;  /* 0x000000018e8e7824 */ /* 0x000fe200078e0209 */
[----:B------:R-:W-:Y:S01]  /*25b0*/  LOP3.LUT R9, R212, 0x38, R29, 0xf8, !PT ;  /* 0x00000038d4097812 */ /* 0x000fe200078ef81d */
[----:B------:R-:W-:Y:S01]  /*25c0*/  IMAD.IADD R139, R139, 0x1, R8 ;  /* 0x000000018b8b7824 */ /* 0x000fe200078e0208 */
[----:B------:R-:W-:Y:S01]  /*25d0*/  ISETP.GE.AND P2, PT, R11, UR6, PT ;  /* 0x000000060b007c0c */ /* 0x000fe2000bf46270 */
[----:B------:R-:W-:Y:S01]  /*25e0*/  IMAD.SHL.U32 R8, R108, 0x40, RZ ;  /* 0x000000406c087824 */ /* 0x000fe200078e00ff */
[----:B------:R-:W-:Y:S01]  /*25f0*/  LOP3.LUT R9, R9, R28, RZ, 0x3c, !PT ;  /* 0x0000001c09097212 */ /* 0x000fe200078e3cff */
[----:B------:R-:W-:Y:S01]  /*2600*/  IMAD.IADD R141, R141, 0x1, R10 ;  /* 0x000000018d8d7824 */ /* 0x000fe200078e020a */
[----:B------:R-:W-:Y:S01]  /*2610*/  SEL R31, RZ, 0x20, P2 ;  /* 0x00000020ff1f7807 */ /* 0x000fe20001000000 */
[----:B------:R-:W-:Y:S01]  /*2620*/  IMAD.SHL.U32 R10, R102, 0x40, RZ ;  /* 0x00000040660a7824 */ /* 0x000fe200078e00ff */
[----:B------:R-:W-:Y:S01]  /*2630*/  SHF.L.U64.HI R7, R108, 0x6, R109 ;  /* 0x000000066c077819 */ /* 0x000fe2000001026d */
[----:B------:R-:W-:Y:S01]  /*2640*/  IMAD.IADD R138, R138, 0x1, R9 ;  /* 0x000000018a8a7824 */ /* 0x000fe200078e0209 */
[----:B------:R-:W-:Y:S01]  /*2650*/  LOP3.LUT R12, R13, R214, RZ, 0x3c, !PT ;  /* 0x000000d60d0c7212 */ /* 0x000fe200078e3cff */
[----:B------:R-:W-:Y:S01]  /*2660*/  IMAD.WIDE.U32 R108, R108, 0x70, RZ ;  /* 0x000000706c6c7825 */ /* 0x000fe200078e00ff */
[----:B------:R-:W-:-:S02]  /*2670*/  SHF.L.U64.HI R9, R102, 0x6, R103 ;  /* 0x0000000666097819 */ /* 0x000fc40000010267 */
[----:B0-----:R-:W-:Y:S01]  /*2680*/  SHF.R.S32.HI R20, RZ, 0x3, R21 ;  /* 0x00000003ff147819 */ /* 0x001fe20000011415 */
[----:B------:R-:W-:Y:S01]  /*2690*/  IMAD.WIDE.U32 R102, R102, 0x70, RZ ;  /* 0x0000007066667825 */ /* 0x000fe200078e00ff */
[----:B------:R-:W-:Y:S02]  /*26a0*/  SHF.R.S32.HI R26, RZ, 0x3, R27 ;  /* 0x00000003ff1a7819 */ /* 0x000fe4000001141b */
[----:B------:R-:W-:Y:S01]  /*26b0*/  SHF.R.S32.HI R28, RZ, 0x3, R29 ;  /* 0x00000003ff1c7819 */ /* 0x000fe2000001141d */
[----:B------:R-:W-:Y:S01]  /*26c0*/  IMAD.IADD R137, R215, 0x1, R12 ;  /* 0x00000001d7897824 */ /* 0x000fe200078e020c */
[----:B------:R-:W-:Y:S01]  /*26d0*/  LOP3.LUT R38, R30, R31, RZ, 0xfc, !PT ;  /* 0x0000001f1e267212 */ /* 0x000fe200078efcff */
[----:B------:R-:W-:Y:S01]  /*26e0*/  IMAD.IADD R134, R109, 0x1, R35 ;  /* 0x000000016d867824 */ /* 0x000fe200078e0223 */
[----:B------:R-:W-:Y:S01]  /*26f0*/  LOP3.LUT R21, R21, 0xfffffff8, RZ, 0xc0, !PT ;  /* 0xfffffff815157812 */ /* 0x000fe200078ec0ff */
[----:B------:R-:W-:Y:S01]  /*2700*/  IMAD.IADD R14, R107, 0x1, R37 ;  /* 0x000000016b0e7824 */ /* 0x000fe200078e0225 */
[----:B------:R-:W-:Y:S01]  /*2710*/  LOP3.LUT R27, R27, 0xfffffff8, RZ, 0xc0, !PT ;  /* 0xfffffff81b1b7812 */ /* 0x000fe200078ec0ff */
[----:B------:R-:W-:Y:S01]  /*2720*/  IMAD.IADD R15, R37, 0x1, R105 ;  /* 0x00000001250f7824 */ /* 0x000fe200078e0269 */
[----:B------:R-:W-:Y:S01]  /*2730*/  LOP3.LUT R29, R29, 0xfffffff8, RZ, 0xc0, !PT ;  /* 0xfffffff81d1d7812 */ /* 0x000fe200078ec0ff */
[----:B------:R-:W-:Y:S01]  /*2740*/  IMAD.IADD R12, R113, 0x1, R39 ;  /* 0x00000001710c7824 */ /* 0x000fe200078e0227 */
[C---:B------:R-:W-:Y:S01]  /*2750*/  LOP3.LUT R34, R38.reuse, 0x2, RZ, 0xc0, !PT ;  /* 0x0000000226227812 */ /* 0x040fe200078ec0ff */
[----:B------:R-:W-:Y:S01]  /*2760*/  IMAD.IADD R13, R39, 0x1, R111 ;  /* 0x00000001270d7824 */ /* 0x000fe200078e026f */
[C---:B------:R-:W-:Y:S01]  /*2770*/  LOP3.LUT R35, R38.reuse, 0x4, RZ, 0xc0, !PT ;  /* 0x0000000426237812 */ /* 0x040fe200078ec0ff */
[----:B------:R-:W-:Y:S01]  /*2780*/  IMAD.IADD R133, R103, 0x1, R133 ;  /* 0x0000000167857824 */ /* 0x000fe200078e0285 */
[C---:B------:R-:W-:Y:S01]  /*2790*/  LOP3.LUT R36, R38.reuse, 0x8, RZ, 0xc0, !PT ;  /* 0x0000000826247812 */ /* 0x040fe200078ec0ff */
[----:B------:R-:W-:Y:S01]  /*27a0*/  IMAD.IADD R39, R117, 0x1, R41 ;  /* 0x0000000175277824 */ /* 0x000fe200078e0229 */
[----:B------:R-:W-:-:S02]  /*27b0*/  LOP3.LUT R37, R38, 0x10, RZ, 0xc0, !PT ;  /* 0x0000001026257812 */ /* 0x000fc400078ec0ff */
[----:B------:R-:W-:Y:S02]  /*27c0*/  LOP3.LUT R30, R30, 0x1, RZ, 0xc0, !PT ;  /* 0x000000011e1e7812 */ /* 0x000fe400078ec0ff */
[----:B------:R-:W-:Y:S02]  /*27d0*/  SHF.R.S32.HI R31, RZ, 0x1f, R21 ;  /* 0x0000001fff1f7819 */ /* 0x000fe40000011415 */
[----:B------:R-:W-:Y:S02]  /*27e0*/  SHF.R.S32.HI R32, RZ, 0x1f, R27 ;  /* 0x0000001fff207819 */ /* 0x000fe4000001141b */
[----:B------:R-:W-:Y:S02]  /*27f0*/  SHF.R.S32.HI R33, RZ, 0x1f, R29 ;  /* 0x0000001fff217819 */ /* 0x000fe4000001141d */
[----:B------:R-:W-:-:S07]  /*2800*/  LOP3.LUT R38, R38, 0x20, RZ, 0xc0, !PT ;  /* 0x0000002026267812 */ /* 0x000fce00078ec0ff */
.L_x_2305:
[----:B-12---:R-:W2:Y:S01]  /*2810*/  LDL.LU R45, [R1] ;  /* 0x00000000012d7983 */ /* 0x006ea20000300800 */
[----:B------:R-:W-:Y:S01]  /*2820*/  VIADD R47, R24, 0xffffffff ;  /* 0xffffffff182f7836 */ /* 0x000fe20000000000 */
        /* <DEDUP_REMOVED lines=10> */
[----:B------:R-:W-:-:S02]  /*28d0*/  IADD3 R24, P2, P3, R5, R128, R136 ;  /* 0x0000008005187210 */ /* 0x000fc40007b5e088 */
[----:B------:R-:W-:Y:S01]  /*28e0*/  IADD3 R42, P4, R5, R128, RZ ;  /* 0x00000080052a7210 */ /* 0x000fe20007f9e0ff */
[----:B------:R-:W-:-:S04]  /*28f0*/  IMAD.IADD R96, R129, 0x1, R41 ;  /* 0x0000000181607824 */ /* 0x000fc800078e0229 */
        /* <DEDUP_REMOVED lines=16> */
[----:B-----5:R-:W-:Y:S05]  /*2a00*/  @!P2 BRA `(.L_x_2207) ;  /* 0x0000007400c0a947 */ /* 0x020fea0003800000 */
[----:B------:R-:W-:Y:S01]  /*2a10*/  ULDC.U8 UR4, c[0x0][0x3f0] ;  /* 0x0000fc0000047ab9 */ /* 0x000fe20000000000 */
[-C--:B------:R-:W-:Y:S01]  /*2a20*/  IMAD R43, R133, R47.reuse, RZ ;  /* 0x0000002f852b7224 */ /* 0x080fe200078e02ff */
[----:B------:R-:W-:Y:S01]  /*2a30*/  ISETP.NE.AND P2, PT, RZ, UR4, PT ;  /* 0x00000004ff007c0c */ /* 0x000fe2000bf45270 */
[-C--:B0-----:R-:W-:Y:S02]  /*2a40*/  IMAD R45, R134, R47.reuse, RZ ;  /* 0x0000002f862d7224 */ /* 0x081fe400078e02ff */
        /* <DEDUP_REMOVED lines=70> */
.L_x_2210:
[----:B------:R-:W-:Y:S05]  /*2eb0*/  BSYNC B1 ;  /* 0x0000000000017941 */ /* 0x000fea0003800000 */
.L_x_2209:
        /* <DEDUP_REMOVED lines=61> */
.L_x_2212:
[----:B------:R-:W-:Y:S05]  /*3290*/  BSYNC B1 ;  /* 0x0000000000017941 */ /* 0x000fea0003800000 */
.L_x_2211:
[----:B------:R-:W2:Y:S01]  /*32a0*/  LDL R43, [R1+0x44] ;  /* 0x00004400012b7983 */ /* 0x000ea20000100800 */
        /* <DEDUP_REMOVED lines=66> */
[----:B------:R-:W-:Y:S01]  /*36d0*/  PRMT R186, R43, 0x7610, R186 ;  /* 0x000076102bba7816 */ /* 0x000fe200000000ba */
[----:B------:R-:W-:Y:S01]  /*36e0*/  IMAD.MOV.U32 R43, RZ, RZ, R78 ;  /* 0x000000ffff2b7224 */ /* 0x000fe200078e004e */
[----:B------:R-:W-:-:S04]  /*36f0*/  PLOP3.LUT P2, PT, PT, PT, UP0, 0x80, 0x0 ;  /* 0x000000000000781c */ /* 0x000fc80003f4f008 */
[----:B------:R-:W-:Y:S02]  /*3700*/  PRMT R176, R43, 0x7610, R176 ;  /* 0x000076102bb07816 */ /* 0x000fe400000000b0 */
[----:B------:R-:W-:-:S04]  /*3710*/  MOV R43, R86 ;  /* 0x00000056002b7202 */ /* 0x000fc80000000f00 */
        /* <DEDUP_REMOVED lines=28> */
.L_x_2213:
[----:B------:R-:W-:Y:S01]  /*38e0*/  IMAD R43, R19, 0x8, R18 ;  /* 0x00000008132b7824 */ /* 0x000fe200078e0212 */
[----:B------:R-:W-:Y:S01]  /*38f0*/  SHF.L.U32 R100, R209, 0x1f, RZ ;  /* 0x0000001fd1647819 */ /* 0x000fe200000006ff */
[----:B------:R-:W-:Y:S03]  /*3900*/  BSSY B1, `(.L_x_2214) ;  /* 0x0000003000017945 */ /* 0x000fe60003800000 */
[----:B------:R-:W0:Y:S02]  /*3910*/  SYNCS.PHASECHK.TRANS64.TRYWAIT P5, [R43+URZ+0x36890], R100 ;  /* 0x036890642b0075a7 */ /* 0x000e2400080a017f */
[----:B0-----:R-:W-:Y:S05]  /*3920*/  @!P5 BRA `(.L_x_2215) ;  /* 0x000002940068d947 */ /* 0x001fea0003800000 */
.L_x_2538:
[----:B------:R-:W-:Y:S05]  /*3930*/  BSYNC B1 ;  /* 0x0000000000017941 */ /* 0x000fea0003800000 */
.L_x_2214:
        /* <DEDUP_REMOVED lines=54> */
.L_x_2221:
[----:B------:R-:W-:Y:S05]  /*3ca0*/  BSYNC B3 ;  /* 0x0000000000037941 */ /* 0x000fea0003800000 */
.L_x_2220:
[----:B--2---:R1:W-:Y:S02]  /*3cb0*/  STG.E.128 desc[UR60][R50.64], R44 ;  /* 0x0000002c32007986 */ /* 0x0043e4000c101d3c */
.L_x_2219:
[----:B------:R-:W-:Y:S05]  /*3cc0*/  BSYNC B2 ;  /* 0x0000000000027941 */ /* 0x000fea0003800000 */
.L_x_2218:
        /* <DEDUP_REMOVED lines=53> */
.L_x_2225:
[----:B------:R-:W-:Y:S05]  /*4020*/  BSYNC B3 ;  /* 0x0000000000037941 */ /* 0x000fea0003800000 */
.L_x_2224:
[----:B--2---:R2:W-:Y:S02]  /*4030*/  STG.E.128 desc[UR60][R50.64+0x40], R44 ;  /* 0x0000402c32007986 */ /* 0x0045e4000c101d3c */
.L_x_2223:
[----:B------:R-:W-:Y:S05]  /*4040*/  BSYNC B2 ;  /* 0x0000000000027941 */ /* 0x000fea0003800000 */
.L_x_2222:
        /* <DEDUP_REMOVED lines=16> */
[----:B------:R-:W-:Y:S02]  /*4150*/  LOP3.LUT R126, R45, 0xffff0000, RZ, 0xc0, !PT ;  /* 0xffff00002d7e7812 */ /* 0x000fe400078ec0ff */
[----:B------:R-:W-:Y:S02]  /*4160*/  PRMT R91, R190, 0x5410, R91 ;  /* 0x00005410be5b7816 */ /* 0x000fe4000000005b */
[----:B------:R-:W-:Y:S02]  /*4170*/  LOP3.LUT R45, R96, 0xffff0000, RZ, 0xc0, !PT ;  /* 0xffff0000602d7812 */ /* 0x000fe400078ec0ff */
[----:B------:R-:W-:Y:S01]  /*4180*/  PRMT R185, R185, 0x5410, R98 ;  /* 0x00005410b9b97816 */ /* 0x000fe20000000062 */
[----:B------:R-:W-:Y:S01]  /*4190*/  IMAD.U32 R99, R91, 0x10000, RZ ;  /* 0x000100005b637824 */ /* 0x000fe200078e00ff */
[----:B------:R-:W-:Y:S01]  /*41a0*/  LOP3.LUT R97, R184, 0xffff0000, RZ, 0xc0, !PT ;  /* 0xffff0000b8617812 */ /* 0x000fe200078ec0ff */
[----:B------:R-:W-:Y:S01]  /*41b0*/  FMUL.FTZ R123, R126, R45 ;  /* 0x0000002d7e7b7220 */ /* 0x000fe20000410000 */
[----:B------:R-:W-:Y:S01]  /*41c0*/  LOP3.LUT R46, R46, 0xffff0000, RZ, 0xc0, !PT ;  /* 0xffff00002e2e7812 */ /* 0x000fe200078ec0ff */
[----:B------:R-:W-:Y:S01]  /*41d0*/  IMAD.U32 R122, R185, 0x10000, RZ ;  /* 0x00010000b97a7824 */ /* 0x000fe200078e00ff */
[----:B------:R-:W-:Y:S01]  /*41e0*/  LOP3.LUT R88, R47, 0xffff0000, RZ, 0xc0, !PT ;  /* 0xffff00002f587812 */ /* 0x000fe200078ec0ff */
[----:B------:R-:W-:Y:S01]  /*41f0*/  FMUL.FTZ R126, R126, R97 ;  /* 0x000000617e7e7220 */ /* 0x000fe20000410000 */
[----:B------:R-:W-:-:S02]  /*4200*/  IMAD.U32 R98, R44, 0x10000, RZ ;  /* 0x000100002c627824 */ /* 0x000fc400078e00ff */
[----:B------:R-:W-:Y:S01]  /*4210*/  FMUL.FTZ R160, R46, R99 ;  /* 0x000000632ea07220 */ /* 0x000fe20000410000 */
[----:B------:R-:W-:Y:S01]  /*4220*/  LOP3.LUT R44, R44, 0xffff0000, RZ, 0xc0, !PT ;  /* 0xffff00002c2c7812 */ /* 0x000fe200078ec0ff */
[----:B------:R-:W-:Y:S01]  /*4230*/  FFMA.FTZ R126, R90, R45, R126 ;  /* 0x0000002d5a7e7223 */ /* 0x000fe2000001007e */
[-C--:B------:R-:W-:Y:S01]  /*4240*/  FMUL.FTZ R46, R46, R122.reuse ;  /* 0x0000007a2e2e7220 */ /* 0x080fe20000410000 */
[----:B------:R-:W-:Y:S01]  /*4250*/  LOP3.LUT R91, R91, 0xffff0000, RZ, 0xc0, !PT ;  /* 0xffff00005b5b7812 */ /* 0x000fe200078ec0ff */
[----:B------:R-:W-:Y:S01]  /*4260*/  FFMA.FTZ R123, R90, R97, -R123 ;  /* 0x000000615a7b7223 */ /* 0x000fe2000001087b */
[----:B------:R-:W-:Y:S01]  /*4270*/  LOP3.LUT R185, R185, 0xffff0000, RZ, 0xc0, !PT ;  /* 0xffff0000b9b97812 */ /* 0x000fe200078ec0ff */
[----:B------:R-:W-:Y:S02]  /*4280*/  IMAD.U32 R45, R96, 0x10000, RZ ;  /* 0x00010000602d7824 */ /* 0x000fe400078e00ff */
[----:B------:R-:W-:Y:S01]  /*4290*/  FFMA.FTZ R160, R89, R122, -R160 ;  /* 0x0000007a59a07223 */ /* 0x000fe200000108a0 */
[----:B------:R-:W-:-:S02]  /*42a0*/  IMAD.U32 R97, R184, 0x10000, RZ ;  /* 0x00010000b8617824 */ /* 0x000fc400078e00ff */
[----:B------:R-:W-:Y:S01]  /*42b0*/  FFMA.FTZ R89, R89, R99, R46 ;  /* 0x0000006359597223 */ /* 0x000fe2000001002e */
[----:B------:R-:W-:Y:S01]  /*42c0*/  FMUL.FTZ R46, R88, R91 ;  /* 0x0000005b582e7220 */ /* 0x000fe20000410000 */
[----:B------:R-:W-:Y:S01]  /*42d0*/  FMUL.FTZ R99, R44, R45 ;  /* 0x0000002d2c637220 */ /* 0x000fe20000410000 */
[----:B------:R-:W-:Y:S02]  /*42e0*/  IMAD.U32 R47, R47, 0x10000, RZ ;  /* 0x000100002f2f7824 */ /* 0x000fe400078e00ff */
        /* <DEDUP_REMOVED lines=9> */
[----:B------:R-:W-:-:S07]  /*4380*/  F2FP.BF16.F32.PACK_AB R44, R44, R99 ;  /* 0x000000632c2c723e */ /* 0x000fce00000010ff */
.L_x_2229:
[----:B------:R-:W-:Y:S05]  /*4390*/  BSYNC B3 ;  /* 0x0000000000037941 */ /* 0x000fea0003800000 */
.L_x_2228:
[----:B--2---:R3:W-:Y:S02]  /*43a0*/  STG.E.128 desc[UR60][R50.64+0x80], R44 ;  /* 0x0000802c32007986 */ /* 0x0047e4000c101d3c */
.L_x_2227:
[----:B------:R-:W-:Y:S05]  /*43b0*/  BSYNC B2 ;  /* 0x0000000000027941 */ /* 0x000fea0003800000 */
.L_x_2226:
        /* <DEDUP_REMOVED lines=53> */
.L_x_2233:
[----:B------:R-:W-:Y:S05]  /*4710*/  BSYNC B3 ;  /* 0x0000000000037941 */ /* 0x000fea0003800000 */
.L_x_2232:
[----:B--2---:R4:W-:Y:S02]  /*4720*/  STG.E.128 desc[UR60][R50.64+0xc0], R44 ;  /* 0x0000c02c32007986 */ /* 0x0049e4000c101d3c */
.L_x_2231:
[----:B------:R-:W-:Y:S05]  /*4730*/  BSYNC B2 ;  /* 0x0000000000027941 */ /* 0x000fea0003800000 */
.L_x_2230:
        /* <DEDUP_REMOVED lines=8> */
[----:B------:R-:W-:Y:S02]  /*47c0*/  SHF.R.U64 R85, R82, 0x10, R83 ;  /* 0x0000001052557819 */ /* 0x000fe40000001253 */
[----:B------:R-:W-:Y:S01]  /*47d0*/  SHF.R.U64 R87, R80, 0x10, R81 ;  /* 0x0000001050577819 */ /* 0x000fe20000001251 */
[----:B--2---:R-:W-:Y:S01]  /*47e0*/  IMAD.U32 R80, R46, 0x10000, RZ ;  /* 0x000100002e507824 */ /* 0x004fe200078e00ff */
[----:B------:R-:W-:Y:S01]  /*47f0*/  SHF.R.U32.HI R82, RZ, 0x10, R83 ;  /* 0x00000010ff527819 */ /* 0x000fe20000011653 */
[----:B------:R-:W-:Y:S01]  /*4800*/  IMAD.U32 R83, R45, 0x10000, RZ ;  /* 0x000100002d537824 */ /* 0x000fe200078e00ff */
[----:B------:R-:W-:Y:S02]  /*4810*/  SHF.R.U32.HI R84, RZ, 0x10, R81 ;  /* 0x00000010ff547819 */ /* 0x000fe40000011651 */
[----:B------:R-:W-:Y:S02]  /*4820*/  PRMT R178, R178, 0x5410, R87 ;  /* 0x00005410b2b27816 */ /* 0x000fe40000000057 */
        /* <DEDUP_REMOVED lines=12> */
[C---:B------:R-:W-:Y:S01]  /*48f0*/  FMUL.FTZ R88, R82.reuse, R86 ;  /* 0x0000005652587220 */ /* 0x040fe20000410000 */
[----:B------:R-:W-:Y:S01]  /*4900*/  LOP3.LUT R181, R181, 0xffff0000, RZ, 0xc0, !PT ;  /* 0xffff0000b5b57812 */ /* 0x000fe200078ec0ff */
[-C--:B------:R-:W-:Y:S01]  /*4910*/  FMUL.FTZ R89, R82, R84.reuse ;  /* 0x0000005452597220 */ /* 0x080fe20000410000 */
[----:B------:R-:W-:Y:S01]  /*4920*/  LOP3.LUT R179, R179, 0xffff0000, RZ, 0xc0, !PT ;  /* 0xffff0000b3b37812 */ /* 0x000fe200078ec0ff */
[----:B------:R-:W-:Y:S01]  /*4930*/  IMAD.U32 R180, R180, 0x10000, RZ ;  /* 0x00010000b4b47824 */ /* 0x000fe200078e00ff */
[----:B------:R-:W-:Y:S01]  /*4940*/  LOP3.LUT R82, R44, 0xffff0000, RZ, 0xc0, !PT ;  /* 0xffff00002c527812 */ /* 0x000fe200078ec0ff */
[----:B------:R-:W-:Y:S01]  /*4950*/  IMAD.U32 R178, R178, 0x10000, RZ ;  /* 0x00010000b2b27824 */ /* 0x000fe200078e00ff */
[----:B------:R-:W-:Y:S01]  /*4960*/  SHF.L.U32 R45, R44, 0x10, RZ ;  /* 0x000000102c2d7819 */ /* 0x000fe200000006ff */
[C---:B------:R-:W-:Y:S01]  /*4970*/  FFMA.FTZ R44, R83.reuse, R84, -R88 ;  /* 0x00000054532c7223 */ /* 0x040fe20000010858 */
[----:B------:R-:W-:Y:S01]  /*4980*/  FFMA.FTZ R89, R83, R86, R89 ;  /* 0x0000005653597223 */ /* 0x000fe20000010059 */
[C---:B------:R-:W-:Y:S01]  /*4990*/  FFMA.FTZ R91, R80.reuse, R85, -R91 ;  /* 0x00000055505b7223 */ /* 0x040fe2000001085b */
[----:B------:R-:W-:Y:S01]  /*49a0*/  FFMA.FTZ R80, R80, R87, R81 ;  /* 0x0000005750507223 */ /* 0x000fe20000010051 */
[C---:B------:R-:W-:Y:S01]  /*49b0*/  FMUL.FTZ R84, R46.reuse, R181 ;  /* 0x000000b52e547220 */ /* 0x040fe20000410000 */
[----:B------:R-:W-:Y:S01]  /*49c0*/  FMUL.FTZ R86, R46, R179 ;  /* 0x000000b32e567220 */ /* 0x000fe20000410000 */
[----:B------:R-:W-:-:S02]  /*49d0*/  IMAD.U32 R47, R47, 0x10000, RZ ;  /* 0x000100002f2f7824 */ /* 0x000fc400078e00ff */
[C---:B------:R-:W-:Y:S01]  /*49e0*/  FMUL.FTZ R46, R82.reuse, R180 ;  /* 0x000000b4522e7220 */ /* 0x040fe20000410000 */
[-C--:B------:R-:W-:Y:S01]  /*49f0*/  FMUL.FTZ R81, R82, R178.reuse ;  /* 0x000000b252517220 */ /* 0x080fe20000410000 */
[----:B------:R-:W-:Y:S01]  /*4a00*/  F2FP.BF16.F32.PACK_AB R80, R80, R91 ;  /* 0x0000005b5050723e */ /* 0x000fe200000010ff */
[----:B------:R-:W-:Y:S01]  /*4a10*/  FFMA.FTZ R84, R47, R179, -R84 ;  /* 0x000000b32f547223 */ /* 0x000fe20000010854 */
[C---:B------:R-:W-:Y:S01]  /*4a20*/  FFMA.FTZ R46, R45.reuse, R178, -R46 ;  /* 0x000000b22d2e7223 */ /* 0x040fe2000001082e */
[----:B------:R-:W-:Y:S01]  /*4a30*/  FFMA.FTZ R81, R45, R180, R81 ;  /* 0x000000b42d517223 */ /* 0x000fe20000010051 */
[----:B------:R-:W-:Y:S01]  /*4a40*/  FFMA.FTZ R47, R47, R181, R86 ;  /* 0x000000b52f2f7223 */ /* 0x000fe20000010056 */
[----:B------:R-:W-:-:S03]  /*4a50*/  F2FP.BF16.F32.PACK_AB R45, R89, R44 ;  /* 0x0000002c592d723e */ /* 0x000fc600000010ff */
[----:B------:R-:W-:Y:S01]  /*4a60*/  F2FP.BF16.F32.PACK_AB R44, R81, R46 ;  /* 0x0000002e512c723e */ /* 0x000fe200000010ff */
[----:B------:R-:W-:Y:S01]  /*4a70*/  IMAD.MOV.U32 R46, RZ, RZ, R80 ;  /* 0x000000ffff2e7224 */ /* 0x000fe200078e0050 */
[----:B------:R-:W-:-:S07]  /*4a80*/  F2FP.BF16.F32.PACK_AB R47, R47, R84 ;  /* 0x000000542f2f723e */ /* 0x000fce00000010ff */
.L_x_2237:
[----:B------:R-:W-:Y:S05]  /*4a90*/  BSYNC B3 ;  /* 0x0000000000037941 */ /* 0x000fea0003800000 */
.L_x_2236:
[----:B--2---:R1:W-:Y:S02]  /*4aa0*/  STG.E.128 desc[UR60][R50.64+0x100], R44 ;  /* 0x0001002c32007986 */ /* 0x0043e4000c101d3c */
.L_x_2235:
[----:B------:R-:W-:Y:S05]  /*4ab0*/  BSYNC B2 ;  /* 0x0000000000027941 */ /* 0x000fea0003800000 */
.L_x_2234:
        /* <DEDUP_REMOVED lines=19> */
[----:B------:R-:W-:Y:S01]  /*4bf0*/  IMAD.U32 R46, R47, 0x10000, RZ ;  /* 0x000100002f2e7824 */ /* 0x000fe200078e00ff */
[----:B------:R-:W-:Y:S01]  /*4c00*/  LOP3.LUT R77, R45, 0xffff0000, RZ, 0xc0, !PT ;  /* 0xffff00002d4d7812 */ /* 0x000fe200078ec0ff */
[C---:B------:R-:W-:Y:S01]  /*4c10*/  FMUL.FTZ R85, R79.reuse, R83 ;  /* 0x000000534f557220 */ /* 0x040fe20000410000 */
[----:B------:R-:W-:Y:S01]  /*4c20*/  LOP3.LUT R82, R176, 0xffff0000, RZ, 0xc0, !PT ;  /* 0xffff0000b0527812 */ /* 0x000fe200078ec0ff */
[-C--:B------:R-:W-:Y:S01]  /*4c30*/  FMUL.FTZ R79, R79, R81.reuse ;  /* 0x000000514f4f7220 */ /* 0x080fe20000410000 */
[----:B------:R-:W-:Y:S01]  /*4c40*/  LOP3.LUT R76, R47, 0xffff0000, RZ, 0xc0, !PT ;  /* 0xffff00002f4c7812 */ /* 0x000fe200078ec0ff */
        /* <DEDUP_REMOVED lines=14> */
[----:B------:R-:W-:Y:S01]  /*4d30*/  FMUL.FTZ R80, R76, R175 ;  /* 0x000000af4c507220 */ /* 0x000fe20000410000 */
[----:B------:R-:W-:Y:S01]  /*4d40*/  FFMA.FTZ R77, R47, R82, R77 ;  /* 0x000000522f4d7223 */ /* 0x000fe2000001004d */
[CC--:B------:R-:W-:Y:S01]  /*4d50*/  FMUL.FTZ R76, R44.reuse, R176.reuse ;  /* 0x000000b02c4c7220 */ /* 0x0c0fe20000410000 */
        /* <DEDUP_REMOVED lines=9> */
[----:B------:R-:W-:-:S07]  /*4df0*/  IMAD.MOV.U32 R47, RZ, RZ, R79 ;  /* 0x000000ffff2f7224 */ /* 0x000fce00078e004f */
.L_x_2239:
[----:B------:R-:W-:Y:S05]  /*4e00*/  BSYNC B2 ;  /* 0x0000000000027941 */ /* 0x000fea0003800000 */
.L_x_2238:
[----:B--2---:R1:W-:Y:S02]  /*4e10*/  STG.E.128 desc[UR60][R50.64+0x140], R44 ;  /* 0x0001402c32007986 */ /* 0x0043e4000c101d3c */
.L_x_2217:
[----:B------:R-:W-:Y:S05]  /*4e20*/  BSYNC B1 ;  /* 0x0000000000017941 */ /* 0x000fea0003800000 */
.L_x_2216:
        /* <DEDUP_REMOVED lines=54> */
.L_x_2244:
[----:B------:R-:W-:Y:S05]  /*5190*/  BSYNC B2 ;  /* 0x0000000000027941 */ /* 0x000fea0003800000 */
.L_x_2243:
[----:B--2---:R1:W-:Y:S02]  /*51a0*/  STG.E.128 desc[UR60][R48.64], R44 ;  /* 0x0000002c30007986 */ /* 0x0043e4000c101d3c */
.L_x_2242:
[----:B------:R-:W-:Y:S05]  /*51b0*/  BSYNC B1 ;  /* 0x0000000000017941 */ /* 0x000fea0003800000 */
.L_x_2241:
        /* <DEDUP_REMOVED lines=54> */
.L_x_2248:
[----:B------:R-:W-:Y:S05]  /*5520*/  BSYNC B2 ;  /* 0x0000000000027941 */ /* 0x000fea0003800000 */
.L_x_2247:
[----:B--2---:R1:W-:Y:S02]  /*5530*/  STG.E.128 desc[UR60][R48.64+0x40], R44 ;  /* 0x0000402c30007986 */ /* 0x0043e4000c101d3c */
.L_x_2246:
[----:B------:R-:W-:Y:S05]  /*5540*/  BSYNC B1 ;  /* 0x0000000000017941 */ /* 0x000fea0003800000 */
.L_x_2245:
        /* <DEDUP_REMOVED lines=54> */
.L_x_2252:
[----:B------:R-:W-:Y:S05]  /*58b0*/  BSYNC B2 ;  /* 0x0000000000027941 */ /* 0x000fea0003800000 */
.L_x_2251:
[----:B--2---:R1:W-:Y:S02]  /*58c0*/  STG.E.128 desc[UR60][R48.64+0x80], R44 ;  /* 0x0000802c30007986 */ /* 0x0043e4000c101d3c */
.L_x_2250:
[----:B------:R-:W-:Y:S05]  /*58d0*/  BSYNC B1 ;  /* 0x0000000000017941 */ /* 0x000fea0003800000 */
.L_x_2249:
        /* <DEDUP_REMOVED lines=54> */
.L_x_2256:
[----:B------:R-:W-:Y:S05]  /*5c40*/  BSYNC B2 ;  /* 0x0000000000027941 */ /* 0x000fea0003800000 */
.L_x_2255:
[----:B--2---:R1:W-:Y:S02]  /*5c50*/  STG.E.128 desc[UR60][R48.64+0xc0], R44 ;  /* 0x0000c02c30007986 */ /* 0x0043e4000c101d3c */
.L_x_2254:
[----:B------:R-:W-:Y:S05]  /*5c60*/  BSYNC B1 ;  /* 0x0000000000017941 */ /* 0x000fea0003800000 */
.L_x_2253:
        /* <DEDUP_REMOVED lines=54> */
.L_x_2260:
[----:B------:R-:W-:Y:S05]  /*5fd0*/  BSYNC B2 ;  /* 0x0000000000027941 */ /* 0x000fea0003800000 */
.L_x_2259:
[----:B--2---:R1:W-:Y:S02]  /*5fe0*/  STG.E.128 desc[UR60][R48.64+0x100], R44 ;  /* 0x0001002c30007986 */ /* 0x0043e4000c101d3c */
.L_x_2258:
[----:B------:R-:W-:Y:S05]  /*5ff0*/  BSYNC B1 ;  /* 0x0000000000017941 */ /* 0x000fea0003800000 */
.L_x_2257:
        /* <DEDUP_REMOVED lines=15> */
[----:B------:R-:W-:Y:S02]  /*60f0*/  PRMT R94, R94, 0x5410, R57 ;  /* 0x000054105e5e7816 */ /* 0x000fe40000000039 */
[----:B------:R-:W-:Y:S01]  /*6100*/  LOP3.LUT R51, R46, 0xffff0000, RZ, 0xc0, !PT ;  /* 0xffff00002e337812 */ /* 0x000fe200078ec0ff */
[----:B------:R-:W-:Y:S01]  /*6110*/  IMAD.U32 R55, R93, 0x10000, RZ ;  /* 0x000100005d377824 */ /* 0x000fe200078e00ff */
[----:B------:R-:W-:Y:S01]  /*6120*/  LOP3.LUT R53, R47, 0xffff0000, RZ, 0xc0, !PT ;  /* 0xffff00002f357812 */ /* 0x000fe200078ec0ff */
[----:B------:R-:W-:Y:S01]  /*6130*/  IMAD.U32 R46, R45, 0x10000, RZ ;  /* 0x000100002d2e7824 */ /* 0x000fe200078e00ff */
[----:B------:R-:W-:Y:S02]  /*6140*/  SHF.L.U32 R57, R95, 0x10, RZ ;  /* 0x000000105f397819 */ /* 0x000fe400000006ff */
[----:B------:R-:W-:Y:S02]  /*6150*/  PRMT R92, R92, 0x5410, R59 ;  /* 0x000054105c5c7816 */ /* 0x000fe4000000003b */
        /* <DEDUP_REMOVED lines=31> */
.L_x_2262:
[----:B------:R-:W-:Y:S05]  /*6350*/  BSYNC B1 ;  /* 0x0000000000017941 */ /* 0x000fea0003800000 */
.L_x_2261:
[----:B--2---:R1:W-:Y:S01]  /*6360*/  STG.E.128 desc[UR60][R48.64+0x140], R44 ;  /* 0x0001402c30007986 */ /* 0x0043e2000c101d3c */
[----:B------:R-:W-:Y:S05]  /*6370*/  BRA `(.L_x_2240) ;  /* 0x0000004000447947 */ /* 0x000fea0003800000 */
.L_x_2208:
        /* <DEDUP_REMOVED lines=47> */
.L_x_2264:
[----:B------:R-:W-:Y:S05]  /*6670*/  BSYNC B1 ;  /* 0x0000000000017941 */ /* 0x000fea0003800000 */
.L_x_2263:
        /* <DEDUP_REMOVED lines=47> */
.L_x_2266:
[----:B------:R-:W-:Y:S05]  /*6970*/  BSYNC B1 ;  /* 0x0000000000017941 */ /* 0x000fea0003800000 */
.L_x_2265:
[----:B------:R-:W2:Y:S01]  /*6980*/  LDL R43, [R1+0x44] ;  /* 0x00004400012b7983 */ /* 0x000ea20000100800 */
[----:B0-----:R-:W-:Y:S01]  /*6990*/  IMAD.MOV.U32 R92, RZ, RZ, R45 ;  /* 0x000000ffff5c7224 */ /* 0x001fe200078e002d */
[----:B------:R-:W-:Y:S01]  /*69a0*/  PRMT R175, R98, 0x7610, R175 ;  /* 0x0000761062af7816 */ /* 0x000fe200000000af */
[----:B------:R-:W-:Y:S02]  /*69b0*/  IMAD.MOV.U32 R93, RZ, RZ, R48 ;  /* 0x000000ffff5d7224 */ /* 0x000fe400078e0030 */
[----:B------:R-:W-:Y:S01]  /*69c0*/  IMAD.MOV.U32 R94, RZ, RZ, R49 ;  /* 0x000000ffff5e7224 */ /* 0x000fe200078e0031 */
[----:B------:R-:W-:Y:S01]  /*69d0*/  PRMT R178, R92, 0x7610, R178 ;  /* 0x000076105cb27816 */ /* 0x000fe200000000b2 */
[----:B------:R-:W-:-:S03]  /*69e0*/  IMAD.MOV.U32 R92, RZ, RZ, R51 ;  /* 0x000000ffff5c7224 */ /* 0x000fc600078e0033 */
[----:B------:R-:W-:Y:S01]  /*69f0*/  PRMT R180, R94, 0x5410, R93 ;  /* 0x000054105eb47816 */ /* 0x000fe2000000005d */
[----:B------:R-:W-:Y:S02]  /*6a00*/  IMAD.MOV.U32 R93, RZ, RZ, R52 ;  /* 0x000000ffff5d7224 */ /* 0x000fe400078e0034 */
[----:B------:R-:W-:-:S03]  /*6a10*/  IMAD.MOV.U32 R94, RZ, RZ, R53 ;  /* 0x000000ffff5e7224 */ /* 0x000fc600078e0035 */
[----:B------:R-:W-:Y:S01]  /*6a20*/  PRMT R182, R182, 0x5410, R93 ;  /* 0x00005410b6b67816 */ /* 0x000fe2000000005d */
[----:B------:R-:W-:Y:S01]  /*6a30*/  IMAD.MOV.U32 R93, RZ, RZ, R56 ;  /* 0x000000ffff5d7224 */ /* 0x000fe200078e0038 */
[----:B------:R-:W-:Y:S01]  /*6a40*/  PRMT R162, R94, 0x7610, R162 ;  /* 0x000076105ea27816 */ /* 0x000fe200000000a2 */
[----:B------:R-:W-:-:S03]  /*6a50*/  IMAD.MOV.U32 R94, RZ, RZ, R57 ;  /* 0x000000ffff5e7224 */ /* 0x000fc600078e0039 */
[----:B------:R-:W-:Y:S01]  /*6a60*/  PRMT R178, R178, 0x5410, R93 ;  /* 0x00005410b2b27816 */ /* 0x000fe2000000005d */
[----:B------:R-:W-:-:S05]  /*6a70*/  IMAD.MOV.U32 R93, RZ, RZ, R60 ;  /* 0x000000ffff5d7224 */ /* 0x000fca00078e003c */
[----:B------:R-:W-:Y:S01]  /*6a80*/  PRMT R182, R93, 0x7610, R182 ;  /* 0x000076105db67816 */ /* 0x000fe200000000b6 */
[----:B------:R-:W-:-:S05]  /*6a90*/  IMAD.MOV.U32 R93, RZ, RZ, R64 ;  /* 0x000000ffff5d7224 */ /* 0x000fca00078e0040 */
[----:B------:R-:W-:Y:S01]  /*6aa0*/  PRMT R186, R186, 0x5410, R93 ;  /* 0x00005410baba7816 */ /* 0x000fe2000000005d */
[----:B-----5:R-:W-:Y:S01]  /*6ab0*/  IMAD.MOV.U32 R93, RZ, RZ, R68 ;  /* 0x000000ffff5d7224 */ /* 0x020fe200078e0044 */
        /* <DEDUP_REMOVED lines=60> */
[----:B------:R-:W-:-:S04]  /*6e80*/  PRMT R174, R92, 0x5410, R43 ;  /* 0x000054105cae7816 */ /* 0x000fc8000000002b */
[----:B------:R-:W-:Y:S01]  /*6e90*/  PRMT R173, R94, 0x5410, R93 ;  /* 0x000054105ead7816 */ /* 0x000fe2000000005d */
[----:B------:R-:W-:Y:S06]  /*6ea0*/  @!P2 BRA `(.L_x_2267) ;  /* 0x000000000004a947 */ /* 0x000fec0003800000 */
[----:B------:R-:W-:Y:S01]  /*6eb0*/  BPT.TRAP 0x1 ;  /* 0x000000040000795c */ /* 0x000fe20000300000 */
.L_x_2267:
[----:B------:R-:W-:Y:S01]  /*6ec0*/  IMAD R43, R19, 0x8, R18 ;  /* 0x00000008132b7824 */ /* 0x000fe200078e0212 */
[----:B------:R-:W-:Y:S01]  /*6ed0*/  SHF.L.U32 R100, R209, 0x1f, RZ ;  /* 0x0000001fd1647819 */ /* 0x000fe200000006ff */
[----:B------:R-:W0:Y:S01]  /*6ee0*/  LDC R146, c[0x0][0x2e4] ;  /* 0x0000b900ff927b82 */ /* 0x000e220000000800 */
[----:B------:R-:W-:Y:S02]  /*6ef0*/  BSSY B1, `(.L_x_2268) ;  /* 0x0000004000017945 */ /* 0x000fe40003800000 */
[----:B------:R-:W1:Y:S05]  /*6f00*/  SYNCS.PHASECHK.TRANS64.TRYWAIT P5, [R43+URZ+0x36890], R100 ;  /* 0x036890642b0075a7 */ /* 0x000e6a00080a017f */
[----:B------:R-:W2:Y:S01]  /*6f10*/  LDC.64 R126, c[0x0][0x2f0] ;  /* 0x0000bc00ff7e7b82 */ /* 0x000ea20000000a00 */
[----:B-1----:R-:W-:Y:S05]  /*6f20*/  @!P5 BRA `(.L_x_2269) ;  /* 0x0000025c00fcd947 */ /* 0x002fea0003800000 */
.L_x_2539:
[----:B------:R-:W-:Y:S05]  /*6f30*/  BSYNC B1 ;  /* 0x0000000000017941 */ /* 0x000fea0003800000 */
.L_x_2268:
        /* <DEDUP_REMOVED lines=46> */
[-C--:B------:R-:W-:Y:S01]  /*7220*/  FMUL.FTZ R167, R166, R164.reuse ;  /* 0x000000a4a6a77220 */ /* 0x080fe20000410000 */
        /* <DEDUP_REMOVED lines=8> */
[----:B------:R-:W-:Y:S01]  /*72b0*/  LOP3.LUT R97, R165, 0xffff0000, RZ, 0xc0, !PT ;  /* 0xffff0000a5617812 */ /* 0x000fe200078ec0ff */
[----:B------:R-:W-:Y:S01]  /*72c0*/  IMAD.U32 R65, R94, 0x10000, RZ ;  /* 0x000100005e417824 */ /* 0x000fe200078e00ff */
[----:B------:R-:W-:Y:S01]  /*72d0*/  SHF.R.U64 R54, R54, 0x10, R55 ;  /* 0x0000001036367819 */ /* 0x000fe20000001237 */
[----:B------:R-:W-:Y:S01]  /*72e0*/  FMUL.FTZ R165, R164, R161 ;  /* 0x000000a1a4a57220 */ /* 0x000fe20000410000 */
[----:B------:R-:W-:Y:S01]  /*72f0*/  PRMT R52, R182, 0x5432, R52 ;  /* 0x00005432b6347816 */ /* 0x000fe20000000034 */
[-C--:B------:R-:W-:Y:S01]  /*7300*/  FMUL.FTZ R164, R164, R97.reuse ;  /* 0x00000061a4a47220 */ /* 0x080fe20000410000 */
[----:B------:R-:W-:Y:S01]  /*7310*/  LOP3.LUT R92, R92, 0xffff0000, RZ, 0xc0, !PT ;  /* 0xffff00005c5c7812 */ /* 0x000fe200078ec0ff */
[----:B------:R-:W-:Y:S01]  /*7320*/  FFMA.FTZ R97, R93, R97, -R165 ;  /* 0x000000615d617223 */ /* 0x000fe200000108a5 */
[----:B------:R-:W-:-:S02]  /*7330*/  IMAD.U32 R165, R95, 0x10000, RZ ;  /* 0x000100005fa57824 */ /* 0x000fc400078e00ff */
[----:B------:R-:W-:Y:S01]  /*7340*/  FFMA.FTZ R93, R93, R161, R164 ;  /* 0x000000a15d5d7223 */ /* 0x000fe200000100a4 */
[----:B------:R-:W-:Y:S02]  /*7350*/  SHF.R.U32.HI R161, RZ, 0x10, R67 ;  /* 0x00000010ffa17819 */ /* 0x000fe40000011643 */
[----:B------:R-:W-:Y:S01]  /*7360*/  SHF.R.U32.HI R164, RZ, 0x10, R55 ;  /* 0x00000010ffa47819 */ /* 0x000fe20000011637 */
[----:B------:R-:W-:Y:S01]  /*7370*/  IMAD.U32 R55, R96, 0x10000, RZ ;  /* 0x0001000060377824 */ /* 0x000fe200078e00ff */
[C---:B------:R-:W-:Y:S02]  /*7380*/  PRMT R161, R168.reuse, 0x5410, R161 ;  /* 0x00005410a8a17816 */ /* 0x040fe400000000a1 */
[----:B------:R-:W-:Y:S02]  /*7390*/  PRMT R164, R168, 0x5432, R164 ;  /* 0x00005432a8a47816 */ /* 0x000fe400000000a4 */
[----:B------:R-:W-:Y:S01]  /*73a0*/  LOP3.LUT R67, R95, 0xffff0000, RZ, 0xc0, !PT ;  /* 0xffff00005f437812 */ /* 0x000fe200078ec0ff */
[----:B------:R-:W-:Y:S01]  /*73b0*/  IMAD.U32 R166, R161, 0x10000, RZ ;  /* 0x00010000a1a67824 */ /* 0x000fe200078e00ff */
[----:B------:R-:W-:Y:S01]  /*73c0*/  LOP3.LUT R95, R99, 0xffff0000, RZ, 0xc0, !PT ;  /* 0xffff0000635f7812 */ /* 0x000fe200078ec0ff */
[C---:B------:R-:W-:Y:S01]  /*73d0*/  IMAD.U32 R167, R164.reuse, 0x10000, RZ ;  /* 0x00010000a4a77824 */ /* 0x040fe200078e00ff */
[----:B------:R-:W-:Y:S01]  /*73e0*/  LOP3.LUT R161, R161, 0xffff0000, RZ, 0xc0, !PT ;  /* 0xffff0000a1a17812 */ /* 0x000fe200078ec0ff */
[C---:B------:R-:W-:Y:S01]  /*73f0*/  FMUL.FTZ R168, R169.reuse, R166 ;  /* 0x000000a6a9a87220 */ /* 0x040fe20000410000 */
[----:B------:R-:W-:Y:S01]  /*7400*/  LOP3.LUT R164, R164, 0xffff0000, RZ, 0xc0, !PT ;  /* 0xffff0000a4a47812 */ /* 0x000fe200078ec0ff */
[----:B------:R-:W-:Y:S01]  /*7410*/  FMUL.FTZ R169, R169, R167 ;  /* 0x000000a7a9a97220 */ /* 0x000fe20000410000 */
[----:B------:R-:W-:Y:S01]  /*7420*/  LOP3.LUT R96, R96, 0xffff0000, RZ, 0xc0, !PT ;  /* 0xffff000060607812 */ /* 0x000fe200078ec0ff */
[----:B------:R-:W-:Y:S01]  /*7430*/  FMUL.FTZ R99, R95, R161 ;  /* 0x000000a15f637220 */ /* 0x000fe20000410000 */
[----:B------:R-:W-:Y:S01]  /*7440*/  PRMT R66, R185, 0x5432, R66 ;  /* 0x00005432b9427816 */ /* 0x000fe20000000042 */
[-C--:B------:R-:W-:Y:S01]  /*7450*/  FMUL.FTZ R95, R95, R164.reuse ;  /* 0x000000a45f5f7220 */ /* 0x080fe20000410000 */
[----:B------:R-:W-:Y:S01]  /*7460*/  FFMA.FTZ R168, R165, R167, -R168 ;  /* 0x000000a7a5a87223 */ /* 0x000fe200000108a8 */
        /* <DEDUP_REMOVED lines=8> */
[----:B------:R-:W-:Y:S01]  /*74f0*/  FFMA.FTZ R169, R165, R166, R169 ;  /* 0x000000a6a5a97223 */ /* 0x000fe200000100a9 */
[----:B------:R-:W-:Y:S01]  /*7500*/  FFMA.FTZ R161, R53, R67, -R161 ;  /* 0x0000004335a17223 */ /* 0x000fe200000108a1 */
[----:B------:R-:W-:Y:S01]  /*7510*/  FMUL.FTZ R67, R96, R64 ;  /* 0x0000004060437220 */ /* 0x000fe20000410000 */
[----:B------:R-:W-:Y:S01]  /*7520*/  LOP3.LUT R165, R94, 0xffff0000, RZ, 0xc0, !PT ;  /* 0xffff00005ea57812 */ /* 0x000fe200078ec0ff */
[-C--:B------:R-:W-:Y:S01]  /*7530*/  FMUL.FTZ R96, R96, R52.reuse ;  /* 0x0000003460607220 */ /* 0x080fe20000410000 */
[----:B------:R-:W-:Y:S01]  /*7540*/  PRMT R54, R181, 0x5432, R54 ;  /* 0x00005432b5367816 */ /* 0x000fe20000000036 */
[----:B------:R-:W-:Y:S01]  /*7550*/  FFMA.FTZ R67, R92, R52, -R67 ;  /* 0x000000345c437223 */ /* 0x000fe20000010843 */
[----:B------:R-:W-:Y:S01]  /*7560*/  SHF.L.U32 R94, R98, 0x10, RZ ;  /* 0x00000010625e7819 */ /* 0x000fe200000006ff */
[----:B------:R-:W-:Y:S01]  /*7570*/  IMAD.U32 R52, R66, 0x10000, RZ ;  /* 0x0001000042347824 */ /* 0x000fe200078e00ff */
[----:B------:R-:W-:Y:S01]  /*7580*/  LOP3.LUT R98, R98, 0xffff0000, RZ, 0xc0, !PT ;  /* 0xffff000062627812 */ /* 0x000fe200078ec0ff */
[----:B------:R-:W-:Y:S01]  /*7590*/  FFMA.FTZ R55, R53, R164, R55 ;  /* 0x000000a435377223 */ /* 0x000fe20000010037 */
[----:B------:R-:W-:Y:S01]  /*75a0*/  LOP3.LUT R66, R66, 0xffff0000, RZ, 0xc0, !PT ;  /* 0xffff000042427812 */ /* 0x000fe200078ec0ff */
[C---:B------:R-:W-:Y:S01]  /*75b0*/  IMAD.U32 R53, R54.reuse, 0x10000, RZ ;  /* 0x0001000036357824 */ /* 0x040fe200078e00ff */
[----:B------:R-:W-:Y:S01]  /*75c0*/  LOP3.LUT R54, R54, 0xffff0000, RZ, 0xc0, !PT ;  /* 0xffff000036367812 */ /* 0x000fe200078ec0ff */
[----:B------:R-:W-:Y:S01]  /*75d0*/  FFMA.FTZ R96, R92, R64, R96 ;  /* 0x000000405c607223 */ /* 0x000fe20000010060 */
[----:B------:R-:W-:Y:S01]  /*75e0*/  FMUL.FTZ R64, R94, R52 ;  /* 0x000000345e407220 */ /* 0x000fe20000410000 */
[----:B------:R-:W-:Y:S01]  /*75f0*/  FMUL.FTZ R92, R98, R66 ;  /* 0x00000042625c7220 */ /* 0x000fe20000410000 */
[-C--:B------:R-:W-:Y:S01]  /*7600*/  FMUL.FTZ R94, R94, R53.reuse ;  /* 0x000000355e5e7220 */ /* 0x080fe20000410000 */
        /* <DEDUP_REMOVED lines=19> */
.L_x_2275:
[----:B------:R-:W-:Y:S05]  /*7740*/  BSYNC B3 ;  /* 0x0000000000037941 */ /* 0x000fea0003800000 */
.L_x_2274:
        /* <DEDUP_REMOVED lines=10> */
.L_x_2273:
[----:B------:R-:W-:Y:S05]  /*77f0*/  BSYNC B2 ;  /* 0x0000000000027941 */ /* 0x000fea0003800000 */
.L_x_2272:
        /* <DEDUP_REMOVED lines=19> */
[----:B------:R-:W-:-:S04]  /*7930*/  IMAD.IADD R52, R52, 0x1, R53 ;  /* 0x0000000134347824 */ /* 0x000fc800078e0235 */
        /* <DEDUP_REMOVED lines=19> */
[C---:B------:R-:W-:Y:S01]  /*7a70*/  IMAD.U32 R161, R60.reuse, 0x10000, RZ ;  /* 0x000100003ca17824 */ /* 0x040fe200078e00ff */
        /* <DEDUP_REMOVED lines=15> */
[----:B------:R-:W-:Y:S01]  /*7b70*/  FMUL.FTZ R98, R98, R49 ;  /* 0x0000003162627220 */ /* 0x000fe20000410000 */
        /* <DEDUP_REMOVED lines=14> */
[C---:B------:R-:W-:Y:S01]  /*7c60*/  IMAD.U32 R65, R64.reuse, 0x10000, RZ ;  /* 0x0001000040417824 */ /* 0x040fe200078e00ff */
[----:B------:R-:W-:Y:S01]  /*7c70*/  LOP3.LUT R64, R64, 0xffff0000, RZ, 0xc0, !PT ;  /* 0xffff000040407812 */ /* 0x000fe200078ec0ff */
[----:B------:R-:W-:-:S02]  /*7c80*/  IMAD.U32 R63, R51, 0x10000, RZ ;  /* 0x00010000333f7824 */ /* 0x000fc400078e00ff */
[-C--:B------:R-:W-:Y:S01]  /*7c90*/  FMUL.FTZ R67, R67, R95.reuse ;  /* 0x0000005f43437220 */ /* 0x080fe20000410000 */
[C---:B------:R-:W-:Y:S02]  /*7ca0*/  IMAD.U32 R60, R48.reuse, 0x10000, RZ ;  /* 0x00010000303c7824 */ /* 0x040fe400078e00ff */
[----:B------:R-:W-:Y:S01]  /*7cb0*/  FFMA.FTZ R96, R55, R95, -R96 ;  /* 0x0000005f37607223 */ /* 0x000fe20000010860 */
[----:B------:R-:W-:Y:S01]  /*7cc0*/  LOP3.LUT R95, R48, 0xffff0000, RZ, 0xc0, !PT ;  /* 0xffff0000305f7812 */ /* 0x000fe200078ec0ff */
[-C--:B------:R-:W-:Y:S01]  /*7cd0*/  FMUL.FTZ R48, R65, R63.reuse ;  /* 0x0000003f41307220 */ /* 0x080fe20000410000 */
[----:B------:R-:W-:Y:S01]  /*7ce0*/  IMAD.U32 R53, R52, 0x10000, RZ ;  /* 0x0001000034357824 */ /* 0x000fe200078e00ff */
[----:B------:R-:W-:Y:S01]  /*7cf0*/  LOP3.LUT R51, R51, 0xffff0000, RZ, 0xc0, !PT ;  /* 0xffff000033337812 */ /* 0x000fe200078ec0ff */
[----:B------:R-:W-:Y:S01]  /*7d00*/  FMUL.FTZ R65, R65, R60 ;  /* 0x0000003c41417220 */ /* 0x000fe20000410000 */
[----:B------:R-:W-:Y:S01]  /*7d10*/  LOP3.LUT R159, R54, 0xffff0000, RZ, 0xc0, !PT ;  /* 0xffff0000369f7812 */ /* 0x000fe200078ec0ff */
[----:B------:R-:W-:Y:S01]  /*7d20*/  FFMA.FTZ R67, R55, R62, R67 ;  /* 0x0000003e37437223 */ /* 0x000fe20000010043 */
[----:B------:R-:W-:Y:S01]  /*7d30*/  PRMT R50, R179, 0x5432, R50 ;  /* 0x00005432b3327816 */ /* 0x000fe20000000032 */
[C---:B------:R-:W-:Y:S01]  /*7d40*/  FFMA.FTZ R48, R53.reuse, R60, -R48 ;  /* 0x0000003c35307223 */ /* 0x040fe20000010830 */
[----:B------:R-:W-:Y:S01]  /*7d50*/  FFMA.FTZ R65, R53, R63, R65 ;  /* 0x0000003f35417223 */ /* 0x000fe20000010041 */
[----:B------:R-:W-:Y:S01]  /*7d60*/  LOP3.LUT R52, R52, 0xffff0000, RZ, 0xc0, !PT ;  /* 0xffff000034347812 */ /* 0x000fe200078ec0ff */
[----:B------:R-:W-:-:S02]  /*7d70*/  IMAD.U32 R54, R66, 0x10000, RZ ;  /* 0x0001000042367824 */ /* 0x000fc400078e00ff */
[----:B------:R-:W-:Y:S01]  /*7d80*/  FMUL.FTZ R55, R64, R51 ;  /* 0x0000003340377220 */ /* 0x000fe20000410000 */
[C---:B------:R-:W-:Y:S01]  /*7d90*/  IMAD.U32 R53, R163.reuse, 0x10000, RZ ;  /* 0x00010000a3357824 */ /* 0x040fe200078e00ff */
[----:B------:R-:W-:Y:S01]  /*7da0*/  LOP3.LUT R66, R66, 0xffff0000, RZ, 0xc0, !PT ;  /* 0xffff000042427812 */ /* 0x000fe200078ec0ff */
[-C--:B------:R-:W-:Y:S01]  /*7db0*/  FMUL.FTZ R64, R64, R95.reuse ;  /* 0x0000005f40407220 */ /* 0x080fe20000410000 */
[----:B------:R-:W-:Y:S01]  /*7dc0*/  LOP3.LUT R163, R163, 0xffff0000, RZ, 0xc0, !PT ;  /* 0xffff0000a3a37812 */ /* 0x000fe200078ec0ff */
[----:B------:R-:W-:Y:S02]  /*7dd0*/  IMAD.U32 R60, R50, 0x10000, RZ ;  /* 0x00010000323c7824 */ /* 0x000fe400078e00ff */
[----:B------:R-:W-:Y:S01]  /*7de0*/  FFMA.FTZ R55, R52, R95, -R55 ;  /* 0x0000005f34377223 */ /* 0x000fe20000010837 */
[----:B------:R-:W-:Y:S01]  /*7df0*/  LOP3.LUT R50, R50, 0xffff0000, RZ, 0xc0, !PT ;  /* 0xffff000032327812 */ /* 0x000fe200078ec0ff */
        /* <DEDUP_REMOVED lines=9> */
[----:B------:R-:W-:Y:S01]  /*7e90*/  F2FP.BF16.F32.PACK_AB R60, R55, R48 ;  /* 0x00000030373c723e */ /* 0x000fe200000010ff */
        /* <DEDUP_REMOVED lines=13> */
.L_x_2279:
[----:B------:R-:W-:Y:S05]  /*7f70*/  BSYNC B3 ;  /* 0x0000000000037941 */ /* 0x000fea0003800000 */
.L_x_2278:
        /* <DEDUP_REMOVED lines=10> */
.L_x_2277:
[----:B------:R-:W-:Y:S05]  /*8020*/  BSYNC B2 ;  /* 0x0000000000027941 */ /* 0x000fea0003800000 */
.L_x_2276:
        /* <DEDUP_REMOVED lines=46> */
[----:B------:R-:W-:Y:S01]  /*8310*/  PRMT R63, R175, 0x5410, R63 ;  /* 0x00005410af3f7816 */ /* 0x000fe2000000003f */
[C---:B------:R-:W-:Y:S01]  /*8320*/  FMUL.FTZ R158, R65.reuse, R96 ;  /* 0x00000060419e7220 */ /* 0x040fe20000410000 */
[----:B------:R-:W-:Y:S01]  /*8330*/  LOP3.LUT R95, R56, 0xffff0000, RZ, 0xc0, !PT ;  /* 0xffff0000385f7812 */ /* 0x000fe200078ec0ff */
[-C--:B------:R-:W-:Y:S01]  /*8340*/  FMUL.FTZ R56, R65, R98.reuse ;  /* 0x0000006241387220 */ /* 0x080fe20000410000 */
[----:B------:R-:W-:Y:S01]  /*8350*/  PRMT R176, R176, 0x5410, R58 ;  /* 0x00005410b0b07816 */ /* 0x000fe2000000003a */
[----:B------:R-:W-:Y:S01]  /*8360*/  IMAD.U32 R58, R63, 0x10000, RZ ;  /* 0x000100003f3a7824 */ /* 0x000fe200078e00ff */
[----:B------:R-:W-:Y:S01]  /*8370*/  LOP3.LUT R65, R45, 0xffff0000, RZ, 0xc0, !PT ;  /* 0xffff00002d417812 */ /* 0x000fe200078ec0ff */
[----:B------:R-:W-:Y:S01]  /*8380*/  FMUL.FTZ R97, R66, R95 ;  /* 0x0000005f42617220 */ /* 0x000fe20000410000 */
[----:B------:R-:W-:Y:S01]  /*8390*/  LOP3.LUT R64, R49, 0xffff0000, RZ, 0xc0, !PT ;  /* 0xffff000031407812 */ /* 0x000fe200078ec0ff */
[----:B------:R-:W-:Y:S01]  /*83a0*/  IMAD.U32 R45, R176, 0x10000, RZ ;  /* 0x00010000b02d7824 */ /* 0x000fe200078e00ff */
[----:B------:R-:W-:Y:S01]  /*83b0*/  PRMT R47, R178, 0x5432, R47 ;  /* 0x00005432b22f7816 */ /* 0x000fe2000000002f */
[C---:B------:R-:W-:Y:S01]  /*83c0*/  FFMA.FTZ R158, R59.reuse, R98, -R158 ;  /* 0x000000623b9e7223 */ /* 0x040fe2000001089e */
[----:B------:R-:W-:Y:S01]  /*83d0*/  FFMA.FTZ R56, R59, R96, R56 ;  /* 0x000000603b387223 */ /* 0x000fe20000010038 */
[-C--:B------:R-:W-:Y:S01]  /*83e0*/  FMUL.FTZ R99, R66, R65.reuse ;  /* 0x0000004142637220 */ /* 0x080fe20000410000 */
[----:B------:R-:W-:Y:S01]  /*83f0*/  PRMT R44, R177, 0x5410, R44 ;  /* 0x00005410b12c7816 */ /* 0x000fe2000000002c */
[----:B------:R-:W-:Y:S01]  /*8400*/  FFMA.FTZ R59, R64, R65, -R97 ;  /* 0x00000041403b7223 */ /* 0x000fe20000010861 */
[----:B------:R-:W-:Y:S01]  /*8410*/  FMUL.FTZ R66, R93, R58 ;  /* 0x0000003a5d427220 */ /* 0x000fe20000410000 */
[----:B------:R-:W-:Y:S01]  /*8420*/  LOP3.LUT R55, R55, 0xffff0000, RZ, 0xc0, !PT ;  /* 0xffff000037377812 */ /* 0x000fe200078ec0ff */
[----:B------:R-:W-:Y:S01]  /*8430*/  FMUL.FTZ R65, R93, R45 ;  /* 0x0000002d5d417220 */ /* 0x000fe20000410000 */
[----:B------:R-:W-:Y:S01]  /*8440*/  LOP3.LUT R176, R176, 0xffff0000, RZ, 0xc0, !PT ;  /* 0xffff0000b0b07812 */ /* 0x000fe200078ec0ff */
[----:B------:R-:W-:Y:S01]  /*8450*/  FFMA.FTZ R95, R64, R95, R99 ;  /* 0x0000005f405f7223 */ /* 0x000fe20000010063 */
[----:B------:R-:W-:Y:S01]  /*8460*/  LOP3.LUT R96, R63, 0xffff0000, RZ, 0xc0, !PT ;  /* 0xffff00003f607812 */ /* 0x000fe200078ec0ff */
[----:B------:R-:W-:-:S02]  /*8470*/  IMAD.U32 R53, R52, 0x10000, RZ ;  /* 0x0001000034357824 */ /* 0x000fc400078e00ff */
[C---:B------:R-:W-:Y:S01]  /*8480*/  FFMA.FTZ R45, R92.reuse, R45, R66 ;  /* 0x0000002d5c2d7223 */ /* 0x040fe20000010042 */
[----:B------:R-:W-:Y:S01]  /*8490*/  IMAD.U32 R64, R47, 0x10000, RZ ;  /* 0x000100002f407824 */ /* 0x000fe200078e00ff */
[----:B------:R-:W-:Y:S01]  /*84a0*/  LOP3.LUT R51, R51, 0xffff0000, RZ, 0xc0, !PT ;  /* 0xffff000033337812 */ /* 0x000fe200078ec0ff */
[----:B------:R-:W-:Y:S01]  /*84b0*/  FFMA.FTZ R58, R92, R58, -R65 ;  /* 0x0000003a5c3a7223 */ /* 0x000fe20000010841 */
[----:B------:R-:W-:Y:S01]  /*84c0*/  IMAD.U32 R66, R44, 0x10000, RZ ;  /* 0x000100002c427824 */ /* 0x000fe200078e00ff */
[----:B------:R-:W-:Y:S01]  /*84d0*/  LOP3.LUT R52, R52, 0xffff0000, RZ, 0xc0, !PT ;  /* 0xffff000034347812 */ /* 0x000fe200078ec0ff */
[C---:B------:R-:W-:Y:S01]  /*84e0*/  FMUL.FTZ R92, R55.reuse, R176 ;  /* 0x000000b0375c7220 */ /* 0x040fe20000410000 */
[----:B------:R-:W-:Y:S01]  /*84f0*/  FMUL.FTZ R98, R55, R96 ;  /* 0x0000006037627220 */ /* 0x000fe20000410000 */
[----:B------:R-:W-:Y:S01]  /*8500*/  LOP3.LUT R47, R47, 0xffff0000, RZ, 0xc0, !PT ;  /* 0xffff00002f2f7812 */ /* 0x000fe200078ec0ff */
[----:B------:R-:W-:Y:S01]  /*8510*/  IMAD.U32 R49, R48, 0x10000, RZ ;  /* 0x0001000030317824 */ /* 0x000fe200078e00ff */
[----:B------:R-:W-:Y:S01]  /*8520*/  LOP3.LUT R63, R44, 0xffff0000, RZ, 0xc0, !PT ;  /* 0xffff00002c3f7812 */ /* 0x000fe200078ec0ff */
[----:B------:R-:W-:Y:S01]  /*8530*/  FMUL.FTZ R44, R53, R64 ;  /* 0x00000040352c7220 */ /* 0x000fe20000410000 */
[----:B------:R-:W-:Y:S01]  /*8540*/  PRMT R57, R175, 0x5432, R57 ;  /* 0x00005432af397816 */ /* 0x000fe20000000039 */
[----:B------:R-:W-:Y:S01]  /*8550*/  FMUL.FTZ R53, R53, R66 ;  /* 0x0000004235357220 */ /* 0x000fe20000410000 */
[----:B------:R-:W-:Y:S01]  /*8560*/  PRMT R46, R177, 0x5432, R46 ;  /* 0x00005432b12e7816 */ /* 0x000fe2000000002e */
[C---:B------:R-:W-:Y:S01]  /*8570*/  FFMA.FTZ R55, R51.reuse, R96, -R92 ;  /* 0x0000006033377223 */ /* 0x040fe2000001085c */
[----:B------:R-:W-:Y:S01]  /*8580*/  FFMA.FTZ R176, R51, R176, R98 ;  /* 0x000000b033b07223 */ /* 0x000fe20000010062 */
[C---:B------:R-:W-:Y:S01]  /*8590*/  FMUL.FTZ R51, R52.reuse, R47 ;  /* 0x0000002f34337220 */ /* 0x040fe20000410000 */
[-C--:B------:R-:W-:Y:S01]  /*85a0*/  FMUL.FTZ R65, R52, R63.reuse ;  /* 0x0000003f34417220 */ /* 0x080fe20000410000 */
[----:B------:R-:W-:Y:S01]  /*85b0*/  LOP3.LUT R48, R48, 0xffff0000, RZ, 0xc0, !PT ;  /* 0xffff000030307812 */ /* 0x000fe200078ec0ff */
[----:B------:R-:W-:Y:S01]  /*85c0*/  FFMA.FTZ R66, R49, R66, -R44 ;  /* 0x0000004231427223 */ /* 0x000fe2000001082c */
[----:B------:R-:W-:Y:S01]  /*85d0*/  IMAD.U32 R52, R57, 0x10000, RZ ;  /* 0x0001000039347824 */ /* 0x000fe200078e00ff */
[----:B------:R-:W-:Y:S01]  /*85e0*/  LOP3.LUT R54, R54, 0xffff0000, RZ, 0xc0, !PT ;  /* 0xffff000036367812 */ /* 0x000fe200078ec0ff */
[----:B------:R-:W-:Y:S01]  /*85f0*/  FFMA.FTZ R49, R49, R64, R53 ;  /* 0x0000004031317223 */ /* 0x000fe20000010035 */
[----:B------:R-:W-:Y:S01]  /*8600*/  LOP3.LUT R57, R57, 0xffff0000, RZ, 0xc0, !PT ;  /* 0xffff000039397812 */ /* 0x000fe200078ec0ff */
[C---:B------:R-:W-:Y:S01]  /*8610*/  IMAD.U32 R44, R46.reuse, 0x10000, RZ ;  /* 0x000100002e2c7824 */ /* 0x040fe200078e00ff */
[----:B------:R-:W-:Y:S01]  /*8620*/  LOP3.LUT R53, R46, 0xffff0000, RZ, 0xc0, !PT ;  /* 0xffff00002e357812 */ /* 0x000fe200078ec0ff */
[----:B------:R-:W-:Y:S01]  /*8630*/  FFMA.FTZ R51, R48, R63, -R51 ;  /* 0x0000003f30337223 */ /* 0x000fe20000010833 */
[----:B------:R-:W-:Y:S01]  /*8640*/  LOP3.LUT R50, R50, 0xffff0000, RZ, 0xc0, !PT ;  /* 0xffff000032327812 */ /* 0x000fe200078ec0ff */
[----:B------:R-:W-:Y:S01]  /*8650*/  FFMA.FTZ R48, R48, R47, R65 ;  /* 0x0000002f30307223 */ /* 0x000fe20000010041 */
[----:B------:R-:W-:Y:S01]  /*8660*/  FMUL.FTZ R63, R54, R57 ;  /* 0x00000039363f7220 */ /* 0x000fe20000410000 */
[C---:B------:R-:W-:Y:S01]  /*8670*/  FMUL.FTZ R46, R94.reuse, R52 ;  /* 0x000000345e2e7220 */ /* 0x040fe20000410000 */
[----:B------:R-:W-:Y:S01]  /*8680*/  FMUL.FTZ R47, R94, R44 ;  /* 0x0000002c5e2f7220 */ /* 0x000fe20000410000 */
[-C--:B------:R-:W-:Y:S01]  /*8690*/  FMUL.FTZ R54, R54, R53.reuse ;  /* 0x0000003536367220 */ /* 0x080fe20000410000 */
[----:B------:R-:W-:Y:S01]  /*86a0*/  F2FP.BF16.F32.PACK_AB R55, R55, R58 ;  /* 0x0000003a3737723e */ /* 0x000fe200000010ff */
        /* <DEDUP_REMOVED lines=14> */
[----:B------:R-:W-:-:S07]  /*8790*/  F2FP.BF16.F32.PACK_AB R54, R54, R47 ;  /* 0x0000002f3636723e */ /* 0x000fce00000010ff */
.L_x_2281:
[----:B------:R-:W-:Y:S05]  /*87a0*/  BSYNC B2 ;  /* 0x0000000000027941 */ /* 0x000fea0003800000 */
.L_x_2280:
        /* <DEDUP_REMOVED lines=10> */
.L_x_2271:
[----:B------:R-:W-:Y:S05]  /*8850*/  BSYNC B1 ;  /* 0x0000000000017941 */ /* 0x000fea0003800000 */
.L_x_2270:
        /* <DEDUP_REMOVED lines=13> */
[----:B------:R-:W-:Y:S02]  /*8930*/  LEA.HI R45, R45, R44, RZ, 0x4 ;  /* 0x0000002c2d2d7211 */ /* 0x000fe400078f20ff */
[----:B---3--:R-:W-:-:S02]  /*8940*/  SHF.R.U32.HI R50, RZ, 0x3, R212 ;  /* 0x00000003ff327819 */ /* 0x008fc400000116d4 */
[----:B------:R-:W-:-:S05]  /*8950*/  LEA.HI.SX32 R48, R45, R20, 0x1c ;  /* 0x000000142d307211 */ /* 0x000fca00078fe2ff */
        /* <DEDUP_REMOVED lines=25> */
[----:B0-----:R-:W-:Y:S01]  /*8af0*/  IMAD.U32 R65, R45, 0x10000, RZ ;  /* 0x000100002d417824 */ /* 0x001fe200078e00ff */
[----:B------:R-:W-:Y:S01]  /*8b00*/  SHF.R.U32.HI R89, RZ, 0x10, R89 ;  /* 0x00000010ff597819 */ /* 0x000fe20000011659 */
[----:B--2---:R-:W-:Y:S01]  /*8b10*/  IMAD.U32 R67, R51, 0x10000, RZ ;  /* 0x0001000033437824 */ /* 0x004fe200078e00ff */
[----:B------:R-:W-:Y:S01]  /*8b20*/  SHF.R.U64 R93, R76, 0x10, R77 ;  /* 0x000000104c5d7819 */ /* 0x000fe2000000124d */
[----:B------:R-:W-:Y:S01]  /*8b30*/  IMAD.U32 R76, R49, 0x10000, RZ ;  /* 0x00010000314c7824 */ /* 0x000fe200078e00ff */
[----:B------:R-:W-:Y:S01]  /*8b40*/  SHF.R.U64 R60, R78, 0x10, R79 ;  /* 0x000000104e3c7819 */ /* 0x000fe2000000124f */
[----:B------:R-:W-:Y:S01]  /*8b50*/  IMAD.U32 R61, R47, 0x10000, RZ ;  /* 0x000100002f3d7824 */ /* 0x000fe200078e00ff */
[----:B------:R-:W-:Y:S02]  /*8b60*/  SHF.R.U32.HI R77, RZ, 0x10, R77 ;  /* 0x00000010ff4d7819 */ /* 0x000fe4000001164d */
[----:B------:R-:W-:-:S02]  /*8b70*/  PRMT R78, R174, 0x5432, R89 ;  /* 0x00005432ae4e7816 */ /* 0x000fc40000000059 */
[----:B------:R-:W-:Y:S02]  /*8b80*/  PRMT R62, R172, 0x5410, R93 ;  /* 0x00005410ac3e7816 */ /* 0x000fe4000000005d */
[----:B------:R-:W-:Y:S01]  /*8b90*/  SHF.R.U32.HI R92, RZ, 0x10, R79 ;  /* 0x00000010ff5c7819 */ /* 0x000fe2000001164f */
[----:B------:R-:W-:Y:S01]  /*8ba0*/  IMAD.U32 R79, R78, 0x10000, RZ ;  /* 0x000100004e4f7824 */ /* 0x000fe200078e00ff */
[----:B------:R-:W-:Y:S02]  /*8bb0*/  SHF.R.U64 R64, R90, 0x10, R91 ;  /* 0x000000105a407819 */ /* 0x000fe4000000125b */
[----:B------:R-:W-:Y:S02]  /*8bc0*/  PRMT R172, R172, 0x5432, R77 ;  /* 0x00005432acac7816 */ /* 0x000fe4000000004d */
[----:B------:R-:W-:Y:S02]  /*8bd0*/  PRMT R174, R174, 0x5410, R63 ;  /* 0x00005410aeae7816 */ /* 0x000fe4000000003f */
[----:B------:R-:W-:Y:S01]  /*8be0*/  SHF.R.U32.HI R90, RZ, 0x10, R91 ;  /* 0x00000010ff5a7819 */ /* 0x000fe2000001165b */
[----:B------:R-:W-:Y:S01]  /*8bf0*/  IMAD.U32 R77, R172, 0x10000, RZ ;  /* 0x00010000ac4d7824 */ /* 0x000fe200078e00ff */
[----:B------:R-:W-:Y:S01]  /*8c00*/  PRMT R63, R173, 0x5410, R64 ;  /* 0x00005410ad3f7816 */ /* 0x000fe20000000040 */
[C---:B------:R-:W-:Y:S01]  /*8c10*/  FMUL.FTZ R64, R76.reuse, R79 ;  /* 0x0000004f4c407220 */ /* 0x040fe20000410000 */
[----:B------:R-:W-:Y:S01]  /*8c20*/  LOP3.LUT R66, R49, 0xffff0000, RZ, 0xc0, !PT ;  /* 0xffff000031427812 */ /* 0x000fe200078ec0ff */
[-C--:B------:R-:W-:Y:S01]  /*8c30*/  FMUL.FTZ R76, R76, R77.reuse ;  /* 0x0000004d4c4c7220 */ /* 0x080fe20000410000 */
[----:B------:R-:W-:Y:S01]  /*8c40*/  LOP3.LUT R78, R78, 0xffff0000, RZ, 0xc0, !PT ;  /* 0xffff00004e4e7812 */ /* 0x000fe200078ec0ff */
[----:B------:R-:W-:Y:S01]  /*8c50*/  FFMA.FTZ R64, R65, R77, -R64 ;  /* 0x0000004d41407223 */ /* 0x000fe20000010840 */
[----:B------:R-:W-:Y:S01]  /*8c60*/  PRMT R60, R171, 0x5410, R60 ;  /* 0x00005410ab3c7816 */ /* 0x000fe2000000003c */
[----:B------:R-:W-:Y:S01]  /*8c70*/  FFMA.FTZ R65, R65, R79, R76 ;  /* 0x0000004f41417223 */ /* 0x000fe2000001004c */
[----:B------:R-:W-:Y:S01]  /*8c80*/  PRMT R90, R173, 0x5432, R90 ;  /* 0x00005432ad5a7816 */ /* 0x000fe2000000005a */
[----:B------:R-:W-:Y:S01]  /*8c90*/  IMAD.U32 R49, R48, 0x10000, RZ ;  /* 0x0001000030317824 */ /* 0x000fe200078e00ff */
[----:B------:R-:W-:Y:S01]  /*8ca0*/  PRMT R171, R171, 0x5432, R92 ;  /* 0x00005432abab7816 */ /* 0x000fe2000000005c */
[----:B------:R-:W-:Y:S01]  /*8cb0*/  FMUL.FTZ R92, R66, R78 ;  /* 0x0000004e425c7220 */ /* 0x000fe20000410000 */
[----:B------:R-:W-:-:S02]  /*8cc0*/  LOP3.LUT R77, R172, 0xffff0000, RZ, 0xc0, !PT ;  /* 0xffff0000ac4d7812 */ /* 0x000fc400078ec0ff */
[----:B------:R-:W-:Y:S01]  /*8cd0*/  LOP3.LUT R59, R45, 0xffff0000, RZ, 0xc0, !PT ;  /* 0xffff00002d3b7812 */ /* 0x000fe200078ec0ff */
[----:B------:R-:W-:Y:S01]  /*8ce0*/  IMAD.U32 R76, R171, 0x10000, RZ ;  /* 0x00010000ab4c7824 */ /* 0x000fe200078e00ff */
[----:B------:R-:W-:Y:S01]  /*8cf0*/  SHF.L.U32 R88, R90, 0x10, RZ ;  /* 0x000000105a587819 */ /* 0x000fe200000006ff */
[-C--:B------:R-:W-:Y:S01]  /*8d00*/  FMUL.FTZ R66, R66, R77.reuse ;  /* 0x0000004d42427220 */ /* 0x080fe20000410000 */
[----:B------:R-:W-:Y:S01]  /*8d10*/  LOP3.LUT R51, R51, 0xffff0000, RZ, 0xc0, !PT ;  /* 0xffff000033337812 */ /* 0x000fe200078ec0ff */
[----:B------:R-:W-:Y:S01]  /*8d20*/  FFMA.FTZ R77, R59, R77, -R92 ;  /* 0x0000004d3b4d7223 */ /* 0x000fe2000001085c */
[----:B------:R-:W-:Y:S01]  /*8d30*/  LOP3.LUT R90, R90, 0xffff0000, RZ, 0xc0, !PT ;  /* 0xffff00005a5a7812 */ /* 0x000fe200078ec0ff */
[C---:B------:R-:W-:Y:S01]  /*8d40*/  FMUL.FTZ R92, R67.reuse, R88 ;  /* 0x00000058435c7220 */ /* 0x040fe20000410000 */
[----:B------:R-:W-:Y:S01]  /*8d50*/  FMUL.FTZ R67, R67, R76 ;  /* 0x0000004c43437220 */ /* 0x000fe20000410000 */
[----:B------:R-:W-:Y:S01]  /*8d60*/  FFMA.FTZ R66, R59, R78, R66 ;  /* 0x0000004e3b427223 */ /* 0x000fe20000010042 */
[----:B------:R-:W-:Y:S01]  /*8d70*/  LOP3.LUT R58, R47, 0xffff0000, RZ, 0xc0, !PT ;  /* 0xffff00002f3a7812 */ /* 0x000fe200078ec0ff */
[----:B------:R-:W-:Y:S01]  /*8d80*/  FFMA.FTZ R59, R61, R76, -R92 ;  /* 0x0000004c3d3b7223 */ /* 0x000fe2000001085c */
[----:B------:R-:W-:Y:S01]  /*8d90*/  LOP3.LUT R171, R171, 0xffff0000, RZ, 0xc0, !PT ;  /* 0xffff0000abab7812 */ /* 0x000fe200078ec0ff */
[----:B------:R-:W-:Y:S01]  /*8da0*/  FFMA.FTZ R61, R61, R88, R67 ;  /* 0x000000583d3d7223 */ /* 0x000fe20000010043 */
[----:B------:R-:W-:Y:S01]  /*8db0*/  FMUL.FTZ R67, R51, R90 ;  /* 0x0000005a33437220 */ /* 0x000fe20000410000 */
[----:B------:R-:W-:Y:S01]  /*8dc0*/  IMAD.U32 R78, R174, 0x10000, RZ ;  /* 0x00010000ae4e7824 */ /* 0x000fe200078e00ff */
[----:B------:R-:W-:Y:S01]  /*8dd0*/  LOP3.LUT R48, R48, 0xffff0000, RZ, 0xc0, !PT ;  /* 0xffff000030307812 */ /* 0x000fe200078ec0ff */
[----:B------:R-:W-:-:S02]  /*8de0*/  IMAD.U32 R76, R62, 0x10000, RZ ;  /* 0x000100003e4c7824 */ /* 0x000fc400078e00ff */
[-C--:B------:R-:W-:Y:S01]  /*8df0*/  FMUL.FTZ R79, R51, R171.reuse ;  /* 0x000000ab334f7220 */ /* 0x080fe20000410000 */
[----:B------:R-:W-:Y:S01]  /*8e00*/  FFMA.FTZ R88, R58, R171, -R67 ;  /* 0x000000ab3a587223 */ /* 0x000fe20000010843 */
[----:B------:R-:W-:Y:S01]  /*8e10*/  LOP3.LUT R67, R174, 0xffff0000, RZ, 0xc0, !PT ;  /* 0xffff0000ae437812 */ /* 0x000fe200078ec0ff */
[----:B------:R-:W-:Y:S01]  /*8e20*/  IMAD.U32 R45, R44, 0x10000, RZ ;  /* 0x000100002c2d7824 */ /* 0x000fe200078e00ff */
[----:B------:R-:W-:Y:S01]  /*8e30*/  LOP3.LUT R51, R62, 0xffff0000, RZ, 0xc0, !PT ;  /* 0xffff00003e337812 */ /* 0x000fe200078ec0ff */
[C---:B------:R-:W-:Y:S01]  /*8e40*/  FMUL.FTZ R62, R49.reuse, R78 ;  /* 0x0000004e313e7220 */ /* 0x040fe20000410000 */
[----:B------:R-:W-:Y:S01]  /*8e50*/  FMUL.FTZ R49, R49, R76 ;  /* 0x0000004c31317220 */ /* 0x000fe20000410000 */
[----:B------:R-:W-:Y:S01]  /*8e60*/  FFMA.FTZ R58, R58, R90, R79 ;  /* 0x0000005a3a3a7223 */ /* 0x000fe2000001004f */
[C---:B------:R-:W-:Y:S01]  /*8e70*/  IMAD.U32 R47, R46.reuse, 0x10000, RZ ;  /* 0x000100002e2f7824 */ /* 0x040fe200078e00ff */
[----:B------:R-:W-:Y:S01]  /*8e80*/  LOP3.LUT R56, R46, 0xffff0000, RZ, 0xc0, !PT ;  /* 0xffff00002e387812 */ /* 0x000fe200078ec0ff */
[C---:B------:R-:W-:Y:S01]  /*8e90*/  FMUL.FTZ R79, R48.reuse, R67 ;  /* 0x00000043304f7220 */ /* 0x040fe20000410000 */
[----:B------:R-:W-:Y:S01]  /*8ea0*/  FMUL.FTZ R89, R48, R51 ;  /* 0x0000003330597220 */ /* 0x000fe20000410000 */
[----:B------:R-:W-:Y:S01]  /*8eb0*/  LOP3.LUT R44, R44, 0xffff0000, RZ, 0xc0, !PT ;  /* 0xffff00002c2c7812 */ /* 0x000fe200078ec0ff */
[C---:B------:R-:W-:Y:S01]  /*8ec0*/  IMAD.U32 R46, R50.reuse, 0x10000, RZ ;  /* 0x00010000322e7824 */ /* 0x040fe200078e00ff */
[----:B------:R-:W-:Y:S01]  /*8ed0*/  LOP3.LUT R50, R50, 0xffff0000, RZ, 0xc0, !PT ;  /* 0xffff000032327812 */ /* 0x000fe200078ec0ff */
[----:B------:R-:W-:-:S02]  /*8ee0*/  IMAD.U32 R48, R63, 0x10000, RZ ;  /* 0x000100003f307824 */ /* 0x000fc400078e00ff */
[----:B------:R-:W-:Y:S01]  /*8ef0*/  FFMA.FTZ R78, R45, R78, R49 ;  /* 0x0000004e2d4e7223 */ /* 0x000fe20000010031 */
[----:B------:R-:W-:Y:S01]  /*8f00*/  LOP3.LUT R63, R63, 0xffff0000, RZ, 0xc0, !PT ;  /* 0xffff00003f3f7812 */ /* 0x000fe200078ec0ff */
[----:B------:R-:W-:Y:S01]  /*8f10*/  FFMA.FTZ R62, R45, R76, -R62 ;  /* 0x0000004c2d3e7223 */ /* 0x000fe2000001083e */
[C---:B------:R-:W-:Y:S01]  /*8f20*/  LOP3.LUT R49, R60.reuse, 0xffff0000, RZ, 0xc0, !PT ;  /* 0xffff00003c317812 */ /* 0x040fe200078ec0ff */
[----:B------:R-:W-:Y:S02]  /*8f30*/  IMAD.U32 R45, R60, 0x10000, RZ ;  /* 0x000100003c2d7824 */ /* 0x000fe400078e00ff */
[C---:B------:R-:W-:Y:S01]  /*8f40*/  FFMA.FTZ R89, R44.reuse, R67, R89 ;  /* 0x000000432c597223 */ /* 0x040fe20000010059 */
[----:B------:R-:W-:Y:S01]  /*8f50*/  FFMA.FTZ R79, R44, R51, -R79 ;  /* 0x000000332c4f7223 */ /* 0x000fe2000001084f */
        /* <DEDUP_REMOVED lines=18> */
.L_x_2285:
[----:B------:R-:W-:Y:S05]  /*9080*/  BSYNC B2 ;  /* 0x0000000000027941 */ /* 0x000fea0003800000 */
.L_x_2284:
[----:B0-----:R4:W-:Y:S04]  /*9090*/  STG.E.128 desc[UR60][R52.64], R44 ;  /* 0x0000002c34007986 */ /* 0x0019e8000c101d3c */
[----:B--2---:R4:W-:Y:S02]  /*90a0*/  @!P3 STG.E.128 desc[UR60][R54.64], R48 ;  /* 0x000000303600b986 */ /* 0x0049e4000c101d3c */
.L_x_2283:
[----:B------:R-:W-:Y:S05]  /*90b0*/  BSYNC B1 ;  /* 0x0000000000017941 */ /* 0x000fea0003800000 */
.L_x_2282:
        /* <DEDUP_REMOVED lines=43> */
[----:B------:R-:W-:Y:S01]  /*9370*/  LOP3.LUT R64, R49, 0xffff0000, RZ, 0xc0, !PT ;  /* 0xffff000031407812 */ /* 0x000fe200078ec0ff */
[----:B------:R-:W-:Y:S01]  /*9380*/  IMAD.U32 R58, R48, 0x10000, RZ ;  /* 0x00010000303a7824 */ /* 0x000fe200078e00ff */
[----:B------:R-:W-:Y:S01]  /*9390*/  SHF.R.U64 R74, R74, 0x10, R75 ;  /* 0x000000104a4a7819 */ /* 0x000fe2000000124b */
[----:B------:R-:W-:Y:S01]  /*93a0*/  IMAD.U32 R56, R44, 0x10000, RZ ;  /* 0x000100002c387824 */ /* 0x000fe200078e00ff */
[----:B------:R-:W-:-:S02]  /*93b0*/  PRMT R49, R170, 0x5432, R85 ;  /* 0x00005432aa317816 */ /* 0x000fc40000000055 */
[----:B------:R-:W-:Y:S02]  /*93c0*/  LOP3.LUT R66, R51, 0xffff0000, RZ, 0xc0, !PT ;  /* 0xffff000033427812 */ /* 0x000fe400078ec0ff */
[----:B------:R-:W-:Y:S02]  /*93d0*/  PRMT R67, R156, 0x5410, R67 ;  /* 0x000054109c437816 */ /* 0x000fe40000000043 */
[----:B------:R-:W-:Y:S02]  /*93e0*/  SHF.R.U32.HI R72, RZ, 0x10, R75 ;  /* 0x00000010ff487819 */ /* 0x000fe4000001164b */
[----:B------:R-:W-:Y:S02]  /*93f0*/  SHF.R.U64 R76, R86, 0x10, R87 ;  /* 0x00000010564c7819 */ /* 0x000fe40000001257 */
[----:B------:R-:W-:Y:S02]  /*9400*/  PRMT R156, R156, 0x5432, R77 ;  /* 0x000054329c9c7816 */ /* 0x000fe4000000004d */
[----:B------:R-:W-:Y:S01]  /*9410*/  PRMT R51, R155, 0x5410, R74 ;  /* 0x000054109b337816 */ /* 0x000fe2000000004a */
[----:B------:R-:W-:Y:S01]  /*9420*/  IMAD.U32 R74, R49, 0x10000, RZ ;  /* 0x00010000314a7824 */ /* 0x000fe200078e00ff */
[----:B------:R-:W-:-:S02]  /*9430*/  SHF.R.U32.HI R86, RZ, 0x10, R87 ;  /* 0x00000010ff567819 */ /* 0x000fc40000011657 */
[----:B------:R-:W-:Y:S01]  /*9440*/  PRMT R155, R155, 0x5432, R72 ;  /* 0x000054329b9b7816 */ /* 0x000fe20000000048 */
[----:B------:R-:W-:Y:S01]  /*9450*/  IMAD.U32 R72, R156, 0x10000, RZ ;  /* 0x000100009c487824 */ /* 0x000fe200078e00ff */
[----:B------:R-:W-:Y:S01]  /*9460*/  PRMT R75, R157, 0x5410, R76 ;  /* 0x000054109d4b7816 */ /* 0x000fe2000000004c */
[----:B------:R-:W-:Y:S01]  /*9470*/  FMUL.FTZ R76, R63, R74 ;  /* 0x0000004a3f4c7220 */ /* 0x000fe20000410000 */
[----:B------:R-:W-:Y:S01]  /*9480*/  PRMT R157, R157, 0x5432, R86 ;  /* 0x000054329d9d7816 */ /* 0x000fe20000000056 */
[-C--:B------:R-:W-:Y:S01]  /*9490*/  FMUL.FTZ R78, R63, R72.reuse ;  /* 0x000000483f4e7220 */ /* 0x080fe20000410000 */
[----:B------:R-:W-:Y:S01]  /*94a0*/  PRMT R170, R170, 0x5410, R73 ;  /* 0x00005410aaaa7816 */ /* 0x000fe20000000049 */
[----:B------:R-:W-:Y:S01]  /*94b0*/  IMAD.U32 R63, R155, 0x10000, RZ ;  /* 0x000100009b3f7824 */ /* 0x000fe200078e00ff */
[----:B------:R-:W-:Y:S01]  /*94c0*/  LOP3.LUT R73, R49, 0xffff0000, RZ, 0xc0, !PT ;  /* 0xffff000031497812 */ /* 0x000fe200078ec0ff */
[----:B------:R-:W-:Y:S01]  /*94d0*/  FFMA.FTZ R49, R59, R72, -R76 ;  /* 0x000000483b317223 */ /* 0x000fe2000001084c */
[----:B------:R-:W-:Y:S01]  /*94e0*/  IMAD.U32 R72, R157, 0x10000, RZ ;  /* 0x000100009d487824 */ /* 0x000fe200078e00ff */
[----:B------:R-:W-:Y:S01]  /*94f0*/  LOP3.LUT R156, R156, 0xffff0000, RZ, 0xc0, !PT ;  /* 0xffff00009c9c7812 */ /* 0x000fe200078ec0ff */
[----:B------:R-:W-:Y:S01]  /*9500*/  FFMA.FTZ R59, R59, R74, R78 ;  /* 0x0000004a3b3b7223 */ /* 0x000fe2000001004e */
[----:B------:R-:W-:Y:S01]  /*9510*/  LOP3.LUT R61, R45, 0xffff0000, RZ, 0xc0, !PT ;  /* 0xffff00002d3d7812 */ /* 0x000fe200078ec0ff */
[----:B------:R-:W-:Y:S01]  /*9520*/  FMUL.FTZ R77, R65, R72 ;  /* 0x00000048414d7220 */ /* 0x000fe20000410000 */
[C---:B------:R-:W-:Y:S01]  /*9530*/  FMUL.FTZ R76, R64.reuse, R73 ;  /* 0x00000049404c7220 */ /* 0x040fe20000410000 */
[----:B------:R-:W-:Y:S01]  /*9540*/  LOP3.LUT R157, R157, 0xffff0000, RZ, 0xc0, !PT ;  /* 0xffff00009d9d7812 */ /* 0x000fe200078ec0ff */
[-C--:B------:R-:W-:Y:S01]  /*9550*/  FMUL.FTZ R65, R65, R63.reuse ;  /* 0x0000003f41417220 */ /* 0x080fe20000410000 */
[----:B------:R-:W-:Y:S01]  /*9560*/  FMUL.FTZ R64, R64, R156 ;  /* 0x0000009c40407220 */ /* 0x000fe20000410000 */
[C---:B------:R-:W-:Y:S01]  /*9570*/  FFMA.FTZ R74, R62.reuse, R63, -R77 ;  /* 0x0000003f3e4a7223 */ /* 0x040fe2000001084d */
[----:B------:R-:W-:Y:S01]  /*9580*/  LOP3.LUT R155, R155, 0xffff0000, RZ, 0xc0, !PT ;  /* 0xffff00009b9b7812 */ /* 0x000fe200078ec0ff */
[----:B------:R-:W-:Y:S01]  /*9590*/  FFMA.FTZ R62, R62, R72, R65 ;  /* 0x000000483e3e7223 */ /* 0x000fe20000010041 */
[----:B------:R-:W-:Y:S01]  /*95a0*/  LOP3.LUT R60, R47, 0xffff0000, RZ, 0xc0, !PT ;  /* 0xffff00002f3c7812 */ /* 0x000fe200078ec0ff */
[C---:B------:R-:W-:Y:S01]  /*95b0*/  FFMA.FTZ R76, R61.reuse, R156, -R76 ;  /* 0x0000009c3d4c7223 */ /* 0x040fe2000001084c */
[----:B------:R-:W-:Y:S01]  /*95c0*/  FFMA.FTZ R64, R61, R73, R64 ;  /* 0x000000493d407223 */ /* 0x000fe20000010040 */
[----:B------:R-:W-:Y:S01]  /*95d0*/  FMUL.FTZ R65, R66, R157 ;  /* 0x0000009d42417220 */ /* 0x000fe20000410000 */
[----:B------:R-:W-:-:S02]  /*95e0*/  IMAD.U32 R63, R170, 0x10000, RZ ;  /* 0x00010000aa3f7824 */ /* 0x000fc400078e00ff */
[-C--:B------:R-:W-:Y:S01]  /*95f0*/  FMUL.FTZ R77, R66, R155.reuse ;  /* 0x0000009b424d7220 */ /* 0x080fe20000410000 */
[C---:B------:R-:W-:Y:S02]  /*9600*/  IMAD.U32 R61, R67.reuse, 0x10000, RZ ;  /* 0x00010000433d7824 */ /* 0x040fe400078e00ff */
[----:B------:R-:W-:Y:S01]  /*9610*/  FFMA.FTZ R155, R60, R155, -R65 ;  /* 0x0000009b3c9b7223 */ /* 0x000fe20000010841 */
[----:B------:R-:W-:Y:S01]  /*9620*/  FMUL.FTZ R73, R58, R63 ;  /* 0x0000003f3a497220 */ /* 0x000fe20000410000 */
[----:B------:R-:W-:Y:S01]  /*9630*/  LOP3.LUT R48, R48, 0xffff0000, RZ, 0xc0, !PT ;  /* 0xffff000030307812 */ /* 0x000fe200078ec0ff */
[----:B------:R-:W-:Y:S01]  /*9640*/  FMUL.FTZ R58, R58, R61 ;  /* 0x0000003d3a3a7220 */ /* 0x000fe20000410000 */
[----:B------:R-:W-:Y:S01]  /*9650*/  LOP3.LUT R65, R170, 0xffff0000, RZ, 0xc0, !PT ;  /* 0xffff0000aa417812 */ /* 0x000fe200078ec0ff */
[----:B------:R-:W-:Y:S01]  /*9660*/  IMAD.U32 R45, R46, 0x10000, RZ ;  /* 0x000100002e2d7824 */ /* 0x000fe200078e00ff */
[----:B------:R-:W-:Y:S01]  /*9670*/  LOP3.LUT R67, R67, 0xffff0000, RZ, 0xc0, !PT ;  /* 0xffff000043437812 */ /* 0x000fe200078ec0ff */
[----:B------:R-:W-:Y:S01]  /*9680*/  FFMA.FTZ R157, R60, R157, R77 ;  /* 0x0000009d3c9d7223 */ /* 0x000fe2000001004d */
        /* <DEDUP_REMOVED lines=11> */
[C---:B------:R-:W-:Y:S01]  /*9740*/  FFMA.FTZ R60, R44.reuse, R67, -R77 ;  /* 0x000000432c3c7223 */ /* 0x040fe2000001084d */
        /* <DEDUP_REMOVED lines=20> */
.L_x_2289:
[----:B------:R-:W-:Y:S05]  /*9890*/  BSYNC B2 ;  /* 0x0000000000027941 */ /* 0x000fea0003800000 */
.L_x_2288:
[----:B0-----:R0:W-:Y:S04]  /*98a0*/  STG.E.128 desc[UR60][R52.64], R44 ;  /* 0x0000002c34007986 */ /* 0x0011e8000c101d3c */
[----:B--2---:R0:W-:Y:S02]  /*98b0*/  @!P3 STG.E.128 desc[UR60][R54.64], R48 ;  /* 0x000000303600b986 */ /* 0x0041e4000c101d3c */
.L_x_2287:
[----:B------:R-:W-:Y:S05]  /*98c0*/  BSYNC B1 ;  /* 0x0000000000017941 */ /* 0x000fea0003800000 */
.L_x_2286:
[----:B------:R-:W-:-:S13]  /*98d0*/  ISETP.NE.AND P3, PT, R35, RZ, PT ;  /* 0x000000ff2300720c */ /* 0x000fda0003f65270 */
[----:B------:R-:W-:Y:S05]  /*98e0*/  @!P3 BRA `(.L_x_2240) ;  /* 0x0000000800e8b947 */ /* 0x000fea0003800000 */
[----:B0---4-:R-:W2:Y:S01]  /*98f0*/  LDL R44, [R1] ;  /* 0x00000000012c7983 */ /* 0x011ea20000100800 */
[----:B------:R-:W-:Y:S01]  /*9900*/  SHF.R.U32.HI R47, RZ, 0x3, R212 ;  /* 0x00000003ff2f7819 */ /* 0x000fe200000116d4 */
[----:B------:R-:W-:Y:S01]  /*9910*/  BSSY B1, `(.L_x_2290) ;  /* 0x0000075000017945 */ /* 0x000fe20003800000 */
[----:B------:R-:W-:-:S04]  /*9920*/  IADD3 R46, P3, P4, R118, R128, R29 ;  /* 0x00000080762e7210 */ /* 0x000fc80007c7e01d */
        /* <DEDUP_REMOVED lines=26> */
[--C-:B------:R-:W-:Y:S01]  /*9ad0*/  SHF.R.U64 R64, R68, 0x10, R69.reuse ;  /* 0x0000001044407819 */ /* 0x100fe20000001245 */
[----:B0-----:R-:W-:Y:S01]  /*9ae0*/  IMAD.U32 R56, R45, 0x10000, RZ ;  /* 0x000100002d387824 */ /* 0x001fe200078e00ff */
[----:B------:R-:W-:Y:S01]  /*9af0*/  SHF.R.U32.HI R66, RZ, 0x10, R69 ;  /* 0x00000010ff427819 */ /* 0x000fe20000011645 */
[----:B------:R-:W-:Y:S01]  /*9b00*/  IMAD.U32 R62, R51, 0x10000, RZ ;  /* 0x00010000333e7824 */ /* 0x000fe200078e00ff */
[----:B------:R-:W-:Y:S01]  /*9b10*/  SHF.R.U64 R69, R70, 0x10, R71 ;  /* 0x0000001046457819 */ /* 0x000fe20000001247 */
[----:B------:R-:W-:Y:S01]  /*9b20*/  IMAD.U32 R54, R44, 0x10000, RZ ;  /* 0x000100002c367824 */ /* 0x000fe200078e00ff */
[----:B------:R-:W-:Y:S02]  /*9b30*/  PRMT R67, R154, 0x5432, R67 ;  /* 0x000054329a437816 */ /* 0x000fe40000000043 */
[----:B------:R-:W-:-:S02]  /*9b40*/  PRMT R64, R151, 0x5410, R64 ;  /* 0x0000541097407816 */ /* 0x000fc40000000040 */
[----:B------:R-:W-:Y:S02]  /*9b50*/  PRMT R151, R151, 0x5432, R66 ;  /* 0x0000543297977816 */ /* 0x000fe40000000042 */
[----:B------:R-:W-:Y:S02]  /*9b60*/  SHF.R.U32.HI R71, RZ, 0x10, R71 ;  /* 0x00000010ff477819 */ /* 0x000fe40000011647 */
[----:B------:R-:W-:Y:S02]  /*9b70*/  SHF.R.U64 R65, R80, 0x10, R81 ;  /* 0x0000001050417819 */ /* 0x000fe40000001251 */
[----:B------:R-:W-:Y:S01]  /*9b80*/  PRMT R66, R150, 0x5410, R69 ;  /* 0x0000541096427816 */ /* 0x000fe20000000045 */
[----:B------:R-:W-:Y:S01]  /*9b90*/  IMAD.U32 R69, R67, 0x10000, RZ ;  /* 0x0001000043457824 */ /* 0x000fe200078e00ff */
[--C-:B------:R-:W-:Y:S02]  /*9ba0*/  SHF.R.U64 R68, R82, 0x10, R83.reuse ;  /* 0x0000001052447819 */ /* 0x100fe40000001253 */
[----:B------:R-:W-:-:S02]  /*9bb0*/  SHF.R.U32.HI R82, RZ, 0x10, R83 ;  /* 0x00000010ff527819 */ /* 0x000fc40000011653 */
[----:B------:R-:W-:Y:S01]  /*9bc0*/  PRMT R150, R150, 0x5432, R71 ;  /* 0x0000543296967816 */ /* 0x000fe20000000047 */
[----:B------:R-:W-:Y:S01]  /*9bd0*/  FMUL.FTZ R71, R60, R69 ;  /* 0x000000453c477220 */ /* 0x000fe20000410000 */
[----:B------:R-:W-:Y:S01]  /*9be0*/  PRMT R154, R154, 0x5410, R65 ;  /* 0x000054109a9a7816 */ /* 0x000fe20000000041 */
[----:B------:R-:W-:Y:S01]  /*9bf0*/  IMAD.U32 R65, R151, 0x10000, RZ ;  /* 0x0001000097417824 */ /* 0x000fe200078e00ff */
[C---:B------:R-:W-:Y:S02]  /*9c00*/  PRMT R68, R153.reuse, 0x5410, R68 ;  /* 0x0000541099447816 */ /* 0x040fe40000000044 */
[----:B------:R-:W-:Y:S01]  /*9c10*/  PRMT R153, R153, 0x5432, R82 ;  /* 0x0000543299997816 */ /* 0x000fe20000000052 */
[-C--:B------:R-:W-:Y:S01]  /*9c20*/  FMUL.FTZ R73, R60, R65.reuse ;  /* 0x000000413c497220 */ /* 0x080fe20000410000 */
[----:B------:R-:W-:Y:S01]  /*9c30*/  FFMA.FTZ R70, R56, R65, -R71 ;  /* 0x0000004138467223 */ /* 0x000fe20000010847 */
[----:B------:R-:W-:Y:S01]  /*9c40*/  IMAD.U32 R65, R150, 0x10000, RZ ;  /* 0x0001000096417824 */ /* 0x000fe200078e00ff */
[----:B------:R-:W-:Y:S01]  /*9c50*/  LOP3.LUT R61, R49, 0xffff0000, RZ, 0xc0, !PT ;  /* 0xffff0000313d7812 */ /* 0x000fe200078ec0ff */
[----:B------:R-:W-:Y:S01]  /*9c60*/  IMAD.U32 R71, R153, 0x10000, RZ ;  /* 0x0001000099477824 */ /* 0x000fe200078e00ff */
[----:B------:R-:W-:Y:S01]  /*9c70*/  LOP3.LUT R67, R67, 0xffff0000, RZ, 0xc0, !PT ;  /* 0xffff000043437812 */ /* 0x000fe200078ec0ff */
[C---:B------:R-:W-:Y:S01]  /*9c80*/  IMAD.U32 R49, R48.reuse, 0x10000, RZ ;  /* 0x0001000030317824 */ /* 0x040fe200078e00ff */
[----:B------:R-:W-:Y:S01]  /*9c90*/  LOP3.LUT R59, R48, 0xffff0000, RZ, 0xc0, !PT ;  /* 0xffff0000303b7812 */ /* 0x000fe200078ec0ff */
[----:B------:R-:W-:Y:S01]  /*9ca0*/  FFMA.FTZ R73, R56, R69, R73 ;  /* 0x0000004538497223 */ /* 0x000fe20000010049 */
[----:B------:R-:W-:Y:S01]  /*9cb0*/  LOP3.LUT R151, R151, 0xffff0000, RZ, 0xc0, !PT ;  /* 0xffff000097977812 */ /* 0x000fe200078ec0ff */
[----:B------:R-:W-:-:S02]  /*9cc0*/  IMAD.U32 R48, R47, 0x10000, RZ ;  /* 0x000100002f307824 */ /* 0x000fc400078e00ff */
[C---:B------:R-:W-:Y:S01]  /*9cd0*/  FMUL.FTZ R56, R62.reuse, R65 ;  /* 0x000000413e387220 */ /* 0x040fe20000410000 */
[----:B------:R-:W-:Y:S01]  /*9ce0*/  FMUL.FTZ R69, R62, R71 ;  /* 0x000000473e457220 */ /* 0x000fe20000410000 */
[----:B------:R-:W-:Y:S01]  /*9cf0*/  LOP3.LUT R58, R45, 0xffff0000, RZ, 0xc0, !PT ;  /* 0xffff00002d3a7812 */ /* 0x000fe200078ec0ff */
[C---:B------:R-:W-:Y:S01]  /*9d00*/  FMUL.FTZ R75, R61.reuse, R67 ;  /* 0x000000433d4b7220 */ /* 0x040fe20000410000 */
[----:B------:R-:W-:Y:S01]  /*9d10*/  FMUL.FTZ R61, R61, R151 ;  /* 0x000000973d3d7220 */ /* 0x000fe20000410000 */
[C---:B------:R-:W-:Y:S01]  /*9d20*/  FFMA.FTZ R71, R48.reuse, R71, R56 ;  /* 0x0000004730477223 */ /* 0x040fe20000010038 */
[----:B------:R-:W-:Y:S01]  /*9d30*/  LOP3.LUT R63, R51, 0xffff0000, RZ, 0xc0, !PT ;  /* 0xffff0000333f7812 */ /* 0x000fe200078ec0ff */
[----:B------:R-:W-:Y:S01]  /*9d40*/  FFMA.FTZ R69, R48, R65, -R69 ;  /* 0x0000004130457223 */ /* 0x000fe20000010845 */
[----:B------:R-:W-:Y:S01]  /*9d50*/  LOP3.LUT R60, R153, 0xffff0000, RZ, 0xc0, !PT ;  /* 0xffff0000993c7812 */ /* 0x000fe200078ec0ff */
[----:B------:R-:W-:Y:S01]  /*9d60*/  IMAD.U32 R56, R154, 0x10000, RZ ;  /* 0x000100009a387824 */ /* 0x000fe200078e00ff */
[----:B------:R-:W-:Y:S01]  /*9d70*/  LOP3.LUT R150, R150, 0xffff0000, RZ, 0xc0, !PT ;  /* 0xffff000096967812 */ /* 0x000fe200078ec0ff */
[----:B------:R-:W-:-:S02]  /*9d80*/  IMAD.U32 R48, R64, 0x10000, RZ ;  /* 0x0001000040307824 */ /* 0x000fc400078e00ff */
[C---:B------:R-:W-:Y:S01]  /*9d90*/  FFMA.FTZ R62, R58.reuse, R67, R61 ;  /* 0x000000433a3e7223 */ /* 0x040fe2000001003d */
[----:B------:R-:W-:Y:S01]  /*9da0*/  LOP3.LUT R47, R47, 0xffff0000, RZ, 0xc0, !PT ;  /* 0xffff00002f2f7812 */ /* 0x000fe200078ec0ff */
[----:B------:R-:W-:Y:S01]  /*9db0*/  FFMA.FTZ R75, R58, R151, -R75 ;  /* 0x000000973a4b7223 */ /* 0x000fe2000001084b */
[----:B------:R-:W-:Y:S01]  /*9dc0*/  FMUL.FTZ R61, R49, R56 ;  /* 0x00000038313d7220 */ /* 0x000fe20000410000 */
[----:B------:R-:W-:Y:S01]  /*9dd0*/  FMUL.FTZ R58, R63, R60 ;  /* 0x0000003c3f3a7220 */ /* 0x000fe20000410000 */
[----:B------:R-:W-:Y:S01]  /*9de0*/  LOP3.LUT R154, R154, 0xffff0000, RZ, 0xc0, !PT ;  /* 0xffff00009a9a7812 */ /* 0x000fe200078ec0ff */
[----:B------:R-:W-:Y:S01]  /*9df0*/  FMUL.FTZ R49, R49, R48 ;  /* 0x0000003031317220 */ /* 0x000fe20000410000 */
[----:B------:R-:W-:Y:S01]  /*9e00*/  LOP3.LUT R64, R64, 0xffff0000, RZ, 0xc0, !PT ;  /* 0xffff000040407812 */ /* 0x000fe200078ec0ff */
[----:B------:R-:W-:Y:S01]  /*9e10*/  FMUL.FTZ R72, R63, R150 ;  /* 0x000000963f487220 */ /* 0x000fe20000410000 */
[C---:B------:R-:W-:Y:S01]  /*9e20*/  FFMA.FTZ R61, R54.reuse, R48, -R61 ;  /* 0x00000030363d7223 */ /* 0x040fe2000001083d */
[----:B------:R-:W-:Y:S01]  /*9e30*/  FFMA.FTZ R150, R47, R150, -R58 ;  /* 0x000000962f967223 */ /* 0x000fe2000001083a */
[----:B------:R-:W-:Y:S01]  /*9e40*/  FFMA.FTZ R54, R54, R56, R49 ;  /* 0x0000003836367223 */ /* 0x000fe20000010031 */
[----:B------:R-:W-:-:S02]  /*9e50*/  IMAD.U32 R51, R50, 0x10000, RZ ;  /* 0x0001000032337824 */ /* 0x000fc400078e00ff */
[C---:B------:R-:W-:Y:S01]  /*9e60*/  FMUL.FTZ R58, R59.reuse, R154 ;  /* 0x0000009a3b3a7220 */ /* 0x040fe20000410000 */
[----:B------:R-:W-:Y:S01]  /*9e70*/  FMUL.FTZ R56, R59, R64 ;  /* 0x000000403b387220 */ /* 0x000fe20000410000 */
[----:B------:R-:W-:Y:S01]  /*9e80*/  LOP3.LUT R50, R50, 0xffff0000, RZ, 0xc0, !PT ;  /* 0xffff000032327812 */ /* 0x000fe200078ec0ff */
[----:B------:R-:W-:Y:S01]  /*9e90*/  FFMA.FTZ R72, R47, R60, R72 ;  /* 0x0000003c2f487223 */ /* 0x000fe20000010048 */
[C---:B------:R-:W-:Y:S01]  /*9ea0*/  IMAD.U32 R48, R68.reuse, 0x10000, RZ ;  /* 0x0001000044307824 */ /* 0x040fe200078e00ff */
        /* <DEDUP_REMOVED lines=8> */
[C---:B------:R-:W-:Y:S01]  /*9f30*/  FMUL.FTZ R65, R50.reuse, R59 ;  /* 0x0000003b32417220 */ /* 0x040fe20000410000 */
[C---:B------:R-:W-:Y:S01]  /*9f40*/  FFMA.FTZ R58, R45.reuse, R64, -R58 ;  /* 0x000000402d3a7223 */ /* 0x040fe2000001083a */
[----:B------:R-:W-:Y:S01]  /*9f50*/  FMUL.FTZ R50, R50, R49 ;  /* 0x0000003132327220 */ /* 0x000fe20000410000 */
[C---:B------:R-:W-:Y:S01]  /*9f60*/  FFMA.FTZ R63, R44.reuse, R47, -R63 ;  /* 0x0000002f2c3f7223 */ /* 0x040fe2000001083f */
[----:B------:R-:W-:Y:S01]  /*9f70*/  FFMA.FTZ R51, R44, R48, R51 ;  /* 0x000000302c337223 */ /* 0x000fe20000010033 */
        /* <DEDUP_REMOVED lines=13> */
[----:B------:R-:W-:-:S07]  /*a050*/  F2FP.BF16.F32.PACK_AB R49, R62, R73 ;  /* 0x000000493e31723e */ /* 0x000fce00000010ff */
.L_x_2291:
[----:B------:R-:W-:Y:S05]  /*a060*/  BSYNC B1 ;  /* 0x0000000000017941 */ /* 0x000fea0003800000 */
.L_x_2290:
        /* <DEDUP_REMOVED lines=10> */
.L_x_2207:
[----:B------:R-:W2:Y:S02]  /*a110*/  LDL R44, [R1+0x44] ;  /* 0x00004400012c7983 */ /* 0x000ea40000100800 */
[----:B--2---:R-:W-:-:S13]  /*a120*/  R2UR UR4, R44 ;  /* 0x000000002c0472ca */ /* 0x004fda00000e0000 */
[----:B------:R-:W-:-:S06]  /*a130*/  UISETP.NE.AND UP0, UPT, UR4, 0x3, UPT ;  /* 0x000000030400788c */ /* 0x000fcc000bf05270 */
[----:B------:R-:W-:-:S13]  /*a140*/  PLOP3.LUT P2, PT, PT, PT, UP0, 0x80, 0x0 ;  /* 0x000000000000781c */ /* 0x000fda0003f4f008 */
[----:B------:R-:W-:Y:S05]  /*a150*/  @!P2 BRA `(.L_x_2292) ;  /* 0x000000000004a947 */ /* 0x000fea0003800000 */
[----:B------:R-:W-:Y:S01]  /*a160*/  BPT.TRAP 0x1 ;  /* 0x000000040000795c */ /* 0x000fe20000300000 */
.L_x_2292:
[----:B------:R-:W-:Y:S01]  /*a170*/  IMAD R43, R19, 0x8, R18 ;  /* 0x00000008132b7824 */ /* 0x000fe200078e0212 */
[----:B------:R-:W-:Y:S01]  /*a180*/  SHF.L.U32 R100, R209, 0x1f, RZ ;  /* 0x0000001fd1647819 */ /* 0x000fe200000006ff */
[----:B------:R-:W-:Y:S01]  /*a190*/  IMAD R42, R24, -0x70, R2 ;  /* 0xffffff90182a7824 */ /* 0x000fe200078e0202 */
[----:B------:R-:W-:Y:S02]  /*a1a0*/  BSSY B1, `(.L_x_2293) ;  /* 0x0000004000017945 */ /* 0x000fe40003800000 */
[----:B------:R-:W1:Y:S02]  /*a1b0*/  SYNCS.PHASECHK.TRANS64.TRYWAIT P3, [R43+URZ+0x36890], R100 ;  /* 0x036890642b0075a7 */ /* 0x000e64000806017f */
[----:B------:R-:W-:Y:S01]  /*a1c0*/  VIMNMX R42, R42, 0x70, PT ;  /* 0x000000702a2a7848 */ /* 0x000fe20003fe0100 */
[----:B-1----:R-:W-:Y:S06]  /*a1d0*/  @!P3 BRA `(.L_x_2294) ;  /* 0x0000022c0064b947 */ /* 0x002fec0003800000 */
.L_x_2540:
[----:B------:R-:W-:Y:S05]  /*a1e0*/  BSYNC B1 ;  /* 0x0000000000017941 */ /* 0x000fea0003800000 */
.L_x_2293:
        /* <DEDUP_REMOVED lines=21> */
.L_x_2296:
[----:B------:R-:W-:Y:S05]  /*a340*/  BSYNC B1 ;  /* 0x0000000000017941 */ /* 0x000fea0003800000 */
.L_x_2295:
        /* <DEDUP_REMOVED lines=20> */
.L_x_2240:
[----:B------:R-:W-:Y:S05]  /*a490*/  BSYNC B0 ;  /* 0x0000000000007941 */ /* 0x000fea0003800000 */
.L_x_2206:
        /* <DEDUP_REMOVED lines=17> */
.L_x_2298:
[----:B------:R-:W-:Y:S05]  /*a5b0*/  BSYNC B0 ;  /* 0x0000000000007941 */ /* 0x000fea0003800000 */
.L_x_2297:
[----:B------:R-:W1:Y:S01]  /*a5c0*/  SYNCS.PHASECHK.TRANS64.TRYWAIT P2, [R43+URZ+0x368b0], R100 ;  /* 0x0368b0642b0075a7 */ /* 0x000e62000804017f */
[----:B------:R-:W-:Y:S01]  /*a5d0*/  ULDC.64 UR4, c[0x0][0x308] ;  /* 0x0000c20000047ab9 */ /* 0x000fe20000000a00 */
[----:B------:R-:W-:Y:S01]  /*a5e0*/  ULDC.64 UR6, c[0x0][0x318] ;  /* 0x0000c60000067ab9 */ /* 0x000fe20000000a00 */
[----:B0-----:R-:W-:Y:S01]  /*a5f0*/  IMAD.U32 R44, RZ, RZ, UR4 ;  /* 0x00000004ff2c7e24 */ /* 0x001fe2000f8e00ff */
[----:B------:R-:W-:Y:S01]  /*a600*/  BSSY B0, `(.L_x_2299) ;  /* 0x0000009000007945 */ /* 0x000fe20003800000 */
[----:B------:R-:W-:Y:S02]  /*a610*/  IMAD.U32 R46, RZ, RZ, UR6 ;  /* 0x00000006ff2e7e24 */ /* 0x000fe4000f8e00ff */
[----:B------:R-:W-:Y:S01]  /*a620*/  IMAD.U32 R45, RZ, RZ, UR7 ;  /* 0x00000007ff2d7e24 */ /* 0x000fe2000f8e00ff */
[----:B------:R0:W-:Y:S04]  /*a630*/  STL [R1+0x38], R44 ;  /* 0x0000382c01007387 */ /* 0x0001e80000100800 */
[----:B------:R2:W-:Y:S01]  /*a640*/  STL [R1+0x40], R46 ;  /* 0x0000402e01007387 */ /* 0x0005e20000100800 */
[----:B0-----:R-:W-:-:S05]  /*a650*/  IMAD.U32 R44, RZ, RZ, UR5 ;  /* 0x00000005ff2c7e24 */ /* 0x001fca000f8e00ff */
[----:B------:R2:W-:Y:S04]  /*a660*/  STL [R1+0x4], R44 ;  /* 0x0000042c01007387 */ /* 0x0005e80000100800 */
[----:B------:R2:W-:Y:S02]  /*a670*/  STL [R1+0x3c], R45 ;  /* 0x00003c2d01007387 */ /* 0x0005e40000100800 */
[----:B-12---:R-:W-:Y:S05]  /*a680*/  @!P2 BRA `(.L_x_2300) ;  /* 0x00000228004ca947 */ /* 0x006fea0003800000 */
.L_x_2541:
[----:B------:R-:W-:Y:S05]  /*a690*/  BSYNC B0 ;  /* 0x0000000000007941 */ /* 0x000fea0003800000 */
.L_x_2299:
        /* <DEDUP_REMOVED lines=39> */
.L_x_2302:
[----:B------:R-:W-:Y:S05]  /*a910*/  BSYNC B0 ;  /* 0x0000000000007941 */ /* 0x000fea0003800000 */
.L_x_2301:
        /* <DEDUP_REMOVED lines=36> */
.L_x_2304:
[----:B------:R-:W-:Y:S05]  /*ab60*/  BSYNC B0 ;  /* 0x0000000000007941 */ /* 0x000fea0003800000 */
.L_x_2303:
        /* <DEDUP_REMOVED lines=19> */
.L_x_2201:
[----:B------:R-:W-:Y:S01]  /*aca0*/  BSSY B0, `(.L_x_2306) ;  /* 0x0000039000007945 */ /* 0x000fe20003800000 */
[----:B------:R-:W-:Y:S01]  /*acb0*/  ISETP.GE.AND P1, PT, R148, 0x1, PT ;  /* 0x000000019400780c */ /* 0x000fe20003f26270 */
[----:B------:R-:W-:Y:S01]  /*acc0*/  IMAD.MOV.U32 R0, RZ, RZ, RZ ;  /* 0x000000ffff007224 */ /* 0x000fe200078e00ff */
[----:B------:R-:W-:Y:S02]  /*acd0*/  PLOP3.LUT P0, PT, PT, PT, PT, 0x80, 0x0 ;  /* 0x000000000000781c */ /* 0x000fe40003f0f070 */
        /* <DEDUP_REMOVED lines=8> */
[----:B-----5:R-:W-:Y:S02]  /*ad60*/  CS2R R54, SRZ ;  /* 0x0000000000367805 */ /* 0x020fe4000001ff00 */
[----:B------:R-:W-:Y:S01]  /*ad70*/  CS2R R104, SRZ ;  /* 0x0000000000687805 */ /* 0x000fe2000001ff00 */
[----:B------:R-:W-:Y:S01]  /*ad80*/  IMAD.MOV.U32 R103, RZ, RZ, RZ ;  /* 0x000000ffff677224 */ /* 0x000fe200078e00ff */
[----:B------:R-:W-:-:S02]  /*ad90*/  CS2R R98, SRZ ;  /* 0x0000000000627805 */ /* 0x000fc4000001ff00 */
[----:B------:R-:W-:Y:S02]  /*ada0*/  CS2R R100, SRZ ;  /* 0x0000000000647805 */ /* 0x000fe4000001ff00 */
        /* <DEDUP_REMOVED lines=24> */
[----:B-1----:R-:W-:Y:S02]  /*af30*/  CS2R R50, SRZ ;  /* 0x0000000000327805 */ /* 0x002fe4000001ff00 */
[----:B------:R-:W-:Y:S02]  /*af40*/  CS2R R52, SRZ ;  /* 0x0000000000347805 */ /* 0x000fe4000001ff00 */
[----:B--2---:R-:W-:-:S02]  /*af50*/  CS2R R48, SRZ ;  /* 0x0000000000307805 */ /* 0x004fc4000001ff00 */
        /* <DEDUP_REMOVED lines=10> */
[----:B------:R-:W-:Y:S06]  /*b000*/  @P2 BRA `(.L_x_2307) ;  /* 0x0000000000082947 */ /* 0x000fec0003800000 */
[----:B------:R-:W0:Y:S02]  /*b010*/  FENCE.VIEW.ASYNC.G ;  /* 0x00000000000073c6 */ /* 0x000e240000000100 */
[----:B0-----:R-:W-:Y:S06]  /*b020*/  BAR.ARV 0xc, 0x120 ;  /* 0x0304800000007b1d */ /* 0x001fec0000002000 */
.L_x_2307:
[----:B------:R-:W-:Y:S05]  /*b030*/  BSYNC B0 ;  /* 0x0000000000007941 */ /* 0x000fea0003800000 */
.L_x_2306:
[----:B------:R-:W-:Y:S01]  /*b040*/  CS2R R24, SRZ ;  /* 0x0000000000187805 */ /* 0x000fe2000001ff00 */
[----:B------:R-:W-:Y:S06]  /*b050*/  @!P1 BRA `(.L_x_2308) ;  /* 0x0000019800049947 */ /* 0x000fec0003800000 */
[----:B------:R-:W2:Y:S04]  /*b060*/  LDL R4, [R1+0x6c] ;  /* 0x00006c0001047983 */ /* 0x000ea80000100800 */
[----:B------:R-:W3:Y:S04]  /*b070*/  LDL R5, [R1+0x68] ;  /* 0x0000680001057983 */ /* 0x000ee80000100800 */
[----:B--2---:R-:W0:Y:S01]  /*b080*/  SHFL.IDX PT, R0, R4, RZ, 0x1f ;  /* 0x00001fff04007589 */ /* 0x004e2200000e0000 */
[----:B---3--:R-:W-:-:S13]  /*b090*/  R2UR UR4, R5 ;  /* 0x00000000050472ca */ /* 0x008fda00000e0000 */
[----:B------:R-:W-:Y:S01]  /*b0a0*/  ULOP3.LUT UP0, URZ, UR4, 0x9f, URZ, 0xc0, !UPT ;  /* 0x0000009f043f7892 */ /* 0x000fe2000f80c03f */
[----:B0-----:R-:W-:-:S04]  /*b0b0*/  LEA.HI R2, R0, R0, RZ, 0x1 ;  /* 0x0000000000027211 */ /* 0x001fc800078f08ff */
[----:B------:R-:W-:Y:S02]  /*b0c0*/  LOP3.LUT R3, R2, 0x1e, RZ, 0xc0, !PT ;  /* 0x0000001e02037812 */ /* 0x000fe400078ec0ff */
[----:B------:R-:W-:-:S03]  /*b0d0*/  PLOP3.LUT P0, PT, PT, PT, UP0, 0x80, 0x0 ;  /* 0x000000000000781c */ /* 0x000fc60003f0f008 */
[----:B------:R-:W-:-:S05]  /*b0e0*/  IMAD.IADD R3, R0, 0x1, -R3 ;  /* 0x0000000100037824 */ /* 0x000fca00078e0a03 */
[----:B------:R-:W-:-:S04]  /*b0f0*/  LEA R3, R3, UR4, 0xd ;  /* 0x0000000403037c11 */ /* 0x000fc8000f8e68ff */
[----:B------:R-:W-:-:S04]  /*b100*/  SHF.R.U32.HI R2, RZ, 0x4, R3 ;  /* 0x00000004ff027819 */ /* 0x000fc80000011603 */
[----:B------:R-:W-:Y:S01]  /*b110*/  LOP3.LUT R2, R2, 0x3fff, RZ, 0xc0, !PT ;  /* 0x00003fff02027812 */ /* 0x000fe200078ec0ff */
        /* <DEDUP_REMOVED lines=17> */
.L_x_2309:
        /* <DEDUP_REMOVED lines=12> */
.L_x_2313:
[----:B-1----:R1:W2:Y:S02]  /*b2f0*/  SYNCS.PHASECHK.TRANS64.TRYWAIT P0, [R18+URZ+0x36800], R3 ;  /* 0x03680003120075a7 */ /* 0x0022a4000800017f */
[----:B--2---:R-:W-:Y:S05]  /*b300*/  @!P0 NANOSLEEP.SYNCS 0x989680 ;  /* 0x009896800000895d */ /* 0x004fea0003900000 */
[----:B------:R-:W2:Y:S02]  /*b310*/  @!P0 SYNCS.PHASECHK.TRANS64 P0, [R18+URZ+0x36800], R3 ;  /* 0x03680003120085a7 */ /* 0x000ea4000800007f */
[----:B--2---:R-:W-:Y:S05]  /*b320*/  @!P0 BRA `(.L_x_2313) ;  /* 0xfffffffc00f08947 */ /* 0x004fea000383ffff */
.L_x_2312:
[----:B------:R-:W-:Y:S05]  /*b330*/  BSYNC B0 ;  /* 0x0000000000007941 */ /* 0x000fea0003800000 */
.L_x_2311:
[----:B------:R-:W-:Y:S05]  /*b340*/  BRA `(.L_x_2314) ;  /* 0x0000007400307947 */ /* 0x000fea0003800000 */
.L_x_2310:
[----:B------:R-:W2:Y:S01]  /*b350*/  LDL R0, [R1+0x68] ;  /* 0x0000680001007983 */ /* 0x000ea20000100800 */
[----:B------:R-:W0:Y:S01]  /*b360*/  LDC.64 R70, c[0x0][0x3d8] ;  /* 0x0000f600ff467b82 */ /* 0x000e220000000a00 */
[----:B------:R-:W-:Y:S01]  /*b370*/  SHF.R.S32.HI R3, RZ, 0x1f, R144 ;  /* 0x0000001fff037819 */ /* 0x000fe20000011490 */
[--C-:B------:R-:W-:Y:S01]  /*b380*/  IMAD.MOV.U32 R4, RZ, RZ, R16.reuse ;  /* 0x000000ffff047224 */ /* 0x100fe200078e0010 */
[----:B------:R-:W-:Y:S02]  /*b390*/  SHF.R.S32.HI R5, RZ, 0x1f, R16 ;  /* 0x0000001fff057819 */ /* 0x000fe40000011410 */
[----:B------:R-:W-:-:S03]  /*b3a0*/  SHF.R.S32.HI R9, RZ, 0x1f, R22 ;  /* 0x0000001fff097819 */ /* 0x000fc60000011416 */
[----:B------:R-:W1:Y:S01]  /*b3b0*/  LDC.64 R10, c[0x0][0x3e8] ;  /* 0x0000fa00ff0a7b82 */ /* 0x000e620000000a00 */
[-C--:B0-----:R-:W-:Y:S02]  /*b3c0*/  IMAD R8, R234, R70.reuse, RZ ;  /* 0x00000046ea087224 */ /* 0x081fe400078e02ff */
[----:B------:R-:W-:-:S04]  /*b3d0*/  IMAD.WIDE.U32 R56, R144, R70, RZ ;  /* 0x0000004690387225 */ /* 0x000fc800078e00ff */
[----:B------:R-:W-:-:S04]  /*b3e0*/  IMAD.WIDE.U32 R6, R204, R70, R4 ;  /* 0x00000046cc067225 */ /* 0x000fc800078e0004 */
[----:B------:R-:W-:Y:S01]  /*b3f0*/  IMAD R78, R204, R71, R8 ;  /* 0x00000047cc4e7224 */ /* 0x000fe200078e0208 */
[----:B------:R-:W-:Y:S01]  /*b400*/  IADD3 R74, P0, R6, R56, RZ ;  /* 0x00000038064a7210 */ /* 0x000fe20007f1e0ff */
[----:B------:R-:W-:Y:S02]  /*b410*/  IMAD.MOV.U32 R8, RZ, RZ, R22 ;  /* 0x000000ffff087224 */ /* 0x000fe400078e0016 */
[----:B-1----:R-:W-:-:S04]  /*b420*/  IMAD.WIDE.U32 R4, R204, R10, R4 ;  /* 0x0000000acc047225 */ /* 0x002fc800078e0004 */
[----:B------:R-:W-:Y:S02]  /*b430*/  IMAD.SHL.U32 R73, R70, 0x40, RZ ;  /* 0x0000004046497824 */ /* 0x000fe400078e00ff */
[----:B------:R-:W-:Y:S01]  /*b440*/  IMAD.SHL.U32 R72, R10, 0x40, RZ ;  /* 0x000000400a487824 */ /* 0x000fe200078e00ff */
[----:B--2---:R-:W-:Y:S01]  /*b450*/  R2UR UR4, R0 ;  /* 0x00000000000472ca */ /* 0x004fe200000e0000 */
[C---:B------:R-:W-:Y:S02]  /*b460*/  IMAD R0, R3.reuse, R70, RZ ;  /* 0x0000004603007224 */ /* 0x040fe400078e02ff */
[----:B------:R-:W-:Y:S02]  /*b470*/  IMAD R3, R3, R10, RZ ;  /* 0x0000000a03037224 */ /* 0x000fe400078e02ff */
[----:B------:R-:W-:Y:S01]  /*b480*/  IMAD R75, R144, R71, R0 ;  /* 0x00000047904b7224 */ /* 0x000fe200078e0200 */
[----:B------:R-:W-:Y:S01]  /*b490*/  SHF.L.U64.HI R71, R70, 0x6, R71 ;  /* 0x0000000646477819 */ /* 0x000fe20000010247 */
[----:B------:R-:W-:-:S02]  /*b4a0*/  IMAD R3, R144, R11, R3 ;  /* 0x0000000b90037224 */ /* 0x000fc400078e0203 */
[----:B------:R-:W-:Y:S02]  /*b4b0*/  IMAD.IADD R75, R75, 0x1, R57 ;  /* 0x000000014b4b7824 */ /* 0x000fe400078e0239 */
[----:B------:R-:W-:Y:S02]  /*b4c0*/  IMAD R0, R234, R10, RZ ;  /* 0x0000000aea007224 */ /* 0x000fe400078e02ff */
[----:B------:R-:W-:Y:S01]  /*b4d0*/  ULOP3.LUT UP0, URZ, UR4, 0x3ff, URZ, 0xc0, !UPT ;  /* 0x000003ff043f7892 */ /* 0x000fe2000f80c03f */
[----:B------:R-:W-:Y:S01]  /*b4e0*/  IADD3.X R76, R75, R7, R78, P0, !PT ;  /* 0x000000074b4c7210 */ /* 0x000fe200007fe44e */
[----:B------:R-:W-:Y:S01]  /*b4f0*/  IMAD.WIDE.U32 R6, R204, R70, R8 ;  /* 0x00000046cc067225 */ /* 0x000fe200078e0008 */
[----:B------:R-:W-:-:S03]  /*b500*/  SHF.L.U64.HI R70, R10, 0x6, R11 ;  /* 0x000000060a467819 */ /* 0x000fc6000001020b */
[----:B------:R-:W-:Y:S01]  /*b510*/  IMAD.WIDE.U32 R144, R144, R10, RZ ;  /* 0x0000000a90907225 */ /* 0x000fe200078e00ff */
[----:B------:R-:W-:-:S03]  /*b520*/  IADD3 R68, P1, R6, R56, RZ ;  /* 0x0000003806447210 */ /* 0x000fc60007f3e0ff */
[C---:B------:R-:W-:Y:S01]  /*b530*/  IMAD.WIDE.U32 R8, R204.reuse, R10, R8 ;  /* 0x0000000acc087225 */ /* 0x040fe200078e0008 */
        /* <DEDUP_REMOVED lines=25> */
.L_x_2315:
[----:B------:R-:W0:Y:S01]  /*b6d0*/  LDC.64 R10, c[0x0][0x3d8] ;  /* 0x0000f600ff0a7b82 */ /* 0x000e220000000a00 */
[----:B------:R-:W-:Y:S01]  /*b6e0*/  SHF.R.S32.HI R3, RZ, 0x1f, R217 ;  /* 0x0000001fff037819 */ /* 0x000fe200000114d9 */
[----:B------:R-:W-:Y:S01]  /*b6f0*/  ULDC.U8 UR4, c[0x0][0x3f0] ;  /* 0x0000fc0000047ab9 */ /* 0x000fe20000000000 */
[----:B------:R-:W-:Y:S01]  /*b700*/  BSSY B0, `(.L_x_2316) ;  /* 0x0000708000007945 */ /* 0x000fe20003800000 */
[----:B------:R-:W-:-:S04]  /*b710*/  ISETP.NE.AND P0, PT, RZ, UR4, PT ;  /* 0x00000004ff007c0c */ /* 0x000fc8000bf05270 */
[----:B------:R-:W1:Y:S01]  /*b720*/  LDC.64 R12, c[0x0][0x3e8] ;  /* 0x0000fa00ff0c7b82 */ /* 0x000e620000000a00 */
[-C--:B0-----:R-:W-:Y:S02]  /*b730*/  IMAD R0, R3, R10.reuse, RZ ;  /* 0x0000000a03007224 */ /* 0x081fe400078e02ff */
[----:B------:R-:W-:-:S04]  /*b740*/  IMAD.WIDE.U32 R4, R217, R10, RZ ;  /* 0x0000000ad9047225 */ /* 0x000fc800078e00ff */
[----:B------:R-:W-:Y:S02]  /*b750*/  IMAD.SHL.U32 R87, R4, 0x80, RZ ;  /* 0x0000008004577824 */ /* 0x000fe400078e00ff */
[-C--:B-1----:R-:W-:Y:S02]  /*b760*/  IMAD R8, R3, R12.reuse, RZ ;  /* 0x0000000c03087224 */ /* 0x082fe400078e02ff */
[C---:B------:R-:W-:Y:S02]  /*b770*/  IMAD R3, R217.reuse, R11, R0 ;  /* 0x0000000bd9037224 */ /* 0x040fe400078e0200 */
[----:B------:R-:W-:-:S04]  /*b780*/  IMAD.WIDE.U32 R6, R217, R12, RZ ;  /* 0x0000000cd9067225 */ /* 0x000fc800078e00ff */
[----:B------:R-:W-:Y:S02]  /*b790*/  IMAD R9, R217, R13, R8 ;  /* 0x0000000dd9097224 */ /* 0x000fe400078e0208 */
[----:B------:R-:W-:Y:S02]  /*b7a0*/  IMAD.IADD R5, R5, 0x1, R3 ;  /* 0x0000000105057824 */ /* 0x000fe400078e0203 */
[----:B------:R-:W-:Y:S02]  /*b7b0*/  IMAD R0, R217, -0x80, R219 ;  /* 0xffffff80d9007824 */ /* 0x000fe400078e02db */
[----:B------:R-:W-:Y:S01]  /*b7c0*/  IMAD.IADD R3, R7, 0x1, R9 ;  /* 0x0000000107037824 */ /* 0x000fe200078e0209 */
[----:B------:R-:W-:Y:S01]  /*b7d0*/  SHF.L.U64.HI R85, R4, 0x7, R5 ;  /* 0x0000000704557819 */ /* 0x000fe20000010205 */
[----:B------:R-:W-:Y:S01]  /*b7e0*/  IMAD.SHL.U32 R82, R6, 0x80, RZ ;  /* 0x0000008006527824 */ /* 0x000fe200078e00ff */
[----:B------:R-:W-:Y:S02]  /*b7f0*/  VIMNMX R14, R0, 0x80, PT ;  /* 0x00000080000e7848 */ /* 0x000fe40003fe0100 */
        /* <DEDUP_REMOVED lines=20> */
[----:B------:R-:W-:Y:S01]  /*b940*/  VIADD R5, R16, 0x10 ;  /* 0x0000001010057836 */ /* 0x000fe20000000000 */
[----:B------:R-:W-:Y:S01]  /*b950*/  ULDC.64 UR6, c[0x0][0x3c8] ;  /* 0x0000f20000067ab9 */ /* 0x000fe20000000a00 */
[----:B------:R-:W-:Y:S01]  /*b960*/  ULDC UR4, c[0x0][0x3d4] ;  /* 0x0000f50000047ab9 */ /* 0x000fe20000000800 */
[----:B------:R-:W-:Y:S01]  /*b970*/  LEA R4, P3, R0, UR6, 0x1 ;  /* 0x0000000600047c11 */ /* 0x000fe2000f8608ff */
[----:B------:R-:W-:Y:S01]  /*b980*/  IMAD.X R3, R85, 0x1, R76, P1 ;  /* 0x0000000155037824 */ /* 0x000fe200008e064c */
[----:B------:R-:W-:Y:S01]  /*b990*/  ISETP.GE.AND P2, PT, R5, UR4, PT ;  /* 0x0000000405007c0c */ /* 0x000fe2000bf46270 */
[C---:B------:R-:W-:Y:S01]  /*b9a0*/  VIADD R6, R16.reuse, 0x20 ;  /* 0x0000002010067836 */ /* 0x040fe20000000000 */
[----:B------:R-:W-:Y:S01]  /*b9b0*/  CS2R R68, SRZ ;  /* 0x0000000000447805 */ /* 0x000fe2000001ff00 */
        /* <DEDUP_REMOVED lines=37> */
.L_x_2319:
[----:B------:R-:W-:Y:S05]  /*bc10*/  BSYNC B1 ;  /* 0x0000000000017941 */ /* 0x000fea0003800000 */
.L_x_2318:
[----:B------:R-:W-:Y:S01]  /*bc20*/  ISETP.GE.AND P1, PT, R233, R14, PT ;  /* 0x0000000ee900720c */ /* 0x000fe20003f26270 */
[----:B------:R-:W-:Y:S01]  /*bc30*/  BSSY B1, `(.L_x_2320) ;  /* 0x000003d000017945 */ /* 0x000fe20003800000 */
[----:B------:R-:W-:Y:S02]  /*bc40*/  LOP3.LUT R3, R213, 0x18, R22, 0xf8, !PT ;  /* 0x00000018d5037812 */ /* 0x000fe400078ef816 */
        /* <DEDUP_REMOVED lines=14> */
[----:B-1----:R-:W-:Y:S01]  /*bd30*/  VIADD R4, R16, 0x10 ;  /* 0x0000001010047836 */ /* 0x002fe20000000000 */
[----:B------:R-:W-:Y:S01]  /*bd40*/  IADD3 R73, P2, P3, R74, R73, R87 ;  /* 0x000000494a497210 */ /* 0x000fe20007b5e057 */
[----:B------:R-:W-:Y:S01]  /*bd50*/  ULDC UR4, c[0x0][0x3d4] ;  /* 0x0000f50000047ab9 */ /* 0x000fe20000000800 */
[----:B------:R-:W-:Y:S01]  /*bd60*/  IADD3.X R3, R81, R70, R80, P4, P5 ;  /* 0x0000004651037210 */ /* 0x000fe200027ea450 */
[----:B------:R-:W-:Y:S01]  /*bd70*/  VIADD R5, R16, 0x20 ;  /* 0x0000002010057836 */ /* 0x000fe20000000000 */
[----:B------:R-:W-:Y:S01]  /*bd80*/  IADD3.X R0, R76, R71, R85, P2, P3 ;  /* 0x000000474c007210 */ /* 0x000fe200017e6455 */
[----:B------:R-:W-:Y:S01]  /*bd90*/  ULDC.64 UR6, c[0x0][0x3c8] ;  /* 0x0000f20000067ab9 */ /* 0x000fe20000000a00 */
[----:B------:R-:W-:Y:S01]  /*bda0*/  ISETP.GE.AND P5, PT, R16, UR4, PT ;  /* 0x0000000410007c0c */ /* 0x000fe2000bfa6270 */
[----:B------:R-:W-:Y:S01]  /*bdb0*/  ULDC.64 UR8, c[0x0][0x3e0] ;  /* 0x0000f80000087ab9 */ /* 0x000fe20000000a00 */
[----:B------:R-:W-:Y:S01]  /*bdc0*/  ISETP.GE.AND P2, PT, R4, UR4, PT ;  /* 0x0000000404007c0c */ /* 0x000fe2000bf46270 */
[----:B------:R-:W-:Y:S01]  /*bdd0*/  VIADD R7, R16, 0x30 ;  /* 0x0000003010077836 */ /* 0x000fe20000000000 */
[----:B------:R-:W-:-:S02]  /*bde0*/  LEA R4, P3, R73, UR6, 0x1 ;  /* 0x0000000649047c11 */ /* 0x000fc4000f8608ff */
[----:B------:R-:W-:Y:S02]  /*bdf0*/  CS2R R42, SRZ ;  /* 0x00000000002a7805 */ /* 0x000fe4000001ff00 */
[----:B------:R-:W-:Y:S02]  /*be00*/  LEA R6, P6, R72, UR8, 0x1 ;  /* 0x0000000848067c11 */ /* 0x000fe4000f8c08ff */
[----:B------:R-:W-:Y:S02]  /*be10*/  CS2R R40, SRZ ;  /* 0x0000000000287805 */ /* 0x000fe4000001ff00 */
[----:B------:R-:W-:Y:S01]  /*be20*/  ISETP.GE.AND P4, PT, R5, UR4, PT ;  /* 0x0000000405007c0c */ /* 0x000fe2000bf86270 */
[C---:B------:R-:W-:Y:S01]  /*be30*/  VIADD R8, R16.reuse, 0x40 ;  /* 0x0000004010087836 */ /* 0x040fe20000000000 */
[----:B------:R-:W-:Y:S01]  /*be40*/  LEA.HI.X R5, R73, UR7, R0, 0x1, P3 ;  /* 0x0000000749057c11 */ /* 0x000fe200098f0c00 */
[----:B------:R-:W-:Y:S01]  /*be50*/  VIADD R0, R16, 0x50 ;  /* 0x0000005010007836 */ /* 0x000fe20000000000 */
[----:B------:R-:W-:-:S02]  /*be60*/  ISETP.GE.AND P3, PT, R7, UR4, PT ;  /* 0x0000000407007c0c */ /* 0x000fc4000bf66270 */
[----:B------:R-:W-:Y:S01]  /*be70*/  LEA.HI.X R7, R72, UR9, R3, 0x1, P6 ;  /* 0x0000000948077c11 */ /* 0x000fe2000b0f0c03 */
        /* <DEDUP_REMOVED lines=24> */
.L_x_2321:
[----:B------:R-:W-:Y:S05]  /*c000*/  BSYNC B1 ;  /* 0x0000000000017941 */ /* 0x000fea0003800000 */
.L_x_2320:
[----:B------:R-:W-:Y:S01]  /*c010*/  LOP3.LUT P2, RZ, R223, 0x4, RZ, 0xc0, !PT ;  /* 0x00000004dfff7812 */ /* 0x000fe2000784c0ff */
[----:B------:R-:W-:Y:S01]  /*c020*/  IMAD.IADD R57, R215, 0x1, R14 ;  /* 0x00000001d7397824 */ /* 0x000fe200078e020e */
[----:B------:R-:W-:Y:S01]  /*c030*/  ULDC.64 UR4, c[0x0][0x3c8] ;  /* 0x0000f20000047ab9 */ /* 0x000fe20000000a00 */
[----:B-----5:R-:W-:Y:S01]  /*c040*/  IMAD.MOV.U32 R0, RZ, RZ, R52 ;  /* 0x000000ffff007224 */ /* 0x020fe200078e0034 */
[----:B------:R-:W-:Y:S01]  /*c050*/  ULDC.64 UR6, c[0x0][0x3e0] ;  /* 0x0000f80000067ab9 */ /* 0x000fe20000000a00 */
[----:B------:R-:W-:Y:S01]  /*c060*/  IMAD R57, R57, 0x2, R18 ;  /* 0x0000000239397824 */ /* 0x000fe200078e0212 */
[----:B------:R-:W-:Y:S01]  /*c070*/  MOV R73, R47 ;  /* 0x0000002f00497202 */ /* 0x000fe20000000f00 */
[----:B------:R-:W-:Y:S01]  /*c080*/  IMAD.MOV.U32 R3, RZ, RZ, R53 ;  /* 0x000000ffff037224 */ /* 0x000fe200078e0035 */
[----:B------:R-:W-:Y:S01]  /*c090*/  PRMT R90, R0, 0x7610, R90 ;  /* 0x00007610005a7816 */ /* 0x000fe2000000005a */
[----:B-12---:R-:W-:Y:S01]  /*c0a0*/  VIADD R5, R57, 0x15400 ;  /* 0x0001540039057836 */ /* 0x006fe20000000000 */
[----:B------:R-:W-:Y:S01]  /*c0b0*/  PRMT R81, R73, 0x7610, R81 ;  /* 0x0000761049517816 */ /* 0x000fe20000000051 */
[----:B------:R-:W-:Y:S01]  /*c0c0*/  IMAD.MOV.U32 R0, RZ, RZ, R61 ;  /* 0x000000ffff007224 */ /* 0x000fe200078e003d */
[----:B------:R-:W-:Y:S01]  /*c0d0*/  PRMT R91, R3, 0x7610, R91 ;  /* 0x00007610035b7816 */ /* 0x000fe2000000005b */
[----:B------:R-:W-:-:S02]  /*c0e0*/  IMAD.MOV.U32 R6, RZ, RZ, R56 ;  /* 0x000000ffff067224 */ /* 0x000fc400078e0038 */
[----:B------:R-:W-:Y:S01]  /*c0f0*/  VIADD R56, R57, 0x15440 ;  /* 0x0001544039387836 */ /* 0x000fe20000000000 */
[----:B------:R-:W-:Y:S01]  /*c100*/  PRMT R99, R0, 0x7610, R99 ;  /* 0x0000761000637816 */ /* 0x000fe20000000063 */
[----:B------:R-:W-:Y:S02]  /*c110*/  IMAD.MOV.U32 R4, RZ, RZ, R60 ;  /* 0x000000ffff047224 */ /* 0x000fe400078e003c */
        /* <DEDUP_REMOVED lines=13> */
[--C-:B------:R-:W-:Y:S01]  /*c1f0*/  IMAD.MOV.U32 R7, RZ, RZ, R75.reuse ;  /* 0x000000ffff077224 */ /* 0x100fe200078e004b */
[----:B------:R-:W-:Y:S01]  /*c200*/  PRMT R75, R0, 0x7610, R75 ;  /* 0x00007610004b7816 */ /* 0x000fe2000000004b */
[----:B------:R-:W-:Y:S01]  /*c210*/  IMAD.MOV.U32 R3, RZ, RZ, R48 ;  /* 0x000000ffff037224 */ /* 0x000fe200078e0030 */
[----:B------:R-:W0:Y:S01]  /*c220*/  @P2 LDC R0, c[0x0][0x42c] ;  /* 0x00010b00ff002b82 */ /* 0x000e220000000800 */
[----:B------:R-:W-:Y:S01]  /*c230*/  PRMT R76, R4, 0x7610, R76 ;  /* 0x00007610044c7816 */ /* 0x000fe2000000004c */
[----:B------:R-:W-:-:S02]  /*c240*/  IMAD.MOV.U32 R4, RZ, RZ, R54 ;  /* 0x000000ffff047224 */ /* 0x000fc400078e0036 */
[----:B------:R-:W-:Y:S01]  /*c250*/  PRMT R82, R3, 0x7610, R82 ;  /* 0x0000761003527816 */ /* 0x000fe20000000052 */
[----:B------:R-:W-:Y:S02]  /*c260*/  IMAD.MOV.U32 R3, RZ, RZ, R49 ;  /* 0x000000ffff037224 */ /* 0x000fe400078e0031 */
[----:B------:R-:W-:Y:S01]  /*c270*/  PRMT R92, R4, 0x7610, R92 ;  /* 0x00007610045c7816 */ /* 0x000fe2000000005c */
[----:B------:R-:W1:Y:S01]  /*c280*/  @P2 LDC R5, c[0x0][0x430] ;  /* 0x00010c00ff052b82 */ /* 0x000e620000000800 */
[----:B------:R-:W-:Y:S01]  /*c290*/  IMAD.MOV.U32 R4, RZ, RZ, R59 ;  /* 0x000000ffff047224 */ /* 0x000fe200078e003b */
[----:B------:R-:W-:Y:S01]  /*c2a0*/  PRMT R83, R3, 0x7610, R83 ;  /* 0x0000761003537816 */ /* 0x000fe20000000053 */
[----:B------:R-:W-:Y:S02]  /*c2b0*/  IMAD.MOV.U32 R3, RZ, RZ, R58 ;  /* 0x000000ffff037224 */ /* 0x000fe400078e003a */
        /* <DEDUP_REMOVED lines=8> */
[----:B------:R-:W-:-:S02]  /*c340*/  IMAD R3, R236, 0x40, R3 ;  /* 0x00000040ec037824 */ /* 0x000fc400078e0203 */
        /* <DEDUP_REMOVED lines=10> */
[C---:B------:R-:W-:Y:S01]  /*c3f0*/  PRMT R111, R71.reuse, 0x7610, R111 ;  /* 0x00007610476f7816 */ /* 0x040fe2000000006f */
[----:B------:R-:W-:Y:S01]  /*c400*/  IMAD.MOV.U32 R4, RZ, RZ, R9 ;  /* 0x000000ffff047224 */ /* 0x000fe200078e0009 */
[----:B------:R-:W-:Y:S01]  /*c410*/  SHF.R.S32.HI R5, RZ, 0x1f, R3 ;  /* 0x0000001fff057819 */ /* 0x000fe20000011403 */
[----:B------:R-:W-:Y:S01]  /*c420*/  IMAD.MOV.U32 R14, RZ, RZ, R144 ;  /* 0x000000ffff0e7224 */ /* 0x000fe200078e0090 */
[----:B------:R-:W-:Y:S01]  /*c430*/  PRMT R71, R71, 0x5410, R72 ;  /* 0x0000541047477816 */ /* 0x000fe20000000048 */
[----:B------:R-:W-:Y:S01]  /*c440*/  IMAD.MOV.U32 R15, RZ, RZ, R77 ;  /* 0x000000ffff0f7224 */ /* 0x000fe200078e004d */
[----:B------:R-:W-:Y:S01]  /*c450*/  PRMT R70, R0, 0x7610, R70 ;  /* 0x0000761000467816 */ /* 0x000fe20000000046 */
[C---:B------:R-:W-:Y:S01]  /*c460*/  IMAD R0, R5.reuse, R10, RZ ;  /* 0x0000000a05007224 */ /* 0x040fe200078e02ff */
[----:B------:R-:W-:Y:S01]  /*c470*/  PRMT R71, R4, 0x7610, R71 ;  /* 0x0000761004477816 */ /* 0x000fe20000000047 */
[----:B------:R-:W-:-:S02]  /*c480*/  IMAD R4, R5, R12, RZ ;  /* 0x0000000c05047224 */ /* 0x000fc400078e02ff */
[----:B------:R-:W-:-:S04]  /*c490*/  IMAD.WIDE.U32 R6, R3, R10, R6 ;  /* 0x0000000a03067225 */ /* 0x000fc800078e0006 */
[----:B------:R-:W-:-:S04]  /*c4a0*/  IMAD.WIDE.U32 R14, R3, R12, R14 ;  /* 0x0000000c030e7225 */ /* 0x000fc800078e000e */
[C---:B------:R-:W-:Y:S01]  /*c4b0*/  IMAD R5, R3.reuse, R11, R0 ;  /* 0x0000000b03057224 */ /* 0x040fe200078e0200 */
[----:B------:R-:W-:Y:S01]  /*c4c0*/  LEA R0, P3, R14, UR6, 0x1 ;  /* 0x000000060e007c11 */ /* 0x000fe2000f8608ff */
[----:B------:R-:W-:Y:S01]  /*c4d0*/  IMAD R3, R3, R13, R4 ;  /* 0x0000000d03037224 */ /* 0x000fe200078e0204 */
[C---:B------:R-:W-:Y:S01]  /*c4e0*/  LEA R4, P2, R6.reuse, UR4, 0x1 ;  /* 0x0000000406047c11 */ /* 0x040fe2000f8408ff */
[----:B------:R-:W-:Y:S01]  /*c4f0*/  IMAD.IADD R5, R7, 0x1, R5 ;  /* 0x0000000107057824 */ /* 0x000fe200078e0205 */
[----:B------:R-:W-:Y:S01]  /*c500*/  UMOV UR4, 0xffffffff ;  /* 0xffffffff00047882 */ /* 0x000fe20000000000 */
[----:B------:R-:W-:Y:S02]  /*c510*/  IMAD.IADD R3, R15, 0x1, R3 ;  /* 0x000000010f037824 */ /* 0x000fe400078e0203 */
[----:B------:R-:W-:Y:S01]  /*c520*/  IMAD.MOV.U32 R72, RZ, RZ, R46 ;  /* 0x000000ffff487224 */ /* 0x000fe200078e002e */
[----:B------:R-:W-:Y:S01]  /*c530*/  LEA.HI.X R5, R6, UR5, R5, 0x1, P2 ;  /* 0x0000000506057c11 */ /* 0x000fe200090f0c05 */
[----:B------:R-:W-:Y:S01]  /*c540*/  IMAD.MOV.U32 R11, RZ, RZ, R29 ;  /* 0x000000ffff0b7224 */ /* 0x000fe200078e001d */
[----:B------:R-:W-:Y:S01]  /*c550*/  LEA.HI.X R3, R14, UR7, R3, 0x1, P3 ;  /* 0x000000070e037c11 */ /* 0x000fe200098f0c03 */
[----:B------:R-:W-:Y:S01]  /*c560*/  IMAD.MOV.U32 R73, RZ, RZ, R25 ;  /* 0x000000ffff497224 */ /* 0x000fe200078e0019 */
[----:B------:R-:W-:Y:S01]  /*c570*/  PRMT R80, R72, 0x7610, R80 ;  /* 0x0000761048507816 */ /* 0x000fe20000000050 */
[----:B------:R-:W-:Y:S01]  /*c580*/  IMAD.MOV.U32 R72, RZ, RZ, R24 ;  /* 0x000000ffff487224 */ /* 0x000fe200078e0018 */
[----:B------:R-:W-:Y:S01]  /*c590*/  PRMT R74, R11, 0x7610, R74 ;  /* 0x000076100b4a7816 */ /* 0x000fe2000000004a */
[----:B------:R-:W-:Y:S01]  /*c5a0*/  IMAD.MOV.U32 R10, RZ, RZ, R28 ;  /* 0x000000ffff0a7224 */ /* 0x000fe200078e001c */
[----:B------:R-:W-:Y:S01]  /*c5b0*/  LEA.HI R6, R232, R232, RZ, 0x1 ;  /* 0x000000e8e8067211 */ /* 0x000fe200078f08ff */
[----:B------:R-:W-:Y:S06]  /*c5c0*/  BRA.DIV UR4, `(.L_x_2322) ;  /* 0x0000020a04907947 */ /* 0x000fec000b800000 */
.L_x_2544:
[----:B------:R-:W-:-:S03]  /*c5d0*/  UMOV UR4, 0xffffffff ;  /* 0xffffffff00047882 */ /* 0x000fc60000000000 */
[----:B------:R-:W-:Y:S05]  /*c5e0*/  BRA.DIV UR4, `(.L_x_2323) ;  /* 0x0000020a04b07947 */ /* 0x000fea000b800000 */
.L_x_2547:
[----:B------:R-:W-:-:S03]  /*c5f0*/  UMOV UR4, 0xffffffff ;  /* 0xffffffff00047882 */ /* 0x000fc60000000000 */
[----:B------:R-:W-:Y:S05]  /*c600*/  BRA.DIV UR4, `(.L_x_2324) ;  /* 0x0000020a04d07947 */ /* 0x000fea000b800000 */
.L_x_2550:
[----:B------:R-:W-:-:S03]  /*c610*/  UMOV UR4, 0xffffffff ;  /* 0xffffffff00047882 */ /* 0x000fc60000000000 */
[----:B------:R-:W-:Y:S05]  /*c620*/  BRA.DIV UR4, `(.L_x_2325) ;  /* 0x0000020a04f07947 */ /* 0x000fea000b800000 */
.L_x_2553:
[----:B------:R-:W-:-:S03]  /*c630*/  UMOV UR4, 0xffffffff ;  /* 0xffffffff00047882 */ /* 0x000fc60000000000 */
[----:B------:R-:W-:Y:S05]  /*c640*/  BRA.DIV UR4, `(.L_x_2326) ;  /* 0x0000020e04107947 */ /* 0x000fea000b800000 */
.L_x_2556:
[----:B------:R-:W-:Y:S01]  /*c650*/  UMOV UR4, 0xffffffff ;  /* 0xffffffff00047882 */ /* 0x000fe20000000000 */
[----:B------:R-:W-:Y:S02]  /*c660*/  LOP3.LUT R5, R6, 0xfffffffe, RZ, 0xc0, !PT ;  /* 0xfffffffe06057812 */ /* 0x000fe400078ec0ff */
[----:B------:R-:W-:Y:S05]  /*c670*/  BRA.DIV UR4, `(.L_x_2327) ;  /* 0x0000020e042c7947 */ /* 0x000fea000b800000 */
.L_x_2559:
[----:B------:R-:W-:Y:S01]  /*c680*/  UMOV UR4, 0xffffffff ;  /* 0xffffffff00047882 */ /* 0x000fe20000000000 */
[----:B------:R-:W-:Y:S02]  /*c690*/  IMAD.IADD R5, R232, 0x1, -R5 ;  /* 0x00000001e8057824 */ /* 0x000fe400078e0a05 */
[----:B------:R-:W-:Y:S05]  /*c6a0*/  BRA.DIV UR4, `(.L_x_2328) ;  /* 0x0000020e04487947 */ /* 0x000fea000b800000 */
.L_x_2562:
[----:B------:R-:W-:Y:S01]  /*c6b0*/  UMOV UR4, 0xffffffff ;  /* 0xffffffff00047882 */ /* 0x000fe20000000000 */
[----:B------:R-:W-:Y:S02]  /*c6c0*/  SHF.L.U32 R3, R5, 0x1f, RZ ;  /* 0x0000001f05037819 */ /* 0x000fe400000006ff */
[----:B------:R-:W-:Y:S05]  /*c6d0*/  BRA.DIV UR4, `(.L_x_2329) ;  /* 0x0000020e04647947 */ /* 0x000fea000b800000 */
.L_x_2565:
        /* <DEDUP_REMOVED lines=36> */
[----:B0-----:R-:W-:Y:S06]  /*c920*/  @!P2 BRA `(.L_x_2331) ;  /* 0x0000020800f8a947 */ /* 0x001fec0003800000 */
.L_x_2566:
[----:B------:R-:W-:Y:S05]  /*c930*/  BSYNC B1 ;  /* 0x0000000000017941 */ /* 0x000fea0003800000 */
.L_x_2330:
[----:B------:R-:W-:Y:S01]  /*c940*/  BSSY B1, `(.L_x_2332) ;  /* 0x0000133000017945 */ /* 0x000fe20003800000 */
[----:B0-----:R-:W-:-:S03]  /*c950*/  PRMT R3, R4, 0x7610, R3 ;  /* 0x0000761004037816 */ /* 0x001fc60000000003 */
[----:B------:R-:W-:Y:S05]  /*c960*/  @P0 BRA `(.L_x_2333) ;  /* 0x0000001000c00947 */ /* 0x000fea0003800000 */
[----:B------:R-:W0:Y:S01]  /*c970*/  LDC R5, c[0x0][0x3d4] ;  /* 0x0000f500ff057b82 */ /* 0x000e220000000800 */
        /* <DEDUP_REMOVED lines=14> */
[----:B------:R-:W-:Y:S02]  /*ca60*/  SHF.R.U32.HI R110, RZ, 0x10, R67 ;  /* 0x00000010ff6e7819 */ /* 0x000fe40000011643 */
[----:B------:R-:W-:Y:S02]  /*ca70*/  SHF.R.U32.HI R107, RZ, 0x10, R69 ;  /* 0x00000010ff6b7819 */ /* 0x000fe40000011645 */
[----:B------:R-:W-:Y:S02]  /*ca80*/  SHF.R.U64 R109, R66, 0x10, R67 ;  /* 0x00000010426d7819 */ /* 0x000fe40000001243 */
[----:B------:R-:W-:Y:S02]  /*ca90*/  PRMT R110, R71, 0x5432, R110 ;  /* 0x00005432476e7816 */ /* 0x000fe4000000006e */
[----:B------:R-:W-:Y:S02]  /*caa0*/  PRMT R107, R108, 0x5410, R107 ;  /* 0x000054106c6b7816 */ /* 0x000fe4000000006b */
[----:B------:R-:W-:Y:S01]  /*cab0*/  PRMT R109, R111, 0x5410, R109 ;  /* 0x000054106f6d7816 */ /* 0x000fe2000000006d */
[----:B------:R-:W-:Y:S01]  /*cac0*/  IMAD.U32 R111, R110, 0x10000, RZ ;  /* 0x000100006e6f7824 */ /* 0x000fe200078e00ff */
[----:B------:R-:W-:Y:S01]  /*cad0*/  SHF.R.U64 R106, R68, 0x10, R69 ;  /* 0x00000010446a7819 */ /* 0x000fe20000001245 */
[----:B------:R-:W-:Y:S01]  /*cae0*/  IMAD.U32 R108, R107, 0x10000, RZ ;  /* 0x000100006b6c7824 */ /* 0x000fe200078e00ff */
[----:B------:R-:W-:-:S02]  /*caf0*/  LOP3.LUT R110, R110, 0xffff0000, RZ, 0xc0, !PT ;  /* 0xffff00006e6e7812 */ /* 0x000fc400078ec0ff */
[----:B------:R-:W-:Y:S02]  /*cb00*/  LOP3.LUT R107, R107, 0xffff0000, RZ, 0xc0, !PT ;  /* 0xffff00006b6b7812 */ /* 0x000fe400078ec0ff */
[----:B------:R-:W-:Y:S02]  /*cb10*/  PRMT R106, R70, 0x5432, R106 ;  /* 0x00005432466a7816 */ /* 0x000fe4000000006a */
[C---:B0-----:R-:W-:Y:S01]  /*cb20*/  LOP3.LUT R67, R6.reuse, 0xffff0000, RZ, 0xc0, !PT ;  /* 0xffff000006437812 */ /* 0x041fe200078ec0ff */
[----:B------:R-:W-:Y:S01]  /*cb30*/  IMAD.U32 R66, R6, 0x10000, RZ ;  /* 0x0001000006427824 */ /* 0x000fe200078e00ff */
[C---:B------:R-:W-:Y:S01]  /*cb40*/  LOP3.LUT R69, R7.reuse, 0xffff0000, RZ, 0xc0, !PT ;  /* 0xffff000007457812 */ /* 0x040fe200078ec0ff */
[----:B------:R-:W-:Y:S02]  /*cb50*/  IMAD.U32 R68, R7, 0x10000, RZ ;  /* 0x0001000007447824 */ /* 0x000fe400078e00ff */
[C---:B------:R-:W-:Y:S01]  /*cb60*/  FMUL.FTZ R113, R67.reuse, R111 ;  /* 0x0000006f43717220 */ /* 0x040fe20000410000 */
[----:B------:R-:W-:Y:S01]  /*cb70*/  FMUL.FTZ R112, R67, R108 ;  /* 0x0000006c43707220 */ /* 0x000fe20000410000 */
[----:B------:R-:W-:Y:S01]  /*cb80*/  FMUL.FTZ R67, R69, R110 ;  /* 0x0000006e45437220 */ /* 0x000fe20000410000 */
[----:B------:R-:W-:-:S02]  /*cb90*/  IMAD.U32 R6, R4, 0x10000, RZ ;  /* 0x0001000004067824 */ /* 0x000fc400078e00ff */
        /* <DEDUP_REMOVED lines=25> */
.L_x_2335:
[----:B------:R-:W-:Y:S05]  /*cd30*/  BSYNC B2 ;  /* 0x0000000000027941 */ /* 0x000fea0003800000 */
.L_x_2334:
[----:B------:R-:W-:Y:S04]  /*cd40*/  BSSY B2, `(.L_x_2336) ;  /* 0x0000030000027945 */ /* 0x000fe80003800000 */
[----:B------:R-:W-:Y:S05]  /*cd50*/  @P2 BRA `(.L_x_2337) ;  /* 0x0000000000b82947 */ /* 0x000fea0003800000 */
[----:B0-----:R-:W0:Y:S01]  /*cd60*/  LDS.128 R4, [R56] ;  /* 0x0000000038047984 */ /* 0x001e220000000c00 */
        /* <DEDUP_REMOVED lines=45> */
.L_x_2337:
[----:B------:R-:W-:Y:S05]  /*d040*/  BSYNC B2 ;  /* 0x0000000000027941 */ /* 0x000fea0003800000 */
.L_x_2336:
        /* <DEDUP_REMOVED lines=48> */
.L_x_2339:
[----:B------:R-:W-:Y:S05]  /*d350*/  BSYNC B2 ;  /* 0x0000000000027941 */ /* 0x000fea0003800000 */
.L_x_2338:
        /* <DEDUP_REMOVED lines=48> */
.L_x_2341:
[----:B------:R-:W-:Y:S05]  /*d660*/  BSYNC B2 ;  /* 0x0000000000027941 */ /* 0x000fea0003800000 */
.L_x_2340:
        /* <DEDUP_REMOVED lines=48> */
.L_x_2343:
[----:B------:R-:W-:Y:S05]  /*d970*/  BSYNC B2 ;  /* 0x0000000000027941 */ /* 0x000fea0003800000 */
.L_x_2342:
        /* <DEDUP_REMOVED lines=17> */
[----:B------:R-:W-:Y:S01]  /*da90*/  IMAD.U32 R46, R7, 0x10000, RZ ;  /* 0x00010000072e7824 */ /* 0x000fe200078e00ff */
[----:B------:R-:W-:Y:S01]  /*daa0*/  SHF.L.U32 R6, R4, 0x10, RZ ;  /* 0x0000001004067819 */ /* 0x000fe200000006ff */
[C---:B------:R-:W-:Y:S01]  /*dab0*/  FMUL.FTZ R52, R45.reuse, R48 ;  /* 0x000000302d347220 */ /* 0x040fe20000410000 */
[----:B------:R-:W-:Y:S01]  /*dac0*/  FMUL.FTZ R51, R45, R49 ;  /* 0x000000312d337220 */ /* 0x000fe20000410000 */
[----:B------:R-:W-:Y:S01]  /*dad0*/  FMUL.FTZ R45, R47, R76 ;  /* 0x0000004c2f2d7220 */ /* 0x000fe20000410000 */
[----:B------:R-:W-:-:S02]  /*dae0*/  IMAD.U32 R7, R5, 0x10000, RZ ;  /* 0x0001000005077824 */ /* 0x000fc400078e00ff */
[----:B------:R-:W-:Y:S01]  /*daf0*/  FFMA.FTZ R53, R44, R49, R52 ;  /* 0x000000312c357223 */ /* 0x000fe20000010034 */
[-C--:B------:R-:W-:Y:S01]  /*db00*/  FMUL.FTZ R49, R47, R81.reuse ;  /* 0x000000512f317220 */ /* 0x080fe20000410000 */
[----:B------:R-:W-:Y:S01]  /*db10*/  FFMA.FTZ R81, R46, R81, -R45 ;  /* 0x000000512e517223 */ /* 0x000fe2000001082d */
        /* <DEDUP_REMOVED lines=21> */
.L_x_2333:
[----:B------:R-:W-:Y:S05]  /*dc70*/  BSYNC B1 ;  /* 0x0000000000017941 */ /* 0x000fea0003800000 */
.L_x_2332:
        /* <DEDUP_REMOVED lines=61> */
.L_x_2346:
[----:B------:R-:W-:Y:S05]  /*e050*/  BSYNC B1 ;  /* 0x0000000000017941 */ /* 0x000fea0003800000 */
.L_x_2345:
[----:B------:R-:W-:Y:S04]  /*e060*/  BSSY B1, `(.L_x_2347) ;  /* 0x0000030000017945 */ /* 0x000fe80003800000 */
[----:B------:R-:W-:Y:S05]  /*e070*/  @P1 BRA `(.L_x_2348) ;  /* 0x0000000000b81947 */ /* 0x000fea0003800000 */
[----:B0-----:R-:W0:Y:S01]  /*e080*/  LDS.128 R4, [R56+0x2000] ;  /* 0x0020000038047984 */ /* 0x001e220000000c00 */
        /* <DEDUP_REMOVED lines=45> */
.L_x_2348:
[----:B------:R-:W-:Y:S05]  /*e360*/  BSYNC B1 ;  /* 0x0000000000017941 */ /* 0x000fea0003800000 */
.L_x_2347:
[----:B------:R-:W-:Y:S04]  /*e370*/  BSSY B1, `(.L_x_2349) ;  /* 0x0000030000017945 */ /* 0x000fe80003800000 */
[----:B------:R-:W-:Y:S05]  /*e380*/  @P2 BRA `(.L_x_2350) ;  /* 0x0000000000b82947 */ /* 0x000fea0003800000 */
[----:B01----:R-:W0:Y:S01]  /*e390*/  LDS.128 R4, [R57+0x1b400] ;  /* 0x01b4000039047984 */ /* 0x003e220000000c00 */
        /* <DEDUP_REMOVED lines=9> */
[----:B------:R-:W-:Y:S01]  /*e430*/  IMAD.U32 R35, R79, 0x10000, RZ ;  /* 0x000100004f237824 */ /* 0x000fe200078e00ff */
[----:B------:R-:W-:Y:S02]  /*e440*/  LOP3.LUT R77, R77, 0xffff0000, RZ, 0xc0, !PT ;  /* 0xffff00004d4d7812 */ /* 0x000fe400078ec0ff */
[----:B------:R-:W-:Y:S02]  /*e450*/  LOP3.LUT R79, R79, 0xffff0000, RZ, 0xc0, !PT ;  /* 0xffff00004f4f7812 */ /* 0x000fe400078ec0ff */
[C---:B0-----:R-:W-:Y:S01]  /*e460*/  LOP3.LUT R32, R6.reuse, 0xffff0000, RZ, 0xc0, !PT ;  /* 0xffff000006207812 */ /* 0x041fe200078ec0ff */
[----:B------:R-:W-:Y:S01]  /*e470*/  IMAD.U32 R15, R6, 0x10000, RZ ;  /* 0x00010000060f7824 */ /* 0x000fe200078e00ff */
[C---:B------:R-:W-:Y:S01]  /*e480*/  LOP3.LUT R34, R7.reuse, 0xffff0000, RZ, 0xc0, !PT ;  /* 0xffff000007227812 */ /* 0x040fe200078ec0ff */
[----:B------:R-:W-:-:S02]  /*e490*/  IMAD.U32 R33, R7, 0x10000, RZ ;  /* 0x0001000007217824 */ /* 0x000fc400078e00ff */
[C---:B------:R-:W-:Y:S01]  /*e4a0*/  FMUL.FTZ R38, R32.reuse, R37 ;  /* 0x0000002520267220 */ /* 0x040fe20000410000 */
[----:B------:R-:W-:Y:S01]  /*e4b0*/  FMUL.FTZ R32, R32, R35 ;  /* 0x0000002320207220 */ /* 0x000fe20000410000 */
[----:B------:R-:W-:Y:S02]  /*e4c0*/  IMAD.U32 R6, R4, 0x10000, RZ ;  /* 0x0001000004067824 */ /* 0x000fe400078e00ff */
[----:B------:R-:W-:Y:S01]  /*e4d0*/  FMUL.FTZ R40, R34, R77 ;  /* 0x0000004d22287220 */ /* 0x000fe20000410000 */
[C---:B------:R-:W-:Y:S01]  /*e4e0*/  FFMA.FTZ R38, R15.reuse, R35, -R38 ;  /* 0x000000230f267223 */ /* 0x040fe20000010826 */
[----:B------:R-:W-:Y:S01]  /*e4f0*/  FFMA.FTZ R39, R15, R37, R32 ;  /* 0x000000250f277223 */ /* 0x000fe20000010020 */
[C---:B------:R-:W-:Y:S01]  /*e500*/  IMAD.U32 R7, R5.reuse, 0x10000, RZ ;  /* 0x0001000005077824 */ /* 0x040fe200078e00ff */
[----:B------:R-:W-:Y:S01]  /*e510*/  LOP3.LUT R4, R4, 0xffff0000, RZ, 0xc0, !PT ;  /* 0xffff000004047812 */ /* 0x000fe200078ec0ff */
[----:B------:R-:W-:Y:S01]  /*e520*/  IMAD.U32 R35, R36, 0x10000, RZ ;  /* 0x0001000024237824 */ /* 0x000fe200078e00ff */
[----:B------:R-:W-:Y:S01]  /*e530*/  LOP3.LUT R5, R5, 0xffff0000, RZ, 0xc0, !PT ;  /* 0xffff000005057812 */ /* 0x000fe200078ec0ff */
[----:B------:R-:W-:-:S02]  /*e540*/  IMAD.U32 R15, R78, 0x10000, RZ ;  /* 0x000100004e0f7824 */ /* 0x000fc400078e00ff */
[-C--:B------:R-:W-:Y:S01]  /*e550*/  FMUL.FTZ R34, R34, R79.reuse ;  /* 0x0000004f22227220 */ /* 0x080fe20000410000 */
        /* <DEDUP_REMOVED lines=17> */
.L_x_2350:
[----:B------:R-:W-:Y:S05]  /*e670*/  BSYNC B1 ;  /* 0x0000000000017941 */ /* 0x000fea0003800000 */
.L_x_2349:
[----:B------:R-:W-:Y:S04]  /*e680*/  BSSY B1, `(.L_x_2351) ;  /* 0x0000030000017945 */ /* 0x000fe80003800000 */
[----:B------:R-:W-:Y:S05]  /*e690*/  @P3 BRA `(.L_x_2352) ;  /* 0x0000000000b83947 */ /* 0x000fea0003800000 */
[----:B012---:R-:W0:Y:S01]  /*e6a0*/  LDS.128 R4, [R56+0x6000] ;  /* 0x0060000038047984 */ /* 0x007e220000000c00 */
[----:B------:R-:W-:Y:S02]  /*e6b0*/  SHF.R.U32.HI R15, RZ, 0x10, R29 ;  /* 0x00000010ff0f7819 */ /* 0x000fe4000001161d */
[--C-:B------:R-:W-:Y:S02]  /*e6c0*/  SHF.R.U32.HI R33, RZ, 0x10, R31.reuse ;  /* 0x00000010ff217819 */ /* 0x100fe4000001161f */
[----:B------:R-:W-:Y:S02]  /*e6d0*/  SHF.R.U64 R30, R30, 0x10, R31 ;  /* 0x000000101e1e7819 */ /* 0x000fe4000000121f */
[----:B------:R-:W-:Y:S02]  /*e6e0*/  SHF.R.U64 R31, R28, 0x10, R29 ;  /* 0x000000101c1f7819 */ /* 0x000fe4000000121d */
        /* <DEDUP_REMOVED lines=14> */
[C---:B------:R-:W-:Y:S01]  /*e7d0*/  IMAD.U32 R6, R4.reuse, 0x10000, RZ ;  /* 0x0001000004067824 */ /* 0x040fe200078e00ff */
[----:B------:R-:W-:Y:S01]  /*e7e0*/  LOP3.LUT R4, R4, 0xffff0000, RZ, 0xc0, !PT ;  /* 0xffff000004047812 */ /* 0x000fe200078ec0ff */
[C---:B------:R-:W-:Y:S02]  /*e7f0*/  IMAD.U32 R7, R5.reuse, 0x10000, RZ ;  /* 0x0001000005077824 */ /* 0x040fe400078e00ff */
[C---:B------:R-:W-:Y:S01]  /*e800*/  FFMA.FTZ R32, R10.reuse, R32, R13 ;  /* 0x000000200a207223 */ /* 0x040fe2000001000d */
[----:B------:R-:W-:Y:S01]  /*e810*/  FFMA.FTZ R33, R10, R30, -R33 ;  /* 0x0000001e0a217223 */ /* 0x000fe20000010821 */
[C---:B------:R-:W-:Y:S01]  /*e820*/  IMAD.U32 R13, R28.reuse, 0x10000, RZ ;  /* 0x000100001c0d7824 */ /* 0x040fe200078e00ff */
[----:B------:R-:W-:Y:S01]  /*e830*/  LOP3.LUT R5, R5, 0xffff0000, RZ, 0xc0, !PT ;  /* 0xffff000005057812 */ /* 0x000fe200078ec0ff */
[CC--:B------:R-:W-:Y:S01]  /*e840*/  FMUL.FTZ R35, R15.reuse, R74.reuse ;  /* 0x0000004a0f237220 */ /* 0x0c0fe20000410000 */
[-C--:B------:R-:W-:Y:S01]  /*e850*/  FMUL.FTZ R37, R15, R29.reuse ;  /* 0x0000001d0f257220 */ /* 0x080fe20000410000 */
[C---:B------:R-:W-:Y:S01]  /*e860*/  LOP3.LUT R10, R31.reuse, 0xffff0000, RZ, 0xc0, !PT ;  /* 0xffff00001f0a7812 */ /* 0x040fe200078ec0ff */
[----:B------:R-:W-:Y:S01]  /*e870*/  IMAD.U32 R15, R31, 0x10000, RZ ;  /* 0x000100001f0f7824 */ /* 0x000fe200078e00ff */
[----:B------:R-:W-:Y:S01]  /*e880*/  LOP3.LUT R28, R28, 0xffff0000, RZ, 0xc0, !PT ;  /* 0xffff00001c1c7812 */ /* 0x000fe200078ec0ff */
        /* <DEDUP_REMOVED lines=15> */
.L_x_2352:
[----:B------:R-:W-:Y:S05]  /*e980*/  BSYNC B1 ;  /* 0x0000000000017941 */ /* 0x000fea0003800000 */
.L_x_2351:
[----:B------:R-:W-:Y:S04]  /*e990*/  BSSY B1, `(.L_x_2353) ;  /* 0x0000030000017945 */ /* 0x000fe80003800000 */
[----:B------:R-:W-:Y:S05]  /*e9a0*/  @P4 BRA `(.L_x_2354) ;  /* 0x0000000000b84947 */ /* 0x000fea0003800000 */
[----:B0123--:R-:W0:Y:S01]  /*e9b0*/  LDS.128 R4, [R57+0x1f400] ;  /* 0x01f4000039047984 */ /* 0x00fe220000000c00 */
[--C-:B------:R-:W-:Y:S02]  /*e9c0*/  SHF.R.U64 R13, R24, 0x10, R25.reuse ;  /* 0x00000010180d7819 */ /* 0x100fe40000001219 */
[----:B------:R-:W-:Y:S02]  /*e9d0*/  SHF.R.U32.HI R24, RZ, 0x10, R25 ;  /* 0x00000010ff187819 */ /* 0x000fe40000011619 */
[--C-:B------:R-:W-:Y:S02]  /*e9e0*/  SHF.R.U32.HI R15, RZ, 0x10, R27.reuse ;  /* 0x00000010ff0f7819 */ /* 0x100fe4000001161b */
[----:B------:R-:W-:Y:S02]  /*e9f0*/  SHF.R.U64 R14, R26, 0x10, R27 ;  /* 0x000000101a0e7819 */ /* 0x000fe4000000121b */
        /* <DEDUP_REMOVED lines=41> */
.L_x_2354:
[----:B------:R-:W-:Y:S05]  /*ec90*/  BSYNC B1 ;  /* 0x0000000000017941 */ /* 0x000fea0003800000 */
.L_x_2353:
        /* <DEDUP_REMOVED lines=8> */
[----:B------:R-:W-:Y:S02]  /*ed20*/  PRMT R11, R3, 0x5410, R20 ;  /* 0x00005410030b7816 */ /* 0x000fe40000000014 */
[----:B------:R-:W-:Y:S01]  /*ed30*/  PRMT R70, R70, 0x5410, R13 ;  /* 0x0000541046467816 */ /* 0x000fe2000000000d */
[----:B------:R-:W-:Y:S01]  /*ed40*/  IMAD.U32 R15, R71, 0x10000, RZ ;  /* 0x00010000470f7824 */ /* 0x000fe200078e00ff */
        /* <DEDUP_REMOVED lines=12> */
[----:B------:R-:W-:-:S02]  /*ee10*/  IMAD.U32 R4, R5, 0x10000, RZ ;  /* 0x0001000005047824 */ /* 0x000fc400078e00ff */
[C---:B------:R-:W-:Y:S01]  /*ee20*/  FFMA.FTZ R11, R8.reuse, R13, -R11 ;  /* 0x0000000d080b7223 */ /* 0x040fe2000001080b */
[----:B------:R-:W-:Y:S01]  /*ee30*/  FFMA.FTZ R20, R8, R15, R6 ;  /* 0x0000000f08147223 */ /* 0x000fe20000010006 */
        /* <DEDUP_REMOVED lines=22> */
.L_x_2317:
[----:B------:R-:W-:Y:S01]  /*efa0*/  IMAD.MOV.U32 R145, RZ, RZ, R77 ;  /* 0x000000ffff917224 */ /* 0x000fe200078e004d */
[-C--:B------:R-:W-:Y:S01]  /*efb0*/  ISETP.GE.AND P0, PT, R204, R14.reuse, PT ;  /* 0x0000000ecc00720c */ /* 0x080fe20003f06270 */
[----:B------:R-:W0:Y:S01]  /*efc0*/  LDC R77, c[0x0][0x428] ;  /* 0x00010a00ff4d7b82 */ /* 0x000e220000000800 */
[----:B------:R-:W-:Y:S01]  /*efd0*/  BSSY B1, `(.L_x_2355) ;  /* 0x000003c000017945 */ /* 0x000fe20003800000 */
[----:B------:R-:W-:Y:S01]  /*efe0*/  IMAD.MOV.U32 R8, RZ, RZ, R56 ;  /* 0x000000ffff087224 */ /* 0x000fe200078e0038 */
[----:B------:R-:W-:Y:S01]  /*eff0*/  ISETP.GE.AND P1, PT, R233, R14, PT ;  /* 0x0000000ee900720c */ /* 0x000fe20003f26270 */
[----:B------:R-:W-:Y:S01]  /*f000*/  IMAD.MOV.U32 R9, RZ, RZ, R75 ;  /* 0x000000ffff097224 */ /* 0x000fe200078e004b */
        /* <DEDUP_REMOVED lines=56> */
.L_x_2356:
[----:B------:R-:W-:Y:S05]  /*f390*/  BSYNC B1 ;  /* 0x0000000000017941 */ /* 0x000fea0003800000 */
.L_x_2355:
        /* <DEDUP_REMOVED lines=10> */
[----:B------:R-:W-:Y:S02]  /*f440*/  IADD3.X R0, R78, R71, R85, P2, P3 ;  /* 0x000000474e007210 */ /* 0x000fe400017e6455 */
[----:B------:R-:W-:Y:S02]  /*f450*/  CS2R R52, SRZ ;  /* 0x0000000000347805 */ /* 0x000fe4000001ff00 */
[----:B0-----:R-:W-:Y:S01]  /*f460*/  LEA R14, P2, R73, UR4, 0x1 ;  /* 0x00000004490e7c11 */ /* 0x001fe2000f8408ff */
        /* <DEDUP_REMOVED lines=25> */
.L_x_2358:
[----:B------:R-:W-:Y:S05]  /*f600*/  BSYNC B1 ;  /* 0x0000000000017941 */ /* 0x000fea0003800000 */
.L_x_2357:
[----:B------:R-:W-:Y:S01]  /*f610*/  IMAD.MOV.U32 R0, RZ, RZ, R7 ;  /* 0x000000ffff007224 */ /* 0x000fe200078e0007 */
[----:B------:R-:W-:Y:S01]  /*f620*/  ISETP.NE.AND P2, PT, R77, 0x1, PT ;  /* 0x000000014d00780c */ /* 0x000fe20003f45270 */
[----:B------:R-:W-:Y:S01]  /*f630*/  IMAD.MOV.U32 R3, RZ, RZ, R24 ;  /* 0x000000ffff037224 */ /* 0x000fe200078e0018 */
[----:B------:R-:W-:Y:S01]  /*f640*/  PRMT R107, R74, 0x7610, R107 ;  /* 0x000076104a6b7816 */ /* 0x000fe2000000006b */
        /* <DEDUP_REMOVED lines=17> */
[----:B------:R-:W-:Y:S01]  /*f760*/  MOV R3, R31 ;  /* 0x0000001f00037202 */ /* 0x000fe20000000f00 */
[----:B------:R-:W-:Y:S01]  /*f770*/  IMAD.MOV.U32 R69, RZ, RZ, R39 ;  /* 0x000000ffff457224 */ /* 0x000fe200078e0027 */
[----:B------:R-:W-:Y:S01]  /*f780*/  PRMT R115, R14, 0x7610, R115 ;  /* 0x000076100e737816 */ /* 0x000fe20000000073 */
[----:B------:R-:W-:Y:S01]  /*f790*/  IMAD.MOV.U32 R14, RZ, RZ, R35 ;  /* 0x000000ffff0e7224 */ /* 0x000fe200078e0023 */
[----:B------:R-:W-:Y:S01]  /*f7a0*/  PRMT R88, R3, 0x7610, R88 ;  /* 0x0000761003587816 */ /* 0x000fe20000000058 */
[----:B------:R-:W1:Y:S01]  /*f7b0*/  @P2 LDC R0, c[0x0][0x42c] ;  /* 0x00010b00ff002b82 */ /* 0x000e620000000800 */
        /* <DEDUP_REMOVED lines=16> */
[----:B------:R-:W-:Y:S01]  /*f8c0*/  ULDC.64 UR4, c[0x0][0x3c8] ;  /* 0x0000f20000047ab9 */ /* 0x000fe20000000a00 */
[----:B------:R-:W-:Y:S01]  /*f8d0*/  PRMT R89, R14, 0x7610, R89 ;  /* 0x000076100e597816 */ /* 0x000fe20000000059 */
[----:B------:R-:W-:Y:S01]  /*f8e0*/  IMAD.MOV.U32 R14, RZ, RZ, R61 ;  /* 0x000000ffff0e7224 */ /* 0x000fe200078e003d */
[----:B------:R-:W-:Y:S01]  /*f8f0*/  PRMT R91, R20, 0x7610, R91 ;  /* 0x00007610145b7816 */ /* 0x000fe2000000005b */
[----:B-----5:R-:W-:Y:S01]  /*f900*/  IMAD.MOV.U32 R20, RZ, RZ, R42 ;  /* 0x000000ffff147224 */ /* 0x020fe200078e002a */
[----:B------:R-:W-:Y:S01]  /*f910*/  PRMT R104, R69, 0x7610, R104 ;  /* 0x0000761045687816 */ /* 0x000fe20000000068 */
[----:B------:R-:W-:Y:S01]  /*f920*/  IMAD.MOV.U32 R69, RZ, RZ, R63 ;  /* 0x000000ffff457224 */ /* 0x000fe200078e003f */
[----:B------:R-:W-:Y:S01]  /*f930*/  PRMT R90, R14, 0x7610, R90 ;  /* 0x000076100e5a7816 */ /* 0x000fe2000000005a */
[----:B-1----:R-:W-:Y:S01]  /*f940*/  @P2 IMAD.HI.U32 R0, R3, R0, RZ ;  /* 0x0000000003002227 */ /* 0x002fe200078e00ff */
[----:B------:R-:W-:Y:S01]  /*f950*/  PRMT R76, R20, 0x7610, R76 ;  /* 0x00007610144c7816 */ /* 0x000fe2000000004c */
[----:B------:R-:W-:Y:S01]  /*f960*/  ULDC.64 UR6, c[0x0][0x3e0] ;  /* 0x0000f80000067ab9 */ /* 0x000fe20000000a00 */
[----:B------:R-:W-:Y:S01]  /*f970*/  PRMT R92, R69, 0x7610, R92 ;  /* 0x00007610455c7816 */ /* 0x000fe2000000005c */
[----:B------:R-:W-:Y:S01]  /*f980*/  IMAD.MOV.U32 R14, RZ, RZ, R41 ;  /* 0x000000ffff0e7224 */ /* 0x000fe200078e0029 */
[----:B0-----:R-:W-:Y:S01]  /*f990*/  @P2 SHF.R.U32.HI R3, RZ, R15, R0 ;  /* 0x0000000fff032219 */ /* 0x001fe20000011600 */
[----:B------:R-:W-:-:S02]  /*f9a0*/  IMAD.MOV.U32 R0, RZ, RZ, R40 ;  /* 0x000000ffff007224 */ /* 0x000fc400078e0028 */
[----:B------:R-:W-:Y:S01]  /*f9b0*/  IMAD.MOV.U32 R69, RZ, RZ, R43 ;  /* 0x000000ffff457224 */ /* 0x000fe200078e002b */
[----:B------:R-:W-:Y:S01]  /*f9c0*/  SHF.R.S32.HI R15, RZ, 0x1f, R3 ;  /* 0x0000001fff0f7819 */ /* 0x000fe20000011403 */
[----:B------:R-:W-:Y:S01]  /*f9d0*/  IMAD.WIDE.U32 R144, R3, R12, R144 ;  /* 0x0000000c03907225 */ /* 0x000fe200078e0090 */
[----:B------:R-:W-:Y:S02]  /*f9e0*/  PRMT R74, R0, 0x7610, R74 ;  /* 0x00007610004a7816 */ /* 0x000fe4000000004a */
[----:B------:R-:W-:Y:S01]  /*f9f0*/  PRMT R75, R14, 0x7610, R75 ;  /* 0x000076100e4b7816 */ /* 0x000fe2000000004b */
[----:B------:R-:W-:Y:S01]  /*fa00*/  IMAD R0, R15, R10, RZ ;  /* 0x0000000a0f007224 */ /* 0x000fe200078e02ff */
[----:B------:R-:W-:Y:S01]  /*fa10*/  PRMT R77, R69, 0x7610, R77 ;  /* 0x00007610454d7816 */ /* 0x000fe2000000004d */
[----:B------:R-:W-:Y:S02]  /*fa20*/  IMAD R20, R15, R12, RZ ;  /* 0x0000000c0f147224 */ /* 0x000fe400078e02ff */
[----:B------:R-:W-:-:S04]  /*fa30*/  IMAD.WIDE.U32 R14, R3, R10, R8 ;  /* 0x0000000a030e7225 */ /* 0x000fc800078e0008 */
[C---:B------:R-:W-:Y:S01]  /*fa40*/  IMAD R9, R3.reuse, R11, R0 ;  /* 0x0000000b03097224 */ /* 0x040fe200078e0200 */
[----:B------:R-:W-:Y:S01]  /*fa50*/  LEA R8, P2, R14, UR4, 0x1 ;  /* 0x000000040e087c11 */ /* 0x000fe2000f8408ff */
[----:B------:R-:W-:Y:S01]  /*fa60*/  IMAD R3, R3, R13, R20 ;  /* 0x0000000d03037224 */ /* 0x000fe200078e0214 */
[----:B------:R-:W-:Y:S01]  /*fa70*/  LEA R0, P3, R144, UR6, 0x1 ;  /* 0x0000000690007c11 */ /* 0x000fe2000f8608ff */
[----:B------:R-:W-:Y:S01]  /*fa80*/  IMAD.IADD R9, R15, 0x1, R9 ;  /* 0x000000010f097824 */ /* 0x000fe200078e0209 */
[----:B------:R-:W-:Y:S01]  /*fa90*/  UMOV UR4, 0xffffffff ;  /* 0xffffffff00047882 */ /* 0x000fe20000000000 */
[----:B------:R-:W-:Y:S02]  /*faa0*/  IMAD.IADD R3, R145, 0x1, R3 ;  /* 0x0000000191037824 */ /* 0x000fe400078e0203 */
[----:B------:R-:W-:Y:S01]  /*fab0*/  IMAD.MOV.U32 R10, RZ, RZ, R44 ;  /* 0x000000ffff0a7224 */ /* 0x000fe200078e002c */
[----:B------:R-:W-:Y:S01]  /*fac0*/  LEA.HI.X R9, R14, UR5, R9, 0x1, P2 ;  /* 0x000000050e097c11 */ /* 0x000fe200090f0c09 */
[----:B------:R-:W-:Y:S01]  /*fad0*/  IMAD.MOV.U32 R11, RZ, RZ, R45 ;  /* 0x000000ffff0b7224 */ /* 0x000fe200078e002d */
[----:B------:R-:W-:-:S02]  /*fae0*/  LEA.HI.X R3, R144, UR7, R3, 0x1, P3 ;  /* 0x0000000790037c11 */ /* 0x000fc400098f0c03 */
[----:B------:R-:W-:Y:S02]  /*faf0*/  PRMT R72, R10, 0x7610, R72 ;  /* 0x000076100a487816 */ /* 0x000fe40000000048 */
[----:B------:R-:W-:Y:S02]  /*fb00*/  PRMT R73, R11, 0x7610, R73 ;  /* 0x000076100b497816 */ /* 0x000fe40000000049 */
[----:B------:R-:W-:Y:S01]  /*fb10*/  LEA.HI R10, R232, R232, RZ, 0x1 ;  /* 0x000000e8e80a7211 */ /* 0x000fe200078f08ff */
[----:B------:R-:W-:Y:S06]  /*fb20*/  BRA.DIV UR4, `(.L_x_2359) ;  /* 0x000001da048c7947 */ /* 0x000fec000b800000 */
.L_x_2569:
[----:B------:R-:W-:-:S03]  /*fb30*/  UMOV UR4, 0xffffffff ;  /* 0xffffffff00047882 */ /* 0x000fc60000000000 */
[----:B------:R-:W-:Y:S05]  /*fb40*/  BRA.DIV UR4, `(.L_x_2360) ;  /* 0x000001da04ac7947 */ /* 0x000fea000b800000 */
.L_x_2572:
[----:B------:R-:W-:-:S03]  /*fb50*/  UMOV UR4, 0xffffffff ;  /* 0xffffffff00047882 */ /* 0x000fc60000000000 */
[----:B------:R-:W-:Y:S05]  /*fb60*/  BRA.DIV UR4, `(.L_x_2361) ;  /* 0x000001da04cc7947 */ /* 0x000fea000b800000 */
.L_x_2575:
[----:B------:R-:W-:-:S03]  /*fb70*/  UMOV UR4, 0xffffffff ;  /* 0xffffffff00047882 */ /* 0x000fc60000000000 */
[----:B------:R-:W-:Y:S05]  /*fb80*/  BRA.DIV UR4, `(.L_x_2362) ;  /* 0x000001da04ec7947 */ /* 0x000fea000b800000 */
.L_x_2578:
[----:B------:R-:W-:-:S03]  /*fb90*/  UMOV UR4, 0xffffffff ;  /* 0xffffffff00047882 */ /* 0x000fc60000000000 */
[----:B------:R-:W-:Y:S05]  /*fba0*/  BRA.DIV UR4, `(.L_x_2363) ;  /* 0x000001de040c7947 */ /* 0x000fea000b800000 */
.L_x_2581:
[----:B------:R-:W-:Y:S01]  /*fbb0*/  UMOV UR4, 0xffffffff ;  /* 0xffffffff00047882 */ /* 0x000fe20000000000 */
[----:B------:R-:W-:Y:S02]  /*fbc0*/  LOP3.LUT R9, R10, 0xfffffffe, RZ, 0xc0, !PT ;  /* 0xfffffffe0a097812 */ /* 0x000fe400078ec0ff */
[----:B------:R-:W-:Y:S05]  /*fbd0*/  BRA.DIV UR4, `(.L_x_2364) ;  /* 0x000001de04287947 */ /* 0x000fea000b800000 */
.L_x_2584:
[----:B------:R-:W-:Y:S01]  /*fbe0*/  UMOV UR4, 0xffffffff ;  /* 0xffffffff00047882 */ /* 0x000fe20000000000 */
[----:B------:R-:W-:Y:S02]  /*fbf0*/  IMAD.IADD R9, R232, 0x1, -R9 ;  /* 0x00000001e8097824 */ /* 0x000fe400078e0a09 */
[----:B------:R-:W-:Y:S05]  /*fc00*/  BRA.DIV UR4, `(.L_x_2365) ;  /* 0x000001de04447947 */ /* 0x000fea000b800000 */
.L_x_2587:
[----:B------:R-:W-:Y:S01]  /*fc10*/  UMOV UR4, 0xffffffff ;  /* 0xffffffff00047882 */ /* 0x000fe20000000000 */
[----:B------:R-:W-:Y:S02]  /*fc20*/  SHF.L.U32 R9, R9, 0x1f, RZ ;  /* 0x0000001f09097819 */ /* 0x000fe400000006ff */
[----:B------:R-:W-:Y:S05]  /*fc30*/  BRA.DIV UR4, `(.L_x_2366) ;  /* 0x000001de04607947 */ /* 0x000fea000b800000 */
.L_x_2590:
        /* <DEDUP_REMOVED lines=37> */
.L_x_2591:
[----:B------:R-:W-:Y:S05]  /*fe90*/  BSYNC B1 ;  /* 0x0000000000017941 */ /* 0x000fea0003800000 */
.L_x_2367:
        /* <DEDUP_REMOVED lines=11> */
[----:B0-----:R-:W-:Y:S02]  /*ff50*/  LOP3.LUT R9, R213, 0x38, R22, 0xf8, !PT ;  /* 0x00000038d5097812 */ /* 0x001fe400078ef816 */
[----:B------:R-:W-:Y:S01]  /*ff60*/  SHF.R.S32.HI R11, RZ, 0x1f, R10 ;  /* 0x0000001fff0b7819 */ /* 0x000fe2000001140a */
[----:B------:R-:W-:Y:S01]  /*ff70*/  IMAD.SHL.U32 R12, R10, 0x8, RZ ;  /* 0x000000080a0c7824 */ /* 0x000fe200078e00ff */
[----:B------:R-:W-:Y:S02]  /*ff80*/  LOP3.LUT R8, R9, R214, RZ, 0x3c, !PT ;  /* 0x000000d609087212 */ /* 0x000fe400078e3cff */
        /* <DEDUP_REMOVED lines=9> */
[----:B------:R-:W-:Y:S02]  /*10020*/  SHF.R.U64 R32, R4, 0x10, R5 ;  /* 0x0000001004207819 */ /* 0x000fe40000001205 */
[----:B------:R-:W-:Y:S02]  /*10030*/  IADD3 R13, R9, R8, R215 ;  /* 0x00000008090d7210 */ /* 0x000fe40007ffe0d7 */
[----:B------:R-:W0:Y:S01]  /*10040*/  LDS.128 R8, [R105+0x15400] ;  /* 0x0154000069087984 */ /* 0x000e220000000c00 */
[----:B------:R-:W-:Y:S02]  /*10050*/  SHF.R.U32.HI R5, RZ, 0x10, R5 ;  /* 0x00000010ff057819 */ /* 0x000fe40000011605 */
[----:B------:R-:W-:Y:S01]  /*10060*/  IMAD R106, R13, 0x2, R18 ;  /* 0x000000020d6a7824 */ /* 0x000fe200078e0212 */
[----:B------:R-:W-:-:S02]  /*10070*/  SHF.R.U64 R4, R6, 0x10, R7 ;  /* 0x0000001006047819 */ /* 0x000fc40000001207 */
[----:B------:R-:W-:Y:S02]  /*10080*/  SHF.R.U32.HI R7, RZ, 0x10, R7 ;  /* 0x00000010ff077819 */ /* 0x000fe40000011607 */
[----:B------:R-:W1:Y:S01]  /*10090*/  LDS.128 R12, [R106+0x15400] ;  /* 0x015400006a0c7984 */ /* 0x000e620000000c00 */
[----:B------:R-:W-:Y:S02]  /*100a0*/  PRMT R111, R115, 0x5410, R111 ;  /* 0x00005410736f7816 */ /* 0x000fe4000000006f */
[----:B------:R-:W-:Y:S02]  /*100b0*/  PRMT R113, R116, 0x5410, R113 ;  /* 0x0000541074717816 */ /* 0x000fe40000000071 */
[----:B------:R-:W-:Y:S01]  /*100c0*/  PRMT R115, R107, 0x5410, R32 ;  /* 0x000054106b737816 */ /* 0x000fe20000000020 */
[----:B------:R-:W-:Y:S01]  /*100d0*/  IMAD.U32 R107, R111, 0x10000, RZ ;  /* 0x000100006f6b7824 */ /* 0x000fe200078e00ff */
[----:B------:R-:W-:Y:S02]  /*100e0*/  PRMT R116, R108, 0x5410, R5 ;  /* 0x000054106c747816 */ /* 0x000fe40000000005 */
[----:B------:R-:W-:Y:S01]  /*100f0*/  PRMT R117, R109, 0x5410, R4 ;  /* 0x000054106d757816 */ /* 0x000fe20000000004 */
[----:B------:R-:W-:Y:S01]  /*10100*/  IMAD.U32 R108, R115, 0x10000, RZ ;  /* 0x00010000736c7824 */ /* 0x000fe200078e00ff */
[----:B------:R-:W-:Y:S01]  /*10110*/  PRMT R110, R110, 0x5410, R7 ;  /* 0x000054106e6e7816 */ /* 0x000fe20000000007 */
[----:B------:R-:W-:Y:S01]  /*10120*/  IMAD.U32 R109, R116, 0x10000, RZ ;  /* 0x00010000746d7824 */ /* 0x000fe200078e00ff */
[----:B------:R-:W-:-:S02]  /*10130*/  SHF.R.U32.HI R112, RZ, 0x10, R33 ;  /* 0x00000010ff707819 */ /* 0x000fc40000011621 */
[----:B------:R-:W-:Y:S02]  /*10140*/  SHF.R.U32.HI R114, RZ, 0x10, R35 ;  /* 0x00000010ff727819 */ /* 0x000fe40000011623 */
[----:B------:R-:W-:Y:S02]  /*10150*/  PRMT R112, R21, 0x5432, R112 ;  /* 0x0000543215707816 */ /* 0x000fe40000000070 */
[----:B------:R-:W-:Y:S02]  /*10160*/  PRMT R114, R68, 0x5432, R114 ;  /* 0x0000543244727816 */ /* 0x000fe40000000072 */
[----:B------:R-:W-:Y:S02]  /*10170*/  LOP3.LUT R115, R115, 0xffff0000, RZ, 0xc0, !PT ;  /* 0xffff000073737812 */ /* 0x000fe400078ec0ff */
        /* <DEDUP_REMOVED lines=70> */
.L_x_2372:
[----:B------:R-:W-:Y:S05]  /*105e0*/  BSYNC B2 ;  /* 0x0000000000027941 */ /* 0x000fea0003800000 */
.L_x_2371:
[----:B------:R-:W-:Y:S04]  /*105f0*/  BSSY B2, `(.L_x_2373) ;  /* 0x000006a000027945 */ /* 0x000fe80003800000 */
[----:B------:R-:W-:Y:S05]  /*10600*/  @P2 BRA `(.L_x_2374) ;  /* 0x0000000400a02947 */ /* 0x000fea0003800000 */
[----:B-1----:R-:W2:Y:S04]  /*10610*/  LDL R4, [R1+0x48] ;  /* 0x0000480001047983 */ /* 0x002ea80000100800 */
[----:B------:R-:W3:Y:S01]  /*10620*/  LDL R105, [R1+0x64] ;  /* 0x0000640001697983 */ /* 0x000ee20000100800 */
[----:B------:R-:W-:Y:S02]  /*10630*/  SHF.R.U64 R34, R36, 0x10, R37 ;  /* 0x0000001024227819 */ /* 0x000fe40000001225 */
[--C-:B------:R-:W-:Y:S02]  /*10640*/  SHF.R.U64 R24, R24, 0x10, R25.reuse ;  /* 0x0000001018187819 */ /* 0x100fe40000001219 */
[----:B------:R-:W-:Y:S02]  /*10650*/  SHF.R.U32.HI R25, RZ, 0x10, R25 ;  /* 0x00000010ff197819 */ /* 0x000fe40000011619 */
[----:B------:R-:W-:-:S02]  /*10660*/  PRMT R101, R101, 0x5410, R34 ;  /* 0x0000541065657816 */ /* 0x000fc40000000022 */
[----:B------:R-:W-:Y:S02]  /*10670*/  PRMT R97, R97, 0x5410, R24 ;  /* 0x0000541061617816 */ /* 0x000fe40000000018 */
[----:B------:R-:W-:Y:S01]  /*10680*/  SHF.R.U32.HI R37, RZ, 0x10, R37 ;  /* 0x00000010ff257819 */ /* 0x000fe20000011625 */
[----:B------:R-:W-:Y:S01]  /*10690*/  IMAD.U32 R34, R101, 0x10000, RZ ;  /* 0x0001000065227824 */ /* 0x000fe200078e00ff */
[----:B------:R-:W-:Y:S01]  /*106a0*/  SHF.R.U64 R14, R26, 0x10, R27 ;  /* 0x000000101a0e7819 */ /* 0x000fe2000000121b */
[----:B------:R-:W-:Y:S01]  /*106b0*/  IMAD.U32 R36, R97, 0x10000, RZ ;  /* 0x0001000061247824 */ /* 0x000fe200078e00ff */
[----:B------:R-:W-:Y:S02]  /*106c0*/  PRMT R98, R98, 0x5410, R25 ;  /* 0x0000541062627816 */ /* 0x000fe40000000019 */
[----:B------:R-:W-:Y:S02]  /*106d0*/  SHF.R.U32.HI R27, RZ, 0x10, R27 ;  /* 0x00000010ff1b7819 */ /* 0x000fe4000001161b */
[----:B------:R-:W-:Y:S01]  /*106e0*/  SHF.R.U64 R32, R38, 0x10, R39 ;  /* 0x0000001026207819 */ /* 0x000fe20000001227 */
[----:B------:R-:W-:Y:S01]  /*106f0*/  IMAD.U32 R33, R98, 0x10000, RZ ;  /* 0x0001000062217824 */ /* 0x000fe200078e00ff */
[----:B------:R-:W-:-:S02]  /*10700*/  PRMT R102, R102, 0x5410, R37 ;  /* 0x0000541066667816 */ /* 0x000fc40000000025 */
[----:B------:R-:W-:Y:S02]  /*10710*/  SHF.R.U32.HI R39, RZ, 0x10, R39 ;  /* 0x00000010ff277819 */ /* 0x000fe40000011627 */
[----:B------:R-:W-:Y:S02]  /*10720*/  PRMT R100, R100, 0x5410, R27 ;  /* 0x0000541064647816 */ /* 0x000fe4000000001b */
[----:B------:R-:W-:Y:S02]  /*10730*/  PRMT R99, R99, 0x5410, R14 ;  /* 0x0000541063637816 */ /* 0x000fe4000000000e */
[----:B------:R-:W-:Y:S01]  /*10740*/  PRMT R103, R103, 0x5410, R32 ;  /* 0x0000541067677816 */ /* 0x000fe20000000020 */
[----:B------:R-:W-:Y:S01]  /*10750*/  IMAD.U32 R35, R100, 0x10000, RZ ;  /* 0x0001000064237824 */ /* 0x000fe200078e00ff */
[----:B------:R-:W-:Y:S02]  /*10760*/  PRMT R104, R104, 0x5410, R39 ;  /* 0x0000541068687816 */ /* 0x000fe40000000027 */
[----:B------:R-:W-:-:S02]  /*10770*/  LOP3.LUT R97, R97, 0xffff0000, RZ, 0xc0, !PT ;  /* 0xffff000061617812 */ /* 0x000fc400078ec0ff */
[----:B------:R-:W-:Y:S02]  /*10780*/  LOP3.LUT R101, R101, 0xffff0000, RZ, 0xc0, !PT ;  /* 0xffff000065657812 */ /* 0x000fe400078ec0ff */
[----:B------:R-:W-:Y:S02]  /*10790*/  LOP3.LUT R98, R98, 0xffff0000, RZ, 0xc0, !PT ;  /* 0xffff000062627812 */ /* 0x000fe400078ec0ff */
[----:B------:R-:W-:Y:S02]  /*107a0*/  LOP3.LUT R100, R100, 0xffff0000, RZ, 0xc0, !PT ;  /* 0xffff000064647812 */ /* 0x000fe400078ec0ff */
[----:B--2---:R-:W-:-:S04]  /*107b0*/  LEA.HI R4, R85, R4, RZ, 0x1d ;  /* 0x0000000455047211 */ /* 0x004fc800078fe8ff */
[----:B------:R-:W-:Y:S01]  /*107c0*/  SHF.R.S32.HI R5, RZ, 0x1f, R4 ;  /* 0x0000001fff057819 */ /* 0x000fe20000011404 */
[----:B------:R-:W-:-:S03]  /*107d0*/  IMAD.SHL.U32 R6, R4, 0x8, RZ ;  /* 0x0000000804067824 */ /* 0x000fc600078e00ff */
[----:B------:R-:W-:Y:S02]  /*107e0*/  LEA.HI R4, R5, R4, RZ, 0x3 ;  /* 0x0000000405047211 */ /* 0x000fe400078f18ff */
[----:B------:R-:W-:-:S03]  /*107f0*/  LOP3.LUT R5, R213, 0x38, R6, 0xf8, !PT ;  /* 0x00000038d5057812 */ /* 0x000fc600078ef806 */
[----:B------:R-:W-:Y:S01]  /*10800*/  IMAD.SHL.U32 R4, R4, 0x400, RZ ;  /* 0x0000040004047824 */ /* 0x000fe200078e00ff */
[----:B------:R-:W-:-:S04]  /*10810*/  LOP3.LUT R5, R5, R214, RZ, 0x3c, !PT ;  /* 0x000000d605057212 */ /* 0x000fc800078e3cff */
[----:B------:R-:W-:-:S04]  /*10820*/  LOP3.LUT R4, R4, 0x7fffe000, RZ, 0xc0, !PT ;  /* 0x7fffe00004047812 */ /* 0x000fc800078ec0ff */
[----:B0-----:R-:W-:Y:S02]  /*10830*/  IADD3 R9, R5, R4, R215 ;  /* 0x0000000405097210 */ /* 0x001fe40007ffe0d7 */
[----:B---3--:R-:W0:Y:S03]  /*10840*/  LDS.128 R4, [R105] ;  /* 0x0000000069047984 */ /* 0x008e260000000c00 */
        /* <DEDUP_REMOVED lines=17> */
[C---:B------:R-:W-:Y:S01]  /*10960*/  FMUL.FTZ R37, R26.reuse, R33 ;  /* 0x000000211a257220 */ /* 0x040fe20000410000 */
[----:B------:R-:W-:Y:S02]  /*10970*/  IMAD.U32 R32, R11, 0x10000, RZ ;  /* 0x000100000b207824 */ /* 0x000fe400078e00ff */
[C---:B------:R-:W-:Y:S01]  /*10980*/  FFMA.FTZ R38, R13.reuse, R34, -R38 ;  /* 0x000000220d267223 */ /* 0x040fe20000010826 */
[----:B------:R-:W-:Y:S01]  /*10990*/  FFMA.FTZ R106, R13, R36, R106 ;  /* 0x000000240d6a7223 */ /* 0x000fe2000001006a */
[-C--:B------:R-:W-:Y:S01]  /*109a0*/  FMUL.FTZ R39, R26, R25.reuse ;  /* 0x000000191a277220 */ /* 0x080fe20000410000 */
[----:B------:R-:W-:Y:S01]  /*109b0*/  FFMA.FTZ R37, R14, R25, -R37 ;  /* 0x000000190e257223 */ /* 0x000fe20000010825 */
[----:B------:R-:W-:Y:S02]  /*109c0*/  IMAD.U32 R13, R104, 0x10000, RZ ;  /* 0x00010000680d7824 */ /* 0x000fe400078e00ff */
[----:B------:R-:W-:Y:S01]  /*109d0*/  FMUL.FTZ R25, R32, R35 ;  /* 0x0000002320197220 */ /* 0x000fe20000410000 */
[----:B------:R-:W-:Y:S01]  /*109e0*/  FFMA.FTZ R39, R14, R33, R39 ;  /* 0x000000210e277223 */ /* 0x000fe20000010027 */
[----:B------:R-:W-:Y:S01]  /*109f0*/  SHF.L.U32 R27, R10, 0x10, RZ ;  /* 0x000000100a1b7819 */ /* 0x000fe200000006ff */
[-C--:B------:R-:W-:Y:S01]  /*10a00*/  FMUL.FTZ R32, R32, R13.reuse ;  /* 0x0000000d20207220 */ /* 0x080fe20000410000 */
[----:B------:R-:W-:Y:S01]  /*10a10*/  FFMA.FTZ R33, R24, R13, -R25 ;  /* 0x0000000d18217223 */ /* 0x000fe20000010819 */
[----:B------:R-:W-:Y:S01]  /*10a20*/  FMUL.FTZ R13, R8, R97 ;  /* 0x00000061080d7220 */ /* 0x000fe20000410000 */
[----:B------:R-:W-:Y:S01]  /*10a30*/  LOP3.LUT R102, R102, 0xffff0000, RZ, 0xc0, !PT ;  /* 0xffff000066667812 */ /* 0x000fe200078ec0ff */
[----:B------:R-:W-:Y:S01]  /*10a40*/  FMUL.FTZ R25, R8, R101 ;  /* 0x0000006508197220 */ /* 0x000fe20000410000 */
[----:B------:R-:W-:-:S02]  /*10a50*/  IMAD.U32 R14, R99, 0x10000, RZ ;  /* 0x00010000630e7824 */ /* 0x000fc400078e00ff */
[----:B------:R-:W-:Y:S01]  /*10a60*/  FFMA.FTZ R35, R24, R35, R32 ;  /* 0x0000002318237223 */ /* 0x000fe20000010020 */
[C---:B------:R-:W-:Y:S01]  /*10a70*/  FFMA.FTZ R13, R4.reuse, R101, -R13 ;  /* 0x00000065040d7223 */ /* 0x040fe2000001080d */
[----:B------:R-:W-:Y:S01]  /*10a80*/  FMUL.FTZ R24, R9, R98 ;  /* 0x0000006209187220 */ /* 0x000fe20000410000 */
[----:B------:R-:W-:Y:S01]  /*10a90*/  FFMA.FTZ R25, R4, R97, R25 ;  /* 0x0000006104197223 */ /* 0x000fe20000010019 */
[----:B------:R-:W-:Y:S01]  /*10aa0*/  LOP3.LUT R10, R10, 0xffff0000, RZ, 0xc0, !PT ;  /* 0xffff00000a0a7812 */ /* 0x000fe200078ec0ff */
[----:B------:R-:W-:Y:S01]  /*10ab0*/  IMAD.U32 R8, R103, 0x10000, RZ ;  /* 0x0001000067087824 */ /* 0x000fe200078e00ff */
[----:B------:R-:W-:Y:S01]  /*10ac0*/  LOP3.LUT R11, R11, 0xffff0000, RZ, 0xc0, !PT ;  /* 0xffff00000b0b7812 */ /* 0x000fe200078ec0ff */
[----:B------:R-:W-:Y:S01]  /*10ad0*/  FMUL.FTZ R9, R9, R102 ;  /* 0x0000006609097220 */ /* 0x000fe20000410000 */
[----:B------:R-:W-:Y:S01]  /*10ae0*/  FMUL.FTZ R4, R27, R14 ;  /* 0x0000000e1b047220 */ /* 0x000fe20000410000 */
[----:B------:R-:W-:Y:S01]  /*10af0*/  LOP3.LUT R99, R99, 0xffff0000, RZ, 0xc0, !PT ;  /* 0xffff000063637812 */ /* 0x000fe200078ec0ff */
[----:B------:R-:W-:Y:S01]  /*10b00*/  FFMA.FTZ R24, R5, R102, -R24 ;  /* 0x0000006605187223 */ /* 0x000fe20000010818 */
[----:B------:R-:W-:Y:S01]  /*10b10*/  LOP3.LUT R103, R103, 0xffff0000, RZ, 0xc0, !PT ;  /* 0xffff000067677812 */ /* 0x000fe200078ec0ff */
[----:B------:R-:W-:Y:S01]  /*10b20*/  FFMA.FTZ R98, R5, R98, R9 ;  /* 0x0000006205627223 */ /* 0x000fe20000010009 */
[----:B------:R-:W-:Y:S01]  /*10b30*/  LOP3.LUT R104, R104, 0xffff0000, RZ, 0xc0, !PT ;  /* 0xffff000068687812 */ /* 0x000fe200078ec0ff */
[----:B------:R-:W-:Y:S01]  /*10b40*/  FFMA.FTZ R26, R15, R8, -R4 ;  /* 0x000000080f1a7223 */ /* 0x000fe20000010804 */
[C---:B------:R-:W-:Y:S01]  /*10b50*/  FMUL.FTZ R5, R10.reuse, R99 ;  /* 0x000000630a057220 */ /* 0x040fe20000410000 */
[----:B------:R-:W-:Y:S01]  /*10b60*/  FMUL.FTZ R4, R11, R100 ;  /* 0x000000640b047220 */ /* 0x000fe20000410000 */
[----:B------:R-:W-:Y:S01]  /*10b70*/  FMUL.FTZ R32, R27, R8 ;  /* 0x000000081b207220 */ /* 0x000fe20000410000 */
[-C--:B------:R-:W-:Y:S01]  /*10b80*/  FMUL.FTZ R10, R10, R103.reuse ;  /* 0x000000670a0a7220 */ /* 0x080fe20000410000 */
[-C--:B------:R-:W-:Y:S01]  /*10b90*/  FMUL.FTZ R11, R11, R104.reuse ;  /* 0x000000680b0b7220 */ /* 0x080fe20000410000 */
[C---:B------:R-:W-:Y:S01]  /*10ba0*/  FFMA.FTZ R103, R6.reuse, R103, -R5 ;  /* 0x0000006706677223 */ /* 0x040fe20000010805 */
        /* <DEDUP_REMOVED lines=14> */
.L_x_2374:
[----:B------:R-:W-:Y:S05]  /*10c90*/  BSYNC B2 ;  /* 0x0000000000027941 */ /* 0x000fea0003800000 */
.L_x_2373:
[----:B------:R-:W-:Y:S05]  /*10ca0*/  @P3 BRA `(.L_x_2370) ;  /* 0x0000000400a03947 */ /* 0x000fea0003800000 */
[----:B-12---:R-:W2:Y:S04]  /*10cb0*/  LDL R4, [R1+0x5c] ;  /* 0x00005c0001047983 */ /* 0x006ea80000100800 */
[----:B------:R-:W3:Y:S01]  /*10cc0*/  LDL R38, [R1+0x58] ;  /* 0x0000580001267983 */ /* 0x000ee20000100800 */
[----:B------:R-:W-:Y:S02]  /*10cd0*/  SHF.R.U64 R26, R60, 0x10, R61 ;  /* 0x000000103c1a7819 */ /* 0x000fe4000000123d */
[--C-:B------:R-:W-:Y:S02]  /*10ce0*/  SHF.R.U64 R13, R28, 0x10, R29.reuse ;  /* 0x000000101c0d7819 */ /* 0x100fe4000000121d */
[----:B------:R-:W-:Y:S02]  /*10cf0*/  SHF.R.U32.HI R29, RZ, 0x10, R29 ;  /* 0x00000010ff1d7819 */ /* 0x000fe4000001161d */
[----:B------:R-:W-:-:S02]  /*10d00*/  PRMT R89, R89, 0x5410, R26 ;  /* 0x0000541059597816 */ /* 0x000fc4000000001a */
[----:B------:R-:W-:Y:S02]  /*10d10*/  PRMT R84, R84, 0x5410, R13 ;  /* 0x0000541054547816 */ /* 0x000fe4000000000d */
[----:B------:R-:W-:Y:S02]  /*10d20*/  SHF.R.U32.HI R61, RZ, 0x10, R61 ;  /* 0x00000010ff3d7819 */ /* 0x000fe4000001163d */
[----:B------:R-:W-:Y:S01]  /*10d30*/  SHF.R.U64 R14, R30, 0x10, R31 ;  /* 0x000000101e0e7819 */ /* 0x000fe2000000121f */
[----:B------:R-:W-:Y:S01]  /*10d40*/  IMAD.U32 R32, R84, 0x10000, RZ ;  /* 0x0001000054207824 */ /* 0x000fe200078e00ff */
[----:B------:R-:W-:Y:S01]  /*10d50*/  PRMT R86, R86, 0x5410, R29 ;  /* 0x0000541056567816 */ /* 0x000fe2000000001d */
[----:B------:R-:W-:Y:S01]  /*10d60*/  IMAD.U32 R30, R89, 0x10000, RZ ;  /* 0x00010000591e7824 */ /* 0x000fe200078e00ff */
        /* <DEDUP_REMOVED lines=48> */
[----:B------:R-:W-:Y:S01]  /*11070*/  LOP3.LUT R25, R84, 0xffff0000, RZ, 0xc0, !PT ;  /* 0xffff000054197812 */ /* 0x000fe200078ec0ff */
[----:B------:R-:W-:Y:S01]  /*11080*/  FFMA.FTZ R35, R14, R29, R35 ;  /* 0x0000001d0e237223 */ /* 0x000fe20000010023 */
[-C--:B------:R-:W-:Y:S01]  /*11090*/  FMUL.FTZ R28, R28, R13.reuse ;  /* 0x0000000d1c1c7220 */ /* 0x080fe20000410000 */
[----:B------:R-:W-:Y:S01]  /*110a0*/  FFMA.FTZ R37, R24, R13, -R37 ;  /* 0x0000000d18257223 */ /* 0x000fe20000010825 */
[----:B------:R-:W-:Y:S01]  /*110b0*/  LOP3.LUT R90, R90, 0xffff0000, RZ, 0xc0, !PT ;  /* 0xffff00005a5a7812 */ /* 0x000fe200078ec0ff */
[C---:B------:R-:W-:Y:S01]  /*110c0*/  FMUL.FTZ R13, R8.reuse, R25 ;  /* 0x00000019080d7220 */ /* 0x040fe20000410000 */
[----:B------:R-:W-:Y:S01]  /*110d0*/  FMUL.FTZ R29, R8, R89 ;  /* 0x00000059081d7220 */ /* 0x000fe20000410000 */
[----:B------:R-:W-:-:S02]  /*110e0*/  IMAD.U32 R27, R10, 0x10000, RZ ;  /* 0x000100000a1b7824 */ /* 0x000fc400078e00ff */
[----:B------:R-:W-:Y:S01]  /*110f0*/  FFMA.FTZ R28, R24, R31, R28 ;  /* 0x0000001f181c7223 */ /* 0x000fe2000001001c */
[----:B------:R-:W-:Y:S02]  /*11100*/  IMAD.U32 R14, R87, 0x10000, RZ ;  /* 0x00010000570e7824 */ /* 0x000fe400078e00ff */
        /* <DEDUP_REMOVED lines=13> */
[-C--:B------:R-:W-:Y:S01]  /*111e0*/  FMUL.FTZ R26, R27, R8.reuse ;  /* 0x000000081b1a7220 */ /* 0x080fe20000410000 */
[----:B------:R-:W-:Y:S01]  /*111f0*/  FFMA.FTZ R25, R15, R8, -R4 ;  /* 0x000000080f197223 */ /* 0x000fe20000010804 */
[C---:B------:R-:W-:Y:S01]  /*11200*/  FMUL.FTZ R5, R10.reuse, R87 ;  /* 0x000000570a057220 */ /* 0x040fe20000410000 */
[C---:B------:R-:W-:Y:S01]  /*11210*/  FMUL.FTZ R8, R11.reuse, R88 ;  /* 0x000000580b087220 */ /* 0x040fe20000410000 */
        /* <DEDUP_REMOVED lines=17> */
.L_x_2370:
[----:B------:R-:W-:Y:S05]  /*11330*/  BSYNC B1 ;  /* 0x0000000000017941 */ /* 0x000fea0003800000 */
.L_x_2369:
[----:B------:R-:W-:Y:S05]  /*11340*/  @P1 BRA `(.L_x_2344) ;  /* 0x00000014000c1947 */ /* 0x000fea0003800000 */
[----:B------:R-:W4:Y:S01]  /*11350*/  LDC R13, c[0x0][0x3d4] ;  /* 0x0000f500ff0d7b82 */ /* 0x000f220000000800 */
[----:B------:R-:W-:Y:S01]  /*11360*/  BSSY B1, `(.L_x_2375) ;  /* 0x000006d000017945 */ /* 0x000fe20003800000 */
[----:B------:R-:W-:Y:S02]  /*11370*/  SHF.R.U32.HI R60, RZ, 0x3, R212 ;  /* 0x00000003ff3c7819 */ /* 0x000fe400000116d4 */
[-C--:B----4-:R-:W-:Y:S02]  /*11380*/  ISETP.GE.AND P0, PT, R22, R13.reuse, PT ;  /* 0x0000000d1600720c */ /* 0x090fe40003f06270 */
[-C--:B------:R-:W-:Y:S02]  /*11390*/  ISETP.GE.AND P1, PT, R206, R13.reuse, PT ;  /* 0x0000000dce00720c */ /* 0x080fe40003f26270 */
[----:B------:R-:W-:-:S09]  /*113a0*/  ISETP.GE.AND P2, PT, R207, R13, PT ;  /* 0x0000000dcf00720c */ /* 0x000fd20003f46270 */
[----:B------:R-:W-:Y:S05]  /*113b0*/  @P0 BRA `(.L_x_2376) ;  /* 0x00000004009c0947 */ /* 0x000fea0003800000 */
[----:B---3--:R-:W3:Y:S01]  /*113c0*/  LDL R38, [R1+0x60] ;  /* 0x0000600001267983 */ /* 0x008ee20000100800 */
[----:B-12---:R-:W-:Y:S02]  /*113d0*/  LEA.HI R4, R13, R236, RZ, 0x1d ;  /* 0x000000ec0d047211 */ /* 0x006fe400078fe8ff */
        /* <DEDUP_REMOVED lines=14> */
[----:B------:R-:W-:Y:S01]  /*114c0*/  SHF.R.U32.HI R53, RZ, 0x10, R53 ;  /* 0x00000010ff357819 */ /* 0x000fe20000011635 */
[----:B------:R-:W-:Y:S01]  /*114d0*/  IMAD.U32 R33, R74, 0x10000, RZ ;  /* 0x000100004a217824 */ /* 0x000fe200078e00ff */
[--C-:B------:R-:W-:Y:S01]  /*114e0*/  SHF.R.U64 R15, R42, 0x10, R43.reuse ;  /* 0x000000102a0f7819 */ /* 0x100fe2000000122b */
[----:B------:R-:W-:Y:S01]  /*114f0*/  IMAD R12, R9, 0x2, R18 ;  /* 0x00000002090c7824 */ /* 0x000fe200078e0212 */
[----:B------:R-:W-:Y:S02]  /*11500*/  PRMT R75, R75, 0x5410, R40 ;  /* 0x000054104b4b7816 */ /* 0x000fe40000000028 */
[----:B------:R-:W-:Y:S02]  /*11510*/  SHF.R.U32.HI R42, RZ, 0x10, R43 ;  /* 0x00000010ff2a7819 */ /* 0x000fe4000001162b */
[----:B------:R-:W0:Y:S01]  /*11520*/  LDS.128 R8, [R12+0x15400] ;  /* 0x015400000c087984 */ /* 0x000e220000000c00 */
        /* <DEDUP_REMOVED lines=18> */
[----:B------:R-:W-:Y:S01]  /*11650*/  IMAD.U32 R29, R11, 0x10000, RZ ;  /* 0x000100000b1d7824 */ /* 0x000fe200078e00ff */
[----:B------:R-:W-:Y:S01]  /*11660*/  LOP3.LUT R94, R94, 0xffff0000, RZ, 0xc0, !PT ;  /* 0xffff00005e5e7812 */ /* 0x000fe200078ec0ff */
[-C--:B------:R-:W-:Y:S01]  /*11670*/  FMUL.FTZ R36, R27, R26.reuse ;  /* 0x0000001a1b247220 */ /* 0x080fe20000410000 */
[----:B------:R-:W-:Y:S01]  /*11680*/  LOP3.LUT R27, R74, 0xffff0000, RZ, 0xc0, !PT ;  /* 0xffff00004a1b7812 */ /* 0x000fe200078ec0ff */
[C---:B------:R-:W-:Y:S01]  /*11690*/  IMAD.U32 R28, R10.reuse, 0x10000, RZ ;  /* 0x000100000a1c7824 */ /* 0x040fe200078e00ff */
[----:B------:R-:W-:Y:S02]  /*116a0*/  LOP3.LUT R10, R10, 0xffff0000, RZ, 0xc0, !PT ;  /* 0xffff00000a0a7812 */ /* 0x000fe400078ec0ff */
[----:B------:R-:W-:Y:S01]  /*116b0*/  LOP3.LUT R11, R11, 0xffff0000, RZ, 0xc0, !PT ;  /* 0xffff00000b0b7812 */ /* 0x000fe200078ec0ff */
[----:B---3--:R-:W0:Y:S02]  /*116c0*/  LDS.128 R4, [R38] ;  /* 0x0000000026047984 */ /* 0x008e240000000c00 */
[C---:B0-----:R-:W-:Y:S01]  /*116d0*/  IMAD.U32 R14, R4.reuse, 0x10000, RZ ;  /* 0x00010000040e7824 */ /* 0x041fe200078e00ff */
[----:B------:R-:W-:Y:S01]  /*116e0*/  LOP3.LUT R4, R4, 0xffff0000, RZ, 0xc0, !PT ;  /* 0xffff000004047812 */ /* 0x000fe200078ec0ff */
[C---:B------:R-:W-:Y:S01]  /*116f0*/  IMAD.U32 R15, R5.reuse, 0x10000, RZ ;  /* 0x00010000050f7824 */ /* 0x040fe200078e00ff */
[----:B------:R-:W-:Y:S01]  /*11700*/  LOP3.LUT R5, R5, 0xffff0000, RZ, 0xc0, !PT ;  /* 0xffff000005057812 */ /* 0x000fe200078ec0ff */
[C---:B------:R-:W-:Y:S01]  /*11710*/  FFMA.FTZ R35, R14.reuse, R31, -R35 ;  /* 0x0000001f0e237223 */ /* 0x040fe20000010823 */
[----:B------:R-:W-:Y:S01]  /*11720*/  FFMA.FTZ R37, R14, R33, R37 ;  /* 0x000000210e257223 */ /* 0x000fe20000010025 */
[----:B------:R-:W-:Y:S01]  /*11730*/  FFMA.FTZ R34, R15, R26, -R34 ;  /* 0x0000001a0f227223 */ /* 0x000fe20000010822 */
[----:B------:R-:W-:-:S02]  /*11740*/  IMAD.U32 R25, R7, 0x10000, RZ ;  /* 0x0001000007197824 */ /* 0x000fc400078e00ff */
[----:B------:R-:W-:Y:S01]  /*11750*/  FMUL.FTZ R26, R29, R32 ;  /* 0x000000201d1a7220 */ /* 0x000fe20000410000 */
[----:B------:R-:W-:Y:S02]  /*11760*/  IMAD.U32 R14, R96, 0x10000, RZ ;  /* 0x00010000600e7824 */ /* 0x000fe400078e00ff */
[----:B------:R-:W-:Y:S01]  /*11770*/  FFMA.FTZ R36, R15, R30, R36 ;  /* 0x0000001e0f247223 */ /* 0x000fe20000010024 */
[----:B------:R-:W-:Y:S01]  /*11780*/  FMUL.FTZ R15, R8, R27 ;  /* 0x0000001b080f7220 */ /* 0x000fe20000410000 */
[----:B------:R-:W-:Y:S01]  /*11790*/  FMUL.FTZ R31, R9, R94 ;  /* 0x0000005e091f7220 */ /* 0x000fe20000410000 */
[-C--:B------:R-:W-:Y:S01]  /*117a0*/  FMUL.FTZ R29, R29, R14.reuse ;  /* 0x0000000e1d1d7220 */ /* 0x080fe20000410000 */
[----:B------:R-:W-:Y:S01]  /*117b0*/  FFMA.FTZ R33, R25, R14, -R26 ;  /* 0x0000000e19217223 */ /* 0x000fe2000001081a */
[----:B------:R-:W-:Y:S01]  /*117c0*/  LOP3.LUT R14, R75, 0xffff0000, RZ, 0xc0, !PT ;  /* 0xffff00004b0e7812 */ /* 0x000fe200078ec0ff */
[----:B------:R-:W-:Y:S02]  /*117d0*/  IMAD.U32 R24, R6, 0x10000, RZ ;  /* 0x0001000006187824 */ /* 0x000fe400078e00ff */
[----:B------:R-:W-:Y:S01]  /*117e0*/  FFMA.FTZ R32, R25, R32, R29 ;  /* 0x0000002019207223 */ /* 0x000fe2000001001d */
[-C--:B------:R-:W-:Y:S01]  /*117f0*/  FMUL.FTZ R29, R8, R93.reuse ;  /* 0x0000005d081d7220 */ /* 0x080fe20000410000 */
[----:B------:R-:W-:Y:S01]  /*11800*/  FFMA.FTZ R8, R4, R93, -R15 ;  /* 0x0000005d04087223 */ /* 0x000fe2000001080f */
[----:B------:R-:W-:Y:S01]  /*11810*/  FMUL.FTZ R30, R9, R14 ;  /* 0x0000000e091e7220 */ /* 0x000fe20000410000 */
[----:B------:R-:W-:-:S02]  /*11820*/  IMAD.U32 R25, R76, 0x10000, RZ ;  /* 0x000100004c197824 */ /* 0x000fc400078e00ff */
[----:B------:R-:W-:Y:S01]  /*11830*/  FFMA.FTZ R26, R4, R27, R29 ;  /* 0x0000001b041a7223 */ /* 0x000fe2000001001d */
[----:B------:R-:W-:Y:S02]  /*11840*/  IMAD.U32 R15, R95, 0x10000, RZ ;  /* 0x000100005f0f7824 */ /* 0x000fe400078e00ff */
[C---:B------:R-:W-:Y:S01]  /*11850*/  FFMA.FTZ R9, R5.reuse, R94, -R30 ;  /* 0x0000005e05097223 */ /* 0x040fe2000001081e */
[----:B------:R-:W-:Y:S01]  /*11860*/  FFMA.FTZ R31, R5, R14, R31 ;  /* 0x0000000e051f7223 */ /* 0x000fe2000001001f */
[C---:B------:R-:W-:Y:S01]  /*11870*/  FMUL.FTZ R27, R28.reuse, R25 ;  /* 0x000000191c1b7220 */ /* 0x040fe20000410000 */
[-C--:B------:R-:W-:Y:S01]  /*11880*/  FMUL.FTZ R29, R28, R15.reuse ;  /* 0x0000000f1c1d7220 */ /* 0x080fe20000410000 */
[----:B------:R-:W-:Y:S02]  /*11890*/  LOP3.LUT R5, R76, 0xffff0000, RZ, 0xc0, !PT ;  /* 0xffff00004c057812 */ /* 0x000fe400078ec0ff */
[----:B------:R-:W-:Y:S01]  /*118a0*/  LOP3.LUT R4, R77, 0xffff0000, RZ, 0xc0, !PT ;  /* 0xffff00004d047812 */ /* 0x000fe200078ec0ff */
[C---:B------:R-:W-:Y:S01]  /*118b0*/  FFMA.FTZ R27, R24.reuse, R15, -R27 ;  /* 0x0000000f181b7223 */ /* 0x040fe2000001081b */
[----:B------:R-:W-:Y:S01]  /*118c0*/  LOP3.LUT R95, R95, 0xffff0000, RZ, 0xc0, !PT ;  /* 0xffff00005f5f7812 */ /* 0x000fe200078ec0ff */
[----:B------:R-:W-:Y:S01]  /*118d0*/  FFMA.FTZ R29, R24, R25, R29 ;  /* 0x00000019181d7223 */ /* 0x000fe2000001001d */
[----:B------:R-:W-:Y:S01]  /*118e0*/  LOP3.LUT R96, R96, 0xffff0000, RZ, 0xc0, !PT ;  /* 0xffff000060607812 */ /* 0x000fe200078ec0ff */
[----:B------:R-:W-:Y:S01]  /*118f0*/  FMUL.FTZ R15, R10, R5 ;  /* 0x000000050a0f7220 */ /* 0x000fe20000410000 */
[----:B------:R-:W-:Y:S01]  /*11900*/  LOP3.LUT R6, R6, 0xffff0000, RZ, 0xc0, !PT ;  /* 0xffff000006067812 */ /* 0x000fe200078ec0ff */
[----:B------:R-:W-:Y:S01]  /*11910*/  FMUL.FTZ R24, R11, R4 ;  /* 0x000000040b187220 */ /* 0x000fe20000410000 */
[----:B------:R-:W-:Y:S01]  /*11920*/  LOP3.LUT R7, R7, 0xffff0000, RZ, 0xc0, !PT ;  /* 0xffff000007077812 */ /* 0x000fe200078ec0ff */
[-C--:B------:R-:W-:Y:S01]  /*11930*/  FMUL.FTZ R14, R10, R95.reuse ;  /* 0x0000005f0a0e7220 */ /* 0x080fe20000410000 */
[----:B------:R-:W-:Y:S01]  /*11940*/  FMUL.FTZ R11, R11, R96 ;  /* 0x000000600b0b7220 */ /* 0x000fe20000410000 */
[----:B------:R-:W-:-:S02]  /*11950*/  FFMA.FTZ R10, R6, R95, -R15 ;  /* 0x0000005f060a7223 */ /* 0x000fc4000001080f */
[C---:B------:R-:W-:Y:S01]  /*11960*/  FFMA.FTZ R24, R7.reuse, R96, -R24 ;  /* 0x0000006007187223 */ /* 0x040fe20000010818 */
[----:B------:R-:W-:Y:S01]  /*11970*/  FFMA.FTZ R14, R6, R5, R14 ;  /* 0x00000005060e7223 */ /* 0x000fe2000001000e */
[----:B------:R-:W-:Y:S01]  /*11980*/  FFMA.FTZ R11, R7, R4, R11 ;  /* 0x00000004070b7223 */ /* 0x000fe2000001000b */
[----:B------:R-:W-:Y:S02]  /*11990*/  F2FP.BF16.F32.PACK_AB R4, R8, R35 ;  /* 0x000000230804723e */ /* 0x000fe400000010ff */
[----:B------:R-:W-:Y:S02]  /*119a0*/  F2FP.BF16.F32.PACK_AB R5, R9, R34 ;  /* 0x000000220905723e */ /* 0x000fe400000010ff */
[----:B------:R-:W-:Y:S02]  /*119b0*/  F2FP.BF16.F32.PACK_AB R6, R10, R27 ;  /* 0x0000001b0a06723e */ /* 0x000fe400000010ff */
[----:B------:R-:W-:Y:S02]  /*119c0*/  F2FP.BF16.F32.PACK_AB R7, R24, R33 ;  /* 0x000000211807723e */ /* 0x000fe400000010ff */
[----:B------:R-:W-:-:S02]  /*119d0*/  F2FP.BF16.F32.PACK_AB R8, R26, R37 ;  /* 0x000000251a08723e */ /* 0x000fc400000010ff */
[----:B------:R-:W-:Y:S01]  /*119e0*/  F2FP.BF16.F32.PACK_AB R9, R31, R36 ;  /* 0x000000241f09723e */ /* 0x000fe200000010ff */
[----:B------:R4:W-:Y:S01]  /*119f0*/  STS.128 [R38], R4 ;  /* 0x0000000426007388 */ /* 0x0009e20000000c00 */
[----:B------:R-:W-:Y:S02]  /*11a00*/  F2FP.BF16.F32.PACK_AB R10, R14, R29 ;  /* 0x0000001d0e0a723e */ /* 0x000fe400000010ff */
[----:B------:R-:W-:-:S05]  /*11a10*/  F2FP.BF16.F32.PACK_AB R11, R11, R32 ;  /* 0x000000200b0b723e */ /* 0x000fca00000010ff */
[----:B------:R4:W-:Y:S02]  /*11a20*/  STS.128 [R12+0x15400], R8 ;  /* 0x015400080c007388 */ /* 0x0009e40000000c00 */
.L_x_2376:
[----:B------:R-:W-:Y:S05]  /*11a30*/  BSYNC B1 ;  /* 0x0000000000017941 */ /* 0x000fea0003800000 */
.L_x_2375:
[----:B------:R-:W-:Y:S04]  /*11a40*/  BSSY B1, `(.L_x_2377) ;  /* 0x000006a000017945 */ /* 0x000fe80003800000 */
[----:B------:R-:W-:Y:S05]  /*11a50*/  @P1 BRA `(.L_x_2378) ;  /* 0x0000000400a01947 */ /* 0x000fea0003800000 */
[----:B-1234-:R-:W2:Y:S04]  /*11a60*/  LDL R4, [R1+0x48] ;  /* 0x0000480001047983 */ /* 0x01eea80000100800 */
        /* <DEDUP_REMOVED lines=10> */
[--C-:B------:R-:W-:Y:S02]  /*11b10*/  SHF.R.U64 R15, R46, 0x10, R47.reuse ;  /* 0x000000102e0f7819 */ /* 0x100fe4000000122f */
[----:B------:R-:W-:Y:S02]  /*11b20*/  PRMT R73, R73, 0x5410, R44 ;  /* 0x0000541049497816 */ /* 0x000fe4000000002c */
        /* <DEDUP_REMOVED lines=8> */
[----:B------:R-:W-:Y:S01]  /*11bb0*/  IMAD.U32 R32, R79, 0x10000, RZ ;  /* 0x000100004f207824 */ /* 0x000fe200078e00ff */
        /* <DEDUP_REMOVED lines=82> */
.L_x_2378:
[----:B------:R-:W-:Y:S05]  /*120e0*/  BSYNC B1 ;  /* 0x0000000000017941 */ /* 0x000fea0003800000 */
.L_x_2377:
[----:B------:R-:W-:Y:S05]  /*120f0*/  @P2 BRA `(.L_x_2344) ;  /* 0x0000000400a02947 */ /* 0x000fea0003800000 */
[----:B01234-:R-:W2:Y:S04]  /*12100*/  LDL R4, [R1+0x5c] ;  /* 0x00005c0001047983 */ /* 0x01fea80000100800 */
[----:B------:R-:W3:Y:S01]  /*12110*/  LDL R36, [R1+0x50] ;  /* 0x0000500001247983 */ /* 0x000ee20000100800 */
[----:B------:R-:W-:Y:S02]  /*12120*/  SHF.R.U64 R15, R48, 0x10, R49 ;  /* 0x00000010300f7819 */ /* 0x000fe40000001231 */
[----:B------:R-:W-:Y:S02]  /*12130*/  SHF.R.U64 R27, R64, 0x10, R65 ;  /* 0x00000010401b7819 */ /* 0x000fe40000001241 */
[----:B------:R-:W-:Y:S02]  /*12140*/  SHF.R.U32.HI R28, RZ, 0x10, R49 ;  /* 0x00000010ff1c7819 */ /* 0x000fe40000011631 */
[----:B------:R-:W-:-:S02]  /*12150*/  PRMT R26, R0, 0x5410, R15 ;  /* 0x00005410001a7816 */ /* 0x000fc4000000000f */
[----:B------:R-:W-:Y:S02]  /*12160*/  SHF.R.U64 R25, R66, 0x10, R67 ;  /* 0x0000001042197819 */ /* 0x000fe40000001243 */
[----:B------:R-:W-:Y:S01]  /*12170*/  PRMT R68, R68, 0x5410, R27 ;  /* 0x0000541044447816 */ /* 0x000fe2000000001b */
[----:B------:R-:W-:Y:S01]  /*12180*/  IMAD.U32 R27, R26, 0x10000, RZ ;  /* 0x000100001a1b7824 */ /* 0x000fe200078e00ff */
[----:B------:R-:W-:Y:S02]  /*12190*/  SHF.R.U32.HI R64, RZ, 0x10, R65 ;  /* 0x00000010ff407819 */ /* 0x000fe40000011641 */
[----:B------:R-:W-:Y:S02]  /*121a0*/  PRMT R28, R3, 0x5410, R28 ;  /* 0x00005410031c7816 */ /* 0x000fe4000000001c */
[----:B------:R-:W-:Y:S02]  /*121b0*/  SHF.R.U32.HI R66, RZ, 0x10, R67 ;  /* 0x00000010ff427819 */ /* 0x000fe40000011643 */
[----:B------:R-:W-:Y:S01]  /*121c0*/  PRMT R70, R70, 0x5410, R25 ;  /* 0x0000541046467816 */ /* 0x000fe20000000019 */
[----:B------:R-:W-:Y:S01]  /*121d0*/  IMAD.U32 R25, R68, 0x10000, RZ ;  /* 0x0001000044197824 */ /* 0x000fe200078e00ff */
[----:B------:R-:W-:Y:S01]  /*121e0*/  PRMT R69, R69, 0x5410, R64 ;  /* 0x0000541045457816 */ /* 0x000fe20000000040 */
[----:B------:R-:W-:Y:S01]  /*121f0*/  IMAD.U32 R29, R28, 0x10000, RZ ;  /* 0x000100001c1d7824 */ /* 0x000fe200078e00ff */
[----:B------:R-:W-:-:S02]  /*12200*/  PRMT R71, R71, 0x5410, R66 ;  /* 0x0000541047477816 */ /* 0x000fc40000000042 */
        /* <DEDUP_REMOVED lines=10> */
[----:B------:R-:W-:Y:S02]  /*122b0*/  LOP3.LUT R9, R13, 0x7fffe000, RZ, 0xc0, !PT ;  /* 0x7fffe0000d097812 */ /* 0x000fe400078ec0ff */
[--C-:B------:R-:W-:Y:S02]  /*122c0*/  SHF.R.U64 R13, R50, 0x10, R51.reuse ;  /* 0x00000010320d7819 */ /* 0x100fe40000001233 */
[----:B------:R-:W-:Y:S02]  /*122d0*/  IADD3 R9, R5, R9, R220 ;  /* 0x0000000905097210 */ /* 0x000fe40007ffe0dc */
[----:B---3--:R-:W0:Y:S01]  /*122e0*/  LDS.128 R4, [R36] ;  /* 0x0000000024047984 */ /* 0x008e220000000c00 */
[----:B------:R-:W-:Y:S02]  /*122f0*/  SHF.R.U32.HI R50, RZ, 0x10, R51 ;  /* 0x00000010ff327819 */ /* 0x000fe40000011633 */
[----:B------:R-:W-:Y:S01]  /*12300*/  IMAD R12, R9, 0x2, R18 ;  /* 0x00000002090c7824 */ /* 0x000fe200078e0212 */
[----:B------:R-:W-:-:S02]  /*12310*/  PRMT R30, R20, 0x5410, R13 ;  /* 0x00005410141e7816 */ /* 0x000fc4000000000d */
[----:B------:R-:W-:Y:S02]  /*12320*/  PRMT R31, R21, 0x5410, R50 ;  /* 0x00005410151f7816 */ /* 0x000fe40000000032 */
        /* <DEDUP_REMOVED lines=10> */
[----:B------:R-:W-:Y:S01]  /*123d0*/  SHF.L.U32 R24, R11, 0x10, RZ ;  /* 0x000000100b187819 */ /* 0x000fe200000006ff */
[----:B------:R-:W-:Y:S01]  /*123e0*/  IMAD.U32 R20, R9, 0x10000, RZ ;  /* 0x0001000009147824 */ /* 0x000fe200078e00ff */
[----:B------:R-:W-:Y:S01]  /*123f0*/  LOP3.LUT R8, R8, 0xffff0000, RZ, 0xc0, !PT ;  /* 0xffff000008087812 */ /* 0x000fe200078ec0ff */
[C---:B------:R-:W-:Y:S01]  /*12400*/  FMUL.FTZ R33, R15.reuse, R27 ;  /* 0x0000001b0f217220 */ /* 0x040fe20000410000 */
[----:B------:R-:W-:Y:S01]  /*12410*/  FMUL.FTZ R35, R15, R25 ;  /* 0x000000190f237220 */ /* 0x000fe20000410000 */
[----:B------:R-:W-:-:S02]  /*12420*/  IMAD.U32 R15, R69, 0x10000, RZ ;  /* 0x00010000450f7824 */ /* 0x000fc400078e00ff */
[----:B------:R-:W-:Y:S01]  /*12430*/  FMUL.FTZ R34, R20, R29 ;  /* 0x0000001d14227220 */ /* 0x000fe20000410000 */
[----:B------:R-:W-:Y:S01]  /*12440*/  FFMA.FTZ R32, R0, R25, -R33 ;  /* 0x0000001900207223 */ /* 0x000fe20000010821 */
[----:B------:R-:W-:Y:S02]  /*12450*/  IMAD.U32 R33, R31, 0x10000, RZ ;  /* 0x000100001f217824 */ /* 0x000fe400078e00ff */
[-C--:B------:R-:W-:Y:S01]  /*12460*/  FMUL.FTZ R20, R20, R15.reuse ;  /* 0x0000000f14147220 */ /* 0x080fe20000410000 */
[----:B------:R-:W-:Y:S02]  /*12470*/  IMAD.U32 R25, R71, 0x10000, RZ ;  /* 0x0001000047197824 */ /* 0x000fe400078e00ff */
[----:B------:R-:W-:Y:S01]  /*12480*/  FFMA.FTZ R34, R13, R15, -R34 ;  /* 0x0000000f0d227223 */ /* 0x000fe20000010822 */
[C---:B------:R-:W-:Y:S01]  /*12490*/  FMUL.FTZ R15, R24.reuse, R33 ;  /* 0x00000021180f7220 */ /* 0x040fe20000410000 */
[----:B------:R-:W-:Y:S01]  /*124a0*/  LOP3.LUT R9, R9, 0xffff0000, RZ, 0xc0, !PT ;  /* 0xffff000009097812 */ /* 0x000fe200078ec0ff */
[----:B------:R-:W-:Y:S01]  /*124b0*/  FMUL.FTZ R24, R24, R25 ;  /* 0x0000001918187220 */ /* 0x000fe20000410000 */
[----:B------:R-:W-:Y:S01]  /*124c0*/  FFMA.FTZ R35, R0, R27, R35 ;  /* 0x0000001b00237223 */ /* 0x000fe20000010023 */
[----:B------:R-:W-:Y:S01]  /*124d0*/  LOP3.LUT R69, R69, 0xffff0000, RZ, 0xc0, !PT ;  /* 0xffff000045457812 */ /* 0x000fe200078ec0ff */
[C---:B------:R-:W-:Y:S01]  /*124e0*/  FFMA.FTZ R27, R14.reuse, R25, -R15 ;  /* 0x000000190e1b7223 */ /* 0x040fe2000001080f */
[----:B------:R-:W-:Y:S01]  /*124f0*/  FFMA.FTZ R33, R14, R33, R24 ;  /* 0x000000210e217223 */ /* 0x000fe20000010018 */
[C---:B------:R-:W-:Y:S01]  /*12500*/  FMUL.FTZ R0, R8.reuse, R26 ;  /* 0x0000001a08007220 */ /* 0x040fe20000410000 */
[----:B------:R-:W-:Y:S01]  /*12510*/  FMUL.FTZ R14, R8, R68 ;  /* 0x00000044080e7220 */ /* 0x000fe20000410000 */
[----:B------:R-:W-:-:S02]  /*12520*/  IMAD.U32 R21, R10, 0x10000, RZ ;  /* 0x000100000a157824 */ /* 0x000fc400078e00ff */
[----:B------:R-:W-:Y:S01]  /*12530*/  FFMA.FTZ R20, R13, R29, R20 ;  /* 0x0000001d0d147223 */ /* 0x000fe20000010014 */
[----:B------:R-:W-:Y:S02]  /*12540*/  IMAD.U32 R8, R30, 0x10000, RZ ;  /* 0x000100001e087824 */ /* 0x000fe400078e00ff */
[----:B------:R-:W-:Y:S01]  /*12550*/  FMUL.FTZ R15, R9, R28 ;  /* 0x0000001c090f7220 */ /* 0x000fe20000410000 */
[----:B------:R-:W-:Y:S01]  /*12560*/  FFMA.FTZ R13, R3, R68, -R0 ;  /* 0x00000044030d7223 */ /* 0x000fe20000010800 */
[-C--:B------:R-:W-:Y:S01]  /*12570*/  FMUL.FTZ R9, R9, R69.reuse ;  /* 0x0000004509097220 */ /* 0x080fe20000410000 */
[----:B------:R-:W-:Y:S02]  /*12580*/  IMAD.U32 R0, R70, 0x10000, RZ ;  /* 0x0001000046007824 */ /* 0x000fe400078e00ff */
[----:B------:R-:W-:Y:S01]  /*12590*/  FMUL.FTZ R24, R21, R8 ;  /* 0x0000000815187220 */ /* 0x000fe20000410000 */
[----:B------:R-:W-:Y:S01]  /*125a0*/  FFMA.FTZ R14, R3, R26, R14 ;  /* 0x0000001a030e7223 */ /* 0x000fe2000001000e */
[----:B------:R-:W-:Y:S01]  /*125b0*/  FFMA.FTZ R25, R4, R28, R9 ;  /* 0x0000001c04197223 */ /* 0x000fe20000010009 */
[----:B------:R-:W-:Y:S01]  /*125c0*/  LOP3.LUT R10, R10, 0xffff0000, RZ, 0xc0, !PT ;  /* 0xffff00000a0a7812 */ /* 0x000fe200078ec0ff */
[----:B------:R-:W-:Y:S01]  /*125d0*/  FFMA.FTZ R15, R4, R69, -R15 ;  /* 0x00000045040f7223 */ /* 0x000fe2000001080f */
[-C--:B------:R-:W-:Y:S01]  /*125e0*/  FMUL.FTZ R26, R21, R0.reuse ;  /* 0x00000000151a7220 */ /* 0x080fe20000410000 */
[----:B------:R-:W-:Y:S01]  /*125f0*/  LOP3.LUT R9, R30, 0xffff0000, RZ, 0xc0, !PT ;  /* 0xffff00001e097812 */ /* 0x000fe200078ec0ff */
[----:B------:R-:W-:Y:S01]  /*12600*/  FFMA.FTZ R24, R5, R0, -R24 ;  /* 0x0000000005187223 */ /* 0x000fe20000010818 */
[----:B------:R-:W-:Y:S01]  /*12610*/  LOP3.LUT R11, R11, 0xffff0000, RZ, 0xc0, !PT ;  /* 0xffff00000b0b7812 */ /* 0x000fe200078ec0ff */
[----:B------:R-:W-:Y:S01]  /*12620*/  FFMA.FTZ R26, R5, R8, R26 ;  /* 0x00000008051a7223 */ /* 0x000fe2000001001a */
[----:B------:R-:W-:Y:S01]  /*12630*/  LOP3.LUT R3, R70, 0xffff0000, RZ, 0xc0, !PT ;  /* 0xffff000046037812 */ /* 0x000fe200078ec0ff */
[----:B------:R-:W-:Y:S01]  /*12640*/  FMUL.FTZ R5, R10, R9 ;  /* 0x000000090a057220 */ /* 0x000fe20000410000 */
[----:B------:R-:W-:-:S02]  /*12650*/  LOP3.LUT R4, R31, 0xffff0000, RZ, 0xc0, !PT ;  /* 0xffff00001f047812 */ /* 0x000fc400078ec0ff */
[----:B------:R-:W-:Y:S01]  /*12660*/  LOP3.LUT R0, R71, 0xffff0000, RZ, 0xc0, !PT ;  /* 0xffff000047007812 */ /* 0x000fe200078ec0ff */
[-C--:B------:R-:W-:Y:S01]  /*12670*/  FMUL.FTZ R10, R10, R3.reuse ;  /* 0x000000030a0a7220 */ /* 0x080fe20000410000 */
[C---:B------:R-:W-:Y:S01]  /*12680*/  FFMA.FTZ R3, R6.reuse, R3, -R5 ;  /* 0x0000000306037223 */ /* 0x040fe20000010805 */
[----:B------:R-:W-:Y:S01]  /*12690*/  FMUL.FTZ R8, R11, R4 ;  /* 0x000000040b087220 */ /* 0x000fe20000410000 */
[----:B------:R-:W-:Y:S01]  /*126a0*/  F2FP.BF16.F32.PACK_AB R5, R15, R34 ;  /* 0x000000220f05723e */ /* 0x000fe200000010ff */
        /* <DEDUP_REMOVED lines=13> */
.L_x_2344:
[----:B------:R-:W-:Y:S05]  /*12780*/  BSYNC B0 ;  /* 0x0000000000007941 */ /* 0x000fea0003800000 */
.L_x_2316:
        /* <DEDUP_REMOVED lines=8> */
.L_x_2314:
[----:B------:R-:W5:Y:S02]  /*12810*/  LDL R0, [R1+0x44] ;  /* 0x0000440001007983 */ /* 0x000f640000100800 */
[----:B-----5:R-:W-:-:S13]  /*12820*/  R2UR UR4, R0 ;  /* 0x00000000000472ca */ /* 0x020fda00000e0000 */
[----:B------:R-:W-:-:S05]  /*12830*/  IMAD.U32 R0, RZ, RZ, UR4 ;  /* 0x00000004ff007e24 */ /* 0x000fca000f8e00ff */
[----:B------:R-:W-:-:S13]  /*12840*/  ISETP.NE.AND P0, PT, R0, 0x3, PT ;  /* 0x000000030000780c */ /* 0x000fda0003f05270 */
[----:B------:R-:W-:Y:S05]  /*12850*/  @!P0 BRA `(.L_x_2379) ;  /* 0x0000000000048947 */ /* 0x000fea0003800000 */
[----:B------:R-:W-:Y:S01]  /*12860*/  BPT.TRAP 0x1 ;  /* 0x000000040000795c */ /* 0x000fe20000300000 */
.L_x_2379:
[----:B------:R-:W-:Y:S01]  /*12870*/  IMAD R0, R205, 0x8, R18 ;  /* 0x00000008cd007824 */ /* 0x000fe200078e0212 */
[----:B01----:R-:W-:-:S04]  /*12880*/  SHF.L.U32 R3, R208, 0x1f, RZ ;  /* 0x0000001fd0037819 */ /* 0x003fc800000006ff */
[----:B------:R0:W1:Y:S01]  /*12890*/  SYNCS.PHASECHK.TRANS64.TRYWAIT P2, [R0+URZ+0x36830], R3 ;  /* 0x03683003000075a7 */ /* 0x000062000804017f */
[----:B------:R-:W-:Y:S05]  /*128a0*/  @!P0 BRA `(.L_x_2380) ;  /* 0x0000000000048947 */ /* 0x000fea0003800000 */
[----:B------:R-:W-:Y:S01]  /*128b0*/  BPT.TRAP 0x1 ;  /* 0x000000040000795c */ /* 0x000fe20000300000 */
.L_x_2380:
[----:B--234-:R-:W2:Y:S01]  /*128c0*/  S2R R4, SR_TID.X ;  /* 0x0000000000047919 */ /* 0x01cea20000002100 */
[----:B------:R-:W-:Y:S01]  /*128d0*/  IMAD.MOV.U32 R119, RZ, RZ, RZ ;  /* 0x000000ffff777224 */ /* 0x000fe200078e00ff */
[----:B--2---:R-:W-:-:S04]  /*128e0*/  LOP3.LUT R4, R4, 0x7f, RZ, 0xc0, !PT ;  /* 0x0000007f04047812 */ /* 0x004fc800078ec0ff */
[----:B------:R-:W-:Y:S01]  /*128f0*/  ISETP.NE.AND P1, PT, R4, RZ, PT ;  /* 0x000000ff0400720c */ /* 0x000fe20003f25270 */
[----:B-1----:R-:W-:-:S12]  /*12900*/  @P2 BRA `(.L_x_2381) ;  /* 0x0000000000082947 */ /* 0x002fd80003800000 */
[----:B------:R-:W1:Y:S02]  /*12910*/  SYNCS.PHASECHK.TRANS64.TRYWAIT P2, [R0+URZ+0x36830], R3 ;  /* 0x03683003000075a7 */ /* 0x000e64000804017f */
[----:B-1----:R-:W-:Y:S05]  /*12920*/  @!P2 BRA `(.L_x_2382) ;  /* 0x000001b00060a947 */ /* 0x002fea0003800000 */
.L_x_2381:
[----:B------:R-:W-:Y:S05]  /*12930*/  WARPSYNC.ALL ;  /* 0x0000000000007948 */ /* 0x000fea0003800000 */
[----:B01----:R-:W-:Y:S01]  /*12940*/  VIADD R3, R18, 0x21400 ;  /* 0x0002140012037836 */ /* 0x003fe20000000000 */
[----:B------:R-:W-:Y:S01]  /*12950*/  R2UR UR24, R2 ;  /* 0x00000000021872ca */ /* 0x000fe200000e0000 */
[----:B------:R-:W-:Y:S01]  /*12960*/  WARPGROUP.ARRIVE ;  /* 0x00000000000079c5 */ /* 0x000fe20000000000 */
[----:B------:R-:W-:Y:S01]  /*12970*/  UMOV UR5, 0x40000040 ;  /* 0x4000004000057882 */ /* 0x000fe20000000000 */
[----:B------:R-:W-:Y:S01]  /*12980*/  IMAD.MOV.U32 R5, RZ, RZ, 0x40000040 ;  /* 0x40000040ff057424 */ /* 0x000fe200078e00ff */
[----:B------:R-:W-:Y:S01]  /*12990*/  SHF.R.U32.HI R3, RZ, 0x4, R3 ;  /* 0x00000004ff037819 */ /* 0x000fe20000011603 */
[----:B------:R-:W-:Y:S01]  /*129a0*/  UMOV UR27, UR5 ;  /* 0x00000005001b7c82 */ /* 0x000fe20008000000 */
[----:B------:R-:W-:Y:S01]  /*129b0*/  IMAD.MOV.U32 R7, RZ, RZ, 0x40000040 ;  /* 0x40000040ff077424 */ /* 0x000fe200078e00ff */
[----:B------:R-:W-:Y:S01]  /*129c0*/  UMOV UR17, UR27 ;  /* 0x0000001b00117c82 */ /* 0x000fe20008000000 */
[----:B------:R-:W-:Y:S01]  /*129d0*/  LOP3.LUT R3, R3, 0x3fff, RZ, 0xc0, !PT ;  /* 0x00003fff03037812 */ /* 0x000fe200078ec0ff */
[----:B------:R-:W-:Y:S01]  /*129e0*/  UMOV UR21, UR27 ;  /* 0x0000001b00157c82 */ /* 0x000fe20008000000 */
[----:B------:R-:W-:Y:S01]  /*129f0*/  R2UR UR19, R5 ;  /* 0x00000000051372ca */ /* 0x000fe200000e0000 */
[----:B------:R-:W-:Y:S01]  /*12a00*/  IMAD.MOV.U32 R5, RZ, RZ, 0x40000040 ;  /* 0x40000040ff057424 */ /* 0x000fe200078e00ff */
[----:B------:R-:W-:Y:S01]  /*12a10*/  LOP3.LUT R216, R3, 0x10000, RZ, 0xfc, !PT ;  /* 0x0001000003d87812 */ /* 0x000fe200078efcff */
[----:B------:R-:W-:Y:S01]  /*12a20*/  IMAD.MOV.U32 R3, RZ, RZ, 0x40000040 ;  /* 0x40000040ff037424 */ /* 0x000fe200078e00ff */
[----:B------:R-:W-:Y:S01]  /*12a30*/  ULOP3.LUT UR24, UR24, 0x10000, URZ, 0xfc, !UPT ;  /* 0x0001000018187892 */ /* 0x000fe2000f8efc3f */
[----:B------:R-:W-:Y:S01]  /*12a40*/  R2UR UR23, R7 ;  /* 0x00000000071772ca */ /* 0x000fe200000e0000 */
[----:B------:R-:W-:Y:S01]  /*12a50*/  IMAD.U32 R11, RZ, RZ, UR5 ;  /* 0x00000005ff0b7e24 */ /* 0x000fe2000f8e00ff */
[----:B------:R-:W-:Y:S01]  /*12a60*/  UMOV UR9, UR27 ;  /* 0x0000001b00097c82 */ /* 0x000fe20008000000 */
[----:B------:R-:W-:Y:S01]  /*12a70*/  IMAD R2, R205, 0xa80, R216 ;  /* 0x00000a80cd027824 */ /* 0x000fe200078e02d8 */
[----:B------:R-:W-:Y:S01]  /*12a80*/  R2UR UR7, R3 ;  /* 0x00000000030772ca */ /* 0x000fe200000e0000 */
[----:B------:R-:W-:Y:S01]  /*12a90*/  IMAD.MOV.U32 R9, RZ, RZ, 0x40000040 ;  /* 0x40000040ff097424 */ /* 0x000fe200078e00ff */
        /* <DEDUP_REMOVED lines=11> */
[----:B------:R-:W-:Y:S01]  /*12b50*/  R2UR UR11, R9 ;  /* 0x00000000090b72ca */ /* 0x000fe200000e0000 */
[C---:B------:R-:W-:Y:S01]  /*12b60*/  VIADD R8, R2.reuse, 0x200 ;  /* 0x0000020002087836 */ /* 0x040fe20000000000 */
[----:B------:R-:W-:Y:S01]  /*12b70*/  UMOV UR8, UR26 ;  /* 0x0000001a00087c82 */ /* 0x000fe20008000000 */
[----:B------:R-:W-:Y:S01]  /*12b80*/  VIADD R6, R2, 0x280 ;  /* 0x0000028002067836 */ /* 0x000fe20000000000 */
[----:B------:R-:W-:Y:S01]  /*12b90*/  HGMMA.64x16x16.F32.BF16 R72, gdesc[UR4], RZ, !UPT, gsb0 ;  /* 0x00200000044879f0 */ /* 0x000fe2000c0018ff */
[----:B------:R-:W-:Y:S01]  /*12ba0*/  R2UR UR6, R4 ;  /* 0x00000000040672ca */ /* 0x000fe200000e0000 */
[----:B------:R-:W-:Y:S01]  /*12bb0*/  UMOV UR4, UR26 ;  /* 0x0000001a00047c82 */ /* 0x000fe20008000000 */
[----:B------:R-:W-:Y:S01]  /*12bc0*/  R2UR UR7, R5 ;  /* 0x00000000050772ca */ /* 0x000fe200000e0000 */
[----:B------:R-:W-:Y:S01]  /*12bd0*/  UMOV UR5, UR27 ;  /* 0x0000001b00057c82 */ /* 0x000fe20008000000 */
[----:B------:R-:W-:Y:S01]  /*12be0*/  R2UR UR10, R8 ;  /* 0x00000000080a72ca */ /* 0x000fe200000e0000 */
[----:B------:R-:W-:Y:S01]  /*12bf0*/  IMAD.MOV.U32 R7, RZ, RZ, 0x40000040 ;  /* 0x40000040ff077424 */ /* 0x000fe200078e00ff */
[----:B------:R-:W-:Y:S01]  /*12c00*/  R2UR UR14, R6 ;  /* 0x00000000060e72ca */ /* 0x000fe200000e0000 */
[----:B------:R-:W-:Y:S01]  /*12c10*/  UMOV UR12, UR26 ;  /* 0x0000001a000c7c82 */ /* 0x000fe20008000000 */
[----:B------:R-:W-:Y:S01]  /*12c20*/  UMOV UR13, UR27 ;  /* 0x0000001b000d7c82 */ /* 0x000fe20008000000 */
[C---:B------:R-:W-:Y:S01]  /*12c30*/  VIADD R4, R2.reuse, 0x300 ;  /* 0x0000030002047836 */ /* 0x040fe20000000000 */
[----:B------:R-:W-:Y:S01]  /*12c40*/  R2UR UR15, R7 ;  /* 0x00000000070f72ca */ /* 0x000fe200000e0000 */
[----:B------:R-:W-:Y:S01]  /*12c50*/  IMAD.MOV.U32 R5, RZ, RZ, 0x40000040 ;  /* 0x40000040ff057424 */ /* 0x000fe200078e00ff */
[----:B------:R-:W-:Y:S01]  /*12c60*/  UMOV UR29, 0x40000040 ;  /* 0x40000040001d7882 */ /* 0x000fe20000000000 */
[C---:B------:R-:W-:Y:S01]  /*12c70*/  VIADD R6, R2.reuse, 0x2 ;  /* 0x0000000202067836 */ /* 0x040fe20000000000 */
[----:B------:R0:W-:Y:S01]  /*12c80*/  STL.64 [R1+0x30], R10 ;  /* 0x0000300a01007387 */ /* 0x0001e20000100a00 */
[----:B------:R-:W-:Y:S01]  /*12c90*/  IMAD.MOV.U32 R7, RZ, RZ, 0x40000040 ;  /* 0x40000040ff077424 */ /* 0x000fe200078e00ff */
[----:B------:R-:W-:Y:S01]  /*12ca0*/  UIADD3 UR56, UR24, 0x404, URZ ;  /* 0x0000040418387890 */ /* 0x000fe2000fffe03f */
[----:B------:R-:W-:Y:S01]  /*12cb0*/  VIADD R8, R2, 0x202 ;  /* 0x0000020202087836 */ /* 0x000fe20000000000 */
[----:B------:R-:W-:Y:S01]  /*12cc0*/  R2UR UR30, R6 ;  /* 0x00000000061e72ca */ /* 0x000fe200000e0000 */
[C---:B------:R-:W-:Y:S01]  /*12cd0*/  VIADD R6, R2.reuse, 0x102 ;  /* 0x0000010202067836 */ /* 0x040fe20000000000 */
[----:B------:R-:W-:Y:S01]  /*12ce0*/  R2UR UR31, R7 ;  /* 0x00000000071f72ca */ /* 0x000fe200000e0000 */
[----:B------:R-:W-:Y:S01]  /*12cf0*/  IMAD.MOV.U32 R7, RZ, RZ, 0x40000040 ;  /* 0x40000040ff077424 */ /* 0x000fe200078e00ff */
[----:B------:R-:W-:Y:S01]  /*12d00*/  UMOV UR57, 0x40000040 ;  /* 0x4000004000397882 */ /* 0x000fe20000000000 */
[----:B------:R-:W-:Y:S01]  /*12d10*/  IMAD.MOV.U32 R9, RZ, RZ, 0x40000040 ;  /* 0x40000040ff097424 */ /* 0x000fe200078e00ff */
[----:B------:R-:W-:Y:S01]  /*12d20*/  UIADD3 UR52, UR24, 0x406, URZ ;  /* 0x0000040618347890 */ /* 0x000fe2000fffe03f */
[C---:B------:R-:W-:Y:S01]  /*12d30*/  VIADD R12, R2.reuse, 0x886 ;  /* 0x00000886020c7836 */ /* 0x040fe20000000000 */
[----:B------:R-:W-:Y:S01]  /*12d40*/  UMOV UR53, 0x40000040 ;  /* 0x4000004000357882 */ /* 0x000fe20000000000 */
[----:B0-----:R-:W-:Y:S01]  /*12d50*/  IMAD.U32 R11, RZ, RZ, UR29 ;  /* 0x0000001dff0b7e24 */ /* 0x001fe2000f8e00ff */
[----:B------:R-:W-:Y:S01]  /*12d60*/  UIADD3 UR48, UR24, 0x800, URZ ;  /* 0x0000080018307890 */ /* 0x000fe2000fffe03f */
[----:B------:R-:W-:Y:S01]  /*12d70*/  IMAD.MOV.U32 R13, RZ, RZ, 0x40000040 ;  /* 0x40000040ff0d7424 */ /* 0x000fe200078e00ff */
[----:B------:R-:W-:Y:S01]  /*12d80*/  UMOV UR49, 0x40000040 ;  /* 0x4000004000317882 */ /* 0x000fe20000000000 */
[----:B------:R-:W-:Y:S01]  /*12d90*/  UIADD3 UR44, UR24, 0x802, URZ ;  /* 0x00000802182c7890 */ /* 0x000fe2000fffe03f */
[----:B------:R-:W-:Y:S01]  /*12da0*/  VIADD R20, R2, 0x906 ;  /* 0x0000090602147836 */ /* 0x000fe20000000000 */
[----:B------:R-:W-:Y:S01]  /*12db0*/  UMOV UR45, 0x40000040 ;  /* 0x40000040002d7882 */ /* 0x000fe20000000000 */
[----:B------:R-:W-:Y:S01]  /*12dc0*/  UIADD3 UR40, UR24, 0x804, URZ ;  /* 0x0000080418287890 */ /* 0x000fe2000fffe03f */
[----:B------:R-:W-:Y:S01]  /*12dd0*/  IMAD.MOV.U32 R21, RZ, RZ, 0x40000040 ;  /* 0x40000040ff157424 */ /* 0x000fe200078e00ff */
[----:B------:R-:W-:Y:S01]  /*12de0*/  UMOV UR41, 0x40000040 ;  /* 0x4000004000297882 */ /* 0x000fe20000000000 */
[----:B------:R-:W-:Y:S01]  /*12df0*/  UIADD3 UR36, UR24, 0x806, URZ ;  /* 0x0000080618247890 */ /* 0x000fe2000fffe03f */
[----:B------:R-:W-:Y:S01]  /*12e00*/  @!P1 VIADD R0, R0, 0x36840 ;  /* 0x0003684000009836 */ /* 0x000fe20000000000 */
[----:B------:R-:W-:Y:S01]  /*12e10*/  UMOV UR37, 0x40000040 ;  /* 0x4000004000257882 */ /* 0x000fe20000000000 */
[----:B------:R-:W-:Y:S01]  /*12e20*/  BSSY B0, `(.L_x_2383) ;  /* 0x0000b2f000007945 */ /* 0x000fe20003800000 */
[----:B------:R-:W-:-:S02]  /*12e30*/  IMAD.MOV.U32 R118, RZ, RZ, R119 ;  /* 0x000000ffff767224 */ /* 0x000fc400078e0077 */
[----:B------:R-:W-:Y:S01]  /*12e40*/  @!P1 PRMT R0, RZ, 0x654, R0 ;  /* 0x00000654ff009816 */ /* 0x000fe20000000000 */
[--C-:B------:R-:W-:Y:S02]  /*12e50*/  IMAD.MOV.U32 R117, RZ, RZ, R119.reuse ;  /* 0x000000ffff757224 */ /* 0x100fe400078e0077 */
[--C-:B------:R-:W-:Y:S02]  /*12e60*/  IMAD.MOV.U32 R116, RZ, RZ, R119.reuse ;  /* 0x000000ffff747224 */ /* 0x100fe400078e0077 */
[--C-:B------:R-:W-:Y:S02]  /*12e70*/  IMAD.MOV.U32 R115, RZ, RZ, R119.reuse ;  /* 0x000000ffff737224 */ /* 0x100fe400078e0077 */
[--C-:B------:R-:W-:Y:S01]  /*12e80*/  IMAD.MOV.U32 R114, RZ, RZ, R119.reuse ;  /* 0x000000ffff727224 */ /* 0x100fe200078e0077 */
[----:B------:R-:W-:Y:S02]  /*12e90*/  WARPGROUP.DEPBAR.LE gsb0, 0x0 ;  /* 0x00008000000079c5 */ /* 0x000fe40000010000 */
[----:B------:R-:W-:Y:S01]  /*12ea0*/  WARPGROUP.ARRIVE ;  /* 0x00000000000079c5 */ /* 0x000fe20000000000 */
[----:B------:R-:W-:-:S02]  /*12eb0*/  IMAD.MOV.U32 R113, RZ, RZ, R119 ;  /* 0x000000ffff717224 */ /* 0x000fc400078e0077 */
[--C-:B------:R-:W-:Y:S02]  /*12ec0*/  IMAD.MOV.U32 R112, RZ, RZ, R119.reuse ;  /* 0x000000ffff707224 */ /* 0x100fe400078e0077 */
[----:B------:R-:W-:Y:S01]  /*12ed0*/  IMAD.MOV.U32 R111, RZ, RZ, R119 ;  /* 0x000000ffff6f7224 */ /* 0x000fe200078e0077 */
[----:B------:R-:W-:Y:S01]  /*12ee0*/  HGMMA.64x16x16.F32.BF16 R64, gdesc[UR16], RZ, !UPT, gsb0 ;  /* 0x00200000104079f0 */ /* 0x000fe2000c0018ff */
[----:B------:R-:W-:Y:S01]  /*12ef0*/  R2UR UR18, R4 ;  /* 0x00000000041272ca */ /* 0x000fe200000e0000 */
[----:B------:R-:W-:Y:S01]  /*12f00*/  UMOV UR16, UR26 ;  /* 0x0000001a00107c82 */ /* 0x000fe20008000000 */
[----:B------:R-:W-:Y:S01]  /*12f10*/  R2UR UR19, R5 ;  /* 0x00000000051372ca */ /* 0x000fe200000e0000 */
[----:B------:R-:W-:Y:S01]  /*12f20*/  UMOV UR17, UR27 ;  /* 0x0000001b00117c82 */ /* 0x000fe20008000000 */
[----:B------:R-:W-:Y:S01]  /*12f30*/  VIADD R4, R2, 0x82 ;  /* 0x0000008202047836 */ /* 0x000fe20000000000 */
[----:B------:R-:W-:Y:S01]  /*12f40*/  UMOV UR27, UR29 ;  /* 0x0000001d001b7c82 */ /* 0x000fe20008000000 */
[----:B------:R-:W-:-:S02]  /*12f50*/  IMAD.MOV.U32 R5, RZ, RZ, 0x40000040 ;  /* 0x40000040ff057424 */ /* 0x000fc400078e00ff */
        /* <DEDUP_REMOVED lines=16> */
[----:B------:R-:W-:Y:S01]  /*13060*/  IMAD.MOV.U32 R81, RZ, RZ, R119 ;  /* 0x000000ffff517224 */ /* 0x000fe200078e0077 */
        /* <DEDUP_REMOVED lines=332> */
[----:B------:R-:W-:Y:S03]  /*14530*/  HGMMA.64x16x16.F32.BF16 R72, gdesc[UR28], R72, gsb0 ;  /* 0x002000001c4879f0 */ /* 0x000fe60008001848 */
        /* <DEDUP_REMOVED lines=175> */
[----:B------:R-:W-:Y:S02]  /*15030*/  MOV R7, 0x40000040 ;  /* 0x4000004000077802 */ /* 0x000fe40000000f00 */
[----:B------:R-:W-:Y:S01]  /*15040*/  R2UR UR46, R6 ;  /* 0x00000000062e72ca */ /* 0x000fe200000e0000 */
[----:B------:R-:W-:Y:S01]  /*15050*/  VIADD R6, R2, 0x802 ;  /* 0x0000080202067836 */ /* 0x000fe20000000000 */
[----:B------:R-:W-:Y:S01]  /*15060*/  R2UR UR47, R7 ;  /* 0x00000000072f72ca */ /* 0x000fe200000e0000 */
[----:B------:R-:W-:Y:S01]  /*15070*/  IMAD.MOV.U32 R7, RZ, RZ, 0x40000040 ;  /* 0x40000040ff077424 */ /* 0x000fe200078e00ff */
[----:B------:R-:W-:-:S02]  /*15080*/  WARPGROUP.DEPBAR.LE gsb0, 0x0 ;  /* 0x00008000000079c5 */ /* 0x000fc40000010000 */
        /* <DEDUP_REMOVED lines=122> */
[----:B------:R-:W-:Y:S01]  /*15830*/  ULDC UR42, c[0x0][0x9d8] ;  /* 0x00027600002a7ab9 */ /* 0x000fe20000000800 */
[----:B------:R-:W-:Y:S01]  /*15840*/  ULDC UR43, c[0x0][0x9d8] ;  /* 0x00027600002b7ab9 */ /* 0x000fe20000000800 */
        /* <DEDUP_REMOVED lines=12> */
[----:B------:R-:W-:Y:S02]  /*15910*/  ULDC UR8, c[0x0][0x9d8] ;  /* 0x0002760000087ab9 */ /* 0x000fe40000000800 */
        /* <DEDUP_REMOVED lines=25> */
[----:B------:R-:W-:Y:S01]  /*15ab0*/  IMAD R76, R217, 0x80, R227 ;  /* 0x00000080d94c7824 */ /* 0x000fe200078e02e3 */
[----:B------:R-:W-:Y:S01]  /*15ac0*/  HGMMA.64x16x16.F32.BF16 R64, gdesc[UR4], R64, gsb0 ;  /* 0x00200000044079f0 */ /* 0x000fe20008001840 */
[----:B------:R-:W-:Y:S01]  /*15ad0*/  R2UR UR6, R8 ;  /* 0x00000000080672ca */ /* 0x000fe200000e0000 */
[----:B------:R-:W-:Y:S01]  /*15ae0*/  UMOV UR4, UR36 ;  /* 0x0000002400047c82 */ /* 0x000fe20008000000 */
[----:B------:R-:W-:Y:S01]  /*15af0*/  R2UR UR7, R9 ;  /* 0x00000000090772ca */ /* 0x000fe200000e0000 */
[----:B------:R-:W-:Y:S01]  /*15b00*/  UMOV UR5, UR37 ;  /* 0x0000002500057c82 */ /* 0x000fe20008000000 */
[----:B------:R-:W1:Y:S01]  /*15b10*/  MUFU.TANH R74, R74 ;  /* 0x0000004a004a7308 */ /* 0x000e620000002400 */
[----:B------:R-:W-:Y:S01]  /*15b20*/  FMUL.FTZ R79, R79, UR8 ;  /* 0x000000084f4f7c20 */ /* 0x000fe20008410000 */
[----:B------:R-:W-:Y:S01]  /*15b30*/  FMUL.FTZ R5, R72, UR8 ;  /* 0x0000000848057c20 */ /* 0x000fe20008410000 */
[----:B------:R-:W-:Y:S01]  /*15b40*/  FMUL.FTZ R6, R73, UR8 ;  /* 0x0000000849067c20 */ /* 0x000fe20008410000 */
[----:B------:R-:W-:Y:S01]  /*15b50*/  FMUL.FTZ R8, R77, UR8 ;  /* 0x000000084d087c20 */ /* 0x000fe20008410000 */
[----:B------:R-:W-:-:S02]  /*15b60*/  IMAD.MOV.U32 R77, RZ, RZ, R119 ;  /* 0x000000ffff4d7224 */ /* 0x000fc400078e0077 */
[--C-:B------:R-:W-:Y:S01]  /*15b70*/  IMAD.MOV.U32 R73, RZ, RZ, R119.reuse ;  /* 0x000000ffff497224 */ /* 0x100fe200078e0077 */
[----:B------:R-:W2:Y:S08]  /*15b80*/  MUFU.TANH R75, R75 ;  /* 0x0000004b004b7308 */ /* 0x000eb00000002400 */
[----:B------:R-:W3:Y:S08]  /*15b90*/  MUFU.TANH R78, R78 ;  /* 0x0000004e004e7308 */ /* 0x000ef00000002400 */
[----:B------:R4:W5:Y:S08]  /*15ba0*/  MUFU.TANH R72, R79 ;  /* 0x0000004f00487308 */ /* 0x0009700000002400 */
[----:B------:R-:W-:Y:S01]  /*15bb0*/  MUFU.TANH R5, R5 ;  /* 0x0000000500057308 */ /* 0x000fe20000002400 */
[----:B----4-:R-:W-:-:S07]  /*15bc0*/  IMAD.MOV.U32 R79, RZ, RZ, R119 ;  /* 0x000000ffff4f7224 */ /* 0x010fce00078e0077 */
[----:B------:R-:W-:Y:S01]  /*15bd0*/  MUFU.TANH R6, R6 ;  /* 0x0000000600067308 */ /* 0x000fe20000002400 */
[----:B------:R-:W-:Y:S02]  /*15be0*/  WARPGROUP.DEPBAR.LE gsb0, 0x0 ;  /* 0x00008000000079c5 */ /* 0x000fe40000010000 */
[----:B------:R-:W-:Y:S01]  /*15bf0*/  WARPGROUP.ARRIVE ;  /* 0x00000000000079c5 */ /* 0x000fe20000000000 */
[----:B------:R-:W-:Y:S01]  /*15c00*/  FMUL.FTZ R9, R64, UR8 ;  /* 0x0000000840097c20 */ /* 0x000fe20008410000 */
[----:B------:R-:W-:Y:S02]  /*15c10*/  IMAD R64, R148, -0x70, R222 ;  /* 0xffffff9094407824 */ /* 0x000fe400078e02de */
[----:B------:R-:W-:Y:S01]  /*15c20*/  FMUL.FTZ R66, R66, UR8 ;  /* 0x0000000842427c20 */ /* 0x000fe20008410000 */
[----:B------:R-:W-:Y:S01]  /*15c30*/  FMUL.FTZ R67, R67, UR8 ;  /* 0x0000000843437c20 */ /* 0x000fe20008410000 */
[----:B------:R-:W-:Y:S01]  /*15c40*/  FMUL.FTZ R70, R70, UR8 ;  /* 0x0000000846467c20 */ /* 0x000fe20008410000 */
[----:B------:R-:W-:Y:S01]  /*15c50*/  HGMMA.64x16x16.F32.BF16 R56, gdesc[UR4], R56, gsb0 ;  /* 0x00200000043879f0 */ /* 0x000fe20008001838 */
[----:B------:R-:W-:Y:S01]  /*15c60*/  R2UR UR6, R12 ;  /* 0x000000000c0672ca */ /* 0x000fe200000e0000 */
[----:B------:R-:W-:Y:S01]  /*15c70*/  UMOV UR4, UR36 ;  /* 0x0000002400047c82 */ /* 0x000fe20008000000 */
[----:B------:R-:W-:Y:S01]  /*15c80*/  R2UR UR7, R13 ;  /* 0x000000000d0772ca */ /* 0x000fe200000e0000 */
[----:B------:R-:W-:Y:S01]  /*15c90*/  UMOV UR5, UR37 ;  /* 0x0000002500057c82 */ /* 0x000fe20008000000 */
[----:B------:R-:W-:Y:S01]  /*15ca0*/  FMUL.FTZ R12, R69, UR8 ;  /* 0x00000008450c7c20 */ /* 0x000fe20008410000 */
[----:B------:R-:W4:Y:S01]  /*15cb0*/  MUFU.TANH R66, R66 ;  /* 0x0000004200427308 */ /* 0x000f220000002400 */
[----:B------:R-:W-:Y:S01]  /*15cc0*/  FMUL.FTZ R71, R71, UR8 ;  /* 0x0000000847477c20 */ /* 0x000fe20008410000 */
[----:B0-----:R-:W-:Y:S01]  /*15cd0*/  FMUL.FTZ R10, R65, UR8 ;  /* 0x00000008410a7c20 */ /* 0x001fe20008410000 */
[----:B------:R-:W-:-:S05]  /*15ce0*/  FMUL.FTZ R11, R68, UR8 ;  /* 0x00000008440b7c20 */ /* 0x000fca0008410000 */
[----:B------:R-:W0:Y:S08]  /*15cf0*/  MUFU.TANH R67, R67 ;  /* 0x0000004300437308 */ /* 0x000e300000002400 */
[----:B------:R-:W0:Y:S08]  /*15d00*/  MUFU.TANH R70, R70 ;  /* 0x0000004600467308 */ /* 0x000e300000002400 */
[----:B------:R-:W0:Y:S08]  /*15d10*/  MUFU.TANH R71, R71 ;  /* 0x0000004700477308 */ /* 0x000e300000002400 */
        /* <DEDUP_REMOVED lines=8> */
[----:B------:R1:W0:Y:S01]  /*15da0*/  MUFU.TANH R56, R58 ;  /* 0x0000003a00387308 */ /* 0x0002220000002400 */
[----:B------:R-:W-:Y:S01]  /*15db0*/  HGMMA.64x16x16.F32.BF16 R48, gdesc[UR4], R48, gsb0 ;  /* 0x00200000043079f0 */ /* 0x000fe20008001830 */
[----:B------:R-:W-:Y:S01]  /*15dc0*/  R2UR UR6, R20 ;  /* 0x00000000140672ca */ /* 0x000fe200000e0000 */
[----:B------:R-:W-:Y:S01]  /*15dd0*/  UMOV UR4, UR36 ;  /* 0x0000002400047c82 */ /* 0x000fe20008000000 */
[----:B------:R-:W-:Y:S01]  /*15de0*/  R2UR UR7, R21 ;  /* 0x00000000150772ca */ /* 0x000fe200000e0000 */
[----:B------:R-:W-:Y:S01]  /*15df0*/  UMOV UR5, UR37 ;  /* 0x0000002500057c82 */ /* 0x000fe20008000000 */
[----:B------:R-:W-:Y:S01]  /*15e00*/  FMUL.FTZ R59, R59, UR8 ;  /* 0x000000083b3b7c20 */ /* 0x000fe20008410000 */
[----:B------:R-:W-:Y:S01]  /*15e10*/  FMUL.FTZ R63, R63, UR8 ;  /* 0x000000083f3f7c20 */ /* 0x000fe20008410000 */
[----:B------:R-:W-:Y:S01]  /*15e20*/  MUFU.TANH R4, R62 ;  /* 0x0000003e00047308 */ /* 0x000fe20000002400 */
[----:B------:R-:W-:Y:S01]  /*15e30*/  FMUL.FTZ R20, R61, UR8 ;  /* 0x000000083d147c20 */ /* 0x000fe20008410000 */
[----:B------:R-:W-:-:S06]  /*15e40*/  FMUL.FTZ R15, R60, UR8 ;  /* 0x000000083c0f7c20 */ /* 0x000fcc0008410000 */
[----:B------:R-:W0:Y:S08]  /*15e50*/  MUFU.TANH R59, R59 ;  /* 0x0000003b003b7308 */ /* 0x000e300000002400 */
[----:B------:R-:W0:Y:S08]  /*15e60*/  MUFU.TANH R63, R63 ;  /* 0x0000003f003f7308 */ /* 0x000e300000002400 */
[----:B------:R-:W-:Y:S08]  /*15e70*/  MUFU.TANH R9, R9 ;  /* 0x0000000900097308 */ /* 0x000ff00000002400 */
[----:B------:R-:W-:Y:S08]  /*15e80*/  MUFU.TANH R10, R10 ;  /* 0x0000000a000a7308 */ /* 0x000ff00000002400 */
[----:B------:R-:W-:Y:S01]  /*15e90*/  MUFU.TANH R11, R11 ;  /* 0x0000000b000b7308 */ /* 0x000fe20000002400 */
[----:B------:R-:W-:-:S02]  /*15ea0*/  WARPGROUP.DEPBAR.LE gsb0, 0x0 ;  /* 0x00008000000079c5 */ /* 0x000fc40000010000 */
[----:B------:R-:W-:Y:S01]  /*15eb0*/  WARPGROUP.ARRIVE ;  /* 0x00000000000079c5 */ /* 0x000fe20000000000 */
[----:B------:R-:W-:Y:S01]  /*15ec0*/  FMUL.FTZ R21, R48, UR8 ;  /* 0x0000000830157c20 */ /* 0x000fe20008410000 */
[----:B------:R-:W-:Y:S01]  /*15ed0*/  FMUL.FTZ R3, R49, UR8 ;  /* 0x0000000831037c20 */ /* 0x000fe20008410000 */
[----:B------:R-:W-:Y:S02]  /*15ee0*/  VIADD R48, R2, 0x986 ;  /* 0x0000098602307836 */ /* 0x000fe40000000000 */
[----:B-1----:R-:W-:Y:S01]  /*15ef0*/  FMUL.FTZ R58, R51, UR8 ;  /* 0x00000008333a7c20 */ /* 0x002fe20008410000 */
[----:B------:R-:W-:Y:S01]  /*15f00*/  IMAD.MOV.U32 R49, RZ, RZ, 0x40000040 ;  /* 0x40000040ff317424 */ /* 0x000fe200078e00ff */
[----:B------:R-:W-:Y:S01]  /*15f10*/  HGMMA.64x16x16.F32.BF16 R40, gdesc[UR4], R40, gsb0 ;  /* 0x00200000042879f0 */ /* 0x000fe20008001828 */
[----:B------:R-:W-:Y:S01]  /*15f20*/  UMOV UR4, UR36 ;  /* 0x0000002400047c82 */ /* 0x000fe20008000000 */
[----:B------:R-:W-:Y:S01]  /*15f30*/  R2UR UR6, R48 ;  /* 0x00000000300672ca */ /* 0x000fe200000e0000 */
[----:B------:R-:W-:Y:S01]  /*15f40*/  UMOV UR5, UR37 ;  /* 0x0000002500057c82 */ /* 0x000fe20008000000 */
[----:B------:R-:W-:Y:S01]  /*15f50*/  R2UR UR7, R49 ;  /* 0x00000000310772ca */ /* 0x000fe200000e0000 */
[----:B------:R-:W-:Y:S01]  /*15f60*/  VIADD R51, R64, 0x70 ;  /* 0x0000007040337836 */ /* 0x000fe20000000000 */
[----:B------:R-:W-:Y:S01]  /*15f70*/  IADD3 R49, -R219, 0x71, R64 ;  /* 0x00000071db317810 */ /* 0x000fe20007ffe140 */
[----:B------:R1:W-:Y:S01]  /*15f80*/  MUFU.TANH R48, R3 ;  /* 0x0000000300307308 */ /* 0x0003e20000002400 */
[----:B------:R-:W-:-:S02]  /*15f90*/  VIADD R2, R2, 0xa06 ;  /* 0x00000a0602027836 */ /* 0x000fc40000000000 */
[----:B------:R-:W-:Y:S01]  /*15fa0*/  FMUL.FTZ R50, R50, UR8 ;  /* 0x0000000832327c20 */ /* 0x000fe20008410000 */
[----:B------:R-:W-:Y:S02]  /*15fb0*/  IMAD R51, R226, -0x2, R51 ;  /* 0xfffffffee2337824 */ /* 0x000fe400078e0233 */
[----:B------:R-:W-:Y:S01]  /*15fc0*/  FMUL.FTZ R54, R54, UR8 ;  /* 0x0000000836367c20 */ /* 0x000fe20008410000 */
[----:B------:R-:W-:Y:S02]  /*15fd0*/  IMAD R49, R226, -0x2, R49 ;  /* 0xfffffffee2317824 */ /* 0x000fe400078e0231 */
[----:B------:R-:W-:Y:S01]  /*15fe0*/  FMUL.FTZ R53, R53, UR8 ;  /* 0x0000000835357c20 */ /* 0x000fe20008410000 */
[----:B------:R2:W-:Y:S01]  /*15ff0*/  MUFU.TANH R57, R50 ;  /* 0x0000003200397308 */ /* 0x0005e20000002400 */
[----:B-1----:R-:W-:Y:S01]  /*16000*/  IMAD.MOV.U32 R3, RZ, RZ, 0x40000040 ;  /* 0x40000040ff037424 */ /* 0x002fe200078e00ff */
[----:B------:R-:W-:Y:S02]  /*16010*/  IADD3 R62, R49, 0x8, R76 ;  /* 0x00000008313e7810 */ /* 0x000fe40007ffe04c */
[----:B------:R-:W-:-:S02]  /*16020*/  VIADDMNMX R49, R76, R49, R51, PT ;  /* 0x000000314c317246 */ /* 0x000fc40003800133 */
[----:B------:R-:W-:Y:S01]  /*16030*/  VIMNMX R69, R51, R62, PT ;  /* 0x0000003e33457248 */ /* 0x000fe20003fe0100 */
[--C-:B------:R-:W-:Y:S01]  /*16040*/  IMAD.MOV.U32 R51, RZ, RZ, R119.reuse ;  /* 0x000000ffff337224 */ /* 0x100fe200078e0077 */
[----:B------:R-:W-:Y:S01]  /*16050*/  MUFU.TANH R61, R54 ;  /* 0x00000036003d7308 */ /* 0x000fe20000002400 */
[----:B--2---:R-:W-:Y:S01]  /*16060*/  FMUL.FTZ R50, R55, UR8 ;  /* 0x0000000837327c20 */ /* 0x004fe20008410000 */
[C---:B------:R-:W-:Y:S02]  /*16070*/  ISETP.GT.AND P2, PT, R69.reuse, RZ, PT ;  /* 0x000000ff4500720c */ /* 0x040fe40003f44270 */
[C---:B------:R-:W-:Y:S02]  /*16080*/  ISETP.GT.AND P3, PT, R69.reuse, 0x1, PT ;  /* 0x000000014500780c */ /* 0x040fe40003f64270 */
[----:B------:R-:W-:Y:S02]  /*16090*/  ISETP.GT.AND P4, PT, R69, 0x8, PT ;  /* 0x000000084500780c */ /* 0x000fe40003f84270 */
[----:B------:R-:W-:Y:S01]  /*160a0*/  FSEL R55, R74, -INF , P2 ;  /* 0xff8000004a377808 */ /* 0x000fe20001000000 */
[----:B------:R1:W-:Y:S01]  /*160b0*/  MUFU.TANH R64, R50 ;  /* 0x0000003200407308 */ /* 0x0003e20000002400 */
[----:B------:R-:W-:Y:S01]  /*160c0*/  FSEL R88, R75, -INF , P3 ;  /* 0xff8000004b587808 */ /* 0x000fe20001800000 */
[----:B------:R-:W-:Y:S01]  /*160d0*/  IMAD.MOV.U32 R75, RZ, RZ, R119 ;  /* 0x000000ffff4b7224 */ /* 0x000fe200078e0077 */
[----:B------:R-:W-:-:S02]  /*160e0*/  ISETP.GT.AND P5, PT, R69, 0x9, PT ;  /* 0x000000094500780c */ /* 0x000fc40003fa4270 */
[----:B---3--:R-:W-:Y:S02]  /*160f0*/  FSEL R82, R78, -INF , P4 ;  /* 0xff8000004e527808 */ /* 0x008fe40002000000 */
[----:B------:R-:W-:Y:S01]  /*16100*/  FMNMX.FTZ R65, R55, R88, !PT ;  /* 0x0000005837417209 */ /* 0x000fe20007810000 */
[----:B------:R2:W3:Y:S01]  /*16110*/  MUFU.TANH R60, R58 ;  /* 0x0000003a003c7308 */ /* 0x0004e20000002400 */
[C---:B------:R-:W-:Y:S02]  /*16120*/  ISETP.GT.AND P2, PT, R69.reuse, 0x10, PT ;  /* 0x000000104500780c */ /* 0x040fe40003f44270 */
[----:B-----5:R-:W-:Y:S02]  /*16130*/  FSEL R72, R72, -INF , P5 ;  /* 0xff80000048487808 */ /* 0x020fe40002800000 */
[----:B------:R-:W-:Y:S02]  /*16140*/  FMNMX.FTZ R65, R82, R65, !PT ;  /* 0x0000004152417209 */ /* 0x000fe40007810000 */
[----:B------:R-:W-:Y:S01]  /*16150*/  ISETP.GT.AND P3, PT, R69, 0x11, PT ;  /* 0x000000114500780c */ /* 0x000fe20003f64270 */
[----:B------:R-:W-:Y:S01]  /*16160*/  MUFU.TANH R12, R12 ;  /* 0x0000000c000c7308 */ /* 0x000fe20000002400 */
[----:B----4-:R-:W-:-:S02]  /*16170*/  FSEL R68, R66, -INF , P2 ;  /* 0xff80000042447808 */ /* 0x010fc40001000000 */
[----:B------:R-:W-:Y:S01]  /*16180*/  FMNMX.FTZ R65, R72, R65, !PT ;  /* 0x0000004148417209 */ /* 0x000fe20007810000 */
[----:B------:R-:W-:Y:S02]  /*16190*/  WARPGROUP.DEPBAR.LE gsb0, 0x0 ;  /* 0x00008000000079c5 */ /* 0x000fe40000010000 */
[----:B------:R-:W-:Y:S01]  /*161a0*/  WARPGROUP.ARRIVE ;  /* 0x00000000000079c5 */ /* 0x000fe20000000000 */
[----:B------:R-:W-:Y:S01]  /*161b0*/  ISETP.GT.AND P2, PT, R69, 0x18, PT ;  /* 0x000000184500780c */ /* 0x000fe20003f44270 */
[----:B------:R-:W-:Y:S01]  /*161c0*/  FMUL.FTZ R46, R46, UR8 ;  /* 0x000000082e2e7c20 */ /* 0x000fe20008410000 */
[----:B0-----:R-:W-:Y:S01]  /*161d0*/  FSEL R62, R67, -INF , P3 ;  /* 0xff800000433e7808 */ /* 0x001fe20001800000 */
[----:B------:R-:W-:Y:S01]  /*161e0*/  FMUL.FTZ R42, R42, UR8 ;  /* 0x000000082a2a7c20 */ /* 0x000fe20008410000 */
[----:B------:R-:W-:Y:S01]  /*161f0*/  FMNMX.FTZ R65, R68, R65, !PT ;  /* 0x0000004144417209 */ /* 0x000fe20007810000 */
[----:B------:R-:W-:Y:S01]  /*16200*/  HGMMA.64x16x16.F32.BF16 R32, gdesc[UR4], R32, gsb0 ;  /* 0x00200000042079f0 */ /* 0x000fe20008001820 */
[----:B------:R-:W-:Y:S01]  /*16210*/  R2UR UR6, R2 ;  /* 0x00000000020672ca */ /* 0x000fe200000e0000 */
[----:B------:R-:W-:Y:S01]  /*16220*/  UMOV UR4, UR36 ;  /* 0x0000002400047c82 */ /* 0x000fe20008000000 */
[----:B------:R-:W-:Y:S01]  /*16230*/  R2UR UR7, R3 ;  /* 0x00000000030772ca */ /* 0x000fe200000e0000 */
[----:B------:R-:W-:Y:S01]  /*16240*/  UMOV UR5, UR37 ;  /* 0x0000002500057c82 */ /* 0x000fe20008000000 */
[----:B------:R-:W-:Y:S01]  /*16250*/  ISETP.GT.AND P3, PT, R69, 0x19, PT ;  /* 0x000000194500780c */ /* 0x000fe20003f64270 */
[----:B------:R0:W-:Y:S01]  /*16260*/  MUFU.TANH R66, R46 ;  /* 0x0000002e00427308 */ /* 0x0001e20000002400 */
[----:B-1----:R-:W-:Y:S01]  /*16270*/  FSEL R50, R70, -INF , P2 ;  /* 0xff80000046327808 */ /* 0x002fe20001000000 */
[----:B------:R-:W-:Y:S01]  /*16280*/  FMUL.FTZ R43, R43, UR8 ;  /* 0x000000082b2b7c20 */ /* 0x000fe20008410000 */
[----:B------:R-:W-:Y:S01]  /*16290*/  FMNMX.FTZ R65, R62, R65, !PT ;  /* 0x000000413e417209 */ /* 0x000fe20007810000 */
[----:B------:R-:W-:Y:S01]  /*162a0*/  FMUL.FTZ R47, R47, UR8 ;  /* 0x000000082f2f7c20 */ /* 0x000fe20008410000 */
[----:B------:R-:W-:Y:S01]  /*162b0*/  ISETP.GT.AND P2, PT, R69, 0x20, PT ;  /* 0x000000204500780c */ /* 0x000fe20003f44270 */
[----:B------:R-:W-:Y:S01]  /*162c0*/  FMUL.FTZ R40, R40, UR8 ;  /* 0x0000000828287c20 */ /* 0x000fe20008410000 */
[----:B------:R-:W-:Y:S01]  /*162d0*/  FSEL R54, R71, -INF , P3 ;  /* 0xff80000047367808 */ /* 0x000fe20001800000 */
[----:B------:R1:W-:Y:S01]  /*162e0*/  MUFU.TANH R3, R42 ;  /* 0x0000002a00037308 */ /* 0x0003e20000002400 */
[----:B------:R-:W-:Y:S01]  /*162f0*/  FMNMX.FTZ R65, R50, R65, !PT ;  /* 0x0000004132417209 */ /* 0x000fe20007810000 */
[----:B------:R-:W-:Y:S01]  /*16300*/  FMUL.FTZ R44, R44, UR8 ;  /* 0x000000082c2c7c20 */ /* 0x000fe20008410000 */
[----:B------:R-:W-:Y:S01]  /*16310*/  ISETP.GT.AND P3, PT, R69, 0x21, PT ;  /* 0x000000214500780c */ /* 0x000fe20003f64270 */
[----:B------:R-:W-:Y:S01]  /*16320*/  FMUL.FTZ R41, R41, UR8 ;  /* 0x0000000829297c20 */ /* 0x000fe20008410000 */
[----:B------:R-:W-:Y:S01]  /*16330*/  FSEL R56, R56, -INF , P2 ;  /* 0xff80000038387808 */ /* 0x000fe20001000000 */
[----:B------:R-:W-:Y:S01]  /*16340*/  FMUL.FTZ R45, R45, UR8 ;  /* 0x000000082d2d7c20 */ /* 0x000fe20008410000 */
[----:B------:R-:W-:Y:S01]  /*16350*/  FMNMX.FTZ R67, R54, R65, !PT ;  /* 0x0000004136437209 */ /* 0x000fe20007810000 */
[----:B------:R-:W4:Y:S01]  /*16360*/  MUFU.TANH R43, R43 ;  /* 0x0000002b002b7308 */ /* 0x000f220000002400 */
[----:B------:R-:W-:Y:S01]  /*16370*/  ISETP.GT.AND P2, PT, R69, 0x28, PT ;  /* 0x000000284500780c */ /* 0x000fe20003f44270 */
[--C-:B------:R-:W-:Y:S01]  /*16380*/  IMAD.MOV.U32 R71, RZ, RZ, R119.reuse ;  /* 0x000000ffff477224 */ /* 0x100fe200078e0077 */
[----:B--2---:R-:W-:Y:S01]  /*16390*/  FSEL R58, R59, -INF , P3 ;  /* 0xff8000003b3a7808 */ /* 0x004fe20001800000 */
[----:B------:R-:W-:Y:S01]  /*163a0*/  IMAD.MOV.U32 R59, RZ, RZ, R119 ;  /* 0x000000ffff3b7224 */ /* 0x000fe200078e0077 */
[----:B------:R-:W-:-:S02]  /*163b0*/  FMNMX.FTZ R67, R56, R67, !PT ;  /* 0x0000004338437209 */ /* 0x000fc40007810000 */
[C---:B------:R-:W-:Y:S01]  /*163c0*/  ISETP.GT.AND P3, PT, R69.reuse, 0x29, PT ;  /* 0x000000294500780c */ /* 0x040fe20003f64270 */
[----:B------:R-:W2:Y:S01]  /*163d0*/  MUFU.TANH R47, R47 ;  /* 0x0000002f002f7308 */ /* 0x000ea20000002400 */
[----:B0-----:R-:W-:Y:S02]  /*163e0*/  FSEL R46, R4, -INF , P2 ;  /* 0xff800000042e7808 */ /* 0x001fe40001000000 */
[----:B------:R-:W-:Y:S02]  /*163f0*/  FMNMX.FTZ R67, R58, R67, !PT ;  /* 0x000000433a437209 */ /* 0x000fe40007810000 */
[----:B------:R-:W-:Y:S02]  /*16400*/  ISETP.GT.AND P2, PT, R69, 0x30, PT ;  /* 0x000000304500780c */ /* 0x000fe40003f44270 */
[----:B-1----:R-:W-:Y:S01]  /*16410*/  FSEL R42, R63, -INF , P3 ;  /* 0xff8000003f2a7808 */ /* 0x002fe20001800000 */
[----:B------:R-:W-:Y:S01]  /*16420*/  MUFU.TANH R13, R13 ;  /* 0x0000000d000d7308 */ /* 0x000fe20000002400 */
[----:B------:R-:W-:Y:S01]  /*16430*/  FMNMX.FTZ R67, R46, R67, !PT ;  /* 0x000000432e437209 */ /* 0x000fe20007810000 */
[----:B------:R-:W-:Y:S01]  /*16440*/  IMAD.MOV.U32 R63, RZ, RZ, R119 ;  /* 0x000000ffff3f7224 */ /* 0x000fe200078e0077 */
[----:B------:R-:W-:-:S02]  /*16450*/  ISETP.GT.AND P3, PT, R69, 0x31, PT ;  /* 0x000000314500780c */ /* 0x000fc40003f64270 */
[----:B------:R-:W-:Y:S02]  /*16460*/  FMNMX.FTZ R67, R42, R67, !PT ;  /* 0x000000432a437209 */ /* 0x000fe40007810000 */
[----:B---3--:R-:W-:Y:S01]  /*16470*/  FSEL R2, R60, -INF , P3 ;  /* 0xff8000003c027808 */ /* 0x008fe20001800000 */
[----:B------:R-:W-:Y:S01]  /*16480*/  MUFU.TANH R14, R14 ;  /* 0x0000000e000e7308 */ /* 0x000fe20000002400 */
[----:B------:R-:W-:Y:S02]  /*16490*/  ISETP.GT.AND P3, PT, R69, 0x39, PT ;  /* 0x000000394500780c */ /* 0x000fe40003f64270 */
[----:B------:R-:W-:Y:S02]  /*164a0*/  ISETP.GT.AND P4, PT, R49, 0x8, PT ;  /* 0x000000083100780c */ /* 0x000fe40003f84270 */
[----:B------:R-:W-:Y:S01]  /*164b0*/  FSEL R60, R64, -INF , P3 ;  /* 0xff800000403c7808 */ /* 0x000fe20001800000 */
[----:B------:R-:W-:Y:S02]  /*164c0*/  WARPGROUP.DEPBAR.LE gsb0, 0x0 ;  /* 0x00008000000079c5 */ /* 0x000fe40000010000 */
[----:B------:R-:W-:Y:S01]  /*164d0*/  WARPGROUP.ARRIVE ;  /* 0x00000000000079c5 */ /* 0x000fe20000000000 */
[----:B------:R-:W-:Y:S01]  /*164e0*/  FMUL.FTZ R4, R38, UR8 ;  /* 0x0000000826047c20 */ /* 0x000fe20008410000 */
[----:B------:R-:W-:Y:S01]  /*164f0*/  FSEL R38, R57, -INF , P2 ;  /* 0xff80000039267808 */ /* 0x000fe20001000000 */
[----:B------:R-:W-:Y:S01]  /*16500*/  FMUL.FTZ R34, R34, UR8 ;  /* 0x0000000822227c20 */ /* 0x000fe20008410000 */
[----:B------:R-:W-:Y:S01]  /*16510*/  ISETP.GT.AND P2, PT, R69, 0x38, PT ;  /* 0x000000384500780c */ /* 0x000fe20003f44270 */
[----:B------:R-:W-:Y:S01]  /*16520*/  FMUL.FTZ R35, R35, UR8 ;  /* 0x0000000823237c20 */ /* 0x000fe20008410000 */
[----:B------:R-:W-:Y:S01]  /*16530*/  HGMMA.64x16x16.F32.BF16 R24, gdesc[UR4], R24, gsb0 ;  /* 0x00200000041879f0 */ /* 0x000fe20008001818 */
[----:B------:R-:W-:Y:S01]  /*16540*/  FMNMX.FTZ R67, R38, R67, !PT ;  /* 0x0000004326437209 */ /* 0x000fe20007810000 */
[----:B------:R0:W-:Y:S01]  /*16550*/  MUFU.TANH R65, R34 ;  /* 0x0000002200417308 */ /* 0x0001e20000002400 */
[----:B------:R-:W-:Y:S01]  /*16560*/  ISETP.GT.AND P3, PT, R69, 0x41, PT ;  /* 0x000000414500780c */ /* 0x000fe20003f64270 */
[----:B------:R-:W-:Y:S01]  /*16570*/  FMUL.FTZ R39, R39, UR8 ;  /* 0x0000000827277c20 */ /* 0x000fe20008410000 */
[----:B------:R-:W-:Y:S01]  /*16580*/  FMNMX.FTZ R67, R2, R67, !PT ;  /* 0x0000004302437209 */ /* 0x000fe20007810000 */
[----:B------:R-:W-:Y:S01]  /*16590*/  ULDC UR4, c[0x0][0x988] ;  /* 0x0002620000047ab9 */ /* 0x000fe20000000800 */
[----:B----4-:R-:W-:Y:S01]  /*165a0*/  FSEL R64, R43, -INF , P3 ;  /* 0xff8000002b407808 */ /* 0x010fe20001800000 */
[----:B------:R-:W-:Y:S01]  /*165b0*/  FMUL.FTZ R32, R32, UR8 ;  /* 0x0000000820207c20 */ /* 0x000fe20008410000 */
[----:B------:R-:W-:Y:S01]  /*165c0*/  ISETP.GT.AND P3, PT, R69, 0x49, PT ;  /* 0x000000494500780c */ /* 0x000fe20003f64270 */
[----:B------:R-:W1:Y:S01]  /*165d0*/  MUFU.TANH R35, R35 ;  /* 0x0000002300237308 */ /* 0x000e620000002400 */
[----:B0-----:R-:W-:Y:S01]  /*165e0*/  FSEL R34, R61, -INF , P2 ;  /* 0xff8000003d227808 */ /* 0x001fe20001000000 */
[----:B------:R-:W-:Y:S01]  /*165f0*/  FMUL.FTZ R36, R36, UR8 ;  /* 0x0000000824247c20 */ /* 0x000fe20008410000 */
[----:B------:R-:W-:Y:S01]  /*16600*/  ISETP.GT.AND P2, PT, R69, 0x40, PT ;  /* 0x000000404500780c */ /* 0x000fe20003f44270 */
[----:B------:R-:W-:Y:S01]  /*16610*/  FMUL.FTZ R33, R33, UR8 ;  /* 0x0000000821217c20 */ /* 0x000fe20008410000 */
[----:B------:R-:W-:Y:S01]  /*16620*/  FMNMX.FTZ R67, R34, R67, !PT ;  /* 0x0000004322437209 */ /* 0x000fe20007810000 */
[----:B------:R-:W-:Y:S01]  /*16630*/  FMUL.FTZ R37, R37, UR8 ;  /* 0x0000000825257c20 */ /* 0x000fe20008410000 */
[----:B--2---:R-:W-:Y:S01]  /*16640*/  FSEL R70, R47, -INF , P3 ;  /* 0xff8000002f467808 */ /* 0x004fe20001800000 */
[----:B------:R-:W-:Y:S01]  /*16650*/  MUFU.TANH R4, R4 ;  /* 0x0000000400047308 */ /* 0x000fe20000002400 */
[----:B------:R-:W-:Y:S01]  /*16660*/  FMNMX.FTZ R67, R60, R67, !PT ;  /* 0x000000433c437209 */ /* 0x000fe20007810000 */
[----:B------:R-:W-:Y:S01]  /*16670*/  IMAD.MOV.U32 R61, RZ, RZ, R119 ;  /* 0x000000ffff3d7224 */ /* 0x000fe200078e0077 */
[----:B------:R-:W-:-:S05]  /*16680*/  ISETP.GT.AND P3, PT, R69, 0x51, PT ;  /* 0x000000514500780c */ /* 0x000fca0003f64270 */
[----:B------:R-:W0:Y:S01]  /*16690*/  MUFU.TANH R39, R39 ;  /* 0x0000002700277308 */ /* 0x000e220000002400 */
[----:B-1----:R-:W-:Y:S02]  /*166a0*/  FSEL R74, R35, -INF , P3 ;  /* 0xff800000234a7808 */ /* 0x002fe40001800000 */
[----:B------:R-:W-:-:S05]  /*166b0*/  ISETP.GT.AND P3, PT, R69, 0x59, PT ;  /* 0x000000594500780c */ /* 0x000fca0003f64270 */
[----:B------:R-:W-:Y:S08]  /*166c0*/  MUFU.TANH R43, R36 ;  /* 0x00000024002b7308 */ /* 0x000ff00000002400 */
[----:B------:R-:W-:Y:S01]  /*166d0*/  MUFU.TANH R15, R15 ;  /* 0x0000000f000f7308 */ /* 0x000fe20000002400 */
[----:B0-----:R-:W-:Y:S02]  /*166e0*/  FSEL R80, R39, -INF , P3 ;  /* 0xff80000027507808 */ /* 0x001fe40001800000 */
        /* <DEDUP_REMOVED lines=9> */
[----:B------:R-:W0:Y:S01]  /*16780*/  MUFU.TANH R57, R57 ;  /* 0x0000003900397308 */ /* 0x000e220000002400 */
[----:B------:R-:W-:Y:S01]  /*16790*/  FSEL R66, R66, -INF , P2 ;  /* 0xff80000042427808 */ /* 0x000fe20001000000 */
[----:B------:R-:W-:Y:S01]  /*167a0*/  FMUL.FTZ R35, R31, UR8 ;  /* 0x000000081f237c20 */ /* 0x000fe20008410000 */
[----:B------:R-:W-:Y:S01]  /*167b0*/  FMNMX.FTZ R67, R64, R67, !PT ;  /* 0x0000004340437209 */ /* 0x000fe20007810000 */
        /* <DEDUP_REMOVED lines=8> */
[----:B------:R2:W-:Y:S01]  /*16840*/  @!P1 SYNCS.ARRIVE.TRANS64.RED.A1T0 RZ, [R0+URZ], RZ ;  /* 0x000000ff00ff99a7 */ /* 0x0005e2000810043f */
[----:B------:R-:W-:Y:S01]  /*16850*/  ISETP.GT.AND P2, PT, R69, 0x58, PT ;  /* 0x000000584500780c */ /* 0x000fe20003f44270 */
[----:B------:R-:W-:Y:S01]  /*16860*/  IMAD.MOV.U32 R65, RZ, RZ, R119 ;  /* 0x000000ffff417224 */ /* 0x000fe200078e0077 */
[----:B------:R-:W-:Y:S01]  /*16870*/  FMNMX.FTZ R67, R30, R67, !PT ;  /* 0x000000431e437209 */ /* 0x000fe20007810000 */
[----:B------:R3:W4:Y:S01]  /*16880*/  MUFU.TANH R86, R3 ;  /* 0x0000000300567308 */ /* 0x0007220000002400 */
[----:B------:R-:W-:-:S02]  /*16890*/  FSEL R78, R4, -INF , P2 ;  /* 0xff800000044e7808 */ /* 0x000fc40001000000 */
[----:B------:R-:W-:Y:S02]  /*168a0*/  FMNMX.FTZ R67, R74, R67, !PT ;  /* 0x000000434a437209 */ /* 0x000fe40007810000 */
[----:B------:R-:W-:Y:S02]  /*168b0*/  ISETP.GT.AND P2, PT, R69, 0x60, PT ;  /* 0x000000604500780c */ /* 0x000fe40003f44270 */
[----:B------:R-:W-:Y:S01]  /*168c0*/  FMNMX.FTZ R67, R78, R67, !PT ;  /* 0x000000434e437209 */ /* 0x000fe20007810000 */
[----:B------:R-:W5:Y:S01]  /*168d0*/  MUFU.TANH R35, R35 ;  /* 0x0000002300237308 */ /* 0x000f620000002400 */
[----:B---3--:R-:W-:Y:S01]  /*168e0*/  FMUL.FTZ R3, R52, UR8 ;  /* 0x0000000834037c20 */ /* 0x008fe20008410000 */
[----:B0-----:R-:W-:Y:S01]  /*168f0*/  FSEL R52, R57, -INF , P2 ;  /* 0xff80000039347808 */ /* 0x001fe20001000000 */
[----:B------:R-:W-:Y:S01]  /*16900*/  IMAD.MOV.U32 R57, RZ, RZ, R119 ;  /* 0x000000ffff397224 */ /* 0x000fe200078e0077 */
[----:B------:R-:W-:Y:S02]  /*16910*/  FMNMX.FTZ R67, R80, R67, !PT ;  /* 0x0000004350437209 */ /* 0x000fe40007810000 */
[----:B------:R-:W-:-:S02]  /*16920*/  ISETP.GT.AND P2, PT, R69, 0x68, PT ;  /* 0x000000684500780c */ /* 0x000fc40003f44270 */
[----:B-1----:R-:W-:Y:S01]  /*16930*/  FSEL R84, R27, -INF , P3 ;  /* 0xff8000001b547808 */ /* 0x002fe20001800000 */
[----:B------:R-:W-:Y:S01]  /*16940*/  MUFU.TANH R31, R3 ;  /* 0x00000003001f7308 */ /* 0x000fe20000002400 */
[----:B------:R-:W-:Y:S01]  /*16950*/  FMNMX.FTZ R67, R52, R67, !PT ;  /* 0x0000004334437209 */ /* 0x000fe20007810000 */
[----:B------:R-:W-:Y:S01]  /*16960*/  FMUL.FTZ R27, R25, UR8 ;  /* 0x00000008191b7c20 */ /* 0x000fe20008410000 */
[----:B------:R-:W-:Y:S01]  /*16970*/  ISETP.GT.AND P3, PT, R69, 0x69, PT ;  /* 0x000000694500780c */ /* 0x000fe20003f64270 */
[----:B------:R-:W-:Y:S01]  /*16980*/  IMAD.MOV.U32 R69, RZ, RZ, R119 ;  /* 0x000000ffff457224 */ /* 0x000fe200078e0077 */
[----:B----4-:R-:W-:Y:S02]  /*16990*/  FSEL R86, R86, -INF , P2 ;  /* 0xff80000056567808 */ /* 0x010fe40001000000 */
[----:B------:R-:W-:Y:S01]  /*169a0*/  FMNMX.FTZ R67, R84, R67, !PT ;  /* 0x0000004354437209 */ /* 0x000fe20007810000 */
[----:B------:R0:W-:Y:S01]  /*169b0*/  MUFU.TANH R47, R27 ;  /* 0x0000001b002f7308 */ /* 0x0001e20000002400 */
[----:B-----5:R-:W-:-:S02]  /*169c0*/  FSEL R90, R35, -INF , P3 ;  /* 0xff800000235a7808 */ /* 0x020fc40001800000 */
[----:B------:R-:W-:Y:S02]  /*169d0*/  FMNMX.FTZ R67, R86, R67, !PT ;  /* 0x0000004356437209 */ /* 0x000fe40007810000 */
[----:B------:R-:W-:Y:S02]  /*169e0*/  ISETP.GT.AND P3, PT, R49, 0x1, PT ;  /* 0x000000013100780c */ /* 0x000fe40003f64270 */
[----:B------:R-:W-:Y:S01]  /*169f0*/  FMNMX.FTZ R67, R90, R67, !PT ;  /* 0x000000435a437209 */ /* 0x000fe20007810000 */
[----:B------:R-:W-:Y:S01]  /*16a00*/  MUFU.TANH R100, R28 ;  /* 0x0000001c00647308 */ /* 0x000fe20000002400 */
[----:B0-----:R-:W-:Y:S02]  /*16a10*/  FSEL R27, R6, -INF , P3 ;  /* 0xff800000061b7808 */ /* 0x001fe40001800000 */
[----:B------:R-:W-:Y:S01]  /*16a20*/  FSEL R6, R7, -INF , P4 ;  /* 0xff80000007067808 */ /* 0x000fe20002000000 */
[----:B------:R-:W0:Y:S01]  /*16a30*/  SHFL.BFLY PT, R4, R67, 0x2, 0x1f ;  /* 0x0c401f0043047f89 */ /* 0x000e2200000e0000 */
[----:B------:R-:W-:-:S03]  /*16a40*/  ISETP.GT.AND P3, PT, R49, 0x10, PT ;  /* 0x000000103100780c */ /* 0x000fc60003f64270 */
[----:B------:R-:W-:Y:S01]  /*16a50*/  MUFU.TANH R98, R24 ;  /* 0x0000001800627308 */ /* 0x000fe20000002400 */
[----:B------:R-:W-:Y:S02]  /*16a60*/  FSEL R32, R9, -INF , P3 ;  /* 0xff80000009207808 */ /* 0x000fe40001800000 */
[----:B------:R-:W-:-:S05]  /*16a70*/  ISETP.GT.AND P3, PT, R49, 0x18, PT ;  /* 0x000000183100780c */ /* 0x000fca0003f64270 */
[----:B------:R1:W-:Y:S08]  /*16a80*/  MUFU.TANH R94, R40 ;  /* 0x00000028005e7308 */ /* 0x0003f00000002400 */
[----:B------:R-:W3:Y:S01]  /*16a90*/  MUFU.TANH R20, R20 ;  /* 0x0000001400147308 */ /* 0x000ee20000002400 */
[----:B-1----:R-:W-:Y:S02]  /*16aa0*/  FSEL R40, R11, -INF , P3 ;  /* 0xff8000000b287808 */ /* 0x002fe40001800000 */
[----:B------:R-:W-:-:S02]  /*16ab0*/  ISETP.GT.AND P3, PT, R49, 0x20, PT ;  /* 0x000000203100780c */ /* 0x000fc40003f64270 */
[----:B0-----:R-:W-:Y:S01]  /*16ac0*/  FMNMX.FTZ R3, R67, R4, !PT ;  /* 0x0000000443037209 */ /* 0x001fe20007810000 */
[----:B------:R-:W-:Y:S02]  /*16ad0*/  IMAD.MOV.U32 R67, RZ, RZ, R119 ;  /* 0x000000ffff437224 */ /* 0x000fe400078e0077 */
[----:B------:R0:W-:Y:S02]  /*16ae0*/  MUFU.TANH R35, R44 ;  /* 0x0000002c00237308 */ /* 0x0001e40000002400 */
[----:B------:R-:W1:Y:S06]  /*16af0*/  SHFL.BFLY PT, R4, R3, 0x1, 0x1f ;  /* 0x0c201f0003047f89 */ /* 0x000e6c00000e0000 */
[----:B------:R-:W4:Y:S08]  /*16b00*/  MUFU.TANH R21, R21 ;  /* 0x0000001500157308 */ /* 0x000f300000002400 */
[----:B------:R-:W5:Y:S08]  /*16b10*/  MUFU.TANH R53, R53 ;  /* 0x0000003500357308 */ /* 0x000f700000002400 */
[----:B------:R-:W2:Y:S01]  /*16b20*/  MUFU.TANH R41, R41 ;  /* 0x0000002900297308 */ /* 0x000ea20000002400 */
[----:B-1----:R-:W-:Y:S01]  /*16b30*/  FMNMX.FTZ R4, R3, R4, !PT ;  /* 0x0000000403047209 */ /* 0x002fe20007810000 */
[----:B------:R-:W-:-:S03]  /*16b40*/  IMAD.U32 R3, RZ, RZ, UR4 ;  /* 0x00000004ff037e24 */ /* 0x000fc6000f8e00ff */
[C---:B------:R-:W-:Y:S01]  /*16b50*/  FSETP.NEU.FTZ.AND P2, PT, R4.reuse, -INF , PT ;  /* 0xff8000000400780b */ /* 0x040fe20003f5d000 */
[----:B------:R-:W-:Y:S02]  /*16b60*/  FMUL.FTZ R25, R4, R3 ;  /* 0x0000000304197220 */ /* 0x000fe40000410000 */
[----:B------:R-:W1:Y:S03]  /*16b70*/  MUFU.TANH R45, R45 ;  /* 0x0000002d002d7308 */ /* 0x000e660000002400 */
[----:B------:R-:W-:Y:S02]  /*16b80*/  FSEL R25, R25, RZ, P2 ;  /* 0x000000ff19197208 */ /* 0x000fe40001000000 */
[----:B------:R-:W-:-:S03]  /*16b90*/  ISETP.GT.AND P2, PT, R49, RZ, PT ;  /* 0x000000ff3100720c */ /* 0x000fc60003f44270 */
[----:B------:R-:W1:Y:S01]  /*16ba0*/  MUFU.TANH R33, R33 ;  /* 0x0000002100217308 */ /* 0x000e620000002400 */
[-CC-:B------:R-:W-:Y:S01]  /*16bb0*/  FFMA.FTZ R197, R68, R3.reuse, -R25.reuse ;  /* 0x0000000344c57223 */ /* 0x180fe20000010819 */
[----:B------:R-:W-:Y:S01]  /*16bc0*/  FSEL R28, R5, -INF , P2 ;  /* 0xff800000051c7808 */ /* 0x000fe20001000000 */
[-CC-:B------:R-:W-:Y:S01]  /*16bd0*/  FFMA.FTZ R203, R82, R3.reuse, -R25.reuse ;  /* 0x0000000352cb7223 */ /* 0x180fe20000010819 */
[C---:B------:R-:W-:Y:S01]  /*16be0*/  ISETP.GT.AND P2, PT, R49.reuse, 0x9, PT ;  /* 0x000000093100780c */ /* 0x040fe20003f44270 */
[--C-:B------:R-:W-:Y:S01]  /*16bf0*/  FFMA.FTZ R88, R88, R3, -R25.reuse ;  /* 0x0000000358587223 */ /* 0x100fe20000010819 */
[----:B------:R-:W-:Y:S01]  /*16c00*/  FMNMX.FTZ R5, R28, R27, !PT ;  /* 0x0000001b1c057209 */ /* 0x000fe20007810000 */
[--C-:B------:R-:W-:Y:S01]  /*16c10*/  FFMA.FTZ R193, R56, R3, -R25.reuse ;  /* 0x0000000338c17223 */ /* 0x100fe20000010819 */
[----:B------:R-:W-:Y:S01]  /*16c20*/  FSEL R24, R8, -INF , P2 ;  /* 0xff80000008187808 */ /* 0x000fe20001000000 */
[----:B------:R-:W1:Y:S01]  /*16c30*/  MUFU.TANH R37, R37 ;  /* 0x0000002500257308 */ /* 0x000e620000002400 */
[----:B------:R-:W-:Y:S01]  /*16c40*/  FMNMX.FTZ R5, R6, R5, !PT ;  /* 0x0000000506057209 */ /* 0x000fe20007810000 */
[-CC-:B------:R-:W-:Y:S01]  /*16c50*/  FFMA.FTZ R199, R50, R3.reuse, -R25.reuse ;  /* 0x0000000332c77223 */ /* 0x180fe20000010819 */
[C---:B------:R-:W-:Y:S01]  /*16c60*/  ISETP.GT.AND P2, PT, R49.reuse, 0x11, PT ;  /* 0x000000113100780c */ /* 0x040fe20003f44270 */
[--C-:B------:R-:W-:Y:S01]  /*16c70*/  FFMA.FTZ R195, R46, R3, -R25.reuse ;  /* 0x000000032ec37223 */ /* 0x100fe20000010819 */
[----:B------:R-:W-:Y:S01]  /*16c80*/  FMNMX.FTZ R5, R24, R5, !PT ;  /* 0x0000000518057209 */ /* 0x000fe20007810000 */
[-CC-:B------:R-:W-:Y:S01]  /*16c90*/  FFMA.FTZ R189, R38, R3.reuse, -R25.reuse ;  /* 0x0000000326bd7223 */ /* 0x180fe20000010819 */
[----:B------:R-:W-:Y:S01]  /*16ca0*/  FSEL R36, R10, -INF , P2 ;  /* 0xff8000000a247808 */ /* 0x000fe20001000000 */
[--C-:B------:R-:W-:Y:S01]  /*16cb0*/  FFMA.FTZ R10, R72, R3, -R25.reuse ;  /* 0x00000003480a7223 */ /* 0x100fe20000010819 */
[----:B------:R-:W-:Y:S01]  /*16cc0*/  FMNMX.FTZ R5, R32, R5, !PT ;  /* 0x0000000520057209 */ /* 0x000fe20007810000 */
[----:B------:R1:W-:Y:S01]  /*16cd0*/  MUFU.EX2 R8, R88 ;  /* 0x0000005800087308 */ /* 0x0003e20000000800 */
[----:B------:R-:W-:Y:S01]  /*16ce0*/  ISETP.GT.AND P2, PT, R49, 0x19, PT ;  /* 0x000000193100780c */ /* 0x000fe20003f44270 */
[--C-:B------:R-:W-:Y:S01]  /*16cf0*/  FFMA.FTZ R201, R55, R3, -R25.reuse ;  /* 0x0000000337c97223 */ /* 0x100fe20000010819 */
[----:B------:R-:W-:Y:S01]  /*16d00*/  FMNMX.FTZ R5, R36, R5, !PT ;  /* 0x0000000524057209 */ /* 0x000fe20007810000 */
[-CC-:B------:R-:W-:Y:S01]  /*16d10*/  FFMA.FTZ R42, R42, R3.reuse, -R25.reuse ;  /* 0x000000032a2a7223 */ /* 0x180fe20000010819 */
[----:B0-----:R-:W-:Y:S01]  /*16d20*/  FSEL R44, R12, -INF , P2 ;  /* 0xff8000000c2c7808 */ /* 0x001fe20001000000 */
[--C-:B------:R-:W-:Y:S01]  /*16d30*/  FFMA.FTZ R12, R62, R3, -R25.reuse ;  /* 0x000000033e0c7223 */ /* 0x100fe20000010819 */
[----:B------:R-:W-:Y:S01]  /*16d40*/  FMNMX.FTZ R5, R40, R5, !PT ;  /* 0x0000000528057209 */ /* 0x000fe20007810000 */
[----:B------:R-:W0:Y:S01]  /*16d50*/  MUFU.TANH R29, R29 ;  /* 0x0000001d001d7308 */ /* 0x000e220000002400 */
[----:B------:R-:W-:Y:S01]  /*16d60*/  ISETP.GT.AND P2, PT, R49, 0x21, PT ;  /* 0x000000213100780c */ /* 0x000fe20003f44270 */
[-CC-:B------:R-:W-:Y:S01]  /*16d70*/  FFMA.FTZ R2, R2, R3.reuse, -R25.reuse ;  /* 0x0000000302027223 */ /* 0x180fe20000010819 */
[----:B------:R-:W-:Y:S01]  /*16d80*/  FSEL R72, R13, -INF , P3 ;  /* 0xff8000000d487808 */ /* 0x000fe20001800000 */
[--C-:B------:R-:W-:Y:S01]  /*16d90*/  FFMA.FTZ R191, R34, R3, -R25.reuse ;  /* 0x0000000322bf7223 */ /* 0x100fe20000010819 */
[----:B------:R-:W-:Y:S01]  /*16da0*/  FMNMX.FTZ R5, R44, R5, !PT ;  /* 0x000000052c057209 */ /* 0x000fe20007810000 */
[-CC-:B------:R-:W-:Y:S01]  /*16db0*/  FFMA.FTZ R185, R26, R3.reuse, -R25.reuse ;  /* 0x000000031ab97223 */ /* 0x180fe20000010819 */
[C---:B------:R-:W-:Y:S01]  /*16dc0*/  ISETP.GT.AND P3, PT, R49.reuse, 0x28, PT ;  /* 0x000000283100780c */ /* 0x040fe20003f64270 */
[----:B------:R-:W0:Y:S01]  /*16dd0*/  MUFU.EX2 R201, R201 ;  /* 0x000000c900c97308 */ /* 0x000e220000000800 */
[----:B------:R-:W-:Y:S01]  /*16de0*/  FSEL R68, R14, -INF , P2 ;  /* 0xff8000000e447808 */ /* 0x000fe20001000000 */
[--C-:B------:R-:W-:Y:S01]  /*16df0*/  FFMA.FTZ R14, R54, R3, -R25.reuse ;  /* 0x00000003360e7223 */ /* 0x100fe20000010819 */
[----:B------:R-:W-:Y:S01]  /*16e00*/  FMNMX.FTZ R5, R72, R5, !PT ;  /* 0x0000000548057209 */ /* 0x000fe20007810000 */
[-CC-:B------:R-:W-:Y:S01]  /*16e10*/  FFMA.FTZ R34, R60, R3.reuse, -R25.reuse ;  /* 0x000000033c227223 */ /* 0x180fe20000010819 */
[----:B------:R-:W-:Y:S01]  /*16e20*/  ISETP.GT.AND P2, PT, R49, 0x29, PT ;  /* 0x000000293100780c */ /* 0x000fe20003f44270 */
[--C-:B------:R-:W-:Y:S01]  /*16e30*/  FFMA.FTZ R26, R64, R3, -R25.reuse ;  /* 0x00000003401a7223 */ /* 0x100fe20000010819 */
[----:B------:R-:W-:Y:S01]  /*16e40*/  FSEL R76, R15, -INF , P3 ;  /* 0xff8000000f4c7808 */ /* 0x000fe20001800000 */
[----:B------:R-:W0:Y:S01]  /*16e50*/  MUFU.EX2 R203, R203 ;  /* 0x000000cb00cb7308 */ /* 0x000e220000000800 */
[----:B------:R-:W-:Y:S01]  /*16e60*/  FMNMX.FTZ R5, R68, R5, !PT ;  /* 0x0000000544057209 */ /* 0x000fe20007810000 */
[-CC-:B------:R-:W-:Y:S01]  /*16e70*/  FFMA.FTZ R187, R66, R3.reuse, -R25.reuse ;  /* 0x0000000342bb7223 */ /* 0x180fe20000010819 */
[C---:B------:R-:W-:Y:S01]  /*16e80*/  ISETP.GT.AND P3, PT, R49.reuse, 0x30, PT ;  /* 0x000000303100780c */ /* 0x040fe20003f64270 */
[-CC-:B------:R-:W-:Y:S01]  /*16e90*/  FFMA.FTZ R181, R30, R3.reuse, -R25.reuse ;  /* 0x000000031eb57223 */ /* 0x180fe20000010819 */
[----:B---3--:R-:W-:Y:S01]  /*16ea0*/  FSEL R62, R20, -INF , P2 ;  /* 0xff800000143e7808 */ /* 0x008fe20001000000 */
[--C-:B------:R-:W-:Y:S01]  /*16eb0*/  FFMA.FTZ R20, R58, R3, -R25.reuse ;  /* 0x000000033a147223 */ /* 0x100fe20000010819 */
[----:B------:R-:W-:Y:S01]  /*16ec0*/  FMNMX.FTZ R5, R76, R5, !PT ;  /* 0x000000054c057209 */ /* 0x000fe20007810000 */
[----:B------:R-:W3:Y:S01]  /*16ed0*/  MUFU.EX2 R10, R10 ;  /* 0x0000000a000a7308 */ /* 0x000ee20000000800 */
[----:B------:R-:W-:Y:S01]  /*16ee0*/  ISETP.GT.AND P2, PT, R49, 0x31, PT ;  /* 0x000000313100780c */ /* 0x000fe20003f44270 */
[-CC-:B------:R-:W-:Y:S01]  /*16ef0*/  FFMA.FTZ R177, R52, R3.reuse, -R25.reuse ;  /* 0x0000000334b17223 */ /* 0x180fe20000010819 */
[----:B----4-:R-:W-:Y:S01]  /*16f00*/  FSEL R82, R21, -INF , P3 ;  /* 0xff80000015527808 */ /* 0x010fe20001800000 */
[--C-:B------:R-:W-:Y:S01]  /*16f10*/  FFMA.FTZ R60, R70, R3, -R25.reuse ;  /* 0x00000003463c7223 */ /* 0x100fe20000010819 */
[----:B------:R-:W-:Y:S01]  /*16f20*/  FMNMX.FTZ R5, R62, R5, !PT ;  /* 0x000000053e057209 */ /* 0x000fe20007810000 */
[-CC-:B------:R-:W-:Y:S01]  /*16f30*/  FFMA.FTZ R30, R74, R3.reuse, -R25.reuse ;  /* 0x000000034a1e7223 */ /* 0x180fe20000010819 */
[C---:B------:R-:W-:Y:S01]  /*16f40*/  ISETP.GT.AND P3, PT, R49.reuse, 0x38, PT ;  /* 0x000000383100780c */ /* 0x040fe20003f64270 */
[----:B------:R-:W4:Y:S01]  /*16f50*/  MUFU.EX2 R197, R197 ;  /* 0x000000c500c57308 */ /* 0x000f220000000800 */
[----:B------:R-:W-:Y:S01]  /*16f60*/  FSEL R48, R48, -INF , P2 ;  /* 0xff80000030307808 */ /* 0x000fe20001000000 */
[--C-:B------:R-:W-:Y:S01]  /*16f70*/  FFMA.FTZ R183, R78, R3, -R25.reuse ;  /* 0x000000034eb77223 */ /* 0x100fe20000010819 */
[----:B------:R-:W-:Y:S01]  /*16f80*/  FMNMX.FTZ R5, R82, R5, !PT ;  /* 0x0000000552057209 */ /* 0x000fe20007810000 */
[-CC-:B------:R-:W-:Y:S01]  /*16f90*/  FFMA.FTZ R64, R80, R3.reuse, -R25.reuse ;  /* 0x0000000350407223 */ /* 0x180fe20000010819 */
[----:B------:R-:W-:Y:S01]  /*16fa0*/  ISETP.GT.AND P2, PT, R49, 0x39, PT ;  /* 0x000000393100780c */ /* 0x000fe20003f44270 */
[--C-:B------:R-:W-:Y:S01]  /*16fb0*/  FFMA.FTZ R52, R84, R3, -R25.reuse ;  /* 0x0000000354347223 */ /* 0x100fe20000010819 */
[----:B------:R-:W-:Y:S01]  /*16fc0*/  FSEL R104, R31, -INF , P3 ;  /* 0xff8000001f687808 */ /* 0x000fe20001800000 */
[----:B------:R-:W4:Y:S01]  /*16fd0*/  MUFU.EX2 R12, R12 ;  /* 0x0000000c000c7308 */ /* 0x000f220000000800 */
[----:B------:R-:W-:Y:S01]  /*16fe0*/  FMNMX.FTZ R5, R48, R5, !PT ;  /* 0x0000000530057209 */ /* 0x000fe20007810000 */
[-CC-:B------:R-:W-:Y:S01]  /*16ff0*/  FFMA.FTZ R179, R86, R3.reuse, -R25.reuse ;  /* 0x0000000356b37223 */ /* 0x180fe20000010819 */
[----:B------:R-:W-:Y:S01]  /*17000*/  ISETP.GT.AND P3, PT, R49, 0x40, PT ;  /* 0x000000403100780c */ /* 0x000fe20003f64270 */
[----:B------:R-:W-:Y:S01]  /*17010*/  FFMA.FTZ R66, R90, R3, -R25 ;  /* 0x000000035a427223 */ /* 0x000fe20000010819 */
[----:B-----5:R-:W-:Y:S01]  /*17020*/  FSEL R92, R53, -INF , P2 ;  /* 0xff800000355c7808 */ /* 0x020fe20001000000 */
[--C-:B------:R-:W-:Y:S01]  /*17030*/  IMAD.MOV.U32 R90, RZ, RZ, R119.reuse ;  /* 0x000000ffff5a7224 */ /* 0x100fe200078e0077 */
[----:B------:R-:W-:Y:S01]  /*17040*/  FMNMX.FTZ R5, R104, R5, !PT ;  /* 0x0000000568057209 */ /* 0x000fe20007810000 */
[----:B------:R-:W5:Y:S01]  /*17050*/  MUFU.EX2 R199, R199 ;  /* 0x000000c700c77308 */ /* 0x000f620000000800 */
[C---:B------:R-:W-:Y:S01]  /*17060*/  ISETP.GT.AND P2, PT, R49.reuse, 0x41, PT ;  /* 0x000000413100780c */ /* 0x040fe20003f44270 */
[--C-:B------:R-:W-:Y:S01]  /*17070*/  IMAD.MOV.U32 R86, RZ, RZ, R119.reuse ;  /* 0x000000ffff567224 */ /* 0x100fe200078e0077 */
[----:B------:R-:W-:Y:S01]  /*17080*/  FSEL R94, R94, -INF , P3 ;  /* 0xff8000005e5e7808 */ /* 0x000fe20001800000 */
[--C-:B------:R-:W-:Y:S01]  /*17090*/  IMAD.MOV.U32 R84, RZ, RZ, R119.reuse ;  /* 0x000000ffff547224 */ /* 0x100fe200078e0077 */
[----:B------:R-:W-:Y:S01]  /*170a0*/  FMNMX.FTZ R5, R92, R5, !PT ;  /* 0x000000055c057209 */ /* 0x000fe20007810000 */
[--C-:B------:R-:W-:Y:S01]  /*170b0*/  IMAD.MOV.U32 R80, RZ, RZ, R119.reuse ;  /* 0x000000ffff507224 */ /* 0x100fe200078e0077 */
[----:B------:R-:W-:Y:S01]  /*170c0*/  ISETP.GT.AND P3, PT, R49, 0x48, PT ;  /* 0x000000483100780c */ /* 0x000fe20003f64270 */
[----:B------:R-:W5:Y:S01]  /*170d0*/  MUFU.EX2 R14, R14 ;  /* 0x0000000e000e7308 */ /* 0x000f620000000800 */
[----:B--2---:R-:W-:Y:S01]  /*170e0*/  FSEL R54, R41, -INF , P2 ;  /* 0xff80000029367808 */ /* 0x004fe20001000000 */
[--C-:B------:R-:W-:Y:S01]  /*170f0*/  IMAD.MOV.U32 R78, RZ, RZ, R119.reuse ;  /* 0x000000ffff4e7224 */ /* 0x100fe200078e0077 */
[----:B------:R-:W-:Y:S01]  /*17100*/  FMNMX.FTZ R5, R94, R5, !PT ;  /* 0x000000055e057209 */ /* 0x000fe20007810000 */
[--C-:B------:R-:W-:Y:S01]  /*17110*/  IMAD.MOV.U32 R74, RZ, RZ, R119.reuse ;  /* 0x000000ffff4a7224 */ /* 0x100fe200078e0077 */
[----:B------:R-:W-:Y:S01]  /*17120*/  ISETP.GT.AND P2, PT, R49, 0x49, PT ;  /* 0x000000493100780c */ /* 0x000fe20003f44270 */
[--C-:B------:R-:W-:Y:S01]  /*17130*/  IMAD.MOV.U32 R70, RZ, RZ, R119.reuse ;  /* 0x000000ffff467224 */ /* 0x100fe200078e0077 */
[----:B-1----:R-:W-:Y:S01]  /*17140*/  FSEL R88, R35, -INF , P3 ;  /* 0xff80000023587808 */ /* 0x002fe20001800000 */
[----:B------:R-:W-:Y:S01]  /*17150*/  MUFU.EX2 R193, R193 ;  /* 0x000000c100c17308 */ /* 0x000fe20000000800 */
[----:B------:R-:W-:Y:S01]  /*17160*/  FMNMX.FTZ R5, R54, R5, !PT ;  /* 0x0000000536057209 */ /* 0x000fe20007810000 */
[--C-:B------:R-:W-:Y:S01]  /*17170*/  IMAD.MOV.U32 R55, RZ, RZ, R119.reuse ;  /* 0x000000ffff377224 */ /* 0x100fe200078e0077 */
[----:B------:R-:W-:Y:S01]  /*17180*/  ISETP.GT.AND P3, PT, R49, 0x50, PT ;  /* 0x000000503100780c */ /* 0x000fe20003f64270 */
[--C-:B------:R-:W-:Y:S01]  /*17190*/  IMAD.MOV.U32 R53, RZ, RZ, R119.reuse ;  /* 0x000000ffff357224 */ /* 0x100fe200078e0077 */
[----:B------:R-:W-:Y:S01]  /*171a0*/  FSEL R56, R45, -INF , P2 ;  /* 0xff8000002d387808 */ /* 0x000fe20001000000 */
[----:B------:R-:W-:Y:S01]  /*171b0*/  IMAD.MOV.U32 R45, RZ, RZ, R119 ;  /* 0x000000ffff2d7224 */ /* 0x000fe200078e0077 */
        /* <DEDUP_REMOVED lines=12> */
[----:B------:R-:W-:Y:S01]  /*17280*/  FMNMX.FTZ R5, R46, R5, !PT ;  /* 0x000000052e057209 */ /* 0x000fe20007810000 */
[----:B------:R-:W-:Y:S01]  /*17290*/  IMAD.MOV.U32 R43, RZ, RZ, R119 ;  /* 0x000000ffff2b7224 */ /* 0x000fe200078e0077 */
        /* <DEDUP_REMOVED lines=9> */
[----:B------:R-:W-:Y:S01]  /*17330*/  FSEL R38, R47, -INF , P2 ;  /* 0xff8000002f267808 */ /* 0x000fe20001000000 */
[--C-:B------:R-:W-:Y:S01]  /*17340*/  IMAD.MOV.U32 R47, RZ, RZ, R119.reuse ;  /* 0x000000ffff2f7224 */ /* 0x100fe200078e0077 */
[----:B------:R-:W-:Y:S02]  /*17350*/  FMNMX.FTZ R5, R98, R5, !PT ;  /* 0x0000000562057209 */ /* 0x000fe40007810000 */
[----:B------:R-:W-:Y:S01]  /*17360*/  ISETP.GT.AND P2, PT, R49, 0x69, PT ;  /* 0x000000693100780c */ /* 0x000fe20003f44270 */
[----:B------:R-:W-:Y:S01]  /*17370*/  IMAD.MOV.U32 R49, RZ, RZ, R119 ;  /* 0x000000ffff317224 */ /* 0x000fe200078e0077 */
[----:B------:R-:W-:Y:S01]  /*17380*/  FSEL R100, R100, -INF , P3 ;  /* 0xff80000064647808 */ /* 0x000fe20001800000 */
[----:B------:R-:W-:Y:S01]  /*17390*/  MUFU.EX2 R191, R191 ;  /* 0x000000bf00bf7308 */ /* 0x000fe20000000800 */
[----:B------:R-:W-:-:S02]  /*173a0*/  FMNMX.FTZ R5, R38, R5, !PT ;  /* 0x0000000526057209 */ /* 0x000fc40007810000 */
[----:B0-----:R-:W-:Y:S02]  /*173b0*/  FSEL R102, R29, -INF , P2 ;  /* 0xff8000001d667808 */ /* 0x001fe40001000000 */
[----:B------:R-:W-:-:S03]  /*173c0*/  FMNMX.FTZ R5, R100, R5, !PT ;  /* 0x0000000564057209 */ /* 0x000fc60007810000 */
[----:B------:R-:W-:Y:S01]  /*173d0*/  MUFU.EX2 R34, R34 ;  /* 0x0000002200227308 */ /* 0x000fe20000000800 */
[----:B------:R-:W-:-:S05]  /*173e0*/  FMNMX.FTZ R5, R102, R5, !PT ;  /* 0x0000000566057209 */ /* 0x000fca0007810000 */
        /* <DEDUP_REMOVED lines=11> */
[----:B------:R-:W-:-:S03]  /*174a0*/  IMAD.MOV.U32 R106, RZ, RZ, R119 ;  /* 0x000000ffff6a7224 */ /* 0x000fc600078e0077 */
[C---:B------:R-:W-:Y:S01]  /*174b0*/  FSETP.NEU.FTZ.AND P2, PT, R5.reuse, -INF , PT ;  /* 0xff8000000500780b */ /* 0x040fe20003f5d000 */
[----:B------:R-:W-:Y:S02]  /*174c0*/  FMUL.FTZ R7, R5, R3 ;  /* 0x0000000305077220 */ /* 0x000fe40000410000 */
[----:B------:R-:W-:Y:S03]  /*174d0*/  MUFU.EX2 R64, R64 ;  /* 0x0000004000407308 */ /* 0x000fe60000000800 */
[----:B------:R-:W-:-:S05]  /*174e0*/  FSEL R29, R7, RZ, P2 ;  /* 0x000000ff071d7208 */ /* 0x000fca0001000000 */
[----:B------:R-:W-:Y:S01]  /*174f0*/  MUFU.EX2 R177, R177 ;  /* 0x000000b100b17308 */ /* 0x000fe20000000800 */
[-CC-:B------:R-:W-:Y:S01]  /*17500*/  FFMA.FTZ R200, R28, R3.reuse, -R29.reuse ;  /* 0x000000031cc87223 */ /* 0x180fe2000001081d */
[-CC-:B------:R-:W-:Y:S01]  /*17510*/  FFMA.FTZ R9, R27, R3.reuse, -R29.reuse ;  /* 0x000000031b097223 */ /* 0x180fe2000001081d */
[-CC-:B------:R-:W-:Y:S01]  /*17520*/  FFMA.FTZ R202, R6, R3.reuse, -R29.reuse ;  /* 0x0000000306ca7223 */ /* 0x180fe2000001081d */
[----:B------:R-:W-:Y:S01]  /*17530*/  FADD.FTZ R6, R201, R8 ;  /* 0x00000008c9067221 */ /* 0x000fe20000010000 */
[-CC-:B------:R-:W-:Y:S01]  /*17540*/  FFMA.FTZ R11, R24, R3.reuse, -R29.reuse ;  /* 0x00000003180b7223 */ /* 0x180fe2000001081d */
[-CC-:B------:R-:W-:Y:S01]  /*17550*/  FFMA.FTZ R196, R32, R3.reuse, -R29.reuse ;  /* 0x0000000320c47223 */ /* 0x180fe2000001081d */
[-CC-:B------:R-:W-:Y:S01]  /*17560*/  FFMA.FTZ R13, R36, R3.reuse, -R29.reuse ;  /* 0x00000003240d7223 */ /* 0x180fe2000001081d */
[----:B------:R-:W-:Y:S01]  /*17570*/  MUFU.EX2 R200, R200 ;  /* 0x000000c800c87308 */ /* 0x000fe20000000800 */
[----:B------:R-:W-:Y:S01]  /*17580*/  FADD.FTZ R7, R203, R6 ;  /* 0x00000006cb077221 */ /* 0x000fe20000010000 */
[----:B------:R-:W-:Y:S01]  /*17590*/  FFMA.FTZ R198, R40, R3, -R29 ;  /* 0x0000000328c67223 */ /* 0x000fe2000001081d */
[----:B------:R-:W-:-:S02]  /*175a0*/  IMAD.IADD R24, R222, 0x1, -R219 ;  /* 0x00000001de187824 */ /* 0x000fc400078e0adb */
[-C--:B------:R-:W-:Y:S01]  /*175b0*/  FFMA.FTZ R15, R44, R3.reuse, -R29 ;  /* 0x000000032c0f7223 */ /* 0x080fe2000001081d */
[----:B---3--:R-:W-:Y:S01]  /*175c0*/  FADD.FTZ R6, R10, R7 ;  /* 0x000000070a067221 */ /* 0x008fe20000010000 */
[-CC-:B------:R-:W-:Y:S01]  /*175d0*/  FFMA.FTZ R192, R72, R3.reuse, -R29.reuse ;  /* 0x0000000348c07223 */ /* 0x180fe2000001081d */
[----:B------:R-:W-:Y:S01]  /*175e0*/  IMAD R7, R217, 0x80, R24 ;  /* 0x00000080d9077824 */ /* 0x000fe200078e0218 */
[----:B------:R-:W0:Y:S01]  /*175f0*/  MUFU.EX2 R9, R9 ;  /* 0x0000000900097308 */ /* 0x000e220000000800 */
[----:B----4-:R-:W-:Y:S01]  /*17600*/  FADD.FTZ R33, R197, R6 ;  /* 0x00000006c5217221 */ /* 0x010fe20000010000 */
[-CC-:B------:R-:W-:Y:S01]  /*17610*/  FFMA.FTZ R21, R68, R3.reuse, -R29.reuse ;  /* 0x0000000344157223 */ /* 0x180fe2000001081d */
[-CC-:B------:R-:W-:Y:S01]  /*17620*/  FFMA.FTZ R194, R76, R3.reuse, -R29.reuse ;  /* 0x000000034cc27223 */ /* 0x180fe2000001081d */
[-C--:B------:R-:W-:Y:S01]  /*17630*/  FFMA.FTZ R25, R62, R3.reuse, -R29 ;  /* 0x000000033e197223 */ /* 0x080fe2000001081d */
[----:B------:R-:W-:Y:S01]  /*17640*/  FADD.FTZ R6, R12, R33 ;  /* 0x000000210c067221 */ /* 0x000fe20000010000 */
[-CC-:B------:R-:W-:Y:S01]  /*17650*/  FFMA.FTZ R188, R82, R3.reuse, -R29.reuse ;  /* 0x0000000352bc7223 */ /* 0x180fe2000001081d */
[----:B------:R-:W-:Y:S01]  /*17660*/  FFMA.FTZ R27, R48, R3, -R29 ;  /* 0x00000003301b7223 */ /* 0x000fe2000001081d */
[----:B------:R-:W1:Y:S01]  /*17670*/  MUFU.EX2 R202, R202 ;  /* 0x000000ca00ca7308 */ /* 0x000e620000000800 */
[----:B-----5:R-:W-:Y:S01]  /*17680*/  FADD.FTZ R35, R199, R6 ;  /* 0x00000006c7237221 */ /* 0x020fe20000010000 */
[----:B------:R-:W-:-:S02]  /*17690*/  IMAD.MOV.U32 R6, RZ, RZ, RZ ;  /* 0x000000ffff067224 */ /* 0x000fc400078e00ff */
[-CC-:B------:R-:W-:Y:S01]  /*176a0*/  FFMA.FTZ R190, R104, R3.reuse, -R29.reuse ;  /* 0x0000000368be7223 */ /* 0x180fe2000001081d */
[----:B------:R-:W-:Y:S01]  /*176b0*/  FFMA.FTZ R92, R92, R3, -R29 ;  /* 0x000000035c5c7223 */ /* 0x000fe2000001081d */
[----:B------:R-:W-:Y:S01]  /*176c0*/  FADD.FTZ R28, R14, R35 ;  /* 0x000000230e1c7221 */ /* 0x000fe20000010000 */
[----:B------:R-:W-:-:S04]  /*176d0*/  IMAD.HI R218, R7, -0x6db6db6d, R6 ;  /* 0x9249249307da7827 */ /* 0x000fc800078e0206 */
[-C--:B------:R-:W-:Y:S01]  /*176e0*/  FFMA.FTZ R94, R94, R3.reuse, -R29 ;  /* 0x000000035e5e7223 */ /* 0x080fe2000001081d */
[----:B------:R-:W2:Y:S01]  /*176f0*/  MUFU.EX2 R11, R11 ;  /* 0x0000000b000b7308 */ /* 0x000ea20000000800 */
[----:B0-----:R-:W-:Y:S01]  /*17700*/  FADD.FTZ R33, R200, R9 ;  /* 0x00000009c8217221 */ /* 0x001fe20000010000 */
[----:B------:R-:W-:Y:S01]  /*17710*/  FADD.FTZ R35, R193, R28 ;  /* 0x0000001cc1237221 */ /* 0x000fe20000010000 */
[----:B------:R-:W-:Y:S01]  /*17720*/  SHF.R.U32.HI R37, RZ, 0x1f, R218 ;  /* 0x0000001fff257819 */ /* 0x000fe200000116da */
[-CC-:B------:R-:W-:Y:S01]  /*17730*/  FFMA.FTZ R54, R54, R3.reuse, -R29.reuse ;  /* 0x0000000336367223 */ /* 0x180fe2000001081d */
[-CC-:B------:R-:W-:Y:S01]  /*17740*/  FFMA.FTZ R88, R88, R3.reuse, -R29.reuse ;  /* 0x0000000358587223 */ /* 0x180fe2000001081d */
[----:B------:R-:W-:Y:S01]  /*17750*/  FFMA.FTZ R56, R56, R3, -R29 ;  /* 0x0000000338387223 */ /* 0x000fe2000001081d */
[----:B------:R-:W-:Y:S01]  /*17760*/  LEA.HI.SX32 R218, R218, R37, 0x1a ;  /* 0x00000025dada7211 */ /* 0x000fe200078fd2ff */
[----:B------:R-:W0:Y:S01]  /*17770*/  MUFU.EX2 R196, R196 ;  /* 0x000000c400c47308 */ /* 0x000e220000000800 */
[----:B-1----:R-:W-:Y:S01]  /*17780*/  FADD.FTZ R24, R202, R33 ;  /* 0x00000021ca187221 */ /* 0x002fe20000010000 */
[-CC-:B------:R-:W-:Y:S01]  /*17790*/  FFMA.FTZ R50, R50, R3.reuse, -R29.reuse ;  /* 0x0000000332327223 */ /* 0x180fe2000001081d */
[-CC-:B------:R-:W-:Y:S01]  /*177a0*/  FFMA.FTZ R46, R46, R3.reuse, -R29.reuse ;  /* 0x000000032e2e7223 */ /* 0x180fe2000001081d */
[-CC-:B------:R-:W-:Y:S01]  /*177b0*/  FFMA.FTZ R58, R58, R3.reuse, -R29.reuse ;  /* 0x000000033a3a7223 */ /* 0x180fe2000001081d */
[-CC-:B------:R-:W-:Y:S01]  /*177c0*/  FFMA.FTZ R96, R96, R3.reuse, -R29.reuse ;  /* 0x0000000360607223 */ /* 0x180fe2000001081d */
[-CC-:B------:R-:W-:Y:S01]  /*177d0*/  FFMA.FTZ R98, R98, R3.reuse, -R29.reuse ;  /* 0x0000000362627223 */ /* 0x180fe2000001081d */
[-C--:B------:R-:W-:Y:S01]  /*177e0*/  FFMA.FTZ R38, R38, R3.reuse, -R29 ;  /* 0x0000000326267223 */ /* 0x080fe2000001081d */
[----:B------:R-:W1:Y:S01]  /*177f0*/  MUFU.EX2 R13, R13 ;  /* 0x0000000d000d7308 */ /* 0x000e620000000800 */
[----:B--2---:R-:W-:Y:S01]  /*17800*/  FADD.FTZ R33, R11, R24 ;  /* 0x000000180b217221 */ /* 0x004fe20000010000 */
[----:B------:R-:W-:Y:S01]  /*17810*/  FADD.FTZ R24, R20, R35 ;  /* 0x0000002314187221 */ /* 0x000fe20000010000 */
[-CC-:B------:R-:W-:Y:S01]  /*17820*/  FFMA.FTZ R100, R100, R3.reuse, -R29.reuse ;  /* 0x0000000364647223 */ /* 0x180fe2000001081d */
[----:B------:R-:W-:Y:S01]  /*17830*/  FFMA.FTZ R102, R102, R3, -R29 ;  /* 0x0000000366667223 */ /* 0x000fe2000001081d */
[----:B------:R-:W-:Y:S01]  /*17840*/  F2FP.BF16.F32.PACK_AB R203, R10, R203 ;  /* 0x000000cb0acb723e */ /* 0x000fe200000010ff */
[----:B------:R-:W-:Y:S01]  /*17850*/  FADD.FTZ R35, R195, R24 ;  /* 0x00000018c3237221 */ /* 0x000fe20000010000 */
[----:B------:R-:W-:Y:S01]  /*17860*/  VIADD R10, R148, 0xfffffffe ;  /* 0xfffffffe940a7836 */ /* 0x000fe20000000000 */
[----:B------:R-:W2:Y:S01]  /*17870*/  MUFU.EX2 R198, R198 ;  /* 0x000000c600c67308 */ /* 0x000ea20000000800 */
[----:B0-----:R-:W-:Y:S01]  /*17880*/  FADD.FTZ R6, R196, R33 ;  /* 0x00000021c4067221 */ /* 0x001fe20000010000 */
[----:B------:R-:W-:Y:S01]  /*17890*/  FADD.FTZ R24, R42, R35 ;  /* 0x000000232a187221 */ /* 0x000fe20000010000 */
[----:B------:R-:W-:Y:S01]  /*178a0*/  F2FP.BF16.F32.PACK_AB R200, R9, R200 ;  /* 0x000000c809c8723e */ /* 0x000fe200000010ff */
[----:B------:R-:W-:Y:S01]  /*178b0*/  IMAD.MOV.U32 R104, RZ, RZ, R119 ;  /* 0x000000ffff687224 */ /* 0x000fe200078e0077 */
[----:B------:R-:W-:Y:S01]  /*178c0*/  VIMNMX R218, RZ, R218, !PT ;  /* 0x000000daffda7248 */ /* 0x000fe20007fe0100 */
[----:B------:R-:W-:Y:S01]  /*178d0*/  FADD.FTZ R37, R189, R24 ;  /* 0x00000018bd257221 */ /* 0x000fe20000010000 */
[C---:B------:R-:W-:Y:S01]  /*178e0*/  F2FP.BF16.F32.PACK_AB R189, R2.reuse, R189 ;  /* 0x000000bd02bd723e */ /* 0x040fe200000010ff */
[----:B------:R-:W0:Y:S01]  /*178f0*/  MUFU.EX2 R15, R15 ;  /* 0x0000000f000f7308 */ /* 0x000e220000000800 */
[----:B-1----:R-:W-:Y:S01]  /*17900*/  FADD.FTZ R33, R13, R6 ;  /* 0x000000060d217221 */ /* 0x002fe20000010000 */
[----:B------:R-:W-:Y:S01]  /*17910*/  FADD.FTZ R24, R2, R37 ;  /* 0x0000002502187221 */ /* 0x000fe20000010000 */
[----:B------:R-:W-:Y:S01]  /*17920*/  ISETP.GE.AND P2, PT, R10, R218, PT ;  /* 0x000000da0a00720c */ /* 0x000fe20003f46270 */
[----:B------:R-:W-:Y:S01]  /*17930*/  IMAD.MOV.U32 R82, RZ, RZ, R119 ;  /* 0x000000ffff527224 */ /* 0x000fe200078e0077 */
[----:B------:R-:W-:Y:S01]  /*17940*/  F2FP.BF16.F32.PACK_AB R202, R11, R202 ;  /* 0x000000ca0bca723e */ /* 0x000fe200000010ff */
[----:B------:R-:W-:Y:S01]  /*17950*/  FADD.FTZ R37, R191, R24 ;  /* 0x00000018bf257221 */ /* 0x000fe20000010000 */
[----:B------:R-:W-:Y:S01]  /*17960*/  F2FP.BF16.F32.PACK_AB R195, R42, R195 ;  /* 0x000000c32ac3723e */ /* 0x000fe200000010ff */
[----:B------:R-:W1:Y:S01]  /*17970*/  MUFU.EX2 R192, R192 ;  /* 0x000000c000c07308 */ /* 0x000e620000000800 */
[----:B--2---:R-:W-:Y:S01]  /*17980*/  FADD.FTZ R6, R198, R33 ;  /* 0x00000021c6067221 */ /* 0x004fe20000010000 */
[----:B------:R-:W-:Y:S01]  /*17990*/  F2FP.BF16.F32.PACK_AB R191, R34, R191 ;  /* 0x000000bf22bf723e */ /* 0x000fe200000010ff */
[--C-:B------:R-:W-:Y:S01]  /*179a0*/  IMAD.MOV.U32 R76, RZ, RZ, R119.reuse ;  /* 0x000000ffff4c7224 */ /* 0x100fe200078e0077 */
[----:B------:R-:W-:Y:S01]  /*179b0*/  F2FP.BF16.F32.PACK_AB R201, R8, R201 ;  /* 0x000000c908c9723e */ /* 0x000fe200000010ff */
[--C-:B------:R-:W-:Y:S01]  /*179c0*/  IMAD.MOV.U32 R72, RZ, RZ, R119.reuse ;  /* 0x000000ffff487224 */ /* 0x100fe200078e0077 */
[----:B------:R-:W-:Y:S01]  /*179d0*/  F2FP.BF16.F32.PACK_AB R197, R12, R197 ;  /* 0x000000c50cc5723e */ /* 0x000fe200000010ff */
[--C-:B------:R-:W-:Y:S01]  /*179e0*/  IMAD.MOV.U32 R68, RZ, RZ, R119.reuse ;  /* 0x000000ffff447224 */ /* 0x100fe200078e0077 */
[----:B------:R-:W2:Y:S01]  /*179f0*/  MUFU.EX2 R21, R21 ;  /* 0x0000001500157308 */ /* 0x000ea20000000800 */
[----:B0-----:R-:W-:Y:S01]  /*17a00*/  FADD.FTZ R35, R15, R6 ;  /* 0x000000060f237221 */ /* 0x001fe20000010000 */
[----:B------:R-:W-:Y:S01]  /*17a10*/  F2FP.BF16.F32.PACK_AB R199, R14, R199 ;  /* 0x000000c70ec7723e */ /* 0x000fe200000010ff */
[--C-:B------:R-:W-:Y:S01]  /*17a20*/  IMAD.MOV.U32 R62, RZ, RZ, R119.reuse ;  /* 0x000000ffff3e7224 */ /* 0x100fe200078e0077 */
[----:B------:R-:W-:Y:S01]  /*17a30*/  F2FP.BF16.F32.PACK_AB R193, R20, R193 ;  /* 0x000000c114c1723e */ /* 0x000fe200000010ff */
[--C-:B------:R-:W-:Y:S01]  /*17a40*/  IMAD.MOV.U32 R48, RZ, RZ, R119.reuse ;  /* 0x000000ffff307224 */ /* 0x100fe200078e0077 */
[----:B------:R-:W-:Y:S01]  /*17a50*/  F2FP.BF16.F32.PACK_AB R196, R13, R196 ;  /* 0x000000c40dc4723e */ /* 0x000fe200000010ff */
[----:B------:R-:W-:Y:S01]  /*17a60*/  IMAD.MOV.U32 R44, RZ, RZ, R119 ;  /* 0x000000ffff2c7224 */ /* 0x000fe200078e0077 */
[----:B------:R-:W0:Y:S01]  /*17a70*/  MUFU.EX2 R194, R194 ;  /* 0x000000c200c27308 */ /* 0x000e220000000800 */
[----:B-1----:R-:W-:Y:S01]  /*17a80*/  FADD.FTZ R6, R192, R35 ;  /* 0x00000023c0067221 */ /* 0x002fe20000010000 */
[----:B------:R-:W-:Y:S01]  /*17a90*/  F2FP.BF16.F32.PACK_AB R198, R15, R198 ;  /* 0x000000c60fc6723e */ /* 0x000fe200000010ff */
[----:B------:R-:W-:-:S02]  /*17aa0*/  IMAD.MOV.U32 R42, RZ, RZ, R119 ;  /* 0x000000ffff2a7224 */ /* 0x000fc400078e0077 */
[--C-:B------:R-:W-:Y:S02]  /*17ab0*/  IMAD.MOV.U32 R40, RZ, RZ, R119.reuse ;  /* 0x000000ffff287224 */ /* 0x100fe400078e0077 */
[----:B------:R-:W-:Y:S01]  /*17ac0*/  IMAD.MOV.U32 R36, RZ, RZ, R119 ;  /* 0x000000ffff247224 */ /* 0x000fe200078e0077 */
[----:B------:R-:W1:Y:S01]  /*17ad0*/  MUFU.EX2 R25, R25 ;  /* 0x0000001900197308 */ /* 0x000e620000000800 */
[C---:B--2---:R-:W-:Y:S01]  /*17ae0*/  FADD.FTZ R35, R21.reuse, R6 ;  /* 0x0000000615237221 */ /* 0x044fe20000010000 */
[----:B------:R-:W-:Y:S01]  /*17af0*/  FADD.FTZ R6, R34, R37 ;  /* 0x0000002522067221 */ /* 0x000fe20000010000 */
[----:B------:R-:W-:Y:S01]  /*17b00*/  F2FP.BF16.F32.PACK_AB R192, R21, R192 ;  /* 0x000000c015c0723e */ /* 0x000fe200000010ff */
[----:B------:R-:W-:Y:S02]  /*17b10*/  IMAD.MOV.U32 R34, RZ, RZ, R119 ;  /* 0x000000ffff227224 */ /* 0x000fe400078e0077 */
[----:B------:R-:W-:Y:S01]  /*17b20*/  FADD.FTZ R39, R185, R6 ;  /* 0x00000006b9277221 */ /* 0x000fe20000010000 */
[----:B------:R-:W-:Y:S01]  /*17b30*/  F2FP.BF16.F32.PACK_AB R185, R26, R185 ;  /* 0x000000b91ab9723e */ /* 0x000fe200000010ff */
[----:B------:R-:W2:Y:S01]  /*17b40*/  MUFU.EX2 R188, R188 ;  /* 0x000000bc00bc7308 */ /* 0x000ea20000000800 */
[----:B0-----:R-:W-:Y:S01]  /*17b50*/  FADD.FTZ R0, R194, R35 ;  /* 0x00000023c2007221 */ /* 0x001fe20000010000 */
[----:B------:R-:W-:Y:S01]  /*17b60*/  FADD.FTZ R6, R26, R39 ;  /* 0x000000271a067221 */ /* 0x000fe20000010000 */
[----:B------:R-:W-:-:S02]  /*17b70*/  IMAD.MOV.U32 R32, RZ, RZ, R119 ;  /* 0x000000ffff207224 */ /* 0x000fc400078e0077 */
[----:B------:R-:W-:Y:S02]  /*17b80*/  IMAD.MOV.U32 R28, RZ, RZ, R119 ;  /* 0x000000ffff1c7224 */ /* 0x000fe400078e0077 */
[----:B------:R-:W-:Y:S01]  /*17b90*/  FADD.FTZ R39, R187, R6 ;  /* 0x00000006bb277221 */ /* 0x000fe20000010000 */
[C---:B------:R-:W-:Y:S01]  /*17ba0*/  F2FP.BF16.F32.PACK_AB R187, R60.reuse, R187 ;  /* 0x000000bb3cbb723e */ /* 0x040fe200000010ff */
[----:B------:R-:W0:Y:S01]  /*17bb0*/  MUFU.EX2 R27, R27 ;  /* 0x0000001b001b7308 */ /* 0x000e220000000800 */
[C---:B-1----:R-:W-:Y:S01]  /*17bc0*/  FADD.FTZ R37, R25.reuse, R0 ;  /* 0x0000000019257221 */ /* 0x042fe20000010000 */
[----:B------:R-:W-:Y:S01]  /*17bd0*/  FADD.FTZ R6, R60, R39 ;  /* 0x000000273c067221 */ /* 0x000fe20000010000 */
[----:B------:R-:W-:Y:S01]  /*17be0*/  F2FP.BF16.F32.PACK_AB R194, R25, R194 ;  /* 0x000000c219c2723e */ /* 0x000fe200000010ff */
[----:B------:R-:W-:Y:S02]  /*17bf0*/  IMAD.MOV.U32 R60, RZ, RZ, R119 ;  /* 0x000000ffff3c7224 */ /* 0x000fe400078e0077 */
[----:B------:R-:W-:Y:S01]  /*17c00*/  FADD.FTZ R39, R181, R6 ;  /* 0x00000006b5277221 */ /* 0x000fe20000010000 */
[----:B------:R-:W-:Y:S01]  /*17c10*/  F2FP.BF16.F32.PACK_AB R181, R30, R181 ;  /* 0x000000b51eb5723e */ /* 0x000fe200000010ff */
[----:B------:R-:W1:Y:S01]  /*17c20*/  MUFU.EX2 R190, R190 ;  /* 0x000000be00be7308 */ /* 0x000e620000000800 */
[----:B--2---:R-:W-:Y:S01]  /*17c30*/  FADD.FTZ R0, R188, R37 ;  /* 0x00000025bc007221 */ /* 0x004fe20000010000 */
[----:B------:R-:W-:Y:S01]  /*17c40*/  FADD.FTZ R6, R30, R39 ;  /* 0x000000271e067221 */ /* 0x000fe20000010000 */
[----:B------:R-:W-:-:S02]  /*17c50*/  IMAD.MOV.U32 R30, RZ, RZ, R119 ;  /* 0x000000ffff1e7224 */ /* 0x000fc400078e0077 */
[----:B------:R-:W-:Y:S02]  /*17c60*/  IMAD.MOV.U32 R26, RZ, RZ, R119 ;  /* 0x000000ffff1a7224 */ /* 0x000fe400078e0077 */
[----:B------:R-:W-:Y:S01]  /*17c70*/  FADD.FTZ R39, R183, R6 ;  /* 0x00000006b7277221 */ /* 0x000fe20000010000 */
[C---:B------:R-:W-:Y:S01]  /*17c80*/  F2FP.BF16.F32.PACK_AB R183, R64.reuse, R183 ;  /* 0x000000b740b7723e */ /* 0x040fe200000010ff */
[----:B------:R2:W3:Y:S01]  /*17c90*/  MUFU.EX2 R31, R92 ;  /* 0x0000005c001f7308 */ /* 0x0004e20000000800 */
[C---:B0-----:R-:W-:Y:S01]  /*17ca0*/  FADD.FTZ R37, R27.reuse, R0 ;  /* 0x000000001b257221 */ /* 0x041fe20000010000 */
[----:B------:R-:W-:Y:S01]  /*17cb0*/  FADD.FTZ R2, R64, R39 ;  /* 0x0000002740027221 */ /* 0x000fe20000010000 */
[----:B------:R-:W-:Y:S01]  /*17cc0*/  F2FP.BF16.F32.PACK_AB R188, R27, R188 ;  /* 0x000000bc1bbc723e */ /* 0x000fe200000010ff */
[--C-:B------:R-:W-:Y:S02]  /*17cd0*/  IMAD.MOV.U32 R64, RZ, RZ, R119.reuse ;  /* 0x000000ffff407224 */ /* 0x100fe400078e0077 */
[----:B------:R-:W-:Y:S01]  /*17ce0*/  FADD.FTZ R41, R177, R2 ;  /* 0x00000002b1297221 */ /* 0x000fe20000010000 */
[----:B------:R-:W-:Y:S01]  /*17cf0*/  IMAD.MOV.U32 R27, RZ, RZ, R119 ;  /* 0x000000ffff1b7224 */ /* 0x000fe200078e0077 */
[----:B------:R-:W0:Y:S01]  /*17d00*/  MUFU.EX2 R94, R94 ;  /* 0x0000005e005e7308 */ /* 0x000e220000000800 */
[----:B-1----:R-:W-:Y:S01]  /*17d10*/  FADD.FTZ R0, R190, R37 ;  /* 0x00000025be007221 */ /* 0x002fe20000010000 */
[----:B--2---:R-:W-:-:S02]  /*17d20*/  IMAD.MOV.U32 R92, RZ, RZ, R119 ;  /* 0x000000ffff5c7224 */ /* 0x004fc400078e0077 */
[--C-:B------:R-:W-:Y:S02]  /*17d30*/  IMAD.MOV.U32 R25, RZ, RZ, R119.reuse ;  /* 0x000000ffff197224 */ /* 0x100fe400078e0077 */
[--C-:B------:R-:W-:Y:S02]  /*17d40*/  IMAD.MOV.U32 R24, RZ, RZ, R119.reuse ;  /* 0x000000ffff187224 */ /* 0x100fe400078e0077 */
[----:B------:R1:W2:Y:S01]  /*17d50*/  MUFU.EX2 R7, R54 ;  /* 0x0000003600077308 */ /* 0x0002a20000000800 */
[C---:B---3--:R-:W-:Y:S01]  /*17d60*/  FADD.FTZ R37, R31.reuse, R0 ;  /* 0x000000001f257221 */ /* 0x048fe20000010000 */
[----:B------:R-:W-:Y:S01]  /*17d70*/  F2FP.BF16.F32.PACK_AB R190, R31, R190 ;  /* 0x000000be1fbe723e */ /* 0x000fe200000010ff */
[----:B------:R-:W-:-:S05]  /*17d80*/  IMAD.MOV.U32 R31, RZ, RZ, R119 ;  /* 0x000000ffff1f7224 */ /* 0x000fca00078e0077 */
[----:B------:R-:W3:Y:S01]  /*17d90*/  MUFU.EX2 R88, R88 ;  /* 0x0000005800587308 */ /* 0x000ee20000000800 */
[----:B0-----:R-:W-:Y:S01]  /*17da0*/  FADD.FTZ R0, R94, R37 ;  /* 0x000000255e007221 */ /* 0x001fe20000010000 */
[----:B-1----:R-:W-:-:S06]  /*17db0*/  IMAD.MOV.U32 R54, RZ, RZ, R119 ;  /* 0x000000ffff367224 */ /* 0x002fcc00078e0077 */
[----:B------:R0:W1:Y:S01]  /*17dc0*/  MUFU.EX2 R33, R56 ;  /* 0x0000003800217308 */ /* 0x0000620000000800 */
[C---:B--2---:R-:W-:Y:S01]  /*17dd0*/  FADD.FTZ R37, R7.reuse, R0 ;  /* 0x0000000007257221 */ /* 0x044fe20000010000 */
[----:B------:R-:W-:Y:S02]  /*17de0*/  F2FP.BF16.F32.PACK_AB R184, R7, R94 ;  /* 0x0000005e07b8723e */ /* 0x000fe400000010ff */
[----:B------:R-:W-:-:S04]  /*17df0*/  MOV R94, R119 ;  /* 0x00000077005e7202 */ /* 0x000fc80000000f00 */
[----:B------:R-:W2:Y:S01]  /*17e00*/  MUFU.EX2 R50, R50 ;  /* 0x0000003200327308 */ /* 0x000ea20000000800 */
[----:B---3--:R-:W-:Y:S01]  /*17e10*/  FADD.FTZ R0, R88, R37 ;  /* 0x0000002558007221 */ /* 0x008fe20000010000 */
[----:B0-----:R-:W-:-:S06]  /*17e20*/  IMAD.MOV.U32 R56, RZ, RZ, R119 ;  /* 0x000000ffff387224 */ /* 0x001fcc00078e0077 */
[----:B------:R0:W3:Y:S01]  /*17e30*/  MUFU.EX2 R35, R46 ;  /* 0x0000002e00237308 */ /* 0x0000e20000000800 */
[C---:B-1----:R-:W-:Y:S01]  /*17e40*/  FADD.FTZ R39, R33.reuse, R0 ;  /* 0x0000000021277221 */ /* 0x042fe20000010000 */
[----:B------:R-:W-:Y:S01]  /*17e50*/  F2FP.BF16.F32.PACK_AB R186, R33, R88 ;  /* 0x0000005821ba723e */ /* 0x000fe200000010ff */
[--C-:B------:R-:W-:Y:S02]  /*17e60*/  IMAD.MOV.U32 R88, RZ, RZ, R119.reuse ;  /* 0x000000ffff587224 */ /* 0x100fe400078e0077 */
[----:B------:R-:W-:-:S03]  /*17e70*/  IMAD.MOV.U32 R33, RZ, RZ, R119 ;  /* 0x000000ffff217224 */ /* 0x000fc600078e0077 */
[----:B------:R-:W1:Y:S01]  /*17e80*/  MUFU.EX2 R58, R58 ;  /* 0x0000003a003a7308 */ /* 0x000e620000000800 */
[----:B--2---:R-:W-:Y:S01]  /*17e90*/  FADD.FTZ R0, R50, R39 ;  /* 0x0000002732007221 */ /* 0x004fe20000010000 */
[----:B0-----:R-:W-:-:S06]  /*17ea0*/  IMAD.MOV.U32 R46, RZ, RZ, R119 ;  /* 0x000000ffff2e7224 */ /* 0x001fcc00078e0077 */
[----:B------:R0:W2:Y:S01]  /*17eb0*/  MUFU.EX2 R29, R96 ;  /* 0x00000060001d7308 */ /* 0x0000a20000000800 */
[C---:B---3--:R-:W-:Y:S01]  /*17ec0*/  FADD.FTZ R39, R35.reuse, R0 ;  /* 0x0000000023277221 */ /* 0x048fe20000010000 */
[----:B------:R-:W-:Y:S01]  /*17ed0*/  F2FP.BF16.F32.PACK_AB R180, R35, R50 ;  /* 0x0000003223b4723e */ /* 0x000fe200000010ff */
[--C-:B------:R-:W-:Y:S02]  /*17ee0*/  IMAD.MOV.U32 R50, RZ, RZ, R119.reuse ;  /* 0x000000ffff327224 */ /* 0x100fe400078e0077 */
[----:B------:R-:W-:-:S03]  /*17ef0*/  IMAD.MOV.U32 R35, RZ, RZ, R119 ;  /* 0x000000ffff237224 */ /* 0x000fc600078e0077 */
[----:B------:R-:W3:Y:S01]  /*17f00*/  MUFU.EX2 R98, R98 ;  /* 0x0000006200627308 */ /* 0x000ee20000000800 */
[----:B-1----:R-:W-:Y:S01]  /*17f10*/  FADD.FTZ R0, R58, R39 ;  /* 0x000000273a007221 */ /* 0x002fe20000010000 */
[----:B0-----:R-:W-:-:S06]  /*17f20*/  IMAD.MOV.U32 R96, RZ, RZ, R119 ;  /* 0x000000ffff607224 */ /* 0x001fcc00078e0077 */
[----:B------:R-:W0:Y:S01]  /*17f30*/  MUFU.EX2 R52, R52 ;  /* 0x0000003400347308 */ /* 0x000e220000000800 */
[C---:B--2---:R-:W-:Y:S01]  /*17f40*/  FADD.FTZ R39, R29.reuse, R0 ;  /* 0x000000001d277221 */ /* 0x044fe20000010000 */
[----:B------:R-:W-:Y:S01]  /*17f50*/  F2FP.BF16.F32.PACK_AB R182, R29, R58 ;  /* 0x0000003a1db6723e */ /* 0x000fe200000010ff */
[--C-:B------:R-:W-:Y:S02]  /*17f60*/  IMAD.MOV.U32 R58, RZ, RZ, R119.reuse ;  /* 0x000000ffff3a7224 */ /* 0x100fe400078e0077 */
[----:B------:R-:W-:-:S03]  /*17f70*/  IMAD.MOV.U32 R29, RZ, RZ, R119 ;  /* 0x000000ffff1d7224 */ /* 0x000fc600078e0077 */
[----:B------:R1:W2:Y:S01]  /*17f80*/  MUFU.EX2 R37, R38 ;  /* 0x0000002600257308 */ /* 0x0002a20000000800 */
[----:B---3--:R-:W-:Y:S01]  /*17f90*/  FADD.FTZ R0, R98, R39 ;  /* 0x0000002762007221 */ /* 0x008fe20000010000 */
[----:B------:R-:W-:-:S06]  /*17fa0*/  IMAD.MOV.U32 R39, RZ, RZ, R119 ;  /* 0x000000ffff277224 */ /* 0x000fcc00078e0077 */
[----:B------:R-:W3:Y:S01]  /*17fb0*/  MUFU.EX2 R179, R179 ;  /* 0x000000b300b37308 */ /* 0x000ee20000000800 */
[C---:B0-----:R-:W-:Y:S01]  /*17fc0*/  FADD.FTZ R2, R52.reuse, R41 ;  /* 0x0000002934027221 */ /* 0x041fe20000010000 */
[----:B------:R-:W-:Y:S01]  /*17fd0*/  F2FP.BF16.F32.PACK_AB R177, R52, R177 ;  /* 0x000000b134b1723e */ /* 0x000fe200000010ff */
[--C-:B------:R-:W-:Y:S02]  /*17fe0*/  IMAD.MOV.U32 R52, RZ, RZ, R119.reuse ;  /* 0x000000ffff347224 */ /* 0x100fe400078e0077 */
[----:B-1----:R-:W-:-:S03]  /*17ff0*/  IMAD.MOV.U32 R38, RZ, RZ, R119 ;  /* 0x000000ffff267224 */ /* 0x002fc600078e0077 */
[----:B------:R-:W0:Y:S01]  /*18000*/  MUFU.EX2 R100, R100 ;  /* 0x0000006400647308 */ /* 0x000e220000000800 */
[C---:B--2---:R-:W-:Y:S01]  /*18010*/  FADD.FTZ R11, R37.reuse, R0 ;  /* 0x00000000250b7221 */ /* 0x044fe20000010000 */
[----:B------:R-:W-:Y:S01]  /*18020*/  F2FP.BF16.F32.PACK_AB R176, R37, R98 ;  /* 0x0000006225b0723e */ /* 0x000fe200000010ff */
[--C-:B------:R-:W-:Y:S02]  /*18030*/  IMAD.MOV.U32 R98, RZ, RZ, R119.reuse ;  /* 0x000000ffff627224 */ /* 0x100fe400078e0077 */
[----:B------:R-:W-:-:S03]  /*18040*/  IMAD.MOV.U32 R37, RZ, RZ, R119 ;  /* 0x000000ffff257224 */ /* 0x000fc600078e0077 */
[----:B------:R-:W1:Y:S01]  /*18050*/  MUFU.EX2 R66, R66 ;  /* 0x0000004200427308 */ /* 0x000e620000000800 */
[----:B---3--:R-:W-:Y:S01]  /*18060*/  FADD.FTZ R41, R179, R2 ;  /* 0x00000002b3297221 */ /* 0x008fe20000010000 */
[----:B------:R-:W-:-:S06]  /*18070*/  IMAD.MOV.U32 R2, RZ, RZ, 0x3f800000 ;  /* 0x3f800000ff027424 */ /* 0x000fcc00078e00ff */
[----:B------:R2:W3:Y:S01]  /*18080*/  MUFU.EX2 R9, R102 ;  /* 0x0000006600097308 */ /* 0x0004e20000000800 */
[----:B0-----:R-:W-:Y:S01]  /*18090*/  FADD.FTZ R0, R100, R11 ;  /* 0x0000000b64007221 */ /* 0x001fe20000010000 */
[C---:B-1----:R-:W-:Y:S01]  /*180a0*/  FADD.FTZ R6, R66.reuse, R41 ;  /* 0x0000002942067221 */ /* 0x042fe20000010000 */
[----:B------:R-:W-:Y:S01]  /*180b0*/  F2FP.BF16.F32.PACK_AB R179, R66, R179 ;  /* 0x000000b342b3723e */ /* 0x000fe200000010ff */
[--C-:B--2---:R-:W-:Y:S02]  /*180c0*/  IMAD.MOV.U32 R102, RZ, RZ, R119.reuse ;  /* 0x000000ffff667224 */ /* 0x104fe400078e0077 */
[--C-:B------:R-:W-:Y:S02]  /*180d0*/  IMAD.MOV.U32 R66, RZ, RZ, R119.reuse ;  /* 0x000000ffff427224 */ /* 0x100fe400078e0077 */
[----:B------:R-:W-:Y:S02]  /*180e0*/  IMAD.MOV.U32 R41, RZ, RZ, R119 ;  /* 0x000000ffff297224 */ /* 0x000fe400078e0077 */
[C---:B---3--:R-:W-:Y:S01]  /*180f0*/  FADD.FTZ R7, R9.reuse, R0 ;  /* 0x0000000009077221 */ /* 0x048fe20000010000 */
[----:B------:R-:W-:Y:S01]  /*18100*/  F2FP.BF16.F32.PACK_AB R178, R9, R100 ;  /* 0x0000006409b2723e */ /* 0x000fe200000010ff */
[----:B------:R-:W-:-:S02]  /*18110*/  IMAD.MOV.U32 R0, RZ, RZ, 0x3f800000 ;  /* 0x3f800000ff007424 */ /* 0x000fc400078e00ff */
[----:B------:R-:W-:Y:S01]  /*18120*/  IMAD.MOV.U32 R100, RZ, RZ, R119 ;  /* 0x000000ffff647224 */ /* 0x000fe200078e0077 */
[----:B------:R-:W-:Y:S06]  /*18130*/  @!P2 BRA `(.L_x_2384) ;  /* 0x0000005c00f4a947 */ /* 0x000fec0003800000 */
[----:B------:R-:W-:Y:S01]  /*18140*/  BSSY B1, `(.L_x_2384) ;  /* 0x00005fc000017945 */ /* 0x000fe20003800000 */
[----:B------:R-:W-:Y:S01]  /*18150*/  IMAD.MOV.U32 R8, RZ, RZ, R4 ;  /* 0x000000ffff087224 */ /* 0x000fe200078e0004 */
[----:B------:R-:W-:Y:S01]  /*18160*/  MOV R2, 0x3f800000 ;  /* 0x3f80000000027802 */ /* 0x000fe20000000f00 */
[----:B------:R-:W-:Y:S01]  /*18170*/  IMAD.MOV.U32 R9, RZ, RZ, R5 ;  /* 0x000000ffff097224 */ /* 0x000fe200078e0005 */
[----:B------:R-:W-:Y:S01]  /*18180*/  CS2R R118, SRZ ;  /* 0x0000000000767805 */ /* 0x000fe2000001ff00 */
[----:B------:R-:W-:Y:S01]  /*18190*/  IMAD.MOV.U32 R11, RZ, RZ, R208 ;  /* 0x000000ffff0b7224 */ /* 0x000fe200078e00d0 */
[----:B------:R-:W-:Y:S01]  /*181a0*/  CS2R R114, SRZ ;  /* 0x0000000000727805 */ /* 0x000fe2000001ff00 */
[----:B------:R-:W-:Y:S01]  /*181b0*/  IMAD.MOV.U32 R12, RZ, RZ, R205 ;  /* 0x000000ffff0c7224 */ /* 0x000fe200078e00cd */
        /* <DEDUP_REMOVED lines=45> */
[----:B------:R-:W-:-:S07]  /*18490*/  CS2R R24, SRZ ;  /* 0x0000000000187805 */ /* 0x000fce000001ff00 */
.L_x_2395:
[----:B------:R-:W-:-:S05]  /*184a0*/  VIADD R3, R12, 0x1 ;  /* 0x000000010c037836 */ /* 0x000fca0000000000 */
[----:B------:R-:W-:-:S04]  /*184b0*/  ISETP.NE.AND P2, PT, R3, 0x2, PT ;  /* 0x000000020300780c */ /* 0x000fc80003f45270 */
[----:B------:R-:W-:Y:S02]  /*184c0*/  SEL R208, RZ, 0x1, P2 ;  /* 0x00000001ffd07807 */ /* 0x000fe40001000000 */
[----:B------:R-:W-:Y:S02]  /*184d0*/  SEL R205, R3, RZ, P2 ;  /* 0x000000ff03cd7207 */ /* 0x000fe40001000000 */
[----:B------:R-:W-:Y:S01]  /*184e0*/  LOP3.LUT R208, R11, R208, RZ, 0x3c, !PT ;  /* 0x000000d00bd07212 */ /* 0x000fe200078e3cff */
[----:B------:R-:W-:Y:S06]  /*184f0*/  @!P0 BRA `(.L_x_2385) ;  /* 0x0000000000048947 */ /* 0x000fec0003800000 */
[----:B------:R-:W-:Y:S01]  /*18500*/  BPT.TRAP 0x1 ;  /* 0x000000040000795c */ /* 0x000fe20000300000 */
.L_x_2385:
[----:B------:R-:W-:Y:S01]  /*18510*/  IMAD R13, R205, 0x8, R18 ;  /* 0x00000008cd0d7824 */ /* 0x000fe200078e0212 */
[----:B------:R-:W-:-:S04]  /*18520*/  SHF.L.U32 R4, R208, 0x1f, RZ ;  /* 0x0000001fd0047819 */ /* 0x000fc800000006ff */
[----:B------:R0:W1:Y:S01]  /*18530*/  SYNCS.PHASECHK.TRANS64.TRYWAIT P2, [R13+URZ+0x36830], R4 ;  /* 0x036830040d0075a7 */ /* 0x000062000804017f */
[----:B------:R-:W-:Y:S05]  /*18540*/  @!P0 BRA `(.L_x_2386) ;  /* 0x0000000000048947 */ /* 0x000fea0003800000 */
[----:B------:R-:W-:Y:S01]  /*18550*/  BPT.TRAP 0x1 ;  /* 0x000000040000795c */ /* 0x000fe20000300000 */
.L_x_2386:
[----:B------:R-:W-:Y:S01]  /*18560*/  IMAD R3, R205, 0xa80, R216 ;  /* 0x00000a80cd037824 */ /* 0x000fe200078e02d8 */
[----:B------:R-:W-:Y:S03]  /*18570*/  BSSY B2, `(.L_x_2387) ;  /* 0x0000006000027945 */ /* 0x000fe60003800000 */
[C---:B------:R-:W-:Y:S02]  /*18580*/  VIADD R122, R3.reuse, 0x80 ;  /* 0x00000080037a7836 */ /* 0x040fe40000000000 */
[----:B------:R-:W-:Y:S01]  /*18590*/  VIADD R124, R3, 0x100 ;  /* 0x00000100037c7836 */ /* 0x000fe20000000000 */
[----:B-1----:R-:W-:Y:S06]  /*185a0*/  @P2 BRA `(.L_x_2388) ;  /* 0x0000000000082947 */ /* 0x002fec0003800000 */
[----:B------:R-:W1:Y:S02]  /*185b0*/  SYNCS.PHASECHK.TRANS64.TRYWAIT P2, [R13+URZ+0x36830], R4 ;  /* 0x036830040d0075a7 */ /* 0x000e64000804017f */
[----:B-1----:R-:W-:Y:S05]  /*185c0*/  @!P2 BRA `(.L_x_2389) ;  /* 0x00000154004ca947 */ /* 0x002fea0003800000 */
.L_x_2388:
[----:B------:R-:W-:Y:S05]  /*185d0*/  BSYNC B2 ;  /* 0x0000000000027941 */ /* 0x000fea0003800000 */
.L_x_2387:
[----:B------:R-:W2:Y:S01]  /*185e0*/  LDL.64 R20, [R1+0x30] ;  /* 0x0000300001147983 */ /* 0x000ea20000100a00 */
[----:B------:R-:W-:Y:S02]  /*185f0*/  IMAD.MOV.U32 R120, RZ, RZ, R3 ;  /* 0x000000ffff787224 */ /* 0x000fe400078e0003 */
[----:B------:R-:W-:Y:S01]  /*18600*/  IMAD.MOV.U32 R121, RZ, RZ, 0x40000040 ;  /* 0x40000040ff797424 */ /* 0x000fe200078e00ff */
[----:B------:R-:W3:Y:S02]  /*18610*/  LDL.64 R14, [R1+0x28] ;  /* 0x00002800010e7983 */ /* 0x000ee40000100a00 */
[----:B------:R-:W-:Y:S02]  /*18620*/  R2UR UR10, R120 ;  /* 0x00000000780a72ca */ /* 0x000fe400000e0000 */
[C---:B------:R-:W-:Y:S01]  /*18630*/  R2UR UR11, R121.reuse ;  /* 0x00000000790b72ca */ /* 0x040fe200000e0000 */
[----:B------:R-:W-:Y:S01]  /*18640*/  WARPGROUP.ARRIVE ;  /* 0x00000000000079c5 */ /* 0x000fe20000000000 */
[----:B------:R-:W-:Y:S01]  /*18650*/  IMAD.MOV.U32 R123, RZ, RZ, 0x40000040 ;  /* 0x40000040ff7b7424 */ /* 0x000fe200078e00ff */
[----:B------:R-:W-:Y:S01]  /*18660*/  R2UR UR6, R122 ;  /* 0x000000007a0672ca */ /* 0x000fe200000e0000 */
[----:B------:R-:W-:Y:S01]  /*18670*/  IMAD.MOV.U32 R125, RZ, RZ, 0x40000040 ;  /* 0x40000040ff7d7424 */ /* 0x000fe200078e00ff */
[----:B------:R-:W-:Y:S01]  /*18680*/  R2UR UR19, R121 ;  /* 0x00000000791372ca */ /* 0x000fe200000e0000 */
[----:B------:R4:W-:Y:S01]  /*18690*/  STL.64 [R1+0x80], R8 ;  /* 0x0000800801007387 */ /* 0x0009e20000100a00 */
[----:B------:R-:W-:Y:S01]  /*186a0*/  R2UR UR7, R123 ;  /* 0x000000007b0772ca */ /* 0x000fe200000e0000 */
[----:B------:R-:W-:-:S02]  /*186b0*/  IMAD.MOV.U32 R120, RZ, RZ, R124 ;  /* 0x000000ffff787224 */ /* 0x000fc400078e007c */
[----:B------:R-:W-:Y:S01]  /*186c0*/  VIADD R122, R3, 0x180 ;  /* 0x00000180037a7836 */ /* 0x000fe20000000000 */
[----:B------:R-:W-:Y:S01]  /*186d0*/  R2UR UR15, R123 ;  /* 0x000000007b0f72ca */ /* 0x000fe200000e0000 */
[----:B------:R0:W-:Y:S01]  /*186e0*/  STL.64 [R1+0x78], R6 ;  /* 0x0000780601007387 */ /* 0x0001e20000100a00 */
[----:B------:R-:W-:Y:S02]  /*186f0*/  R2UR UR18, R120 ;  /* 0x00000000781272ca */ /* 0x000fe400000e0000 */
[----:B------:R-:W-:Y:S01]  /*18700*/  R2UR UR14, R122 ;  /* 0x000000007a0e72ca */ /* 0x000fe200000e0000 */
[----:B------:R-:W-:Y:S01]  /*18710*/  VIADD R120, R3, 0x200 ;  /* 0x0000020003787836 */ /* 0x000fe20000000000 */
[----:B------:R-:W-:Y:S02]  /*18720*/  R2UR UR35, R121 ;  /* 0x00000000792372ca */ /* 0x000fe400000e0000 */
[----:B--2---:R-:W-:Y:S02]  /*18730*/  R2UR UR20, R20 ;  /* 0x00000000141472ca */ /* 0x004fe400000e0000 */
[----:B------:R-:W-:Y:S01]  /*18740*/  R2UR UR21, R21 ;  /* 0x00000000151572ca */ /* 0x000fe200000e0000 */
[----:B------:R-:W-:Y:S01]  /*18750*/  VIADD R124, R3, 0x280 ;  /* 0x00000280037c7836 */ /* 0x000fe20000000000 */
[----:B------:R-:W-:Y:S01]  /*18760*/  R2UR UR31, R125 ;  /* 0x000000007d1f72ca */ /* 0x000fe200000e0000 */
[----:B----4-:R-:W2:Y:S01]  /*18770*/  LDL.64 R8, [R1+0x20] ;  /* 0x0000200001087983 */ /* 0x010ea20000100a00 */
[----:B------:R-:W-:-:S02]  /*18780*/  R2UR UR27, R123 ;  /* 0x000000007b1b72ca */ /* 0x000fc400000e0000 */
[----:B---3--:R-:W-:Y:S01]  /*18790*/  R2UR UR46, R14 ;  /* 0x000000000e2e72ca */ /* 0x008fe200000e0000 */
[----:B------:R-:W-:Y:S01]  /*187a0*/  VIADD R210, R3, 0x84 ;  /* 0x0000008403d27836 */ /* 0x000fe20000000000 */
[----:B------:R-:W-:Y:S01]  /*187b0*/  R2UR UR47, R15 ;  /* 0x000000000f2f72ca */ /* 0x000fe200000e0000 */
[----:B------:R-:W-:Y:S01]  /*187c0*/  IMAD.MOV.U32 R211, RZ, RZ, 0x40000040 ;  /* 0x40000040ffd37424 */ /* 0x000fe200078e00ff */
[----:B0-----:R-:W3:Y:S01]  /*187d0*/  LDL.64 R6, [R1+0x18] ;  /* 0x0000180001067983 */ /* 0x001ee20000100a00 */
[----:B------:R-:W-:Y:S02]  /*187e0*/  UMOV UR8, UR20 ;  /* 0x0000001400087c82 */ /* 0x000fe40008000000 */
[----:B------:R-:W-:Y:S02]  /*187f0*/  UMOV UR9, UR21 ;  /* 0x0000001500097c82 */ /* 0x000fe40008000000 */
[----:B------:R-:W-:Y:S01]  /*18800*/  HGMMA.64x16x16.F32.BF16 R168, gdesc[UR8], RZ, !UPT, gsb0 ;  /* 0x0020000008a879f0 */ /* 0x000fe2000c0018ff */
[----:B------:R-:W-:Y:S01]  /*18810*/  UMOV UR4, UR20 ;  /* 0x0000001400047c82 */ /* 0x000fe20008000000 */
[----:B------:R-:W-:Y:S01]  /*18820*/  UMOV UR5, UR21 ;  /* 0x0000001500057c82 */ /* 0x000fe20008000000 */
[----:B------:R-:W-:-:S02]  /*18830*/  WARPGROUP.DEPBAR.LE gsb0, 0x0 ;  /* 0x00008000000079c5 */ /* 0x000fc40000010000 */
[----:B------:R-:W-:-:S06]  /*18840*/  WARPGROUP.ARRIVE ;  /* 0x00000000000079c5 */ /* 0x000fcc0000000000 */
        /* <DEDUP_REMOVED lines=8> */
[----:B------:R-:W-:Y:S02]  /*188d0*/  WARPGROUP.DEPBAR.LE gsb0, 0x0 ;  /* 0x00008000000079c5 */ /* 0x000fe40000010000 */
[----:B------:R-:W-:-:S06]  /*188e0*/  WARPGROUP.ARRIVE ;  /* 0x00000000000079c5 */ /* 0x000fcc0000000000 */
[----:B------:R-:W-:Y:S01]  /*188f0*/  HGMMA.64x16x16.F32.BF16 R144, gdesc[UR12], RZ, !UPT, gsb0 ;  /* 0x002000000c9079f0 */ /* 0x000fe2000c0018ff */
[----:B------:R-:W-:Y:S01]  /*18900*/  R2UR UR34, R120 ;  /* 0x00000000782272ca */ /* 0x000fe200000e0000 */
[----:B------:R-:W-:Y:S01]  /*18910*/  UMOV UR32, UR20 ;  /* 0x0000001400207c82 */ /* 0x000fe20008000000 */
[----:B------:R-:W-:Y:S01]  /*18920*/  UMOV UR33, UR21 ;  /* 0x0000001500217c82 */ /* 0x000fe20008000000 */
[----:B------:R-:W-:Y:S02]  /*18930*/  WARPGROUP.DEPBAR.LE gsb0, 0x0 ;  /* 0x00008000000079c5 */ /* 0x000fe40000010000 */
[----:B------:R-:W-:-:S08]  /*18940*/  WARPGROUP.ARRIVE ;  /* 0x00000000000079c5 */ /* 0x000fd00000000000 */
[----:B------:R-:W-:Y:S01]  /*18950*/  HGMMA.64x16x16.F32.BF16 R136, gdesc[UR32], RZ, !UPT, gsb0 ;  /* 0x00200000208879f0 */ /* 0x000fe2000c0018ff */
[----:B------:R-:W-:Y:S01]  /*18960*/  R2UR UR30, R124 ;  /* 0x000000007c1e72ca */ /* 0x000fe200000e0000 */
[----:B------:R-:W-:Y:S01]  /*18970*/  UMOV UR28, UR20 ;  /* 0x00000014001c7c82 */ /* 0x000fe20008000000 */
[----:B------:R-:W-:Y:S01]  /*18980*/  UMOV UR29, UR21 ;  /* 0x00000015001d7c82 */ /* 0x000fe20008000000 */
[C---:B------:R-:W-:Y:S02]  /*18990*/  VIADD R120, R3.reuse, 0x2 ;  /* 0x0000000203787836 */ /* 0x040fe40000000000 */
[----:B------:R-:W-:Y:S02]  /*189a0*/  IMAD.MOV.U32 R121, RZ, RZ, 0x40000040 ;  /* 0x40000040ff797424 */ /* 0x000fe400078e00ff */
[C---:B------:R-:W-:Y:S01]  /*189b0*/  VIADD R122, R3.reuse, 0x300 ;  /* 0x00000300037a7836 */ /* 0x040fe20000000000 */
[----:B------:R-:W-:Y:S01]  /*189c0*/  R2UR UR10, R120 ;  /* 0x00000000780a72ca */ /* 0x000fe200000e0000 */
[----:B------:R-:W-:Y:S01]  /*189d0*/  VIADD R120, R3, 0x102 ;  /* 0x0000010203787836 */ /* 0x000fe20000000000 */
[----:B------:R-:W-:Y:S01]  /*189e0*/  R2UR UR11, R121 ;  /* 0x00000000790b72ca */ /* 0x000fe200000e0000 */
[----:B------:R-:W-:Y:S01]  /*189f0*/  IMAD.MOV.U32 R121, RZ, RZ, 0x40000040 ;  /* 0x40000040ff797424 */ /* 0x000fe200078e00ff */
[----:B------:R-:W-:-:S02]  /*18a00*/  WARPGROUP.DEPBAR.LE gsb0, 0x0 ;  /* 0x00008000000079c5 */ /* 0x000fc40000010000 */
[----:B------:R-:W-:-:S06]  /*18a10*/  WARPGROUP.ARRIVE ;  /* 0x00000000000079c5 */ /* 0x000fcc0000000000 */
[----:B------:R-:W-:Y:S01]  /*18a20*/  HGMMA.64x16x16.F32.BF16 R128, gdesc[UR28], RZ, !UPT, gsb0 ;  /* 0x002000001c8079f0 */ /* 0x000fe2000c0018ff */
[----:B------:R-:W-:Y:S01]  /*18a30*/  R2UR UR26, R122 ;  /* 0x000000007a1a72ca */ /* 0x000fe200000e0000 */
[----:B------:R-:W-:Y:S01]  /*18a40*/  VIADD R122, R3, 0x82 ;  /* 0x00000082037a7836 */ /* 0x000fe20000000000 */
[----:B------:R-:W-:Y:S01]  /*18a50*/  R2UR UR22, R120 ;  /* 0x00000000781672ca */ /* 0x000fe200000e0000 */
[----:B------:R-:W-:Y:S01]  /*18a60*/  IMAD.MOV.U32 R123, RZ, RZ, 0x40000040 ;  /* 0x40000040ff7b7424 */ /* 0x000fe200078e00ff */
[----:B------:R-:W-:Y:S01]  /*18a70*/  R2UR UR23, R121 ;  /* 0x00000000791772ca */ /* 0x000fe200000e0000 */
[C---:B------:R-:W-:Y:S02]  /*18a80*/  VIADD R120, R3.reuse, 0x202 ;  /* 0x0000020203787836 */ /* 0x040fe40000000000 */
[----:B------:R-:W-:Y:S01]  /*18a90*/  IMAD.MOV.U32 R121, RZ, RZ, 0x40000040 ;  /* 0x40000040ff797424 */ /* 0x000fe200078e00ff */
        /* <DEDUP_REMOVED lines=45> */
[----:B------:R-:W-:Y:S01]  /*18d70*/  MOV R20, UR49 ;  /* 0x0000003100147c02 */ /* 0x000fe20008000f00 */
[----:B------:R-:W-:Y:S01]  /*18d80*/  UMOV UR49, UR47 ;  /* 0x0000002f00317c82 */ /* 0x000fe20008000000 */
[----:B------:R-:W-:Y:S01]  /*18d90*/  MOV R21, UR48 ;  /* 0x0000003000157c02 */ /* 0x000fe20008000f00 */
        /* <DEDUP_REMOVED lines=14> */
[----:B--2---:R-:W-:Y:S02]  /*18e80*/  R2UR UR38, R8 ;  /* 0x00000000082672ca */ /* 0x004fe400000e0000 */
[----:B------:R-:W-:Y:S02]  /*18e90*/  R2UR UR39, R9 ;  /* 0x00000000092772ca */ /* 0x000fe400000e0000 */
[----:B------:R-:W-:Y:S01]  /*18ea0*/  R2UR UR26, R210 ;  /* 0x00000000d21a72ca */ /* 0x000fe200000e0000 */
[----:B------:R0:W5:Y:S08]  /*18eb0*/  LDL.LU.64 R8, [R1+0x80] ;  /* 0x0000800001087983 */ /* 0x0001700000300a00 */
[----:B------:R-:W-:-:S02]  /*18ec0*/  UMOV UR28, UR38 ;  /* 0x00000026001c7c82 */ /* 0x000fc40008000000 */
[----:B------:R-:W-:Y:S01]  /*18ed0*/  UMOV UR29, UR39 ;  /* 0x00000027001d7c82 */ /* 0x000fe20008000000 */
[----:B------:R-:W-:Y:S02]  /*18ee0*/  WARPGROUP.DEPBAR.LE gsb0, 0x0 ;  /* 0x00008000000079c5 */ /* 0x000fe40000010000 */
[----:B------:R-:W-:-:S06]  /*18ef0*/  WARPGROUP.ARRIVE ;  /* 0x00000000000079c5 */ /* 0x000fcc0000000000 */
        /* <DEDUP_REMOVED lines=54> */
[----:B------:R-:W-:Y:S02]  /*19260*/  MOV R14, UR41 ;  /* 0x00000029000e7c02 */ /* 0x000fe40008000f00 */
[----:B------:R-:W-:Y:S02]  /*19270*/  MOV R15, UR40 ;  /* 0x00000028000f7c02 */ /* 0x000fe40008000f00 */
[----:B---3--:R-:W-:Y:S02]  /*19280*/  R2UR UR40, R6 ;  /* 0x00000000062872ca */ /* 0x008fe400000e0000 */
[----:B------:R-:W-:-:S02]  /*19290*/  R2UR UR41, R7 ;  /* 0x00000000072972ca */ /* 0x000fc400000e0000 */
        /* <DEDUP_REMOVED lines=67> */
[----:B------:R0:W5:Y:S01]  /*196d0*/  LDL.LU.64 R6, [R1+0x78] ;  /* 0x0000780001067983 */ /* 0x0001620000300a00 */
        /* <DEDUP_REMOVED lines=12> */
[----:B------:R-:W2:Y:S08]  /*197a0*/  LDL.64 R210, [R1+0x8] ;  /* 0x0000080001d27983 */ /* 0x000eb00000100a00 */
[----:B------:R-:W-:-:S02]  /*197b0*/  UMOV UR18, UR38 ;  /* 0x0000002600127c82 */ /* 0x000fc40008000000 */
[----:B------:R-:W-:Y:S01]  /*197c0*/  UMOV UR19, UR39 ;  /* 0x0000002700137c82 */ /* 0x000fe20008000000 */
[----:B------:R-:W-:Y:S02]  /*197d0*/  WARPGROUP.DEPBAR.LE gsb0, 0x0 ;  /* 0x00008000000079c5 */ /* 0x000fe40000010000 */
[----:B------:R-:W-:-:S06]  /*197e0*/  WARPGROUP.ARRIVE ;  /* 0x00000000000079c5 */ /* 0x000fcc0000000000 */
[----:B------:R-:W-:Y:S01]  /*197f0*/  HGMMA.64x16x16.F32.BF16 R160, gdesc[UR16], R160, gsb0 ;  /* 0x0020000010a079f0 */ /* 0x000fe200080018a0 */
[----:B------:R-:W-:Y:S01]  /*19800*/  R2UR UR49, R20 ;  /* 0x00000000143172ca */ /* 0x000fe200000e0000 */
[----:B------:R-:W-:Y:S01]  /*19810*/  VIADD R20, R3, 0x480 ;  /* 0x0000048003147836 */ /* 0x000fe20000000000 */
[----:B------:R-:W-:Y:S01]  /*19820*/  R2UR UR48, R21 ;  /* 0x00000000153072ca */ /* 0x000fe200000e0000 */
        /* <DEDUP_REMOVED lines=28> */
[----:B-1----:R-:W-:Y:S02]  /*199f0*/  MOV R4, UR43 ;  /* 0x0000002b00047c02 */ /* 0x002fe40008000f00 */
[----:B------:R-:W-:Y:S02]  /*19a00*/  MOV R5, UR42 ;  /* 0x0000002a00057c02 */ /* 0x000fe40008000f00 */
[----:B------:R-:W-:Y:S02]  /*19a10*/  R2UR UR42, R20 ;  /* 0x00000000142a72ca */ /* 0x000fe400000e0000 */
[----:B------:R-:W-:Y:S01]  /*19a20*/  R2UR UR43, R21 ;  /* 0x00000000152b72ca */ /* 0x000fe200000e0000 */
[----:B------:R-:W-:Y:S01]  /*19a30*/  UMOV UR40, UR46 ;  /* 0x0000002e00287c82 */ /* 0x000fe20008000000 */
[----:B------:R-:W-:Y:S01]  /*19a40*/  UMOV UR41, UR47 ;  /* 0x0000002f00297c82 */ /* 0x000fe20008000000 */
[----:B------:R-:W-:-:S02]  /*19a50*/  WARPGROUP.DEPBAR.LE gsb0, 0x0 ;  /* 0x00008000000079c5 */ /* 0x000fc40000010000 */
        /* <DEDUP_REMOVED lines=15> */
[----:B------:R-:W-:Y:S02]  /*19b50*/  R2UR UR6, R20 ;  /* 0x00000000140672ca */ /* 0x000fe400000e0000 */
        /* <DEDUP_REMOVED lines=307> */
[----:B------:R-:W-:Y:S01]  /*1ae90*/  IMAD.MOV.U32 R5, RZ, RZ, 0x40000040 ;  /* 0x40000040ff057424 */ /* 0x000fe200078e00ff */
[----:B------:R-:W-:Y:S02]  /*1aea0*/  R2UR UR41, R14 ;  /* 0x000000000e2972ca */ /* 0x000fe400000e0000 */
        /* <DEDUP_REMOVED lines=222> */
.L_x_2390:
[----:B------:R-:W-:Y:S01]  /*1bc90*/  SHF.L.U32 R0, R11, 0x1f, RZ ;  /* 0x0000001f0b007819 */ /* 0x000fe200000006ff */
[----:B------:R-:W-:-:S04]  /*1bca0*/  IMAD R11, R12, 0x8, R18 ;  /* 0x000000080c0b7824 */ /* 0x000fc800078e0212 */
[----:B------:R0:W1:Y:S01]  /*1bcb0*/  SYNCS.PHASECHK.TRANS64.TRYWAIT P2, [R11+URZ+0x36850], R0 ;  /* 0x036850000b0075a7 */ /* 0x000062000804017f */
[----:B------:R-:W-:Y:S05]  /*1bcc0*/  @!P0 BRA `(.L_x_2391) ;  /* 0x0000000000048947 */ /* 0x000fea0003800000 */
[----:B------:R-:W-:Y:S01]  /*1bcd0*/  BPT.TRAP 0x1 ;  /* 0x000000040000795c */ /* 0x000fe20000300000 */
.L_x_2391:
[----:B------:R-:W-:Y:S04]  /*1bce0*/  BSSY B2, `(.L_x_2392) ;  /* 0x0000004000027945 */ /* 0x000fe80003800000 */
[----:B-1----:R-:W-:Y:S05]  /*1bcf0*/  @P2 BRA `(.L_x_2393) ;  /* 0x0000000000082947 */ /* 0x002fea0003800000 */
[----:B------:R-:W1:Y:S02]  /*1bd00*/  SYNCS.PHASECHK.TRANS64.TRYWAIT P2, [R11+URZ+0x36850], R0 ;  /* 0x036850000b0075a7 */ /* 0x000e64000804017f */
[----:B-1----:R-:W-:Y:S05]  /*1bd10*/  @!P2 BRA `(.L_x_2394) ;  /* 0x0000011c008ca947 */ /* 0x002fea0003800000 */
.L_x_2393:
[----:B------:R-:W-:Y:S05]  /*1bd20*/  BSYNC B2 ;  /* 0x0000000000027941 */ /* 0x000fea0003800000 */
.L_x_2392:
[----:B01----:R-:W-:Y:S01]  /*1bd30*/  VIADD R0, R18, 0x400 ;  /* 0x0000040012007836 */ /* 0x003fe20000000000 */
[----:B------:R-:W-:Y:S01]  /*1bd40*/  WARPGROUP.ARRIVE ;  /* 0x00000000000079c5 */ /* 0x000fe20000000000 */
[----:B------:R-:W-:Y:S02]  /*1bd50*/  IMAD.MOV.U32 R3, RZ, RZ, 0x40000040 ;  /* 0x40000040ff037424 */ /* 0x000fe400078e00ff */
[----:B------:R-:W-:Y:S01]  /*1bd60*/  FMUL.FTZ R21, R162, UR43 ;  /* 0x0000002ba2157c20 */ /* 0x000fe20008410000 */
[----:B------:R-:W-:Y:S01]  /*1bd70*/  IMAD.MOV.U32 R5, RZ, RZ, 0x40000040 ;  /* 0x40000040ff057424 */ /* 0x000fe200078e00ff */
[----:B------:R-:W-:Y:S01]  /*1bd80*/  SHF.R.U32.HI R0, RZ, 0x4, R0 ;  /* 0x00000004ff007819 */ /* 0x000fe20000011600 */
[----:B------:R-:W-:Y:S01]  /*1bd90*/  FMUL.FTZ R162, R164, UR43 ;  /* 0x0000002ba4a27c20 */ /* 0x000fe20008410000 */
[----:B------:R-:W-:Y:S01]  /*1bda0*/  R2UR UR7, R3 ;  /* 0x00000000030772ca */ /* 0x000fe200000e0000 */
[----:B------:R-:W-:Y:S01]  /*1bdb0*/  FMUL.FTZ R164, R167, UR43 ;  /* 0x0000002ba7a47c20 */ /* 0x000fe20008410000 */
[----:B------:R-:W-:Y:S01]  /*1bdc0*/  LOP3.LUT R0, R0, 0x3fff, RZ, 0xc0, !PT ;  /* 0x00003fff00007812 */ /* 0x000fe200078ec0ff */
[----:B------:R-:W-:Y:S01]  /*1bdd0*/  FMUL.FTZ R167, R153, UR43 ;  /* 0x0000002b99a77c20 */ /* 0x000fe20008410000 */
[----:B------:R-:W-:Y:S01]  /*1bde0*/  FMUL.FTZ R153, R155, UR43 ;  /* 0x0000002b9b997c20 */ /* 0x000fe20008410000 */
[----:B------:R-:W-:Y:S01]  /*1bdf0*/  FMUL.FTZ R155, R156, UR43 ;  /* 0x0000002b9c9b7c20 */ /* 0x000fe20008410000 */
[----:B------:R-:W-:Y:S01]  /*1be00*/  LOP3.LUT R0, R0, 0x3800000, RZ, 0xfc, !PT ;  /* 0x0380000000007812 */ /* 0x000fe200078efcff */
[----:B------:R-:W-:Y:S01]  /*1be10*/  FMUL.FTZ R156, R159, UR43 ;  /* 0x0000002b9f9c7c20 */ /* 0x000fe20008410000 */
[----:B------:R-:W-:Y:S01]  /*1be20*/  FMUL.FTZ R159, R145, UR43 ;  /* 0x0000002b919f7c20 */ /* 0x000fe20008410000 */
[----:B------:R-:W-:-:S02]  /*1be30*/  IMAD.SHL.U32 R145, R217, 0x80, RZ ;  /* 0x00000080d9917824 */ /* 0x000fc400078e00ff */
[----:B------:R-:W-:Y:S01]  /*1be40*/  FMUL.FTZ R3, R169, UR43 ;  /* 0x0000002ba9037c20 */ /* 0x000fe20008410000 */
[----:B------:R-:W-:Y:S02]  /*1be50*/  IMAD R2, R12, 0xa80, R0 ;  /* 0x00000a800c027824 */ /* 0x000fe400078e0200 */
[----:B------:R-:W-:Y:S01]  /*1be60*/  FMUL.FTZ R0, R168, UR43 ;  /* 0x0000002ba8007c20 */ /* 0x000fe20008410000 */
[----:B------:R-:W-:Y:S01]  /*1be70*/  FMUL.FTZ R168, R161, UR43 ;  /* 0x0000002ba1a87c20 */ /* 0x000fe20008410000 */
[----:B------:R-:W-:Y:S01]  /*1be80*/  FMUL.FTZ R161, R163, UR43 ;  /* 0x0000002ba3a17c20 */ /* 0x000fe20008410000 */
[C---:B------:R-:W-:Y:S01]  /*1be90*/  VIADD R4, R2.reuse, 0x80 ;  /* 0x0000008002047836 */ /* 0x040fe20000000000 */
[----:B------:R-:W-:Y:S01]  /*1bea0*/  R2UR UR6, R2 ;  /* 0x00000000020672ca */ /* 0x000fe200000e0000 */
[----:B------:R-:W-:Y:S01]  /*1beb0*/  FMUL.FTZ R163, R166, UR43 ;  /* 0x0000002ba6a37c20 */ /* 0x000fe20008410000 */
[----:B------:R-:W-:Y:S01]  /*1bec0*/  FMUL.FTZ R166, R152, UR43 ;  /* 0x0000002b98a67c20 */ /* 0x000fe20008410000 */
[----:B------:R-:W-:Y:S01]  /*1bed0*/  FMUL.FTZ R152, R154, UR43 ;  /* 0x0000002b9a987c20 */ /* 0x000fe20008410000 */
[----:B------:R-:W-:Y:S01]  /*1bee0*/  FMUL.FTZ R154, R158, UR43 ;  /* 0x0000002b9e9a7c20 */ /* 0x000fe20008410000 */
[----:B------:R-:W-:Y:S01]  /*1bef0*/  FMUL.FTZ R158, R144, UR43 ;  /* 0x0000002b909e7c20 */ /* 0x000fe20008410000 */
[----:B------:R-:W-:Y:S01]  /*1bf00*/  FMUL.FTZ R144, R146, UR43 ;  /* 0x0000002b92907c20 */ /* 0x000fe20008410000 */
[----:B------:R-:W-:Y:S01]  /*1bf10*/  IMAD R146, R10, -0x70, R145 ;  /* 0xffffff900a927824 */ /* 0x000fe200078e0291 */
[----:B------:R-:W0:Y:S01]  /*1bf20*/  MUFU.TANH R0, R0 ;  /* 0x0000000000007308 */ /* 0x000e220000002400 */
[----:B------:R-:W-:Y:S01]  /*1bf30*/  FMUL.FTZ R20, R173, UR43 ;  /* 0x0000002bad147c20 */ /* 0x000fe20008410000 */
[----:B------:R-:W-:Y:S01]  /*1bf40*/  FMUL.FTZ R160, R160, UR43 ;  /* 0x0000002ba0a07c20 */ /* 0x000fe20008410000 */
[----:B------:R-:W-:Y:S01]  /*1bf50*/  FMUL.FTZ R147, R147, UR43 ;  /* 0x0000002b93937c20 */ /* 0x000fe20008410000 */
[----:B------:R-:W-:Y:S01]  /*1bf60*/  IADD3 R146, R146, 0x1, R222 ;  /* 0x0000000192927810 */ /* 0x000fe20007ffe0de */
[----:B------:R-:W-:Y:S01]  /*1bf70*/  HGMMA.64x192x16.F32.BF16 R24, R200, gdesc[UR4].tnspB, R24, gsb0 ;  /* 0x42e00004c8187df0 */ /* 0x000fe20008001818 */
[----:B------:R-:W-:Y:S01]  /*1bf80*/  R2UR UR6, R4 ;  /* 0x00000000040672ca */ /* 0x000fe200000e0000 */
[----:B------:R-:W-:Y:S01]  /*1bf90*/  VIADD R4, R2, 0x100 ;  /* 0x0000010002047836 */ /* 0x000fe20000000000 */
[----:B------:R-:W-:Y:S01]  /*1bfa0*/  R2UR UR7, R5 ;  /* 0x00000000050772ca */ /* 0x000fe200000e0000 */
[----:B------:R-:W-:Y:S01]  /*1bfb0*/  IMAD.MOV.U32 R5, RZ, RZ, 0x40000040 ;  /* 0x40000040ff057424 */ /* 0x000fe200078e00ff */
[----:B------:R-:W1:Y:S01]  /*1bfc0*/  MUFU.TANH R3, R3 ;  /* 0x0000000300037308 */ /* 0x000e620000002400 */
[----:B------:R-:W-:-:S02]  /*1bfd0*/  IMAD.IADD R146, R146, 0x1, -R219 ;  /* 0x0000000192927824 */ /* 0x000fc400078e0adb */
[----:B------:R-:W-:Y:S01]  /*1bfe0*/  FMUL.FTZ R165, R165, UR43 ;  /* 0x0000002ba5a57c20 */ /* 0x000fe20008410000 */
[----:B------:R-:W-:Y:S01]  /*1bff0*/  FMUL.FTZ R169, R137, UR43 ;  /* 0x0000002b89a97c20 */ /* 0x000fe20008410000 */
[----:B------:R-:W-:Y:S01]  /*1c000*/  FMUL.FTZ R157, R157, UR43 ;  /* 0x0000002b9d9d7c20 */ /* 0x000fe20008410000 */
[----:B------:R-:W-:Y:S02]  /*1c010*/  IMAD R146, R226, -0x2, R146 ;  /* 0xfffffffee2927824 */ /* 0x000fe400078e0292 */
[----:B------:R-:W-:Y:S01]  /*1c020*/  FMUL.FTZ R140, R140, UR43 ;  /* 0x0000002b8c8c7c20 */ /* 0x000fe20008410000 */
[----:B------:R-:W-:Y:S01]  /*1c030*/  FMUL.FTZ R129, R129, UR43 ;  /* 0x0000002b81817c20 */ /* 0x000fe20008410000 */
[----:B------:R-:W2:Y:S01]  /*1c040*/  MUFU.TANH R20, R20 ;  /* 0x0000001400147308 */ /* 0x000ea20000002400 */
[----:B------:R-:W-:Y:S02]  /*1c050*/  IMAD.IADD R146, R227, 0x1, R146 ;  /* 0x00000001e3927824 */ /* 0x000fe400078e0292 */
[----:B------:R-:W-:Y:S01]  /*1c060*/  FMUL.FTZ R12, R171, UR43 ;  /* 0x0000002bab0c7c20 */ /* 0x000fe20008410000 */
[----:B------:R-:W-:Y:S01]  /*1c070*/  FMUL.FTZ R171, R133, UR43 ;  /* 0x0000002b85ab7c20 */ /* 0x000fe20008410000 */
[----:B------:R-:W-:Y:S01]  /*1c080*/  FMUL.FTZ R120, R120, UR43 ;  /* 0x0000002b78787c20 */ /* 0x000fe20008410000 */
[----:B------:R-:W-:Y:S01]  /*1c090*/  FMUL.FTZ R121, R121, UR43 ;  /* 0x0000002b79797c20 */ /* 0x000fe20008410000 */
[C---:B------:R-:W-:Y:S01]  /*1c0a0*/  ISETP.GT.AND P2, PT, R146.reuse, RZ, PT ;  /* 0x000000ff9200720c */ /* 0x040fe20003f44270 */
[----:B------:R-:W-:Y:S01]  /*1c0b0*/  ULDC UR4, c[0x0][0x988] ;  /* 0x0002620000047ab9 */ /* 0x000fe20000000800 */
[----:B------:R-:W-:Y:S01]  /*1c0c0*/  MUFU.TANH R160, R160 ;  /* 0x000000a000a07308 */ /* 0x000fe20000002400 */
[----:B------:R-:W-:Y:S01]  /*1c0d0*/  ISETP.GT.AND P3, PT, R146, 0x1, PT ;  /* 0x000000019200780c */ /* 0x000fe20003f64270 */
[----:B------:R-:W-:Y:S01]  /*1c0e0*/  FMUL.FTZ R14, R174, UR43 ;  /* 0x0000002bae0e7c20 */ /* 0x000fe20008410000 */
[----:B0-----:R-:W-:Y:S01]  /*1c0f0*/  FSEL R0, R0, -INF , P2 ;  /* 0xff80000000007808 */ /* 0x001fe20001000000 */
[----:B------:R-:W-:Y:S01]  /*1c100*/  FMUL.FTZ R15, R175, UR43 ;  /* 0x0000002baf0f7c20 */ /* 0x000fe20008410000 */
[----:B------:R-:W-:Y:S01]  /*1c110*/  ISETP.GT.AND P2, PT, R146, 0x8, PT ;  /* 0x000000089200780c */ /* 0x000fe20003f44270 */
        /* <DEDUP_REMOVED lines=11> */
[----:B0-----:R-:W-:Y:S01]  /*1c1d0*/  FMUL.FTZ R147, R148, UR43 ;  /* 0x0000002b94937c20 */ /* 0x001fe20008410000 */
[----:B------:R-:W-:Y:S01]  /*1c1e0*/  FMUL.FTZ R148, R149, UR43 ;  /* 0x0000002b95947c20 */ /* 0x000fe20008410000 */
[----:B------:R-:W-:Y:S01]  /*1c1f0*/  FMUL.FTZ R149, R136, UR43 ;  /* 0x0000002b88957c20 */ /* 0x000fe20008410000 */
[----:B-1----:R-:W-:Y:S01]  /*1c200*/  FSEL R136, R3, -INF , P3 ;  /* 0xff80000003887808 */ /* 0x002fe20001800000 */
[----:B------:R-:W-:Y:S01]  /*1c210*/  FMUL.FTZ R122, R122, UR43 ;  /* 0x0000002b7a7a7c20 */ /* 0x000fe20008410000 */
[----:B-----5:R-:W-:Y:S01]  /*1c220*/  FMNMX.FTZ R3, R0, R9, !PT ;  /* 0x0000000900037209 */ /* 0x020fe20007810000 */
[----:B------:R-:W-:Y:S01]  /*1c230*/  FMUL.FTZ R123, R123, UR43 ;  /* 0x0000002b7b7b7c20 */ /* 0x000fe20008410000 */
[----:B------:R-:W-:Y:S01]  /*1c240*/  MUFU.TANH R162, R162 ;  /* 0x000000a200a27308 */ /* 0x000fe20000002400 */
[----:B------:R-:W-:Y:S01]  /*1c250*/  ISETP.GT.AND P3, PT, R146, 0x9, PT ;  /* 0x000000099200780c */ /* 0x000fe20003f64270 */
[----:B------:R-:W-:-:S02]  /*1c260*/  @!P1 VIADD R13, R13, 0x36840 ;  /* 0x000368400d0d9836 */ /* 0x000fc40000000000 */
[----:B------:R-:W-:Y:S01]  /*1c270*/  @!P1 VIADD R11, R11, 0x36860 ;  /* 0x000368600b0b9836 */ /* 0x000fe20000000000 */
[----:B--2---:R-:W-:Y:S02]  /*1c280*/  FSEL R20, R20, -INF , P3 ;  /* 0xff80000014147808 */ /* 0x004fe40001800000 */
[----:B------:R-:W-:Y:S01]  /*1c290*/  ISETP.GT.AND P3, PT, R146, 0x11, PT ;  /* 0x000000119200780c */ /* 0x000fe20003f64270 */
[----:B------:R-:W0:Y:S01]  /*1c2a0*/  MUFU.TANH R165, R165 ;  /* 0x000000a500a57308 */ /* 0x000e220000002400 */
[----:B------:R-:W-:Y:S02]  /*1c2b0*/  @!P1 PRMT R13, RZ, 0x654, R13 ;  /* 0x00000654ff0d9816 */ /* 0x000fe4000000000d */
[----:B---3--:R-:W-:Y:S02]  /*1c2c0*/  FSEL R168, R168, -INF , P3 ;  /* 0xff800000a8a87808 */ /* 0x008fe40001800000 */
[----:B------:R-:W-:-:S03]  /*1c2d0*/  ISETP.GT.AND P3, PT, R146, 0x19, PT ;  /* 0x000000199200780c */ /* 0x000fc60003f64270 */
[----:B------:R-:W-:Y:S08]  /*1c2e0*/  MUFU.TANH R166, R166 ;  /* 0x000000a600a67308 */ /* 0x000ff00000002400 */
[----:B------:R-:W1:Y:S01]  /*1c2f0*/  MUFU.TANH R167, R167 ;  /* 0x000000a700a77308 */ /* 0x000e620000002400 */
[----:B0-----:R-:W-:Y:S02]  /*1c300*/  FSEL R165, R165, -INF , P3 ;  /* 0xff800000a5a57808 */ /* 0x001fe40001800000 */
[----:B------:R-:W-:-:S05]  /*1c310*/  ISETP.GT.AND P3, PT, R146, 0x21, PT ;  /* 0x000000219200780c */ /* 0x000fca0003f64270 */
[----:B------:R-:W-:Y:S08]  /*1c320*/  MUFU.TANH R155, R155 ;  /* 0x0000009b009b7308 */ /* 0x000ff00000002400 */
[----:B------:R-:W0:Y:S01]  /*1c330*/  MUFU.TANH R157, R157 ;  /* 0x0000009d009d7308 */ /* 0x000e220000002400 */
[----:B-1----:R-:W-:Y:S02]  /*1c340*/  FSEL R167, R167, -INF , P3 ;  /* 0xff800000a7a77808 */ /* 0x002fe40001800000 */
[----:B------:R-:W-:-:S05]  /*1c350*/  ISETP.GT.AND P3, PT, R146, 0x29, PT ;  /* 0x000000299200780c */ /* 0x000fca0003f64270 */
        /* <DEDUP_REMOVED lines=9> */
[----:B------:R-:W-:Y:S01]  /*1c3f0*/  MUFU.TANH R171, R171 ;  /* 0x000000ab00ab7308 */ /* 0x000fe20000002400 */
[----:B0-----:R-:W-:Y:S02]  /*1c400*/  FSEL R148, R148, -INF , P3 ;  /* 0xff80000094947808 */ /* 0x001fe40001800000 */
[----:B------:R-:W-:-:S05]  /*1c410*/  ISETP.GT.AND P3, PT, R146, 0x41, PT ;  /* 0x000000419200780c */ /* 0x000fca0003f64270 */
        /* <DEDUP_REMOVED lines=13> */
[----:B------:R-:W-:Y:S01]  /*1c4f0*/  R2UR UR6, R4 ;  /* 0x00000000040672ca */ /* 0x000fe200000e0000 */
[----:B------:R-:W-:Y:S01]  /*1c500*/  VIADD R4, R2, 0x180 ;  /* 0x0000018002047836 */ /* 0x000fe20000000000 */
[----:B------:R-:W-:Y:S01]  /*1c510*/  R2UR UR7, R5 ;  /* 0x00000000050772ca */ /* 0x000fe200000e0000 */
[----:B------:R-:W-:-:S03]  /*1c520*/  IMAD.MOV.U32 R5, RZ, RZ, 0x40000040 ;  /* 0x40000040ff057424 */ /* 0x000fc600078e00ff */
        /* <DEDUP_REMOVED lines=23> */
[----:B------:R-:W-:Y:S01]  /*1c6a0*/  FMUL.FTZ R5, R172, UR43 ;  /* 0x0000002bac057c20 */ /* 0x000fe20008410000 */
[----:B------:R-:W-:Y:S01]  /*1c6b0*/  R2UR UR6, R4 ;  /* 0x00000000040672ca */ /* 0x000fe200000e0000 */
[----:B------:R-:W-:Y:S01]  /*1c6c0*/  FMUL.FTZ R4, R170, UR43 ;  /* 0x0000002baa047c20 */ /* 0x000fe20008410000 */
[----:B------:R-:W-:-:S03]  /*1c6d0*/  FMUL.FTZ R170, R132, UR43 ;  /* 0x0000002b84aa7c20 */ /* 0x000fc60008410000 */
[----:B------:R-:W0:Y:S08]  /*1c6e0*/  MUFU.TANH R5, R5 ;  /* 0x0000000500057308 */ /* 0x000e300000002400 */
[----:B------:R-:W-:Y:S08]  /*1c6f0*/  MUFU.TANH R170, R170 ;  /* 0x000000aa00aa7308 */ /* 0x000ff00000002400 */
[----:B------:R-:W-:Y:S01]  /*1c700*/  MUFU.TANH R4, R4 ;  /* 0x0000000400047308 */ /* 0x000fe20000002400 */
[----:B0-----:R-:W-:-:S02]  /*1c710*/  FSEL R137, R5, -INF , P2 ;  /* 0xff80000005897808 */ /* 0x001fc40001000000 */
[----:B------:R-:W-:Y:S02]  /*1c720*/  FMNMX.FTZ R5, R136, R3, !PT ;  /* 0x0000000388057209 */ /* 0x000fe40007810000 */
[----:B------:R-:W-:Y:S02]  /*1c730*/  ISETP.GT.AND P2, PT, R146, 0x10, PT ;  /* 0x000000109200780c */ /* 0x000fe40003f44270 */
[----:B------:R-:W-:Y:S01]  /*1c740*/  FMNMX.FTZ R5, R137, R5, !PT ;  /* 0x0000000589057209 */ /* 0x000fe20007810000 */
[----:B------:R0:W1:Y:S01]  /*1c750*/  MUFU.TANH R3, R169 ;  /* 0x000000a900037308 */ /* 0x0000620000002400 */
[----:B------:R-:W-:Y:S02]  /*1c760*/  FSEL R160, R160, -INF , P2 ;  /* 0xff800000a0a07808 */ /* 0x000fe40001000000 */
[----:B------:R-:W-:-:S04]  /*1c770*/  ISETP.GT.AND P2, PT, R146, 0x18, PT ;  /* 0x000000189200780c */ /* 0x000fc80003f44270 */
[----:B------:R-:W-:Y:S02]  /*1c780*/  FSEL R162, R162, -INF , P2 ;  /* 0xff800000a2a27808 */ /* 0x000fe40001000000 */
[----:B0-----:R-:W-:Y:S02]  /*1c790*/  FMNMX.FTZ R169, R20, R5, !PT ;  /* 0x0000000514a97209 */ /* 0x001fe40007810000 */
[----:B------:R-:W-:Y:S01]  /*1c7a0*/  ISETP.GT.AND P2, PT, R146, 0x20, PT ;  /* 0x000000209200780c */ /* 0x000fe20003f44270 */
[----:B------:R0:W2:Y:S01]  /*1c7b0*/  MUFU.TANH R5, R140 ;  /* 0x0000008c00057308 */ /* 0x0000a20000002400 */
[----:B------:R-:W-:Y:S02]  /*1c7c0*/  FMNMX.FTZ R169, R160, R169, !PT ;  /* 0x000000a9a0a97209 */ /* 0x000fe40007810000 */
[----:B------:R-:W-:Y:S02]  /*1c7d0*/  FSEL R166, R166, -INF , P2 ;  /* 0xff800000a6a67808 */ /* 0x000fe40001000000 */
[----:B------:R-:W-:-:S02]  /*1c7e0*/  FMNMX.FTZ R169, R168, R169, !PT ;  /* 0x000000a9a8a97209 */ /* 0x000fc40007810000 */
[----:B------:R-:W-:Y:S02]  /*1c7f0*/  ISETP.GT.AND P2, PT, R146, 0x28, PT ;  /* 0x000000289200780c */ /* 0x000fe40003f44270 */
[----:B------:R-:W-:Y:S01]  /*1c800*/  FMNMX.FTZ R169, R162, R169, !PT ;  /* 0x000000a9a2a97209 */ /* 0x000fe20007810000 */
[----:B0-----:R-:W-:Y:S01]  /*1c810*/  FMUL.FTZ R140, R141, UR43 ;  /* 0x0000002b8d8c7c20 */ /* 0x001fe20008410000 */
[----:B------:R-:W-:Y:S01]  /*1c820*/  FMUL.FTZ R141, R128, UR43 ;  /* 0x0000002b808d7c20 */ /* 0x000fe20008410000 */
[----:B------:R-:W-:Y:S02]  /*1c830*/  FSEL R155, R155, -INF , P2 ;  /* 0xff8000009b9b7808 */ /* 0x000fe40001000000 */
[----:B------:R-:W-:Y:S02]  /*1c840*/  FMNMX.FTZ R169, R165, R169, !PT ;  /* 0x000000a9a5a97209 */ /* 0x000fe40007810000 */
[----:B------:R-:W-:Y:S01]  /*1c850*/  ISETP.GT.AND P2, PT, R146, 0x30, PT ;  /* 0x000000309200780c */ /* 0x000fe20003f44270 */
[----:B------:R-:W0:Y:S01]  /*1c860*/  MUFU.TANH R140, R140 ;  /* 0x0000008c008c7308 */ /* 0x000e220000002400 */
[----:B------:R-:W-:-:S02]  /*1c870*/  FMNMX.FTZ R169, R166, R169, !PT ;  /* 0x000000a9a6a97209 */ /* 0x000fc40007810000 */
[----:B------:R-:W-:Y:S02]  /*1c880*/  FSEL R158, R158, -INF , P2 ;  /* 0xff8000009e9e7808 */ /* 0x000fe40001000000 */
[----:B------:R-:W-:Y:S02]  /*1c890*/  FMNMX.FTZ R128, R167, R169, !PT ;  /* 0x000000a9a7807209 */ /* 0x000fe40007810000 */
[----:B------:R-:W-:Y:S01]  /*1c8a0*/  ISETP.GT.AND P2, PT, R146, 0x38, PT ;  /* 0x000000389200780c */ /* 0x000fe20003f44270 */
[----:B------:R3:W-:Y:S01]  /*1c8b0*/  MUFU.TANH R169, R129 ;  /* 0x0000008100a97308 */ /* 0x0007e20000002400 */
[----:B------:R-:W-:Y:S02]  /*1c8c0*/  FMNMX.FTZ R128, R155, R128, !PT ;  /* 0x000000809b807209 */ /* 0x000fe40007810000 */
[----:B------:R-:W-:Y:S02]  /*1c8d0*/  FSEL R147, R147, -INF , P2 ;  /* 0xff80000093937808 */ /* 0x000fe40001000000 */
[----:B------:R-:W-:-:S02]  /*1c8e0*/  FMNMX.FTZ R128, R157, R128, !PT ;  /* 0x000000809d807209 */ /* 0x000fc40007810000 */
[----:B------:R-:W-:Y:S01]  /*1c8f0*/  ISETP.GT.AND P2, PT, R146, 0x40, PT ;  /* 0x000000409200780c */ /* 0x000fe20003f44270 */
[----:B------:R-:W4:Y:S01]  /*1c900*/  MUFU.TANH R141, R141 ;  /* 0x0000008d008d7308 */ /* 0x000f220000002400 */
[----:B------:R-:W-:-:S04]  /*1c910*/  FMNMX.FTZ R128, R158, R128, !PT ;  /* 0x000000809e807209 */ /* 0x000fc80007810000 */
[----:B------:R-:W-:-:S04]  /*1c920*/  FMNMX.FTZ R128, R159, R128, !PT ;  /* 0x000000809f807209 */ /* 0x000fc80007810000 */
[----:B---3--:R-:W-:Y:S02]  /*1c930*/  FMNMX.FTZ R129, R147, R128, !PT ;  /* 0x0000008093817209 */ /* 0x008fe40007810000 */
[----:B------:R-:W-:Y:S02]  /*1c940*/  FSEL R128, R149, -INF , P2 ;  /* 0xff80000095807808 */ /* 0x000fe40001000000 */
[----:B------:R-:W-:Y:S01]  /*1c950*/  FMNMX.FTZ R132, R148, R129, !PT ;  /* 0x0000008194847209 */ /* 0x000fe20007810000 */
[----:B------:R3:W4:Y:S01]  /*1c960*/  MUFU.TANH R149, R120 ;  /* 0x0000007800957308 */ /* 0x0007220000002400 */
[----:B------:R-:W-:Y:S02]  /*1c970*/  ISETP.GT.AND P2, PT, R146, 0x48, PT ;  /* 0x000000489200780c */ /* 0x000fe40003f44270 */
[----:B-1----:R-:W-:Y:S02]  /*1c980*/  FSEL R129, R3, -INF , P3 ;  /* 0xff80000003817808 */ /* 0x002fe40001800000 */
[----:B------:R-:W-:-:S02]  /*1c990*/  FMNMX.FTZ R3, R128, R132, !PT ;  /* 0x0000008480037209 */ /* 0x000fc40007810000 */
[----:B--2---:R-:W-:Y:S02]  /*1c9a0*/  FSEL R132, R5, -INF , P2 ;  /* 0xff80000005847808 */ /* 0x004fe40001000000 */
[----:B------:R-:W-:Y:S01]  /*1c9b0*/  ISETP.GT.AND P3, PT, R146, 0x49, PT ;  /* 0x000000499200780c */ /* 0x000fe20003f64270 */
[----:B---3--:R-:W-:Y:S01]  /*1c9c0*/  FMUL.FTZ R120, R124, UR43 ;  /* 0x0000002b7c787c20 */ /* 0x008fe20008410000 */
[----:B------:R-:W-:Y:S02]  /*1c9d0*/  FMNMX.FTZ R5, R129, R3, !PT ;  /* 0x0000000381057209 */ /* 0x000fe40007810000 */
[----:B------:R-:W-:Y:S01]  /*1c9e0*/  ISETP.GT.AND P2, PT, R146, 0x50, PT ;  /* 0x000000509200780c */ /* 0x000fe20003f44270 */
[----:B------:R1:W2:Y:S01]  /*1c9f0*/  MUFU.TANH R3, R121 ;  /* 0x0000007900037308 */ /* 0x0002a20000002400 */
[----:B0-----:R-:W-:Y:S02]  /*1ca00*/  FSEL R133, R140, -INF , P3 ;  /* 0xff8000008c857808 */ /* 0x001fe40001800000 */
[----:B------:R-:W-:-:S02]  /*1ca10*/  FMNMX.FTZ R5, R132, R5, !PT ;  /* 0x0000000584057209 */ /* 0x000fc40007810000 */
[C---:B------:R-:W-:Y:S02]  /*1ca20*/  ISETP.GT.AND P3, PT, R146.reuse, 0x51, PT ;  /* 0x000000519200780c */ /* 0x040fe40003f64270 */
[----:B----4-:R-:W-:Y:S02]  /*1ca30*/  FSEL R124, R141, -INF , P2 ;  /* 0xff8000008d7c7808 */ /* 0x010fe40001000000 */
[----:B-1----:R-:W-:Y:S02]  /*1ca40*/  FMNMX.FTZ R121, R133, R5, !PT ;  /* 0x0000000585797209 */ /* 0x002fe40007810000 */
[----:B------:R0:W1:Y:S01]  /*1ca50*/  MUFU.TANH R5, R120 ;  /* 0x0000007800057308 */ /* 0x0000620000002400 */
[----:B------:R-:W-:Y:S02]  /*1ca60*/  ISETP.GT.AND P2, PT, R146, 0x58, PT ;  /* 0x000000589200780c */ /* 0x000fe40003f44270 */
[----:B------:R-:W-:Y:S02]  /*1ca70*/  FSEL R140, R169, -INF , P3 ;  /* 0xff800000a98c7808 */ /* 0x000fe40001800000 */
[----:B------:R-:W-:-:S02]  /*1ca80*/  FMNMX.FTZ R121, R124, R121, !PT ;  /* 0x000000797c797209 */ /* 0x000fc40007810000 */
[----:B------:R-:W-:Y:S01]  /*1ca90*/  ISETP.GT.AND P3, PT, R146, 0x59, PT ;  /* 0x000000599200780c */ /* 0x000fe20003f64270 */
[----:B0-----:R-:W-:Y:S01]  /*1caa0*/  FMUL.FTZ R120, R125, UR43 ;  /* 0x0000002b7d787c20 */ /* 0x001fe20008410000 */
[----:B------:R-:W-:Y:S01]  /*1cab0*/  FSEL R125, R170, -INF , P2 ;  /* 0xff800000aa7d7808 */ /* 0x000fe20001000000 */
[----:B------:R-:W-:Y:S01]  /*1cac0*/  FMUL.FTZ R170, R150, UR43 ;  /* 0x0000002b96aa7c20 */ /* 0x000fe20008410000 */
[----:B------:R-:W-:Y:S02]  /*1cad0*/  FMNMX.FTZ R121, R140, R121, !PT ;  /* 0x000000798c797209 */ /* 0x000fe40007810000 */
[----:B------:R-:W-:Y:S01]  /*1cae0*/  ISETP.GT.AND P2, PT, R146, 0x60, PT ;  /* 0x000000609200780c */ /* 0x000fe20003f44270 */
[----:B------:R-:W0:Y:S01]  /*1caf0*/  MUFU.TANH R120, R120 ;  /* 0x0000007800787308 */ /* 0x000e220000002400 */
[----:B------:R-:W-:Y:S01]  /*1cb00*/  FSEL R141, R171, -INF , P3 ;  /* 0xff800000ab8d7808 */ /* 0x000fe20001800000 */
[----:B------:R-:W-:Y:S01]  /*1cb10*/  FMUL.FTZ R171, R151, UR43 ;  /* 0x0000002b97ab7c20 */ /* 0x000fe20008410000 */
[----:B------:R-:W-:-:S02]  /*1cb20*/  FMNMX.FTZ R121, R125, R121, !PT ;  /* 0x000000797d797209 */ /* 0x000fc40007810000 */
[C---:B------:R-:W-:Y:S02]  /*1cb30*/  ISETP.GT.AND P3, PT, R146.reuse, 0x61, PT ;  /* 0x000000619200780c */ /* 0x040fe40003f64270 */
[----:B------:R-:W-:Y:S01]  /*1cb40*/  FSEL R149, R149, -INF , P2 ;  /* 0xff80000095957808 */ /* 0x000fe20001000000 */
[----:B------:R-:W3:Y:S01]  /*1cb50*/  MUFU.TANH R170, R170 ;  /* 0x000000aa00aa7308 */ /* 0x000ee20000002400 */
[----:B------:R-:W-:Y:S02]  /*1cb60*/  FMNMX.FTZ R121, R141, R121, !PT ;  /* 0x000000798d797209 */ /* 0x000fe40007810000 */
[C---:B------:R-:W-:Y:S02]  /*1cb70*/  ISETP.GT.AND P2, PT, R146.reuse, 0x68, PT ;  /* 0x000000689200780c */ /* 0x040fe40003f44270 */
[----:B--2---:R-:W-:Y:S02]  /*1cb80*/  FSEL R169, R3, -INF , P3 ;  /* 0xff80000003a97808 */ /* 0x004fe40001800000 */
[----:B------:R-:W-:Y:S01]  /*1cb90*/  FMNMX.FTZ R121, R149, R121, !PT ;  /* 0x0000007995797209 */ /* 0x000fe20007810000 */
[----:B------:R-:W2:Y:S01]  /*1cba0*/  MUFU.TANH R171, R171 ;  /* 0x000000ab00ab7308 */ /* 0x000ea20000002400 */
[C---:B------:R-:W-:Y:S01]  /*1cbb0*/  ISETP.GT.AND P3, PT, R146.reuse, 0x69, PT ;  /* 0x000000699200780c */ /* 0x040fe20003f64270 */
[----:B------:R-:W-:Y:S01]  /*1cbc0*/  VIADD R146, R146, 0x8 ;  /* 0x0000000892927836 */ /* 0x000fe20000000000 */
[----:B-1----:R-:W-:-:S02]  /*1cbd0*/  FSEL R151, R5, -INF , P2 ;  /* 0xff80000005977808 */ /* 0x002fc40001000000 */
[----:B------:R-:W-:Y:S02]  /*1cbe0*/  FMNMX.FTZ R121, R169, R121, !PT ;  /* 0x00000079a9797209 */ /* 0x000fe40007810000 */
[----:B0-----:R-:W-:Y:S01]  /*1cbf0*/  FSEL R150, R120, -INF , P3 ;  /* 0xff80000078967808 */ /* 0x001fe20001800000 */
[----:B------:R-:W-:Y:S01]  /*1cc00*/  VIADD R120, R2, 0x280 ;  /* 0x0000028002787836 */ /* 0x000fe20000000000 */
[----:B------:R-:W-:Y:S01]  /*1cc10*/  FMNMX.FTZ R5, R151, R121, !PT ;  /* 0x0000007997057209 */ /* 0x000fe20007810000 */
[----:B------:R-:W-:Y:S01]  /*1cc20*/  IMAD.MOV.U32 R121, RZ, RZ, 0x40000040 ;  /* 0x40000040ff797424 */ /* 0x000fe200078e00ff */
[----:B------:R-:W-:Y:S02]  /*1cc30*/  ISETP.GT.AND P3, PT, R146, RZ, PT ;  /* 0x000000ff9200720c */ /* 0x000fe40003f64270 */
[----:B------:R-:W-:Y:S02]  /*1cc40*/  FMNMX.FTZ R5, R150, R5, !PT ;  /* 0x0000000596057209 */ /* 0x000fe40007810000 */
[----:B------:R-:W-:-:S02]  /*1cc50*/  ISETP.GT.AND P4, PT, R146, 0x1, PT ;  /* 0x000000019200780c */ /* 0x000fc40003f84270 */
[----:B------:R-:W-:Y:S01]  /*1cc60*/  ISETP.GT.AND P5, PT, R146, 0x8, PT ;  /* 0x000000089200780c */ /* 0x000fe20003fa4270 */
[----:B------:R-:W0:Y:S01]  /*1cc70*/  SHFL.BFLY PT, R3, R5, 0x2, 0x1f ;  /* 0x0c401f0005037f89 */ /* 0x000e2200000e0000 */
[----:B------:R-:W-:Y:S02]  /*1cc80*/  FSEL R12, R12, -INF , P4 ;  /* 0xff8000000c0c7808 */ /* 0x000fe40002000000 */
[----:B------:R-:W-:Y:S02]  /*1cc90*/  ISETP.GT.AND P6, PT, R146, 0x9, PT ;  /* 0x000000099200780c */ /* 0x000fe40003fc4270 */
[----:B------:R-:W-:Y:S02]  /*1cca0*/  FSEL R14, R14, -INF , P5 ;  /* 0xff8000000e0e7808 */ /* 0x000fe40002800000 */
[C---:B------:R-:W-:Y:S02]  /*1ccb0*/  ISETP.GT.AND P4, PT, R146.reuse, 0x11, PT ;  /* 0x000000119200780c */ /* 0x040fe40003f84270 */
[----:B------:R-:W-:-:S02]  /*1ccc0*/  ISETP.GT.AND P5, PT, R146, 0x18, PT ;  /* 0x000000189200780c */ /* 0x000fc40003fa4270 */
[----:B------:R-:W-:Y:S02]  /*1ccd0*/  FSEL R161, R161, -INF , P4 ;  /* 0xff800000a1a17808 */ /* 0x000fe40002000000 */
[----:B------:R-:W-:Y:S02]  /*1cce0*/  FSEL R163, R163, -INF , P5 ;  /* 0xff800000a3a37808 */ /* 0x000fe40002800000 */
[C---:B------:R-:W-:Y:S02]  /*1ccf0*/  ISETP.GT.AND P4, PT, R146.reuse, 0x21, PT ;  /* 0x000000219200780c */ /* 0x040fe40003f84270 */
[----:B------:R-:W-:Y:S02]  /*1cd00*/  ISETP.GT.AND P5, PT, R146, 0x28, PT ;  /* 0x000000289200780c */ /* 0x000fe40003fa4270 */
[----:B------:R-:W-:Y:S02]  /*1cd10*/  FSEL R153, R153, -INF , P4 ;  /* 0xff80000099997808 */ /* 0x000fe40002000000 */
[----:B------:R-:W-:-:S02]  /*1cd20*/  FSEL R154, R154, -INF , P5 ;  /* 0xff8000009a9a7808 */ /* 0x000fc40002800000 */
[C---:B------:R-:W-:Y:S02]  /*1cd30*/  ISETP.GT.AND P4, PT, R146.reuse, 0x31, PT ;  /* 0x000000319200780c */ /* 0x040fe40003f84270 */
[----:B0-----:R-:W-:Y:S02]  /*1cd40*/  FMNMX.FTZ R5, R5, R3, !PT ;  /* 0x0000000305057209 */ /* 0x001fe40007810000 */
[----:B------:R-:W-:Y:S02]  /*1cd50*/  ISETP.GT.AND P5, PT, R146, 0x38, PT ;  /* 0x000000389200780c */ /* 0x000fe40003fa4270 */
[----:B------:R-:W-:Y:S01]  /*1cd60*/  FSEL R145, R145, -INF , P4 ;  /* 0xff80000091917808 */ /* 0x000fe20002000000 */
[----:B------:R-:W0:Y:S01]  /*1cd70*/  SHFL.BFLY PT, R3, R5, 0x1, 0x1f ;  /* 0x0c201f0005037f89 */ /* 0x000e2200000e0000 */
[----:B---3--:R-:W-:Y:S02]  /*1cd80*/  FSEL R170, R170, -INF , P5 ;  /* 0xff800000aaaa7808 */ /* 0x008fe40002800000 */
[----:B------:R-:W-:-:S02]  /*1cd90*/  ISETP.GT.AND P4, PT, R146, 0x41, PT ;  /* 0x000000419200780c */ /* 0x000fc40003f84270 */
[----:B------:R-:W-:Y:S02]  /*1cda0*/  ISETP.GT.AND P5, PT, R146, 0x48, PT ;  /* 0x000000489200780c */ /* 0x000fe40003fa4270 */
[----:B------:R-:W-:Y:S02]  /*1cdb0*/  FSEL R139, R139, -INF , P4 ;  /* 0xff8000008b8b7808 */ /* 0x000fe40002000000 */
[----:B------:R-:W-:Y:S01]  /*1cdc0*/  FSEL R142, R142, -INF , P5 ;  /* 0xff8000008e8e7808 */ /* 0x000fe20002800000 */
[----:B------:R-:W-:Y:S02]  /*1cdd0*/  WARPGROUP.DEPBAR.LE gsb0, 0x0 ;  /* 0x00008000000079c5 */ /* 0x000fe40000010000 */
[----:B------:R-:W-:Y:S01]  /*1cde0*/  WARPGROUP.ARRIVE ;  /* 0x00000000000079c5 */ /* 0x000fe20000000000 */
[C---:B------:R-:W-:Y:S02]  /*1cdf0*/  ISETP.GT.AND P4, PT, R146.reuse, 0x51, PT ;  /* 0x000000519200780c */ /* 0x040fe40003f84270 */
[----:B------:R-:W-:-:S02]  /*1ce00*/  ISETP.GT.AND P5, PT, R146, 0x58, PT ;  /* 0x000000589200780c */ /* 0x000fc40003fa4270 */
[----:B------:R-:W-:Y:S01]  /*1ce10*/  FSEL R131, R131, -INF , P4 ;  /* 0xff80000083837808 */ /* 0x000fe20002000000 */
[----:B------:R-:W-:Y:S01]  /*1ce20*/  HGMMA.64x192x16.F32.BF16 R24, R184, gdesc[UR4].tnspB, R24, gsb0 ;  /* 0x42e00004b8187df0 */ /* 0x000fe20008001818 */
[----:B------:R-:W-:Y:S02]  /*1ce30*/  R2UR UR6, R120 ;  /* 0x00000000780672ca */ /* 0x000fe400000e0000 */
[----:B------:R-:W-:Y:S02]  /*1ce40*/  R2UR UR7, R121 ;  /* 0x00000000790772ca */ /* 0x000fe400000e0000 */
[----:B0-----:R-:W-:Y:S01]  /*1ce50*/  FMNMX.FTZ R5, R5, R3, !PT ;  /* 0x0000000305057209 */ /* 0x001fe20007810000 */
[----:B------:R-:W-:Y:S01]  /*1ce60*/  IMAD.U32 R3, RZ, RZ, UR4 ;  /* 0x00000004ff037e24 */ /* 0x000fe2000f8e00ff */
[----:B------:R0:W1:Y:S01]  /*1ce70*/  MUFU.TANH R121, R126 ;  /* 0x0000007e00797308 */ /* 0x0000620000002400 */
[----:B------:R-:W-:Y:S02]  /*1ce80*/  FSEL R134, R134, -INF , P5 ;  /* 0xff80000086867808 */ /* 0x000fe40002800000 */
[C---:B------:R-:W-:Y:S01]  /*1ce90*/  FMUL.FTZ R120, R5.reuse, R3 ;  /* 0x0000000305787220 */ /* 0x040fe20000410000 */
[----:B------:R-:W-:-:S02]  /*1cea0*/  FSETP.NEU.FTZ.AND P2, PT, R5, -INF , PT ;  /* 0xff8000000500780b */ /* 0x000fc40003f5d000 */
[----:B------:R-:W-:Y:S02]  /*1ceb0*/  ISETP.GT.AND P4, PT, R146, 0x61, PT ;  /* 0x000000619200780c */ /* 0x000fe40003f84270 */
[----:B------:R-:W-:Y:S01]  /*1cec0*/  FSEL R120, R120, RZ, P2 ;  /* 0x000000ff78787208 */ /* 0x000fe20001000000 */
[----:B0-----:R-:W-:Y:S01]  /*1ced0*/  FMUL.FTZ R126, R127, UR43 ;  /* 0x0000002b7f7e7c20 */ /* 0x001fe20008410000 */
[----:B------:R-:W-:-:S03]  /*1cee0*/  ISETP.GT.AND P5, PT, R146, 0x68, PT ;  /* 0x000000689200780c */ /* 0x000fc60003fa4270 */
[-CC-:B------:R-:W-:Y:S01]  /*1cef0*/  FFMA.FTZ R127, R136, R3.reuse, -R120.reuse ;  /* 0x00000003887f7223 */ /* 0x180fe20000010878 */
[----:B------:R-:W-:Y:S01]  /*1cf00*/  FSEL R136, R4, -INF , P3 ;  /* 0xff80000004887808 */ /* 0x000fe20001800000 */
[-CC-:B------:R-:W-:Y:S01]  /*1cf10*/  FFMA.FTZ R200, R0, R3.reuse, -R120.reuse ;  /* 0x0000000300c87223 */ /* 0x180fe20000010878 */
[-CC-:B------:R-:W-:Y:S01]  /*1cf20*/  FFMA.FTZ R202, R137, R3.reuse, -R120.reuse ;  /* 0x0000000389ca7223 */ /* 0x180fe20000010878 */
[----:B------:R-:W-:Y:S01]  /*1cf30*/  ISETP.GT.AND P3, PT, R146, 0x10, PT ;  /* 0x000000109200780c */ /* 0x000fe20003f64270 */
[-CC-:B------:R-:W-:Y:S01]  /*1cf40*/  FFMA.FTZ R196, R160, R3.reuse, -R120.reuse ;  /* 0x00000003a0c47223 */ /* 0x180fe20000010878 */
[----:B------:R-:W-:Y:S01]  /*1cf50*/  FMNMX.FTZ R0, R136, R8, !PT ;  /* 0x0000000888007209 */ /* 0x000fe20007810000 */
[-CC-:B------:R-:W-:Y:S01]  /*1cf60*/  FFMA.FTZ R198, R162, R3.reuse, -R120.reuse ;  /* 0x00000003a2c67223 */ /* 0x180fe20000010878 */
[----:B------:R-:W-:Y:S01]  /*1cf70*/  FSEL R137, R15, -INF , P6 ;  /* 0xff8000000f897808 */ /* 0x000fe20003000000 */
[-CC-:B------:R-:W-:Y:S01]  /*1cf80*/  FFMA.FTZ R194, R155, R3.reuse, -R120.reuse ;  /* 0x000000039bc27223 */ /* 0x180fe20000010878 */
[----:B------:R-:W-:Y:S01]  /*1cf90*/  FMNMX.FTZ R0, R12, R0, !PT ;  /* 0x000000000c007209 */ /* 0x000fe20007810000 */
[----:B------:R-:W0:Y:S01]  /*1cfa0*/  MUFU.TANH R126, R126 ;  /* 0x0000007e007e7308 */ /* 0x000e220000002400 */
[----:B------:R-:W-:Y:S01]  /*1cfb0*/  FSEL R21, R21, -INF , P3 ;  /* 0xff80000015157808 */ /* 0x000fe20001800000 */
[-CC-:B------:R-:W-:Y:S01]  /*1cfc0*/  FFMA.FTZ R157, R157, R3.reuse, -R120.reuse ;  /* 0x000000039d9d7223 */ /* 0x180fe20000010878 */
[----:B------:R-:W-:Y:S01]  /*1cfd0*/  FMNMX.FTZ R0, R14, R0, !PT ;  /* 0x000000000e007209 */ /* 0x000fe20007810000 */
[-CC-:B------:R-:W-:Y:S01]  /*1cfe0*/  FFMA.FTZ R190, R147, R3.reuse, -R120.reuse ;  /* 0x0000000393be7223 */ /* 0x180fe20000010878 */
[----:B------:R-:W-:Y:S01]  /*1cff0*/  ISETP.GT.AND P6, PT, R146, 0x19, PT ;  /* 0x000000199200780c */ /* 0x000fe20003fc4270 */
[-CC-:B------:R-:W-:Y:S01]  /*1d000*/  FFMA.FTZ R188, R158, R3.reuse, -R120.reuse ;  /* 0x000000039ebc7223 */ /* 0x180fe20000010878 */
[----:B------:R-:W-:Y:S01]  /*1d010*/  FMNMX.FTZ R0, R137, R0, !PT ;  /* 0x0000000089007209 */ /* 0x000fe20007810000 */
        /* <DEDUP_REMOVED lines=8> */
[-CC-:B------:R-:W-:Y:S01]  /*1d0a0*/  FFMA.FTZ R167, R167, R3.reuse, -R120.reuse ;  /* 0x00000003a7a77223 */ /* 0x180fe20000010878 */
[----:B------:R-:W-:Y:S01]  /*1d0b0*/  FSEL R152, R152, -INF , P3 ;  /* 0xff80000098987808 */ /* 0x000fe20001800000 */
[-CC-:B------:R-:W-:Y:S01]  /*1d0c0*/  FFMA.FTZ R159, R159, R3.reuse, -R120.reuse ;  /* 0x000000039f9f7223 */ /* 0x180fe20000010878 */
[----:B------:R-:W-:Y:S01]  /*1d0d0*/  FMNMX.FTZ R0, R163, R0, !PT ;  /* 0x00000000a3007209 */ /* 0x000fe20007810000 */
[----:B------:R-:W-:Y:S01]  /*1d0e0*/  FFMA.FTZ R124, R124, R3, -R120 ;  /* 0x000000037c7c7223 */ /* 0x000fe20000010878 */
[----:B------:R-:W-:Y:S01]  /*1d0f0*/  ISETP.GT.AND P6, PT, R146, 0x29, PT ;  /* 0x000000299200780c */ /* 0x000fe20003fc4270 */
[----:B------:R-:W-:Y:S01]  /*1d100*/  MUFU.EX2 R200, R200 ;  /* 0x000000c800c87308 */ /* 0x000fe20000000800 */
[----:B------:R-:W-:-:S02]  /*1d110*/  FMNMX.FTZ R0, R164, R0, !PT ;  /* 0x00000000a4007209 */ /* 0x000fc40007810000 */
[----:B------:R-:W-:Y:S02]  /*1d120*/  ISETP.GT.AND P3, PT, R146, 0x30, PT ;  /* 0x000000309200780c */ /* 0x000fe40003f64270 */
[----:B------:R-:W-:Y:S02]  /*1d130*/  FMNMX.FTZ R0, R152, R0, !PT ;  /* 0x0000000098007209 */ /* 0x000fe40007810000 */
[----:B------:R-:W-:Y:S01]  /*1d140*/  FSEL R156, R156, -INF , P6 ;  /* 0xff8000009c9c7808 */ /* 0x000fe20003000000 */
[----:B------:R-:W-:Y:S01]  /*1d150*/  MUFU.EX2 R127, R127 ;  /* 0x0000007f007f7308 */ /* 0x000fe20000000800 */
[----:B------:R-:W-:Y:S02]  /*1d160*/  FMNMX.FTZ R0, R153, R0, !PT ;  /* 0x0000000099007209 */ /* 0x000fe40007810000 */
[----:B------:R-:W-:Y:S02]  /*1d170*/  FSEL R160, R144, -INF , P3 ;  /* 0xff80000090a07808 */ /* 0x000fe40001800000 */
[----:B------:R-:W-:-:S02]  /*1d180*/  FMNMX.FTZ R0, R154, R0, !PT ;  /* 0x000000009a007209 */ /* 0x000fc40007810000 */
[----:B------:R-:W-:Y:S01]  /*1d190*/  ISETP.GT.AND P6, PT, R146, 0x39, PT ;  /* 0x000000399200780c */ /* 0x000fe20003fc4270 */
[----:B------:R-:W-:Y:S01]  /*1d1a0*/  MUFU.EX2 R202, R202 ;  /* 0x000000ca00ca7308 */ /* 0x000fe20000000800 */
[----:B------:R-:W-:Y:S02]  /*1d1b0*/  FMNMX.FTZ R0, R156, R0, !PT ;  /* 0x000000009c007209 */ /* 0x000fe40007810000 */
[----:B------:R-:W-:Y:S02]  /*1d1c0*/  ISETP.GT.AND P3, PT, R146, 0x40, PT ;  /* 0x000000409200780c */ /* 0x000fe40003f64270 */
[----:B------:R-:W-:Y:S02]  /*1d1d0*/  FMNMX.FTZ R0, R160, R0, !PT ;  /* 0x00000000a0007209 */ /* 0x000fe40007810000 */
[----:B--2---:R-:W-:Y:S01]  /*1d1e0*/  FSEL R171, R171, -INF , P6 ;  /* 0xff800000abab7808 */ /* 0x004fe20003000000 */
[----:B------:R-:W-:Y:S01]  /*1d1f0*/  MUFU.EX2 R15, R15 ;  /* 0x0000000f000f7308 */ /* 0x000fe20000000800 */
[----:B------:R-:W-:-:S02]  /*1d200*/  FMNMX.FTZ R0, R145, R0, !PT ;  /* 0x0000000091007209 */ /* 0x000fc40007810000 */
[----:B------:R-:W-:Y:S02]  /*1d210*/  FSEL R162, R138, -INF , P3 ;  /* 0xff8000008aa27808 */ /* 0x000fe40001800000 */
[----:B------:R-:W-:Y:S02]  /*1d220*/  FMNMX.FTZ R0, R170, R0, !PT ;  /* 0x00000000aa007209 */ /* 0x000fe40007810000 */
[C---:B------:R-:W-:Y:S01]  /*1d230*/  ISETP.GT.AND P6, PT, R146.reuse, 0x49, PT ;  /* 0x000000499200780c */ /* 0x040fe20003fc4270 */
[----:B------:R-:W-:Y:S01]  /*1d240*/  MUFU.EX2 R196, R196 ;  /* 0x000000c400c47308 */ /* 0x000fe20000000800 */
[----:B------:R-:W-:Y:S02]  /*1d250*/  FMNMX.FTZ R0, R171, R0, !PT ;  /* 0x00000000ab007209 */ /* 0x000fe40007810000 */
[----:B------:R-:W-:Y:S02]  /*1d260*/  ISETP.GT.AND P3, PT, R146, 0x50, PT ;  /* 0x000000509200780c */ /* 0x000fe40003f64270 */
[----:B------:R-:W-:-:S02]  /*1d270*/  FMNMX.FTZ R0, R162, R0, !PT ;  /* 0x00000000a2007209 */ /* 0x000fc40007810000 */
[----:B------:R-:W-:Y:S01]  /*1d280*/  FSEL R143, R143, -INF , P6 ;  /* 0xff8000008f8f7808 */ /* 0x000fe20003000000 */
[----:B------:R-:W-:Y:S01]  /*1d290*/  MUFU.EX2 R20, R20 ;  /* 0x0000001400147308 */ /* 0x000fe20000000800 */
[----:B------:R-:W-:Y:S02]  /*1d2a0*/  FMNMX.FTZ R0, R139, R0, !PT ;  /* 0x000000008b007209 */ /* 0x000fe40007810000 */
[----:B------:R-:W-:Y:S02]  /*1d2b0*/  FSEL R155, R130, -INF , P3 ;  /* 0xff800000829b7808 */ /* 0x000fe40001800000 */
[----:B------:R-:W-:Y:S02]  /*1d2c0*/  FMNMX.FTZ R0, R142, R0, !PT ;  /* 0x000000008e007209 */ /* 0x000fe40007810000 */
[----:B------:R-:W-:Y:S01]  /*1d2d0*/  ISETP.GT.AND P6, PT, R146, 0x59, PT ;  /* 0x000000599200780c */ /* 0x000fe20003fc4270 */
[----:B------:R2:W-:Y:S01]  /*1d2e0*/  MUFU.EX2 R130, R157 ;  /* 0x0000009d00827308 */ /* 0x0005e20000000800 */
[----:B------:R-:W-:-:S02]  /*1d2f0*/  FMNMX.FTZ R0, R143, R0, !PT ;  /* 0x000000008f007209 */ /* 0x000fc40007810000 */
[C---:B------:R-:W-:Y:S02]  /*1d300*/  ISETP.GT.AND P3, PT, R146.reuse, 0x60, PT ;  /* 0x000000609200780c */ /* 0x040fe40003f64270 */
[----:B------:R-:W-:Y:S02]  /*1d310*/  FMNMX.FTZ R0, R155, R0, !PT ;  /* 0x000000009b007209 */ /* 0x000fe40007810000 */
[----:B------:R-:W-:Y:S01]  /*1d320*/  FSEL R135, R135, -INF , P6 ;  /* 0xff80000087877808 */ /* 0x000fe20003000000 */
[----:B------:R-:W-:Y:S01]  /*1d330*/  MUFU.EX2 R198, R198 ;  /* 0x000000c600c67308 */ /* 0x000fe20000000800 */
[----:B------:R-:W-:Y:S02]  /*1d340*/  FMNMX.FTZ R0, R131, R0, !PT ;  /* 0x0000000083007209 */ /* 0x000fe40007810000 */
[----:B------:R-:W-:Y:S02]  /*1d350*/  ISETP.GT.AND P6, PT, R146, 0x69, PT ;  /* 0x000000699200780c */ /* 0x000fe40003fc4270 */
[----:B------:R-:W-:-:S02]  /*1d360*/  FMNMX.FTZ R0, R134, R0, !PT ;  /* 0x0000000086007209 */ /* 0x000fc40007810000 */
[----:B------:R-:W-:Y:S01]  /*1d370*/  FSEL R146, R122, -INF , P3 ;  /* 0xff8000007a927808 */ /* 0x000fe20001800000 */
[----:B------:R-:W-:Y:S01]  /*1d380*/  MUFU.EX2 R144, R165 ;  /* 0x000000a500907308 */ /* 0x000fe20000000800 */
[----:B------:R-:W-:Y:S02]  /*1d390*/  FMNMX.FTZ R0, R135, R0, !PT ;  /* 0x0000000087007209 */ /* 0x000fe40007810000 */
[----:B--2---:R-:W-:Y:S01]  /*1d3a0*/  FSEL R157, R123, -INF , P4 ;  /* 0xff8000007b9d7808 */ /* 0x004fe20002000000 */
[----:B------:R-:W-:Y:S01]  /*1d3b0*/  FFMA.FTZ R123, R148, R3, -R120 ;  /* 0x00000003947b7223 */ /* 0x000fe20000010878 */
[----:B------:R-:W-:Y:S02]  /*1d3c0*/  FMNMX.FTZ R0, R146, R0, !PT ;  /* 0x0000000092007209 */ /* 0x000fe40007810000 */
[----:B-1----:R-:W-:Y:S01]  /*1d3d0*/  FSEL R147, R121, -INF , P5 ;  /* 0xff80000079937808 */ /* 0x002fe20002800000 */
[----:B------:R-:W-:Y:S01]  /*1d3e0*/  MUFU.EX2 R192, R192 ;  /* 0x000000c000c07308 */ /* 0x000fe20000000800 */
[----:B------:R-:W-:-:S02]  /*1d3f0*/  FMNMX.FTZ R0, R157, R0, !PT ;  /* 0x000000009d007209 */ /* 0x000fc40007810000 */
[----:B0-----:R-:W-:Y:S01]  /*1d400*/  FSEL R158, R126, -INF , P6 ;  /* 0xff8000007e9e7808 */ /* 0x001fe20003000000 */
[-CC-:B------:R-:W-:Y:S01]  /*1d410*/  FFMA.FTZ R126, R129, R3.reuse, -R120.reuse ;  /* 0x00000003817e7223 */ /* 0x180fe20000010878 */
[----:B------:R-:W-:Y:S01]  /*1d420*/  FMNMX.FTZ R0, R147, R0, !PT ;  /* 0x0000000093007209 */ /* 0x000fe20007810000 */
[-CC-:B------:R-:W-:Y:S01]  /*1d430*/  FFMA.FTZ R129, R140, R3.reuse, -R120.reuse ;  /* 0x000000038c817223 */ /* 0x180fe20000010878 */
[----:B------:R-:W-:Y:S01]  /*1d440*/  FFMA.FTZ R140, R151, R3, -R120 ;  /* 0x00000003978c7223 */ /* 0x000fe20000010878 */
        /* <DEDUP_REMOVED lines=12> */
[----:B0-----:R-:W-:-:S02]  /*1d510*/  FMNMX.FTZ R4, R4, R0, !PT ;  /* 0x0000000004047209 */ /* 0x001fc40007810000 */
[----:B------:R-:W-:Y:S02]  /*1d520*/  FSEL R0, R5, RZ, P2 ;  /* 0x000000ff05007208 */ /* 0x000fe40001000000 */
[C---:B------:R-:W-:Y:S01]  /*1d530*/  FSETP.NEU.FTZ.AND P2, PT, R4.reuse, -INF , PT ;  /* 0xff8000000400780b */ /* 0x040fe20003f5d000 */
[-C--:B------:R-:W-:Y:S02]  /*1d540*/  FMUL.FTZ R148, R4, R3.reuse ;  /* 0x0000000304947220 */ /* 0x080fe40000410000 */
[----:B------:R-:W-:Y:S01]  /*1d550*/  MUFU.EX2 R129, R129 ;  /* 0x0000008100817308 */ /* 0x000fe20000000800 */
[----:B------:R-:W-:Y:S01]  /*1d560*/  FADD.FTZ R0, -R0, R9 ;  /* 0x0000000900007221 */ /* 0x000fe20000010100 */
[----:B------:R-:W-:Y:S02]  /*1d570*/  FSEL R121, R4, RZ, P2 ;  /* 0x000000ff04797208 */ /* 0x000fe40001000000 */
[----:B------:R-:W-:Y:S01]  /*1d580*/  FSEL R148, R148, RZ, P2 ;  /* 0x000000ff94947208 */ /* 0x000fe20001000000 */
[----:B------:R-:W-:Y:S01]  /*1d590*/  FMUL.FTZ R0, R0, R3 ;  /* 0x0000000300007220 */ /* 0x000fe20000410000 */
[C---:B------:R-:W-:Y:S01]  /*1d5a0*/  ISETP.GT.AND P2, PT, R10.reuse, R218, PT ;  /* 0x000000da0a00720c */ /* 0x040fe20003f44270 */
[----:B------:R-:W-:Y:S01]  /*1d5b0*/  VIADD R10, R10, 0xffffffff ;  /* 0xffffffff0a0a7836 */ /* 0x000fe20000000000 */
        /* <DEDUP_REMOVED lines=24> */
[----:B------:R-:W-:Y:S01]  /*1d740*/  MUFU.EX2 R12, R12 ;  /* 0x0000000c000c7308 */ /* 0x000fe20000000800 */
[----:B0-----:R-:W-:Y:S01]  /*1d750*/  FFMA.FTZ R7, R0, R7, R200 ;  /* 0x0000000700077223 */ /* 0x001fe200000100c8 */
[-CC-:B------:R-:W-:Y:S01]  /*1d760*/  FFMA.FTZ R191, R170, R3.reuse, -R148.reuse ;  /* 0x00000003aabf7223 */ /* 0x180fe20000010894 */
[-CC-:B------:R-:W-:Y:S01]  /*1d770*/  FFMA.FTZ R185, R162, R3.reuse, -R148.reuse ;  /* 0x00000003a2b97223 */ /* 0x180fe20000010894 */
[-CC-:B------:R-:W-:Y:S01]  /*1d780*/  FFMA.FTZ R135, R135, R3.reuse, -R148.reuse ;  /* 0x0000000387877223 */ /* 0x180fe20000010894 */
[----:B------:R-:W-:Y:S01]  /*1d790*/  FADD.FTZ R7, R127, R7 ;  /* 0x000000077f077221 */ /* 0x000fe20000010000 */
[-CC-:B------:R-:W-:Y:S01]  /*1d7a0*/  FFMA.FTZ R157, R157, R3.reuse, -R148.reuse ;  /* 0x000000039d9d7223 */ /* 0x180fe20000010894 */
[----:B------:R-:W-:Y:S01]  /*1d7b0*/  FFMA.FTZ R147, R147, R3, -R148 ;  /* 0x0000000393937223 */ /* 0x000fe20000010894 */
[----:B------:R-:W-:Y:S01]  /*1d7c0*/  MUFU.EX2 R203, R203 ;  /* 0x000000cb00cb7308 */ /* 0x000fe20000000800 */
[----:B------:R-:W-:Y:S01]  /*1d7d0*/  FADD.FTZ R7, R202, R7 ;  /* 0x00000007ca077221 */ /* 0x000fe20000010000 */
[----:B------:R-:W-:-:S02]  /*1d7e0*/  F2FP.BF16.F32.PACK_AB R202, R15, R202 ;  /* 0x000000ca0fca723e */ /* 0x000fc400000010ff */
[----:B------:R-:W-:Y:S01]  /*1d7f0*/  F2FP.BF16.F32.PACK_AB R200, R127, R200 ;  /* 0x000000c87fc8723e */ /* 0x000fe200000010ff */
[----:B------:R-:W-:-:S03]  /*1d800*/  FADD.FTZ R7, R15, R7 ;  /* 0x000000070f077221 */ /* 0x000fc60000010000 */
[----:B------:R-:W-:Y:S01]  /*1d810*/  MUFU.EX2 R14, R14 ;  /* 0x0000000e000e7308 */ /* 0x000fe20000000800 */
[----:B------:R-:W-:Y:S01]  /*1d820*/  FADD.FTZ R7, R196, R7 ;  /* 0x00000007c4077221 */ /* 0x000fe20000010000 */
[----:B------:R-:W-:-:S06]  /*1d830*/  F2FP.BF16.F32.PACK_AB R196, R20, R196 ;  /* 0x000000c414c4723e */ /* 0x000fcc00000010ff */
        /* <DEDUP_REMOVED lines=20> */
[-CC-:B------:R-:W-:Y:S01]  /*1d980*/  FFMA.FTZ R182, R125, R3.reuse, -R120.reuse ;  /* 0x000000037db67223 */ /* 0x180fe20000010878 */
[-CC-:B------:R-:W-:Y:S01]  /*1d990*/  FFMA.FTZ R125, R141, R3.reuse, -R120.reuse ;  /* 0x000000038d7d7223 */ /* 0x180fe20000010878 */
[-C--:B------:R-:W-:Y:S01]  /*1d9a0*/  FFMA.FTZ R120, R150, R3.reuse, -R120 ;  /* 0x0000000396787223 */ /* 0x080fe20000010878 */
[----:B------:R-:W-:Y:S01]  /*1d9b0*/  WARPGROUP.ARRIVE ;  /* 0x00000000000079c5 */ /* 0x000fe20000000000 */
[-CC-:B------:R-:W-:Y:S01]  /*1d9c0*/  FFMA.FTZ R141, R156, R3.reuse, -R148.reuse ;  /* 0x000000039c8d7223 */ /* 0x180fe20000010894 */
[-CC-:B------:R-:W-:Y:S01]  /*1d9d0*/  FFMA.FTZ R183, R134, R3.reuse, -R148.reuse ;  /* 0x0000000386b77223 */ /* 0x180fe20000010894 */
[----:B------:R0:W-:Y:S01]  /*1d9e0*/  MUFU.EX2 R9, R120 ;  /* 0x0000007800097308 */ /* 0x0001e20000000800 */
[----:B------:R-:W-:Y:S01]  /*1d9f0*/  FFMA.FTZ R181, R155, R3, -R148 ;  /* 0x000000039bb57223 */ /* 0x000fe20000010894 */
[----:B------:R-:W-:-:S06]  /*1da00*/  F2FP.BF16.F32.PACK_AB R180, R129, R124 ;  /* 0x0000007c81b4723e */ /* 0x000fcc00000010ff */
[----:B------:R-:W-:Y:S01]  /*1da10*/  MUFU.EX2 R141, R141 ;  /* 0x0000008d008d7308 */ /* 0x000fe20000000800 */
[----:B0-----:R-:W-:Y:S02]  /*1da20*/  VIADD R120, R2, 0x300 ;  /* 0x0000030002787836 */ /* 0x001fe40000000000 */
[----:B------:R-:W-:Y:S01]  /*1da30*/  FADD.FTZ R2, -R121, R8 ;  /* 0x0000000879027221 */ /* 0x000fe20000010100 */
[----:B------:R-:W-:Y:S02]  /*1da40*/  IMAD.MOV.U32 R121, RZ, RZ, 0x40000040 ;  /* 0x40000040ff797424 */ /* 0x000fe400078e00ff */
[----:B------:R-:W-:Y:S01]  /*1da50*/  R2UR UR6, R120 ;  /* 0x00000000780672ca */ /* 0x000fe200000e0000 */
[-C--:B------:R-:W-:Y:S02]  /*1da60*/  FMUL.FTZ R2, R2, R3.reuse ;  /* 0x0000000302027220 */ /* 0x080fe40000410000 */
[----:B------:R-:W-:Y:S01]  /*1da70*/  R2UR UR7, R121 ;  /* 0x00000000790772ca */ /* 0x000fe200000e0000 */
[----:B------:R-:W-:Y:S01]  /*1da80*/  FADD.FTZ R121, R20, R7 ;  /* 0x0000000714797221 */ /* 0x000fe20000010000 */
[----:B------:R-:W-:Y:S01]  /*1da90*/  MUFU.EX2 R8, R145 ;  /* 0x0000009100087308 */ /* 0x000fe20000000800 */
[----:B------:R-:W-:-:S02]  /*1daa0*/  FFMA.FTZ R120, R171, R3, -R148 ;  /* 0x00000003ab787223 */ /* 0x000fc40000010894 */
[----:B------:R-:W-:Y:S01]  /*1dab0*/  FADD.FTZ R121, R198, R121 ;  /* 0x00000079c6797221 */ /* 0x000fe20000010000 */
[----:B------:R-:W-:-:S03]  /*1dac0*/  F2FP.BF16.F32.PACK_AB R198, R144, R198 ;  /* 0x000000c690c6723e */ /* 0x000fc600000010ff */
[----:B------:R-:W-:Y:S01]  /*1dad0*/  FADD.FTZ R121, R144, R121 ;  /* 0x0000007990797221 */ /* 0x000fe20000010000 */
[----:B------:R-:W0:Y:S03]  /*1dae0*/  MUFU.EX2 R2, R2 ;  /* 0x0000000200027308 */ /* 0x000e260000000800 */
[----:B------:R-:W-:Y:S01]  /*1daf0*/  HGMMA.64x192x16.F32.BF16 R24, R176, gdesc[UR4].tnspB, R24, gsb0 ;  /* 0x42e00004b0187df0 */ /* 0x000fe20008001818 */
[----:B------:R-:W-:Y:S01]  /*1db00*/  FADD.FTZ R121, R192, R121 ;  /* 0x00000079c0797221 */ /* 0x000fe20000010000 */
[----:B------:R-:W-:-:S03]  /*1db10*/  F2FP.BF16.F32.PACK_AB R192, R138, R192 ;  /* 0x000000c08ac0723e */ /* 0x000fc600000010ff */
[----:B------:R-:W-:Y:S01]  /*1db20*/  FADD.FTZ R121, R138, R121 ;  /* 0x000000798a797221 */ /* 0x000fe20000010000 */
[----:B------:R-:W1:Y:S03]  /*1db30*/  MUFU.EX2 R120, R120 ;  /* 0x0000007800787308 */ /* 0x000e660000000800 */
[----:B------:R-:W-:Y:S01]  /*1db40*/  FADD.FTZ R121, R194, R121 ;  /* 0x00000079c2797221 */ /* 0x000fe20000010000 */
[----:B------:R-:W-:-:S03]  /*1db50*/  F2FP.BF16.F32.PACK_AB R194, R130, R194 ;  /* 0x000000c282c2723e */ /* 0x000fc600000010ff */
[----:B------:R-:W-:Y:S01]  /*1db60*/  FADD.FTZ R121, R130, R121 ;  /* 0x0000007982797221 */ /* 0x000fe20000010000 */
[----:B0-----:R-:W-:Y:S01]  /*1db70*/  FFMA.FTZ R7, R2, R6, R201 ;  /* 0x0000000602077223 */ /* 0x001fe200000100c9 */
[----:B------:R-:W-:Y:S01]  /*1db80*/  FFMA.FTZ R6, R139, R3, -R148 ;  /* 0x000000038b067223 */ /* 0x000fe20000010894 */
[----:B------:R-:W0:Y:S01]  /*1db90*/  MUFU.EX2 R182, R182 ;  /* 0x000000b600b67308 */ /* 0x000e220000000800 */
[----:B------:R-:W-:Y:S01]  /*1dba0*/  FADD.FTZ R121, R188, R121 ;  /* 0x00000079bc797221 */ /* 0x000fe20000010000 */
[----:B------:R-:W-:Y:S01]  /*1dbb0*/  FADD.FTZ R150, R12, R7 ;  /* 0x000000070c967221 */ /* 0x000fe20000010000 */
[C---:B------:R-:W-:Y:S02]  /*1dbc0*/  F2FP.BF16.F32.PACK_AB R188, R122.reuse, R188 ;  /* 0x000000bc7abc723e */ /* 0x040fe400000010ff */
[----:B------:R-:W-:Y:S01]  /*1dbd0*/  FADD.FTZ R121, R122, R121 ;  /* 0x000000797a797221 */ /* 0x000fe20000010000 */
[----:B------:R-:W-:Y:S01]  /*1dbe0*/  FADD.FTZ R7, R203, R150 ;  /* 0x00000096cb077221 */ /* 0x000fe20000010000 */
[----:B------:R-:W-:Y:S01]  /*1dbf0*/  F2FP.BF16.F32.PACK_AB R201, R12, R201 ;  /* 0x000000c90cc9723e */ /* 0x000fe200000010ff */
[----:B------:R-:W2:Y:S01]  /*1dc00*/  MUFU.EX2 R6, R6 ;  /* 0x0000000600067308 */ /* 0x000ea20000000800 */
[C---:B------:R-:W-:Y:S01]  /*1dc10*/  F2FP.BF16.F32.PACK_AB R203, R14.reuse, R203 ;  /* 0x000000cb0ecb723e */ /* 0x040fe200000010ff */
[----:B------:R-:W-:Y:S01]  /*1dc20*/  FADD.FTZ R150, R14, R7 ;  /* 0x000000070e967221 */ /* 0x000fe20000010000 */
[----:B------:R-:W-:-:S03]  /*1dc30*/  IMAD.MOV.U32 R12, RZ, RZ, R205 ;  /* 0x000000ffff0c7224 */ /* 0x000fc600078e00cd */
[----:B------:R-:W-:Y:S01]  /*1dc40*/  FADD.FTZ R150, R197, R150 ;  /* 0x00000096c5967221 */ /* 0x000fe20000010000 */
[C---:B------:R-:W-:Y:S01]  /*1dc50*/  F2FP.BF16.F32.PACK_AB R197, R21.reuse, R197 ;  /* 0x000000c515c5723e */ /* 0x040fe200000010ff */
[----:B------:R-:W3:Y:S02]  /*1dc60*/  MUFU.EX2 R125, R125 ;  /* 0x0000007d007d7308 */ /* 0x000ee40000000800 */
[----:B------:R-:W-:-:S04]  /*1dc70*/  FADD.FTZ R150, R21, R150 ;  /* 0x0000009615967221 */ /* 0x000fc80000010000 */
[----:B------:R-:W-:Y:S01]  /*1dc80*/  FADD.FTZ R7, R199, R150 ;  /* 0x00000096c7077221 */ /* 0x000fe20000010000 */
[----:B------:R-:W-:Y:S01]  /*1dc90*/  FADD.FTZ R150, R190, R121 ;  /* 0x00000079be967221 */ /* 0x000fe20000010000 */
[----:B------:R-:W-:Y:S01]  /*1dca0*/  MUFU.EX2 R181, R181 ;  /* 0x000000b500b57308 */ /* 0x000fe20000000800 */
[C---:B------:R-:W-:Y:S01]  /*1dcb0*/  F2FP.BF16.F32.PACK_AB R190, R123.reuse, R190 ;  /* 0x000000be7bbe723e */ /* 0x040fe200000010ff */
[C---:B------:R-:W-:Y:S01]  /*1dcc0*/  FADD.FTZ R142, R136.reuse, R7 ;  /* 0x00000007888e7221 */ /* 0x040fe20000010000 */
[----:B------:R-:W-:Y:S01]  /*1dcd0*/  FADD.FTZ R7, R123, R150 ;  /* 0x000000967b077221 */ /* 0x000fe20000010000 */
[----:B------:R-:W-:Y:S02]  /*1dce0*/  F2FP.BF16.F32.PACK_AB R199, R136, R199 ;  /* 0x000000c788c7723e */ /* 0x000fe400000010ff */
[----:B------:R-:W-:Y:S01]  /*1dcf0*/  FADD.FTZ R142, R193, R142 ;  /* 0x0000008ec18e7221 */ /* 0x000fe20000010000 */
[----:B------:R-:W-:Y:S01]  /*1dd00*/  FADD.FTZ R7, R184, R7 ;  /* 0x00000007b8077221 */ /* 0x000fe20000010000 */
[----:B------:R-:W-:Y:S01]  /*1dd10*/  MUFU.EX2 R183, R183 ;  /* 0x000000b700b77308 */ /* 0x000fe20000000800 */
[C---:B------:R-:W-:Y:S01]  /*1dd20*/  F2FP.BF16.F32.PACK_AB R184, R126.reuse, R184 ;  /* 0x000000b87eb8723e */ /* 0x040fe200000010ff */
        /* <DEDUP_REMOVED lines=10> */
[----:B------:R-:W-:-:S03]  /*1ddd0*/  F2FP.BF16.F32.PACK_AB R189, R8, R189 ;  /* 0x000000bd08bd723e */ /* 0x000fc600000010ff */
[----:B------:R-:W-:Y:S01]  /*1dde0*/  FADD.FTZ R134, R8, R7 ;  /* 0x0000000708867221 */ /* 0x000fe20000010000 */
[----:B------:R-:W-:-:S03]  /*1ddf0*/  IMAD.MOV.U32 R8, RZ, RZ, R4 ;  /* 0x000000ffff087224 */ /* 0x000fc600078e0004 */
[----:B------:R-:W-:Y:S01]  /*1de00*/  FADD.FTZ R7, R191, R134 ;  /* 0x00000086bf077221 */ /* 0x000fe20000010000 */
[----:B------:R-:W-:Y:S01]  /*1de10*/  FADD.FTZ R134, R124, R121 ;  /* 0x000000797c867221 */ /* 0x000fe20000010000 */
[C---:B-1----:R-:W-:Y:S02]  /*1de20*/  F2FP.BF16.F32.PACK_AB R191, R120.reuse, R191 ;  /* 0x000000bf78bf723e */ /* 0x042fe400000010ff */
[----:B------:R-:W-:Y:S01]  /*1de30*/  FADD.FTZ R20, R120, R7 ;  /* 0x0000000778147221 */ /* 0x000fe20000010000 */
[----:B------:R-:W-:-:S03]  /*1de40*/  FADD.FTZ R121, R129, R134 ;  /* 0x0000008681797221 */ /* 0x000fc60000010000 */
[----:B------:R-:W-:Y:S01]  /*1de50*/  FADD.FTZ R7, R185, R20 ;  /* 0x00000014b9077221 */ /* 0x000fe20000010000 */
[----:B0-----:R-:W-:Y:S01]  /*1de60*/  FADD.FTZ R130, R182, R121 ;  /* 0x00000079b6827221 */ /* 0x001fe20000010000 */
[C---:B--2---:R-:W-:Y:S02]  /*1de70*/  F2FP.BF16.F32.PACK_AB R185, R6.reuse, R185 ;  /* 0x000000b906b9723e */ /* 0x044fe400000010ff */
[----:B------:R-:W-:Y:S01]  /*1de80*/  FADD.FTZ R20, R6, R7 ;  /* 0x0000000706147221 */ /* 0x000fe20000010000 */
[C---:B---3--:R-:W-:Y:S01]  /*1de90*/  FADD.FTZ R7, R125.reuse, R130 ;  /* 0x000000827d077221 */ /* 0x048fe20000010000 */
[----:B------:R-:W-:Y:S02]  /*1dea0*/  F2FP.BF16.F32.PACK_AB R182, R125, R182 ;  /* 0x000000b67db6723e */ /* 0x000fe400000010ff */
[----:B------:R-:W-:Y:S01]  /*1deb0*/  FADD.FTZ R122, R187, R20 ;  /* 0x00000014bb7a7221 */ /* 0x000fe20000010000 */
[----:B------:R-:W-:Y:S01]  /*1dec0*/  FADD.FTZ R126, R132, R7 ;  /* 0x00000007847e7221 */ /* 0x000fe20000010000 */
[----:B------:R-:W-:Y:S03]  /*1ded0*/  MUFU.EX2 R20, R157 ;  /* 0x0000009d00147308 */ /* 0x000fe60000000800 */
[----:B------:R-:W-:-:S04]  /*1dee0*/  FADD.FTZ R7, R133, R126 ;  /* 0x0000007e85077221 */ /* 0x000fc80000010000 */
[----:B------:R-:W-:-:S04]  /*1def0*/  FADD.FTZ R124, R140, R7 ;  /* 0x000000078c7c7221 */ /* 0x000fc80000010000 */
[C---:B------:R-:W-:Y:S01]  /*1df00*/  FADD.FTZ R7, R9.reuse, R124 ;  /* 0x0000007c09077221 */ /* 0x040fe20000010000 */
[----:B------:R-:W-:Y:S02]  /*1df10*/  WARPGROUP.DEPBAR.LE gsb0, 0x0 ;  /* 0x00008000000079c5 */ /* 0x000fe40000010000 */
[----:B------:R0:W-:Y:S01]  /*1df20*/  @!P1 SYNCS.ARRIVE.TRANS64.RED.A1T0 RZ, [R13+URZ], RZ ;  /* 0x000000ff0dff99a7 */ /* 0x0001e2000810043f */
[----:B------:R-:W-:Y:S01]  /*1df30*/  FFMA.FTZ R177, R146, R3, -R148 ;  /* 0x0000000392b17223 */ /* 0x000fe20000010894 */
[----:B------:R-:W-:Y:S02]  /*1df40*/  F2FP.BF16.F32.PACK_AB R178, R9, R140 ;  /* 0x0000008c09b2723e */ /* 0x000fe400000010ff */
[----:B------:R-:W-:-:S03]  /*1df50*/  F2FP.BF16.F32.PACK_AB R176, R133, R132 ;  /* 0x0000008485b0723e */ /* 0x000fc600000010ff */
[----:B------:R-:W-:Y:S01]  /*1df60*/  MUFU.EX2 R177, R177 ;  /* 0x000000b100b17308 */ /* 0x000fe20000000800 */
[----:B0-----:R-:W-:Y:S01]  /*1df70*/  @!P1 PRMT R13, RZ, 0x654, R11 ;  /* 0x00000654ff0d9816 */ /* 0x001fe2000000000b */
[----:B------:R-:W-:-:S03]  /*1df80*/  FFMA.FTZ R11, R143, R3, -R148 ;  /* 0x000000038f0b7223 */ /* 0x000fc60000010894 */
[----:B------:R0:W-:Y:S03]  /*1df90*/  @!P1 SYNCS.ARRIVE.TRANS64.RED.A1T0 RZ, [R13+URZ], RZ ;  /* 0x000000ff0dff99a7 */ /* 0x0001e6000810043f */
[----:B------:R-:W1:Y:S01]  /*1dfa0*/  MUFU.EX2 R11, R11 ;  /* 0x0000000b000b7308 */ /* 0x000e620000000800 */
[-CC-:B0-----:R-:W-:Y:S01]  /*1dfb0*/  FFMA.FTZ R13, R131, R3.reuse, -R148.reuse ;  /* 0x00000003830d7223 */ /* 0x181fe20000010894 */
[----:B------:R-:W-:-:S06]  /*1dfc0*/  FFMA.FTZ R148, R158, R3, -R148 ;  /* 0x000000039e947223 */ /* 0x000fcc0000010894 */
[----:B------:R-:W0:Y:S01]  /*1dfd0*/  MUFU.EX2 R13, R13 ;  /* 0x0000000d000d7308 */ /* 0x000e220000000800 */
[C---:B-1----:R-:W-:Y:S01]  /*1dfe0*/  FADD.FTZ R122, R11.reuse, R122 ;  /* 0x0000007a0b7a7221 */ /* 0x042fe20000010000 */
[----:B------:R-:W-:-:S06]  /*1dff0*/  F2FP.BF16.F32.PACK_AB R187, R11, R187 ;  /* 0x000000bb0bbb723e */ /* 0x000fcc00000010ff */
[----:B------:R-:W1:Y:S01]  /*1e000*/  MUFU.EX2 R148, R148 ;  /* 0x0000009400947308 */ /* 0x000e620000000800 */
[----:B------:R-:W-:Y:S02]  /*1e010*/  IMAD.MOV.U32 R11, RZ, RZ, R208 ;  /* 0x000000ffff0b7224 */ /* 0x000fe400078e00d0 */
[----:B------:R-:W-:-:S04]  /*1e020*/  FADD.FTZ R122, R181, R122 ;  /* 0x0000007ab57a7221 */ /* 0x000fc80000010000 */
[C---:B0-----:R-:W-:Y:S01]  /*1e030*/  FADD.FTZ R122, R13.reuse, R122 ;  /* 0x0000007a0d7a7221 */ /* 0x041fe20000010000 */
[----:B------:R-:W-:-:S03]  /*1e040*/  F2FP.BF16.F32.PACK_AB R181, R13, R181 ;  /* 0x000000b50db5723e */ /* 0x000fc600000010ff */
[----:B------:R-:W-:Y:S01]  /*1e050*/  FADD.FTZ R122, R183, R122 ;  /* 0x0000007ab77a7221 */ /* 0x000fe20000010000 */
[----:B------:R-:W-:-:S03]  /*1e060*/  F2FP.BF16.F32.PACK_AB R183, R15, R183 ;  /* 0x000000b70fb7723e */ /* 0x000fc600000010ff */
[----:B------:R-:W-:Y:S01]  /*1e070*/  FADD.FTZ R122, R15, R122 ;  /* 0x0000007a0f7a7221 */ /* 0x000fe20000010000 */
[----:B-1----:R-:W-:-:S03]  /*1e080*/  F2FP.BF16.F32.PACK_AB R179, R148, R147 ;  /* 0x0000009394b3723e */ /* 0x002fc600000010ff */
[----:B------:R-:W-:Y:S01]  /*1e090*/  FADD.FTZ R9, R177, R122 ;  /* 0x0000007ab1097221 */ /* 0x000fe20000010000 */
[----:B------:R-:W-:-:S03]  /*1e0a0*/  F2FP.BF16.F32.PACK_AB R177, R20, R177 ;  /* 0x000000b114b1723e */ /* 0x000fc600000010ff */
[----:B------:R-:W-:Y:S01]  /*1e0b0*/  FADD.FTZ R6, R20, R9 ;  /* 0x0000000914067221 */ /* 0x000fe20000010000 */
[----:B------:R-:W-:-:S03]  /*1e0c0*/  IMAD.MOV.U32 R9, RZ, RZ, R5 ;  /* 0x000000ffff097224 */ /* 0x000fc600078e0005 */
[----:B------:R-:W-:-:S04]  /*1e0d0*/  FADD.FTZ R6, R147, R6 ;  /* 0x0000000693067221 */ /* 0x000fc80000010000 */
[----:B------:R-:W-:Y:S01]  /*1e0e0*/  FADD.FTZ R6, R148, R6 ;  /* 0x0000000694067221 */ /* 0x000fe20000010000 */
[----:B------:R-:W-:Y:S06]  /*1e0f0*/  @P2 BRA `(.L_x_2395) ;  /* 0xffffffa000e82947 */ /* 0x000fec000383ffff */
[----:B------:R-:W-:Y:S05]  /*1e100*/  BSYNC B1 ;  /* 0x0000000000017941 */ /* 0x000fea0003800000 */
.L_x_2384:
[----:B------:R-:W-:Y:S05]  /*1e110*/  BSYNC B0 ;  /* 0x0000000000007941 */ /* 0x000fea0003800000 */
.L_x_2383:
[----:B------:R-:W-:Y:S01]  /*1e120*/  ISETP.GE.AND P2, PT, R10, RZ, PT ;  /* 0x000000ff0a00720c */ /* 0x000fe20003f46270 */
[----:B------:R-:W-:-:S12]  /*1e130*/  BSSY B0, `(.L_x_2396) ;  /* 0x000054f000007945 */ /* 0x000fd80003800000 */
[----:B------:R-:W-:Y:S05]  /*1e140*/  @!P2 BRA `(.L_x_2397) ;  /* 0x000000540034a947 */ /* 0x000fea0003800000 */
[----:B------:R-:W-:Y:S02]  /*1e150*/  IMAD.MOV.U32 R8, RZ, RZ, R4 ;  /* 0x000000ffff087224 */ /* 0x000fe400078e0004 */
[----:B------:R-:W-:Y:S02]  /*1e160*/  IMAD.MOV.U32 R9, RZ, RZ, R5 ;  /* 0x000000ffff097224 */ /* 0x000fe400078e0005 */
[----:B------:R-:W-:Y:S02]  /*1e170*/  IMAD.MOV.U32 R11, RZ, RZ, R208 ;  /* 0x000000ffff0b7224 */ /* 0x000fe400078e00d0 */
[----:B------:R-:W-:-:S07]  /*1e180*/  IMAD.MOV.U32 R12, RZ, RZ, R205 ;  /* 0x000000ffff0c7224 */ /* 0x000fce00078e00cd */
.L_x_2408:
        /* <DEDUP_REMOVED lines=8> */
.L_x_2398:
[----:B------:R-:W-:Y:S01]  /*1e210*/  IMAD R4, R205, 0x8, R18 ;  /* 0x00000008cd047824 */ /* 0x000fe200078e0212 */
[----:B------:R-:W-:-:S04]  /*1e220*/  SHF.L.U32 R5, R208, 0x1f, RZ ;  /* 0x0000001fd0057819 */ /* 0x000fc800000006ff */
[----:B------:R0:W1:Y:S01]  /*1e230*/  SYNCS.PHASECHK.TRANS64.TRYWAIT P2, [R4+URZ+0x36830], R5 ;  /* 0x03683005040075a7 */ /* 0x000062000804017f */
[----:B------:R-:W-:Y:S05]  /*1e240*/  @!P0 BRA `(.L_x_2399) ;  /* 0x0000000000048947 */ /* 0x000fea0003800000 */
[----:B------:R-:W-:Y:S01]  /*1e250*/  BPT.TRAP 0x1 ;  /* 0x000000040000795c */ /* 0x000fe20000300000 */
.L_x_2399:
[----:B------:R-:W-:Y:S01]  /*1e260*/  IMAD R3, R205, 0xa80, R216 ;  /* 0x00000a80cd037824 */ /* 0x000fe200078e02d8 */
[----:B------:R-:W-:Y:S03]  /*1e270*/  BSSY B1, `(.L_x_2400) ;  /* 0x0000006000017945 */ /* 0x000fe60003800000 */
[C---:B------:R-:W-:Y:S02]  /*1e280*/  VIADD R122, R3.reuse, 0x80 ;  /* 0x00000080037a7836 */ /* 0x040fe40000000000 */
[----:B------:R-:W-:Y:S01]  /*1e290*/  VIADD R124, R3, 0x100 ;  /* 0x00000100037c7836 */ /* 0x000fe20000000000 */
[----:B-1----:R-:W-:Y:S06]  /*1e2a0*/  @P2 BRA `(.L_x_2401) ;  /* 0x0000000000082947 */ /* 0x002fec0003800000 */
[----:B------:R-:W1:Y:S02]  /*1e2b0*/  SYNCS.PHASECHK.TRANS64.TRYWAIT P2, [R4+URZ+0x36830], R5 ;  /* 0x03683005040075a7 */ /* 0x000e64000804017f */
[----:B-1----:R-:W-:Y:S05]  /*1e2c0*/  @!P2 BRA `(.L_x_2402) ;  /* 0x000000f80034a947 */ /* 0x002fea0003800000 */
.L_x_2401:
[----:B------:R-:W-:Y:S05]  /*1e2d0*/  BSYNC B1 ;  /* 0x0000000000017941 */ /* 0x000fea0003800000 */
.L_x_2400:
        /* <DEDUP_REMOVED lines=16> */
[C---:B------:R-:W-:Y:S01]  /*1e3e0*/  VIADD R210, R3.reuse, 0x84 ;  /* 0x0000008403d27836 */ /* 0x040fe20000000000 */
[----:B------:R-:W-:Y:S01]  /*1e3f0*/  R2UR UR18, R120 ;  /* 0x00000000781272ca */ /* 0x000fe200000e0000 */
[----:B------:R-:W-:Y:S01]  /*1e400*/  IMAD.MOV.U32 R211, RZ, RZ, 0x40000040 ;  /* 0x40000040ffd37424 */ /* 0x000fe200078e00ff */
[----:B------:R-:W-:Y:S01]  /*1e410*/  R2UR UR14, R122 ;  /* 0x000000007a0e72ca */ /* 0x000fe200000e0000 */
[----:B------:R-:W-:Y:S01]  /*1e420*/  VIADD R120, R3, 0x200 ;  /* 0x0000020003787836 */ /* 0x000fe20000000000 */
[----:B------:R-:W-:Y:S01]  /*1e430*/  R2UR UR35, R121 ;  /* 0x00000000792372ca */ /* 0x000fe200000e0000 */
[----:B----4-:R-:W4:Y:S03]  /*1e440*/  LDL.64 R6, [R1+0x20] ;  /* 0x0000200001067983 */ /* 0x010f260000100a00 */
[----:B------:R-:W-:-:S02]  /*1e450*/  R2UR UR34, R120 ;  /* 0x00000000782272ca */ /* 0x000fc400000e0000 */
[----:B--2---:R-:W-:Y:S01]  /*1e460*/  R2UR UR20, R20 ;  /* 0x00000000141472ca */ /* 0x004fe200000e0000 */
[----:B------:R-:W2:Y:S01]  /*1e470*/  LDL.64 R218, [R1+0x18] ;  /* 0x0000180001da7983 */ /* 0x000ea20000100a00 */
[----:B------:R-:W-:Y:S02]  /*1e480*/  R2UR UR21, R21 ;  /* 0x00000000151572ca */ /* 0x000fe400000e0000 */
[----:B---3--:R-:W-:Y:S02]  /*1e490*/  R2UR UR46, R14 ;  /* 0x000000000e2e72ca */ /* 0x008fe400000e0000 */
[----:B------:R-:W-:-:S07]  /*1e4a0*/  R2UR UR47, R15 ;  /* 0x000000000f2f72ca */ /* 0x000fce00000e0000 */
[----:B------:R-:W-:Y:S02]  /*1e4b0*/  UMOV UR8, UR20 ;  /* 0x0000001400087c82 */ /* 0x000fe40008000000 */
[----:B------:R-:W-:Y:S02]  /*1e4c0*/  UMOV UR9, UR21 ;  /* 0x0000001500097c82 */ /* 0x000fe40008000000 */
        /* <DEDUP_REMOVED lines=54> */
[----:B------:R-:W-:-:S02]  /*1e830*/  R2UR UR19, R123 ;  /* 0x000000007b1372ca */ /* 0x000fc400000e0000 */
[----:B------:R-:W-:Y:S01]  /*1e840*/  R2UR UR34, R120 ;  /* 0x00000000782272ca */ /* 0x000fe200000e0000 */
[----:B------:R-:W-:Y:S01]  /*1e850*/  VIADD R120, R3, 0x4 ;  /* 0x0000000403787836 */ /* 0x000fe20000000000 */
[----:B------:R-:W-:Y:S01]  /*1e860*/  R2UR UR35, R121 ;  /* 0x00000000792372ca */ /* 0x000fe200000e0000 */
[----:B------:R-:W-:Y:S01]  /*1e870*/  IMAD.MOV.U32 R121, RZ, RZ, 0x40000040 ;  /* 0x40000040ff797424 */ /* 0x000fe200078e00ff */
[----:B------:R-:W-:Y:S02]  /*1e880*/  MOV R123, 0x40000040 ;  /* 0x40000040007b7802 */ /* 0x000fe40000000f00 */
[----:B------:R-:W-:Y:S02]  /*1e890*/  R2UR UR14, R122 ;  /* 0x000000007a0e72ca */ /* 0x000fe400000e0000 */
[----:B------:R-:W-:Y:S02]  /*1e8a0*/  R2UR UR15, R123 ;  /* 0x000000007b0f72ca */ /* 0x000fe400000e0000 */
[----:B------:R-:W-:-:S02]  /*1e8b0*/  R2UR UR30, R120 ;  /* 0x00000000781e72ca */ /* 0x000fc400000e0000 */
        /* <DEDUP_REMOVED lines=43> */
[----:B----4-:R-:W-:Y:S02]  /*1eb70*/  R2UR UR38, R6 ;  /* 0x00000000062672ca */ /* 0x010fe400000e0000 */
        /* <DEDUP_REMOVED lines=63> */
[----:B--2---:R-:W-:Y:S02]  /*1ef70*/  R2UR UR40, R218 ;  /* 0x00000000da2872ca */ /* 0x004fe400000e0000 */
        /* <DEDUP_REMOVED lines=117> */
[----:B01----:R-:W-:Y:S02]  /*1f6d0*/  MOV R4, UR43 ;  /* 0x0000002b00047c02 */ /* 0x003fe40008000f00 */
        /* <DEDUP_REMOVED lines=551> */
[----:B---3--:R-:W-:Y:S06]  /*21950*/  @!P0 BRA `(.L_x_2403) ;  /* 0x0000000000048947 */ /* 0x008fec0003800000 */
[----:B------:R-:W-:Y:S01]  /*21960*/  BPT.TRAP 0x1 ;  /* 0x000000040000795c */ /* 0x000fe20000300000 */
.L_x_2403:
[----:B------:R-:W-:Y:S01]  /*21970*/  SHF.L.U32 R0, R11, 0x1f, RZ ;  /* 0x0000001f0b007819 */ /* 0x000fe200000006ff */
[----:B------:R-:W-:-:S04]  /*21980*/  IMAD R11, R12, 0x8, R18 ;  /* 0x000000080c0b7824 */ /* 0x000fc800078e0212 */
[----:B------:R0:W1:Y:S01]  /*21990*/  SYNCS.PHASECHK.TRANS64.TRYWAIT P2, [R11+URZ+0x36850], R0 ;  /* 0x036850000b0075a7 */ /* 0x000062000804017f */
[----:B------:R-:W-:Y:S05]  /*219a0*/  @!P0 BRA `(.L_x_2404) ;  /* 0x0000000000048947 */ /* 0x000fea0003800000 */
[----:B------:R-:W-:Y:S01]  /*219b0*/  BPT.TRAP 0x1 ;  /* 0x000000040000795c */ /* 0x000fe20000300000 */
.L_x_2404:
[----:B------:R-:W-:Y:S04]  /*219c0*/  BSSY B1, `(.L_x_2405) ;  /* 0x0000004000017945 */ /* 0x000fe80003800000 */
[----:B-1----:R-:W-:Y:S05]  /*219d0*/  @P2 BRA `(.L_x_2406) ;  /* 0x0000000000082947 */ /* 0x002fea0003800000 */
[----:B------:R-:W1:Y:S02]  /*219e0*/  SYNCS.PHASECHK.TRANS64.TRYWAIT P2, [R11+URZ+0x36850], R0 ;  /* 0x036850000b0075a7 */ /* 0x000e64000804017f */
[----:B-1----:R-:W-:Y:S05]  /*219f0*/  @!P2 BRA `(.L_x_2407) ;  /* 0x000000c0007ca947 */ /* 0x002fea0003800000 */
.L_x_2406:
[----:B------:R-:W-:Y:S05]  /*21a00*/  BSYNC B1 ;  /* 0x0000000000017941 */ /* 0x000fea0003800000 */
.L_x_2405:
        /* <DEDUP_REMOVED lines=10> */
[----:B------:R-:W-:Y:S01]  /*21ab0*/  MUFU.TANH R4, R4 ;  /* 0x0000000400047308 */ /* 0x000fe20000002400 */
        /* <DEDUP_REMOVED lines=8> */
[----:B------:R-:W-:Y:S01]  /*21b40*/  MUFU.TANH R20, R20 ;  /* 0x0000001400147308 */ /* 0x000fe20000002400 */
[----:B------:R-:W-:Y:S01]  /*21b50*/  FMUL.FTZ R12, R170, UR42 ;  /* 0x0000002aaa0c7c20 */ /* 0x000fe20008410000 */
[----:B------:R-:W-:Y:S01]  /*21b60*/  FMUL.FTZ R170, R160, UR42 ;  /* 0x0000002aa0aa7c20 */ /* 0x000fe20008410000 */
[C---:B------:R-:W-:Y:S01]  /*21b70*/  VIADD R2, R14.reuse, 0x80 ;  /* 0x000000800e027836 */ /* 0x040fe20000000000 */
[----:B------:R-:W-:Y:S01]  /*21b80*/  R2UR UR6, R14 ;  /* 0x000000000e0672ca */ /* 0x000fe200000e0000 */
        /* <DEDUP_REMOVED lines=12> */
[----:B------:R-:W-:Y:S01]  /*21c50*/  HGMMA.64x192x16.F32.BF16 R24, R200, gdesc[UR4].tnspB, R24, gsb0 ;  /* 0x42e00004c8187df0 */ /* 0x000fe20008001818 */
[----:B------:R-:W-:Y:S01]  /*21c60*/  R2UR UR6, R2 ;  /* 0x00000000020672ca */ /* 0x000fe200000e0000 */
[----:B------:R-:W-:Y:S01]  /*21c70*/  VIADD R2, R14, 0x100 ;  /* 0x000001000e027836 */ /* 0x000fe20000000000 */
[----:B------:R-:W-:Y:S01]  /*21c80*/  R2UR UR7, R3 ;  /* 0x00000000030772ca */ /* 0x000fe200000e0000 */
[----:B------:R-:W-:-:S02]  /*21c90*/  IMAD.MOV.U32 R3, RZ, RZ, 0x40000040 ;  /* 0x40000040ff037424 */ /* 0x000fc400078e00ff */
        /* <DEDUP_REMOVED lines=19> */
[----:B------:R-:W-:-:S02]  /*21dd0*/  VIADD R120, R14, 0x200 ;  /* 0x000002000e787836 */ /* 0x000fc40000000000 */
[----:B------:R-:W-:Y:S01]  /*21de0*/  FMUL.FTZ R172, R124, UR42 ;  /* 0x0000002a7cac7c20 */ /* 0x000fe20008410000 */
[----:B------:R-:W-:Y:S02]  /*21df0*/  IMAD.MOV.U32 R121, RZ, RZ, 0x40000040 ;  /* 0x40000040ff797424 */ /* 0x000fe400078e00ff */
[----:B------:R-:W-:Y:S01]  /*21e00*/  FMUL.FTZ R125, R125, UR42 ;  /* 0x0000002a7d7d7c20 */ /* 0x000fe20008410000 */
[----:B------:R-:W-:Y:S01]  /*21e10*/  FMUL.FTZ R21, R174, UR42 ;  /* 0x0000002aae157c20 */ /* 0x000fe20008410000 */
[----:B------:R-:W-:Y:S01]  /*21e20*/  FMUL.FTZ R169, R175, UR42 ;  /* 0x0000002aafa97c20 */ /* 0x000fe20008410000 */
[----:B------:R-:W-:Y:S01]  /*21e30*/  ULDC UR4, c[0x0][0x988] ;  /* 0x0002620000047ab9 */ /* 0x000fe20000000800 */
        /* <DEDUP_REMOVED lines=15> */
[----:B------:R-:W-:Y:S01]  /*21f30*/  @!P1 IMAD R13, R13, 0x8, R18 ;  /* 0x000000080d0d9824 */ /* 0x000fe200078e0212 */
[----:B------:R-:W-:Y:S01]  /*21f40*/  MUFU.TANH R157, R157 ;  /* 0x0000009d009d7308 */ /* 0x000fe20000002400 */
[----:B------:R-:W-:Y:S01]  /*21f50*/  @!P1 VIADD R11, R11, 0x36860 ;  /* 0x000368600b0b9836 */ /* 0x000fe20000000000 */
[----:B------:R-:W-:Y:S01]  /*21f60*/  ISETP.GT.AND P2, PT, R10, RZ, PT ;  /* 0x000000ff0a00720c */ /* 0x000fe20003f44270 */
[----:B------:R-:W-:-:S02]  /*21f70*/  @!P1 VIADD R13, R13, 0x36840 ;  /* 0x000368400d0d9836 */ /* 0x000fc40000000000 */
[----:B------:R-:W-:Y:S01]  /*21f80*/  VIADD R10, R10, 0xffffffff ;  /* 0xffffffff0a0a7836 */ /* 0x000fe20000000000 */
[----:B------:R-:W-:Y:S02]  /*21f90*/  @!P1 PRMT R11, RZ, 0x654, R11 ;  /* 0x00000654ff0b9816 */ /* 0x000fe4000000000b */
        /* <DEDUP_REMOVED lines=25> */
[----:B------:R-:W-:-:S04]  /*22130*/  R2UR UR7, R3 ;  /* 0x00000000030772ca */ /* 0x000fc800000e0000 */
[----:B------:R-:W-:Y:S01]  /*22140*/  MUFU.TANH R160, R160 ;  /* 0x000000a000a07308 */ /* 0x000fe20000002400 */
[----:B------:R-:W-:-:S07]  /*22150*/  MOV R3, 0x40000040 ;  /* 0x4000004000037802 */ /* 0x000fce0000000f00 */
        /* <DEDUP_REMOVED lines=27> */
[----:B------:R-:W-:Y:S01]  /*22310*/  FMUL.FTZ R2, R168, UR42 ;  /* 0x0000002aa8027c20 */ /* 0x000fe20008410000 */
[----:B------:R-:W-:Y:S01]  /*22320*/  R2UR UR7, R3 ;  /* 0x00000000030772ca */ /* 0x000fe200000e0000 */
[----:B------:R-:W-:Y:S01]  /*22330*/  FMUL.FTZ R168, R173, UR42 ;  /* 0x0000002aada87c20 */ /* 0x000fe20008410000 */
[----:B------:R-:W-:-:S03]  /*22340*/  IMAD.U32 R3, RZ, RZ, UR4 ;  /* 0x00000004ff037e24 */ /* 0x000fc6000f8e00ff */
[----:B------:R-:W0:Y:S08]  /*22350*/  MUFU.TANH R2, R2 ;  /* 0x0000000200027308 */ /* 0x000e300000002400 */
[----:B------:R-:W1:Y:S01]  /*22360*/  MUFU.TANH R168, R168 ;  /* 0x000000a800a87308 */ /* 0x000e620000002400 */
[----:B0-----:R-:W-:-:S04]  /*22370*/  FMNMX.FTZ R0, R2, R9, !PT ;  /* 0x0000000902007209 */ /* 0x001fc80007810000 */
[----:B------:R-:W-:-:S04]  /*22380*/  FMNMX.FTZ R0, R4, R0, !PT ;  /* 0x0000000004007209 */ /* 0x000fc80007810000 */
[----:B------:R-:W-:-:S04]  /*22390*/  FMNMX.FTZ R0, R20, R0, !PT ;  /* 0x0000000014007209 */ /* 0x000fc80007810000 */
[----:B-1----:R-:W-:-:S04]  /*223a0*/  FMNMX.FTZ R0, R168, R0, !PT ;  /* 0x00000000a8007209 */ /* 0x002fc80007810000 */
        /* <DEDUP_REMOVED lines=25> */
[----:B0-----:R-:W-:-:S05]  /*22540*/  FMNMX.FTZ R5, R5, R0, !PT ;  /* 0x0000000005057209 */ /* 0x001fca0007810000 */
[----:B------:R-:W0:Y:S02]  /*22550*/  SHFL.BFLY PT, R0, R5, 0x1, 0x1f ;  /* 0x0c201f0005007f89 */ /* 0x000e2400000e0000 */
[----:B0-----:R-:W-:-:S05]  /*22560*/  FMNMX.FTZ R5, R5, R0, !PT ;  /* 0x0000000005057209 */ /* 0x001fca0007810000 */
[C---:B------:R-:W-:Y:S01]  /*22570*/  FMUL.FTZ R174, R5.reuse, R3 ;  /* 0x0000000305ae7220 */ /* 0x040fe20000410000 */
[----:B------:R-:W-:-:S03]  /*22580*/  FADD.FTZ R0, -R5, R9 ;  /* 0x0000000905007221 */ /* 0x000fc60000010100 */
[-CC-:B------:R-:W-:Y:S01]  /*22590*/  FFMA.FTZ R200, R2, R3.reuse, -R174.reuse ;  /* 0x0000000302c87223 */ /* 0x180fe200000108ae */
[----:B------:R-:W-:Y:S01]  /*225a0*/  FMNMX.FTZ R2, R12, R8, !PT ;  /* 0x000000080c027209 */ /* 0x000fe20007810000 */
[-CC-:B------:R-:W-:Y:S01]  /*225b0*/  FFMA.FTZ R9, R4, R3.reuse, -R174.reuse ;  /* 0x0000000304097223 */ /* 0x180fe200000108ae */
[-C--:B------:R-:W-:Y:S01]  /*225c0*/  FMUL.FTZ R0, R0, R3.reuse ;  /* 0x0000000300007220 */ /* 0x080fe20000410000 */
[-CC-:B------:R-:W-:Y:S01]  /*225d0*/  FFMA.FTZ R202, R20, R3.reuse, -R174.reuse ;  /* 0x0000000314ca7223 */ /* 0x180fe200000108ae */
[----:B------:R-:W-:Y:S01]  /*225e0*/  FMNMX.FTZ R2, R15, R2, !PT ;  /* 0x000000020f027209 */ /* 0x000fe20007810000 */
[----:B------:R-:W-:Y:S02]  /*225f0*/  WARPGROUP.DEPBAR.LE gsb0, 0x0 ;  /* 0x00008000000079c5 */ /* 0x000fe40000010000 */
[----:B------:R-:W-:Y:S01]  /*22600*/  WARPGROUP.ARRIVE ;  /* 0x00000000000079c5 */ /* 0x000fe20000000000 */
[----:B------:R-:W-:Y:S01]  /*22610*/  FMNMX.FTZ R2, R21, R2, !PT ;  /* 0x0000000215027209 */ /* 0x000fe20007810000 */
[----:B------:R-:W-:Y:S01]  /*22620*/  MUFU.EX2 R0, R0 ;  /* 0x0000000000007308 */ /* 0x000fe20000000800 */
[-CC-:B------:R-:W-:Y:S01]  /*22630*/  FFMA.FTZ R168, R168, R3.reuse, -R174.reuse ;  /* 0x00000003a8a87223 */ /* 0x180fe200000108ae */
[-CC-:B------:R-:W-:Y:S01]  /*22640*/  FFMA.FTZ R196, R170, R3.reuse, -R174.reuse ;  /* 0x00000003aac47223 */ /* 0x180fe200000108ae */
[----:B------:R-:W-:Y:S01]  /*22650*/  FMNMX.FTZ R2, R169, R2, !PT ;  /* 0x00000002a9027209 */ /* 0x000fe20007810000 */
[----:B------:R-:W-:Y:S01]  /*22660*/  HGMMA.64x192x16.F32.BF16 R24, R188, gdesc[UR4].tnspB, R24, gsb0 ;  /* 0x42e00004bc187df0 */ /* 0x000fe20008001818 */
[----:B------:R-:W-:Y:S01]  /*22670*/  R2UR UR6, R120 ;  /* 0x00000000780672ca */ /* 0x000fe200000e0000 */
[----:B------:R-:W-:Y:S01]  /*22680*/  VIADD R120, R14, 0x280 ;  /* 0x000002800e787836 */ /* 0x000fe20000000000 */
[----:B------:R-:W-:Y:S01]  /*22690*/  R2UR UR7, R121 ;  /* 0x00000000790772ca */ /* 0x000fe200000e0000 */
[----:B------:R-:W-:Y:S01]  /*226a0*/  IMAD.MOV.U32 R121, RZ, RZ, 0x40000040 ;  /* 0x40000040ff797424 */ /* 0x000fe200078e00ff */
[----:B------:R-:W-:Y:S01]  /*226b0*/  FMNMX.FTZ R2, R160, R2, !PT ;  /* 0x00000002a0027209 */ /* 0x000fe20007810000 */
[----:B------:R-:W-:Y:S01]  /*226c0*/  VIADD R14, R14, 0x300 ;  /* 0x000003000e0e7836 */ /* 0x000fe20000000000 */
[----:B------:R-:W0:Y:S01]  /*226d0*/  MUFU.EX2 R200, R200 ;  /* 0x000000c800c87308 */ /* 0x000e220000000800 */
[-CC-:B------:R-:W-:Y:S01]  /*226e0*/  FFMA.FTZ R161, R161, R3.reuse, -R174.reuse ;  /* 0x00000003a1a17223 */ /* 0x180fe200000108ae */
[----:B------:R-:W-:Y:S01]  /*226f0*/  FMNMX.FTZ R2, R162, R2, !PT ;  /* 0x00000002a2027209 */ /* 0x000fe20007810000 */
[-CC-:B------:R-:W-:Y:S01]  /*22700*/  FFMA.FTZ R198, R164, R3.reuse, -R174.reuse ;  /* 0x00000003a4c67223 */ /* 0x180fe200000108ae */
[-CC-:B------:R-:W-:Y:S01]  /*22710*/  FFMA.FTZ R125, R125, R3.reuse, -R174.reuse ;  /* 0x000000037d7d7223 */ /* 0x180fe200000108ae */
[-CC-:B------:R-:W-:Y:S01]  /*22720*/  FFMA.FTZ R20, R165, R3.reuse, -R174.reuse ;  /* 0x00000003a5147223 */ /* 0x180fe200000108ae */
[----:B------:R-:W-:Y:S01]  /*22730*/  FMNMX.FTZ R2, R163, R2, !PT ;  /* 0x00000002a3027209 */ /* 0x000fe20007810000 */
[-CC-:B------:R-:W-:Y:S01]  /*22740*/  FFMA.FTZ R192, R167, R3.reuse, -R174.reuse ;  /* 0x00000003a7c07223 */ /* 0x180fe200000108ae */
[----:B------:R-:W-:Y:S01]  /*22750*/  MUFU.EX2 R9, R9 ;  /* 0x0000000900097308 */ /* 0x000fe20000000800 */
[-CC-:B------:R-:W-:Y:S01]  /*22760*/  FFMA.FTZ R164, R153, R3.reuse, -R174.reuse ;  /* 0x0000000399a47223 */ /* 0x180fe200000108ae */
[----:B------:R-:W-:Y:S01]  /*22770*/  FMNMX.FTZ R2, R166, R2, !PT ;  /* 0x00000002a6027209 */ /* 0x000fe20007810000 */
[-CC-:B------:R-:W-:Y:S01]  /*22780*/  FFMA.FTZ R194, R156, R3.reuse, -R174.reuse ;  /* 0x000000039cc27223 */ /* 0x180fe200000108ae */
[-CC-:B------:R-:W-:Y:S01]  /*22790*/  FFMA.FTZ R153, R157, R3.reuse, -R174.reuse ;  /* 0x000000039d997223 */ /* 0x180fe200000108ae */
[----:B------:R-:W-:Y:S01]  /*227a0*/  FFMA.FTZ R151, R171, R3, -R174 ;  /* 0x00000003ab977223 */ /* 0x000fe200000108ae */
[----:B------:R-:W-:-:S02]  /*227b0*/  FMNMX.FTZ R2, R152, R2, !PT ;  /* 0x0000000298027209 */ /* 0x000fc40007810000 */
        /* <DEDUP_REMOVED lines=28> */
[----:B------:R-:W-:-:S05]  /*22980*/  FMNMX.FTZ R2, R127, R2, !PT ;  /* 0x000000027f027209 */ /* 0x000fca0007810000 */
[----:B------:R-:W1:Y:S01]  /*22990*/  SHFL.BFLY PT, R4, R2, 0x2, 0x1f ;  /* 0x0c401f0002047f89 */ /* 0x000e6200000e0000 */
[----:B------:R-:W-:Y:S01]  /*229a0*/  MUFU.EX2 R151, R151 ;  /* 0x0000009700977308 */ /* 0x000fe20000000800 */
[----:B-1----:R-:W-:-:S05]  /*229b0*/  FMNMX.FTZ R4, R2, R4, !PT ;  /* 0x0000000402047209 */ /* 0x002fca0007810000 */
[----:B------:R-:W1:Y:S02]  /*229c0*/  SHFL.BFLY PT, R2, R4, 0x1, 0x1f ;  /* 0x0c201f0004027f89 */ /* 0x000e6400000e0000 */
[----:B-1----:R-:W-:-:S05]  /*229d0*/  FMNMX.FTZ R4, R4, R2, !PT ;  /* 0x0000000204047209 */ /* 0x002fca0007810000 */
[----:B------:R-:W-:Y:S02]  /*229e0*/  FADD.FTZ R2, -R4, R8 ;  /* 0x0000000804027221 */ /* 0x000fe40000010100 */
[----:B------:R1:W-:Y:S02]  /*229f0*/  MUFU.EX2 R8, R125 ;  /* 0x0000007d00087308 */ /* 0x0003e40000000800 */
[----:B------:R-:W-:-:S06]  /*22a00*/  FMUL.FTZ R2, R2, R3 ;  /* 0x0000000302027220 */ /* 0x000fcc0000410000 */
[----:B------:R-:W-:Y:S01]  /*22a10*/  MUFU.EX2 R2, R2 ;  /* 0x0000000200027308 */ /* 0x000fe20000000800 */
[----:B------:R-:W-:Y:S02]  /*22a20*/  WARPGROUP.DEPBAR.LE gsb0, 0x0 ;  /* 0x00008000000079c5 */ /* 0x000fe40000010000 */
[----:B------:R-:W-:Y:S01]  /*22a30*/  WARPGROUP.ARRIVE ;  /* 0x00000000000079c5 */ /* 0x000fe20000000000 */
[-CC-:B------:R-:W-:Y:S01]  /*22a40*/  FFMA.FTZ R190, R147, R3.reuse, -R174.reuse ;  /* 0x0000000393be7223 */ /* 0x180fe200000108ae */
[-CC-:B------:R-:W-:Y:S01]  /*22a50*/  FFMA.FTZ R147, R148, R3.reuse, -R174.reuse ;  /* 0x0000000394937223 */ /* 0x180fe200000108ae */
[----:B------:R-:W-:-:S03]  /*22a60*/  FFMA.FTZ R188, R159, R3, -R174 ;  /* 0x000000039fbc7223 */ /* 0x000fc600000108ae */
        /* <DEDUP_REMOVED lines=18> */
[-CC-:B------:R-:W-:Y:S01]  /*22b90*/  FFMA.FTZ R12, R15, R3.reuse, -R140.reuse ;  /* 0x000000030f0c7223 */ /* 0x180fe2000001088c */
[----:B------:R-:W-:Y:S01]  /*22ba0*/  IMAD.MOV.U32 R15, RZ, RZ, 0x40000040 ;  /* 0x40000040ff0f7424 */ /* 0x000fe200078e00ff */
[----:B------:R-:W-:Y:S01]  /*22bb0*/  R2UR UR6, R14 ;  /* 0x000000000e0672ca */ /* 0x000fe200000e0000 */
[-CC-:B------:R-:W-:Y:S01]  /*22bc0*/  FFMA.FTZ R203, R21, R3.reuse, -R140.reuse ;  /* 0x0000000315cb7223 */ /* 0x180fe2000001088c */
[-CC-:B------:R-:W-:Y:S01]  /*22bd0*/  FFMA.FTZ R21, R169, R3.reuse, -R140.reuse ;  /* 0x00000003a9157223 */ /* 0x180fe2000001088c */
[----:B------:R-:W2:Y:S01]  /*22be0*/  MUFU.EX2 R201, R201 ;  /* 0x000000c900c97308 */ /* 0x000ea20000000800 */
[----:B------:R-:W-:Y:S01]  /*22bf0*/  R2UR UR7, R15 ;  /* 0x000000000f0772ca */ /* 0x000fe200000e0000 */
[-CC-:B------:R-:W-:Y:S01]  /*22c00*/  FFMA.FTZ R197, R160, R3.reuse, -R140.reuse ;  /* 0x00000003a0c57223 */ /* 0x180fe2000001088c */
[-CC-:B------:R-:W-:Y:S01]  /*22c10*/  FFMA.FTZ R141, R162, R3.reuse, -R140.reuse ;  /* 0x00000003a28d7223 */ /* 0x180fe2000001088c */
[----:B------:R-:W-:Y:S01]  /*22c20*/  FFMA.FTZ R189, R144, R3, -R140 ;  /* 0x0000000390bd7223 */ /* 0x000fe2000001088c */
[----:B------:R-:W-:Y:S01]  /*22c30*/  @!P1 PRMT R15, RZ, 0x654, R13 ;  /* 0x00000654ff0f9816 */ /* 0x000fe2000000000d */
[----:B0----5:R-:W-:Y:S01]  /*22c40*/  FFMA.FTZ R144, R0, R7, R200 ;  /* 0x0000000700907223 */ /* 0x021fe200000100c8 */
[-CC-:B------:R-:W-:Y:S01]  /*22c50*/  FFMA.FTZ R199, R163, R3.reuse, -R140.reuse ;  /* 0x00000003a3c77223 */ /* 0x180fe2000001088c */
[----:B------:R-:W0:Y:S01]  /*22c60*/  MUFU.EX2 R12, R12 ;  /* 0x0000000c000c7308 */ /* 0x000e220000000800 */
[-CC-:B------:R-:W-:Y:S01]  /*22c70*/  FFMA.FTZ R185, R138, R3.reuse, -R140.reuse ;  /* 0x000000038ab97223 */ /* 0x180fe2000001088c */
[-CC-:B-1----:R-:W-:Y:S01]  /*22c80*/  FFMA.FTZ R125, R166, R3.reuse, -R140.reuse ;  /* 0x00000003a67d7223 */ /* 0x182fe2000001088c */
[-CC-:B------:R-:W-:Y:S01]  /*22c90*/  FFMA.FTZ R193, R152, R3.reuse, -R140.reuse ;  /* 0x0000000398c17223 */ /* 0x180fe2000001088c */
[-CC-:B------:R-:W-:Y:S01]  /*22ca0*/  FFMA.FTZ R124, R124, R3.reuse, -R140.reuse ;  /* 0x000000037c7c7223 */ /* 0x180fe2000001088c */
[-CC-:B------:R-:W-:Y:S01]  /*22cb0*/  FFMA.FTZ R137, R154, R3.reuse, -R140.reuse ;  /* 0x000000039a897223 */ /* 0x180fe2000001088c */
[-CC-:B------:R-:W-:Y:S01]  /*22cc0*/  FFMA.FTZ R195, R155, R3.reuse, -R140.reuse ;  /* 0x000000039bc37223 */ /* 0x180fe2000001088c */
[-CC-:B------:R-:W-:Y:S01]  /*22cd0*/  FFMA.FTZ R148, R158, R3.reuse, -R140.reuse ;  /* 0x000000039e947223 */ /* 0x180fe2000001088c */
[----:B------:R-:W1:Y:S01]  /*22ce0*/  MUFU.EX2 R203, R203 ;  /* 0x000000cb00cb7308 */ /* 0x000e620000000800 */
[----:B--2---:R-:W-:Y:S01]  /*22cf0*/  FFMA.FTZ R7, R2, R6, R201 ;  /* 0x0000000602077223 */ /* 0x004fe200000100c9 */
[-CC-:B------:R-:W-:Y:S01]  /*22d00*/  FFMA.FTZ R14, R145, R3.reuse, -R140.reuse ;  /* 0x00000003910e7223 */ /* 0x180fe2000001088c */
[-CC-:B------:R-:W-:Y:S01]  /*22d10*/  FFMA.FTZ R191, R146, R3.reuse, -R140.reuse ;  /* 0x0000000392bf7223 */ /* 0x180fe2000001088c */
[-CC-:B------:R-:W-:Y:S01]  /*22d20*/  FFMA.FTZ R6, R139, R3.reuse, -R140.reuse ;  /* 0x000000038b067223 */ /* 0x180fe2000001088c */
[-CC-:B------:R-:W-:Y:S01]  /*22d30*/  FFMA.FTZ R187, R142, R3.reuse, -R140.reuse ;  /* 0x000000038ebb7223 */ /* 0x180fe2000001088c */
[-CC-:B------:R-:W-:Y:S01]  /*22d40*/  FFMA.FTZ R131, R131, R3.reuse, -R140.reuse ;  /* 0x0000000383837223 */ /* 0x180fe2000001088c */
[--C-:B------:R-:W-:Y:S01]  /*22d50*/  FFMA.FTZ R134, R134, R3, -R140.reuse ;  /* 0x0000000386867223 */ /* 0x100fe2000001088c */
[----:B------:R-:W2:Y:S01]  /*22d60*/  MUFU.EX2 R21, R21 ;  /* 0x0000001500157308 */ /* 0x000ea20000000800 */
[C---:B0-----:R-:W-:Y:S01]  /*22d70*/  FADD.FTZ R138, R12.reuse, R7 ;  /* 0x000000070c8a7221 */ /* 0x041fe20000010000 */
[----:B------:R-:W-:Y:S01]  /*22d80*/  F2FP.BF16.F32.PACK_AB R201, R12, R201 ;  /* 0x000000c90cc9723e */ /* 0x000fe200000010ff */
[-CC-:B------:R-:W-:Y:S01]  /*22d90*/  FFMA.FTZ R7, R143, R3.reuse, -R140.reuse ;  /* 0x000000038f077223 */ /* 0x180fe2000001088c */
[----:B------:R-:W-:Y:S01]  /*22da0*/  F2FP.BF16.F32.PACK_AB R200, R9, R200 ;  /* 0x000000c809c8723e */ /* 0x000fe200000010ff */
[-CC-:B------:R-:W-:Y:S01]  /*22db0*/  FFMA.FTZ R135, R135, R3.reuse, -R140.reuse ;  /* 0x0000000387877223 */ /* 0x180fe2000001088c */
[-CC-:B------:R-:W-:Y:S01]  /*22dc0*/  FFMA.FTZ R122, R122, R3.reuse, -R140.reuse ;  /* 0x000000037a7a7223 */ /* 0x180fe2000001088c */
[-C--:B------:R-:W-:Y:S01]  /*22dd0*/  FFMA.FTZ R123, R123, R3.reuse, -R140 ;  /* 0x000000037b7b7223 */ /* 0x080fe2000001088c */
[----:B------:R-:W0:Y:S01]  /*22de0*/  MUFU.EX2 R197, R197 ;  /* 0x000000c500c57308 */ /* 0x000e220000000800 */
[----:B-1----:R-:W-:Y:S01]  /*22df0*/  FADD.FTZ R138, R203, R138 ;  /* 0x0000008acb8a7221 */ /* 0x002fe20000010000 */
[-CC-:B------:R-:W-:Y:S01]  /*22e00*/  FFMA.FTZ R126, R126, R3.reuse, -R140.reuse ;  /* 0x000000037e7e7223 */ /* 0x180fe2000001088c */
[----:B------:R-:W-:-:S05]  /*22e10*/  FFMA.FTZ R127, R127, R3, -R140 ;  /* 0x000000037f7f7223 */ /* 0x000fca000001088c */
        /* <DEDUP_REMOVED lines=8> */
[----:B------:R-:W-:Y:S01]  /*22ea0*/  MUFU.EX2 R13, R124 ;  /* 0x0000007c000d7308 */ /* 0x000fe20000000800 */
[----:B--2---:R-:W-:-:S07]  /*22eb0*/  FADD.FTZ R138, R199, R138 ;  /* 0x0000008ac78a7221 */ /* 0x004fce0000010000 */
[----:B------:R-:W1:Y:S01]  /*22ec0*/  MUFU.EX2 R193, R193 ;  /* 0x000000c100c17308 */ /* 0x000e620000000800 */
[C---:B0-----:R-:W-:Y:S01]  /*22ed0*/  FADD.FTZ R138, R125.reuse, R138 ;  /* 0x0000008a7d8a7221 */ /* 0x041fe20000010000 */
[----:B------:R-:W-:-:S06]  /*22ee0*/  F2FP.BF16.F32.PACK_AB R199, R125, R199 ;  /* 0x000000c77dc7723e */ /* 0x000fcc00000010ff */
[----:B------:R-:W0:Y:S08]  /*22ef0*/  MUFU.EX2 R137, R137 ;  /* 0x0000008900897308 */ /* 0x000e300000000800 */
[----:B------:R-:W-:Y:S01]  /*22f00*/  MUFU.EX2 R195, R195 ;  /* 0x000000c300c37308 */ /* 0x000fe20000000800 */
[----:B-1----:R-:W-:-:S07]  /*22f10*/  FADD.FTZ R138, R193, R138 ;  /* 0x0000008ac18a7221 */ /* 0x002fce0000010000 */
[----:B------:R-:W-:Y:S01]  /*22f20*/  MUFU.EX2 R148, R148 ;  /* 0x0000009400947308 */ /* 0x000fe20000000800 */
[C---:B0-----:R-:W-:Y:S01]  /*22f30*/  FADD.FTZ R138, R137.reuse, R138 ;  /* 0x0000008a898a7221 */ /* 0x041fe20000010000 */
        /* <DEDUP_REMOVED lines=14> */
[----:B------:R-:W-:Y:S01]  /*23020*/  WARPGROUP.ARRIVE ;  /* 0x00000000000079c5 */ /* 0x000fe20000000000 */
[-C--:B------:R-:W-:Y:S01]  /*23030*/  FFMA.FTZ R181, R130, R3.reuse, -R140 ;  /* 0x0000000382b57223 */ /* 0x080fe2000001088c */
[-CC-:B------:R-:W-:Y:S01]  /*23040*/  FFMA.FTZ R180, R128, R3.reuse, -R174.reuse ;  /* 0x0000000380b47223 */ /* 0x180fe200000108ae */
[-CC-:B------:R-:W-:Y:S01]  /*23050*/  FFMA.FTZ R128, R129, R3.reuse, -R174.reuse ;  /* 0x0000000381807223 */ /* 0x180fe200000108ae */
[-CC-:B------:R-:W-:Y:S01]  /*23060*/  FFMA.FTZ R182, R132, R3.reuse, -R174.reuse ;  /* 0x0000000384b67223 */ /* 0x180fe200000108ae */
[-CC-:B------:R-:W-:Y:S01]  /*23070*/  FFMA.FTZ R129, R133, R3.reuse, -R174.reuse ;  /* 0x0000000385817223 */ /* 0x180fe200000108ae */
[----:B------:R-:W-:Y:S01]  /*23080*/  HGMMA.64x192x16.F32.BF16 R24, R176, gdesc[UR4].tnspB, R24, gsb0 ;  /* 0x42e00004b0187df0 */ /* 0x000fe20008001818 */
[----:B------:R-:W-:Y:S01]  /*23090*/  MUFU.EX2 R181, R181 ;  /* 0x000000b500b57308 */ /* 0x000fe20000000800 */
[-CC-:B------:R-:W-:Y:S01]  /*230a0*/  FFMA.FTZ R132, R150, R3.reuse, -R174.reuse ;  /* 0x0000000396847223 */ /* 0x180fe200000108ae */
[----:B------:R-:W-:Y:S01]  /*230b0*/  FFMA.FTZ R133, R172, R3, -R174 ;  /* 0x00000003ac857223 */ /* 0x000fe200000108ae */
[----:B0-----:R-:W-:-:S05]  /*230c0*/  F2FP.BF16.F32.PACK_AB R183, R135, R134 ;  /* 0x0000008687b7723e */ /* 0x001fca00000010ff */
        /* <DEDUP_REMOVED lines=16> */
[----:B------:R0:W-:Y:S01]  /*231d0*/  @!P1 SYNCS.ARRIVE.TRANS64.RED.A1T0 RZ, [R11+URZ], RZ ;  /* 0x000000ff0bff99a7 */ /* 0x0001e2000810043f */
[----:B------:R-:W1:Y:S02]  /*231e0*/  MUFU.EX2 R9, R131 ;  /* 0x0000008300097308 */ /* 0x000e640000000800 */
[----:B------:R-:W-:Y:S01]  /*231f0*/  FADD.FTZ R15, R202, R15 ;  /* 0x0000000fca0f7221 */ /* 0x000fe20000010000 */
[----:B------:R-:W-:-:S03]  /*23200*/  F2FP.BF16.F32.PACK_AB R202, R168, R202 ;  /* 0x000000caa8ca723e */ /* 0x000fc600000010ff */
[----:B------:R-:W-:-:S04]  /*23210*/  FADD.FTZ R15, R168, R15 ;  /* 0x0000000fa80f7221 */ /* 0x000fc80000010000 */
[----:B------:R-:W-:Y:S01]  /*23220*/  FADD.FTZ R124, R196, R15 ;  /* 0x0000000fc47c7221 */ /* 0x000fe20000010000 */
[----:B------:R-:W-:-:S03]  /*23230*/  F2FP.BF16.F32.PACK_AB R196, R161, R196 ;  /* 0x000000c4a1c4723e */ /* 0x000fc600000010ff */
[----:B0-----:R-:W-:-:S04]  /*23240*/  FADD.FTZ R11, R161, R124 ;  /* 0x0000007ca10b7221 */ /* 0x001fc80000010000 */
[----:B------:R-:W-:Y:S01]  /*23250*/  FADD.FTZ R11, R198, R11 ;  /* 0x0000000bc60b7221 */ /* 0x000fe20000010000 */
[----:B------:R-:W-:-:S03]  /*23260*/  F2FP.BF16.F32.PACK_AB R198, R20, R198 ;  /* 0x000000c614c6723e */ /* 0x000fc600000010ff */
[----:B------:R-:W-:-:S04]  /*23270*/  FADD.FTZ R11, R20, R11 ;  /* 0x0000000b140b7221 */ /* 0x000fc80000010000 */
[----:B------:R-:W-:Y:S01]  /*23280*/  FADD.FTZ R11, R192, R11 ;  /* 0x0000000bc00b7221 */ /* 0x000fe20000010000 */
[----:B------:R-:W-:-:S03]  /*23290*/  F2FP.BF16.F32.PACK_AB R192, R164, R192 ;  /* 0x000000c0a4c0723e */ /* 0x000fc600000010ff */
[----:B------:R-:W-:-:S04]  /*232a0*/  FADD.FTZ R11, R164, R11 ;  /* 0x0000000ba40b7221 */ /* 0x000fc80000010000 */
        /* <DEDUP_REMOVED lines=32> */
[C---:B-1----:R-:W-:Y:S02]  /*234b0*/  F2FP.BF16.F32.PACK_AB R181, R9.reuse, R181 ;  /* 0x000000b509b5723e */ /* 0x042fe400000010ff */
[C---:B------:R-:W-:Y:S01]  /*234c0*/  FADD.FTZ R11, R128.reuse, R11 ;  /* 0x0000000b800b7221 */ /* 0x040fe20000010000 */
[----:B------:R-:W-:Y:S01]  /*234d0*/  FADD.FTZ R13, R9, R12 ;  /* 0x0000000c090d7221 */ /* 0x000fe20000010000 */
[----:B------:R-:W-:Y:S01]  /*234e0*/  F2FP.BF16.F32.PACK_AB R180, R128, R180 ;  /* 0x000000b480b4723e */ /* 0x000fe200000010ff */
[----:B------:R-:W-:-:S02]  /*234f0*/  IMAD.MOV.U32 R9, RZ, RZ, R5 ;  /* 0x000000ffff097224 */ /* 0x000fc400078e0005 */
[----:B------:R-:W-:Y:S01]  /*23500*/  FADD.FTZ R12, R182, R11 ;  /* 0x0000000bb60c7221 */ /* 0x000fe20000010000 */
[----:B------:R-:W-:Y:S01]  /*23510*/  FADD.FTZ R6, R134, R13 ;  /* 0x0000000d86067221 */ /* 0x000fe20000010000 */
[C---:B------:R-:W-:Y:S02]  /*23520*/  F2FP.BF16.F32.PACK_AB R182, R129.reuse, R182 ;  /* 0x000000b681b6723e */ /* 0x040fe400000010ff */
[----:B------:R-:W-:Y:S01]  /*23530*/  FADD.FTZ R12, R129, R12 ;  /* 0x0000000c810c7221 */ /* 0x000fe20000010000 */
[----:B------:R-:W-:-:S03]  /*23540*/  FADD.FTZ R7, R135, R6 ;  /* 0x0000000687077221 */ /* 0x000fc60000010000 */
[----:B------:R-:W-:Y:S01]  /*23550*/  FADD.FTZ R11, R121, R12 ;  /* 0x0000000c790b7221 */ /* 0x000fe20000010000 */
[----:B------:R-:W-:-:S03]  /*23560*/  FADD.FTZ R6, R122, R7 ;  /* 0x000000077a067221 */ /* 0x000fc60000010000 */
[----:B------:R-:W-:Y:S01]  /*23570*/  FADD.FTZ R12, R132, R11 ;  /* 0x0000000b840c7221 */ /* 0x000fe20000010000 */
[----:B------:R-:W-:Y:S01]  /*23580*/  FADD.FTZ R6, R123, R6 ;  /* 0x000000067b067221 */ /* 0x000fe20000010000 */
[----:B------:R-:W-:Y:S02]  /*23590*/  IMAD.MOV.U32 R11, RZ, RZ, R208 ;  /* 0x000000ffff0b7224 */ /* 0x000fe400078e00d0 */
[----:B------:R-:W-:Y:S01]  /*235a0*/  FADD.FTZ R7, R133, R12 ;  /* 0x0000000c85077221 */ /* 0x000fe20000010000 */
[----:B------:R-:W-:Y:S01]  /*235b0*/  FADD.FTZ R6, R179, R6 ;  /* 0x00000006b3067221 */ /* 0x000fe20000010000 */
[C---:B------:R-:W-:Y:S01]  /*235c0*/  F2FP.BF16.F32.PACK_AB R179, R127.reuse, R179 ;  /* 0x000000b37fb3723e */ /* 0x040fe200000010ff */
[----:B------:R-:W-:Y:S02]  /*235d0*/  IMAD.MOV.U32 R12, RZ, RZ, R205 ;  /* 0x000000ffff0c7224 */ /* 0x000fe400078e00cd */
[----:B------:R-:W-:Y:S01]  /*235e0*/  FADD.FTZ R7, R8, R7 ;  /* 0x0000000708077221 */ /* 0x000fe20000010000 */
[----:B------:R-:W-:Y:S01]  /*235f0*/  FADD.FTZ R6, R127, R6 ;  /* 0x000000067f067221 */ /* 0x000fe20000010000 */
[----:B------:R-:W-:Y:S01]  /*23600*/  IMAD.MOV.U32 R8, RZ, RZ, R4 ;  /* 0x000000ffff087224 */ /* 0x000fe200078e0004 */
[----:B------:R-:W-:Y:S06]  /*23610*/  @P2 BRA `(.L_x_2408) ;  /* 0xffffffa800dc2947 */ /* 0x000fec000383ffff */
.L_x_2397:
[----:B------:R-:W-:Y:S05]  /*23620*/  BSYNC B0 ;  /* 0x0000000000007941 */ /* 0x000fea0003800000 */
.L_x_2396:
        /* <DEDUP_REMOVED lines=99> */
.L_x_2409:
[----:B------:R-:W-:Y:S01]  /*23c60*/  IMAD R13, R205, 0x8, R18 ;  /* 0x00000008cd0d7824 */ /* 0x000fe200078e0212 */
[----:B------:R-:W-:-:S04]  /*23c70*/  SHF.L.U32 R2, R208, 0x1f, RZ ;  /* 0x0000001fd0027819 */ /* 0x000fc800000006ff */
[----:B------:R0:W1:Y:S01]  /*23c80*/  SYNCS.PHASECHK.TRANS64.TRYWAIT P2, [R13+URZ+0x36850], R2 ;  /* 0x036850020d0075a7 */ /* 0x000062000804017f */
[----:B------:R-:W-:Y:S05]  /*23c90*/  @!P0 BRA `(.L_x_2410) ;  /* 0x0000000000048947 */ /* 0x000fea0003800000 */
[----:B------:R-:W-:Y:S01]  /*23ca0*/  BPT.TRAP 0x1 ;  /* 0x000000040000795c */ /* 0x000fe20000300000 */
.L_x_2410:
        /* <DEDUP_REMOVED lines=9> */
.L_x_2412:
[----:B------:R-:W-:Y:S05]  /*23d40*/  BSYNC B0 ;  /* 0x0000000000007941 */ /* 0x000fea0003800000 */
.L_x_2411:
[----:B------:R-:W-:Y:S01]  /*23d50*/  IMAD.MOV.U32 R8, RZ, RZ, R0 ;  /* 0x000000ffff087224 */ /* 0x000fe200078e0000 */
[----:B------:R-:W-:Y:S01]  /*23d60*/  WARPGROUP.ARRIVE ;  /* 0x00000000000079c5 */ /* 0x000fe20000000000 */
[----:B------:R-:W-:Y:S02]  /*23d70*/  IMAD.MOV.U32 R9, RZ, RZ, 0x40000040 ;  /* 0x40000040ff097424 */ /* 0x000fe400078e00ff */
[----:B------:R-:W-:Y:S01]  /*23d80*/  VIADD R205, R205, 0x1 ;  /* 0x00000001cdcd7836 */ /* 0x000fe20000000000 */
[----:B------:R-:W-:Y:S01]  /*23d90*/  R2UR UR6, R8 ;  /* 0x00000000080672ca */ /* 0x000fe200000e0000 */
[----:B------:R-:W-:Y:S01]  /*23da0*/  VIADD R8, R0, 0x80 ;  /* 0x0000008000087836 */ /* 0x000fe20000000000 */
[----:B------:R-:W-:Y:S01]  /*23db0*/  R2UR UR7, R9 ;  /* 0x00000000090772ca */ /* 0x000fe200000e0000 */
[----:B------:R-:W-:Y:S01]  /*23dc0*/  IMAD.MOV.U32 R9, RZ, RZ, 0x40000040 ;  /* 0x40000040ff097424 */ /* 0x000fe200078e00ff */
[----:B------:R-:W-:Y:S01]  /*23dd0*/  ISETP.NE.AND P2, PT, R205, 0x2, PT ;  /* 0x00000002cd00780c */ /* 0x000fe20003f45270 */
[----:B------:R-:W-:-:S03]  /*23de0*/  VIADD R232, R232, 0x1 ;  /* 0x00000001e8e87836 */ /* 0x000fc60000000000 */
[----:B------:R-:W-:-:S07]  /*23df0*/  SEL R205, R205, RZ, P2 ;  /* 0x000000ffcdcd7207 */ /* 0x000fce0001000000 */
        /* <DEDUP_REMOVED lines=33> */
[----:B------:R-:W2:Y:S02]  /*24010*/  SHFL.BFLY PT, R0, R7, 0x2, 0x1f ;  /* 0x0c401f0007007f89 */ /* 0x000ea400000e0000 */
[----:B--2---:R-:W-:Y:S01]  /*24020*/  FADD.FTZ R0, R0, R7 ;  /* 0x0000000700007221 */ /* 0x004fe20000010000 */
[----:B------:R-:W-:Y:S02]  /*24030*/  WARPGROUP.DEPBAR.LE gsb0, 0x0 ;  /* 0x00008000000079c5 */ /* 0x000fe40000010000 */
[----:B------:R-:W-:-:S10]  /*24040*/  WARPGROUP.ARRIVE ;  /* 0x00000000000079c5 */ /* 0x000fd40000000000 */
[----:B------:R-:W-:Y:S01]  /*24050*/  HGMMA.64x192x16.F32.BF16 R24, R180, gdesc[UR4].tnspB, R24, gsb0 ;  /* 0x42e00004b4187df0 */ /* 0x000fe20008001818 */
[----:B------:R-:W-:Y:S02]  /*24060*/  R2UR UR6, R8 ;  /* 0x00000000080672ca */ /* 0x000fe400000e0000 */
[----:B------:R-:W-:Y:S02]  /*24070*/  R2UR UR7, R9 ;  /* 0x00000000090772ca */ /* 0x000fe400000e0000 */
[----:B------:R-:W0:Y:S02]  /*24080*/  SHFL.BFLY PT, R9, R6, 0x2, 0x1f ;  /* 0x0c401f0006097f89 */ /* 0x000e2400000e0000 */
[----:B01----:R-:W-:Y:S01]  /*24090*/  FADD.FTZ R2, R9, R6 ;  /* 0x0000000609027221 */ /* 0x003fe20000010000 */
[----:B------:R-:W-:Y:S01]  /*240a0*/  CS2R R6, SRZ ;  /* 0x0000000000067805 */ /* 0x000fe2000001ff00 */
[----:B------:R-:W0:Y:S04]  /*240b0*/  SHFL.BFLY PT, R9, R0, 0x1, 0x1f ;  /* 0x0c201f0000097f89 */ /* 0x000e2800000e0000 */
[----:B------:R-:W1:Y:S01]  /*240c0*/  SHFL.BFLY PT, R11, R2, 0x1, 0x1f ;  /* 0x0c201f00020b7f89 */ /* 0x000e6200000e0000 */
[----:B0-----:R-:W-:Y:S01]  /*240d0*/  FADD.FTZ R12, R0, R9 ;  /* 0x00000009000c7221 */ /* 0x001fe20000010000 */
[----:B------:R-:W-:-:S02]  /*240e0*/  IMAD.MOV.U32 R0, RZ, RZ, -0x800000 ;  /* 0xff800000ff007424 */ /* 0x000fc400078e00ff */
[----:B-1----:R-:W-:Y:S02]  /*240f0*/  FADD.FTZ R14, R2, R11 ;  /* 0x0000000b020e7221 */ /* 0x002fe40000010000 */
[----:B------:R-:W-:Y:S01]  /*24100*/  FSETP.NE.FTZ.AND P0, PT, R12, RZ, PT ;  /* 0x000000ff0c00720b */ /* 0x000fe20003f15000 */
[----:B------:R-:W-:Y:S01]  /*24110*/  IMAD.MOV.U32 R2, RZ, RZ, -0x800000 ;  /* 0xff800000ff027424 */ /* 0x000fe200078e00ff */
[----:B------:R-:W-:Y:S02]  /*24120*/  SEL R11, RZ, 0x1, P2 ;  /* 0x00000001ff0b7807 */ /* 0x000fe40001000000 */
[----:B------:R-:W-:Y:S02]  /*24130*/  FSETP.NE.FTZ.AND P3, PT, R14, RZ, PT ;  /* 0x000000ff0e00720b */ /* 0x000fe40003f75000 */
[----:B------:R-:W-:Y:S01]  /*24140*/  LOP3.LUT R208, R208, R11, RZ, 0x3c, !PT ;  /* 0x0000000bd0d07212 */ /* 0x000fe200078e3cff */
[----:B------:R-:W-:-:S05]  /*24150*/  @!P1 VIADD R11, R13, 0x36860 ;  /* 0x000368600d0b9836 */ /* 0x000fca0000000000 */
[----:B------:R-:W-:Y:S01]  /*24160*/  @!P1 PRMT R11, RZ, 0x654, R11 ;  /* 0x00000654ff0b9816 */ /* 0x000fe2000000000b */
        /* <DEDUP_REMOVED lines=13> */
[----:B------:R-:W-:Y:S03]  /*24240*/  HGMMA.64x192x16.F32.BF16 R24, R176, gdesc[UR4].tnspB, R24, gsb0 ;  /* 0x42e00004b0187df0 */ /* 0x000fe60008001818 */
[----:B------:R-:W-:Y:S02]  /*24250*/  WARPGROUP.DEPBAR.LE gsb0, 0x0 ;  /* 0x00008000000079c5 */ /* 0x000fe40000010000 */
[----:B------:R1:W-:Y:S01]  /*24260*/  @!P1 SYNCS.ARRIVE.TRANS64.RED.A1T0 RZ, [R11+URZ], RZ ;  /* 0x000000ff0bff99a7 */ /* 0x0003e2000810043f */
[-C--:B--2---:R-:W-:Y:S01]  /*24270*/  FMUL.FTZ R129, R51, R6.reuse ;  /* 0x0000000633817220 */ /* 0x084fe20000410000 */
        /* <DEDUP_REMOVED lines=95> */
.L_x_2308:
        /* <DEDUP_REMOVED lines=58> */
[C---:B------:R-:W-:Y:S02]  /*24c10*/  IADD3 R137, P2, R26.reuse, 0x20, RZ ;  /* 0x000000201a897810 */ /* 0x040fe40007f5e0ff */
[C---:B------:R-:W-:Y:S02]  /*24c20*/  IADD3 R145, P0, R26.reuse, 0x4020, RZ ;  /* 0x000040201a917810 */ /* 0x040fe40007f1e0ff */
[----:B------:R-:W-:Y:S01]  /*24c30*/  LOP3.LUT R6, R137, 0x380, RZ, 0xc0, !PT ;  /* 0x0000038089067812 */ /* 0x000fe200078ec0ff */
[--C-:B------:R-:W-:Y:S01]  /*24c40*/  IMAD.X R9, RZ, RZ, R27.reuse, P2 ;  /* 0x000000ffff097224 */ /* 0x100fe200010e061b */
[----:B------:R-:W-:Y:S01]  /*24c50*/  LOP3.LUT R7, R26, 0x380, RZ, 0xc0, !PT ;  /* 0x000003801a077812 */ /* 0x000fe200078ec0ff */
[----:B------:R-:W-:Y:S01]  /*24c60*/  IMAD.X R21, RZ, RZ, R27, P0 ;  /* 0x000000ffff157224 */ /* 0x000fe200000e061b */
[----:B------:R-:W-:Y:S02]  /*24c70*/  SHF.R.U64 R6, R6, 0x3, RZ ;  /* 0x0000000306067819 */ /* 0x000fe400000012ff */
[----:B------:R-:W-:-:S02]  /*24c80*/  IADD3 R139, P1, R26, 0x40, RZ ;  /* 0x000000401a8b7810 */ /* 0x000fc40007f3e0ff */
[C---:B------:R-:W-:Y:S02]  /*24c90*/  IADD3 R141, P6, R26.reuse, 0x60, RZ ;  /* 0x000000601a8d7810 */ /* 0x040fe40007fde0ff */
[----:B------:R-:W-:Y:S01]  /*24ca0*/  IADD3 R143, P5, R26, 0x4000, RZ ;  /* 0x000040001a8f7810 */ /* 0x000fe20007fbe0ff */
[--C-:B------:R-:W-:Y:S01]  /*24cb0*/  IMAD.X R11, RZ, RZ, R27.reuse, P1 ;  /* 0x000000ffff0b7224 */ /* 0x100fe200008e061b */
[----:B------:R-:W-:Y:S01]  /*24cc0*/  LOP3.LUT R8, R6, R137, RZ, 0x3c, !PT ;  /* 0x0000008906087212 */ /* 0x000fe200078e3cff */
[--C-:B------:R-:W-:Y:S01]  /*24cd0*/  IMAD.X R13, RZ, RZ, R27.reuse, P6 ;  /* 0x000000ffff0d7224 */ /* 0x100fe200030e061b */
[----:B------:R-:W-:Y:S01]  /*24ce0*/  LOP3.LUT R6, R145, 0x380, RZ, 0xc0, !PT ;  /* 0x0000038091067812 */ /* 0x000fe200078ec0ff */
[----:B------:R-:W-:Y:S01]  /*24cf0*/  IMAD.X R15, RZ, RZ, R27, P5 ;  /* 0x000000ffff0f7224 */ /* 0x000fe200028e061b */
[----:B------:R-:W-:Y:S02]  /*24d00*/  SHF.R.U64 R7, R7, 0x3, RZ ;  /* 0x0000000307077819 */ /* 0x000fe400000012ff */
[----:B------:R-:W-:-:S02]  /*24d10*/  IADD3 R147, P4, R26, 0x4040, RZ ;  /* 0x000040401a937810 */ /* 0x000fc40007f9e0ff */
[C---:B------:R-:W-:Y:S02]  /*24d20*/  IADD3 R149, P3, R26.reuse, 0x4060, RZ ;  /* 0x000040601a957810 */ /* 0x040fe40007f7e0ff */
        /* <DEDUP_REMOVED lines=8> */
[----:B------:R-:W-:Y:S01]  /*24db0*/  SHF.R.U64 R6, R6, 0x3, RZ ;  /* 0x0000000306067819 */ /* 0x000fe200000012ff */
[--C-:B------:R-:W-:Y:S01]  /*24dc0*/  IMAD.X R47, RZ, RZ, R27.reuse, P6 ;  /* 0x000000ffff2f7224 */ /* 0x100fe200030e061b */
[----:B------:R-:W-:Y:S01]  /*24dd0*/  LOP3.LUT R26, R7, R26, RZ, 0x3c, !PT ;  /* 0x0000001a071a7212 */ /* 0x000fe200078e3cff */
[----:B------:R-:W-:Y:S01]  /*24de0*/  IMAD.X R7, RZ, RZ, R27, P5 ;  /* 0x000000ffff077224 */ /* 0x000fe200028e061b */
[----:B------:R-:W-:-:S02]  /*24df0*/  LOP3.LUT R10, R139, 0x380, RZ, 0xc0, !PT ;  /* 0x000003808b0a7812 */ /* 0x000fc400078ec0ff */
[----:B------:R-:W-:Y:S02]  /*24e00*/  LOP3.LUT R34, R149, 0x380, RZ, 0xc0, !PT ;  /* 0x0000038095227812 */ /* 0x000fe400078ec0ff */
[----:B------:R-:W-:Y:S02]  /*24e10*/  LOP3.LUT R20, R6, R145, RZ, 0x3c, !PT ;  /* 0x0000009106147212 */ /* 0x000fe400078e3cff */
[----:B------:R-:W-:Y:S02]  /*24e20*/  MOV R78, R26 ;  /* 0x0000001a004e7202 */ /* 0x000fe40000000f00 */
[----:B------:R-:W-:Y:S02]  /*24e30*/  LOP3.LUT R6, R153, 0x380, RZ, 0xc0, !PT ;  /* 0x0000038099067812 */ /* 0x000fe400078ec0ff */
[----:B------:R-:W-:Y:S02]  /*24e40*/  LOP3.LUT R27, R155, 0x380, RZ, 0xc0, !PT ;  /* 0x000003809b1b7812 */ /* 0x000fe400078ec0ff */
[----:B------:R-:W-:-:S02]  /*24e50*/  LOP3.LUT R12, R141, 0x380, RZ, 0xc0, !PT ;  /* 0x000003808d0c7812 */ /* 0x000fc400078ec0ff */
[----:B------:R-:W-:Y:S02]  /*24e60*/  LOP3.LUT R14, R143, 0x380, RZ, 0xc0, !PT ;  /* 0x000003808f0e7812 */ /* 0x000fe400078ec0ff */
[----:B------:R-:W-:Y:S02]  /*24e70*/  SHF.R.U64 R10, R10, 0x3, RZ ;  /* 0x000000030a0a7819 */ /* 0x000fe400000012ff */
[----:B------:R-:W-:Y:S02]  /*24e80*/  SHF.R.U64 R34, R34, 0x3, RZ ;  /* 0x0000000322227819 */ /* 0x000fe400000012ff */
[----:B------:R-:W-:Y:S02]  /*24e90*/  LOP3.LUT R42, R86, 0x380, RZ, 0xc0, !PT ;  /* 0x00000380562a7812 */ /* 0x000fe400078ec0ff */
[----:B------:R-:W-:Y:S02]  /*24ea0*/  F2FP.BF16.F32.PACK_AB R26, R29, R28 ;  /* 0x0000001c1d1a723e */ /* 0x000fe400000010ff */
[----:B------:R-:W-:-:S02]  /*24eb0*/  SHF.R.U64 R6, R6, 0x3, RZ ;  /* 0x0000000306067819 */ /* 0x000fc400000012ff */
[----:B------:R-:W-:Y:S02]  /*24ec0*/  LOP3.LUT R30, R147, 0x380, RZ, 0xc0, !PT ;  /* 0x00000380931e7812 */ /* 0x000fe400078ec0ff */
[----:B------:R-:W-:Y:S02]  /*24ed0*/  SHF.R.U64 R28, R27, 0x3, RZ ;  /* 0x000000031b1c7819 */ /* 0x000fe400000012ff */
[----:B------:R-:W-:Y:S02]  /*24ee0*/  SHF.R.U64 R12, R12, 0x3, RZ ;  /* 0x000000030c0c7819 */ /* 0x000fe400000012ff */
[----:B------:R-:W-:Y:S02]  /*24ef0*/  SHF.R.U64 R14, R14, 0x3, RZ ;  /* 0x000000030e0e7819 */ /* 0x000fe400000012ff */
[----:B------:R-:W-:Y:S02]  /*24f00*/  LOP3.LUT R10, R10, R139, RZ, 0x3c, !PT ;  /* 0x0000008b0a0a7212 */ /* 0x000fe400078e3cff */
[----:B------:R-:W-:-:S02]  /*24f10*/  LOP3.LUT R34, R34, R149, RZ, 0x3c, !PT ;  /* 0x0000009522227212 */ /* 0x000fc400078e3cff */
[----:B------:R-:W-:Y:S02]  /*24f20*/  SHF.R.U64 R29, R42, 0x3, RZ ;  /* 0x000000032a1d7819 */ /* 0x000fe400000012ff */
[----:B------:R-:W-:Y:S02]  /*24f30*/  LOP3.LUT R42, R6, R153, RZ, 0x3c, !PT ;  /* 0x00000099062a7212 */ /* 0x000fe400078e3cff */
[----:B------:R-:W-:Y:S02]  /*24f40*/  SHF.R.U64 R30, R30, 0x3, RZ ;  /* 0x000000031e1e7819 */ /* 0x000fe400000012ff */
[----:B------:R-:W-:Y:S02]  /*24f50*/  LOP3.LUT R46, R28, R155, RZ, 0x3c, !PT ;  /* 0x0000009b1c2e7212 */ /* 0x000fe400078e3cff */
[----:B------:R-:W-:Y:S02]  /*24f60*/  LOP3.LUT R12, R12, R141, RZ, 0x3c, !PT ;  /* 0x0000008d0c0c7212 */ /* 0x000fe400078e3cff */
[----:B------:R-:W-:-:S02]  /*24f70*/  MOV R28, R8 ;  /* 0x00000008001c7202 */ /* 0x000fc40000000f00 */
[----:B------:R-:W-:Y:S02]  /*24f80*/  LOP3.LUT R14, R14, R143, RZ, 0x3c, !PT ;  /* 0x0000008f0e0e7212 */ /* 0x000fe400078e3cff */
[----:B------:R-:W-:Y:S02]  /*24f90*/  F2FP.BF16.F32.PACK_AB R27, R134, R123 ;  /* 0x0000007b861b723e */ /* 0x000fe400000010ff */
[----:B------:R-:W-:Y:S02]  /*24fa0*/  MOV R9, R10 ;  /* 0x0000000a00097202 */ /* 0x000fe40000000f00 */
[----:B------:R-:W-:Y:S01]  /*24fb0*/  MOV R8, R34 ;  /* 0x0000002200087202 */ /* 0x000fe20000000f00 */
[----:B------:R-:W-:Y:S01]  /*24fc0*/  STSM.16.M88.4 [R78], R24 ;  /* 0x000000184e007844 */ /* 0x000fe20000000200 */
[----:B------:R-:W-:Y:S02]  /*24fd0*/  LOP3.LUT R38, R151, 0x380, RZ, 0xc0, !PT ;  /* 0x0000038097267812 */ /* 0x000fe400078ec0ff */
[----:B------:R-:W-:-:S02]  /*24fe0*/  MOV R11, R42 ;  /* 0x0000002a000b7202 */ /* 0x000fc40000000f00 */
[----:B------:R-:W-:Y:S02]  /*24ff0*/  F2FP.BF16.F32.PACK_AB R34, R37, R36 ;  /* 0x000000242522723e */ /* 0x000fe400000010ff */
[----:B------:R-:W-:Y:S02]  /*25000*/  F2FP.BF16.F32.PACK_AB R35, R132, R121 ;  /* 0x000000798423723e */ /* 0x000fe400000010ff */
[----:B------:R-:W-:Y:S02]  /*25010*/  LOP3.LUT R30, R30, R147, RZ, 0x3c, !PT ;  /* 0x000000931e1e7212 */ /* 0x000fe400078e3cff */
[----:B------:R-:W-:Y:S01]  /*25020*/  F2FP.BF16.F32.PACK_AB R42, R45, R44 ;  /* 0x0000002c2d2a723e */ /* 0x000fe200000010ff */
[----:B------:R-:W-:Y:S01]  /*25030*/  STSM.16.M88.4 [R28], R32 ;  /* 0x000000201c007844 */ /* 0x000fe20000000200 */
[----:B------:R-:W-:Y:S02]  /*25040*/  F2FP.BF16.F32.PACK_AB R43, R130, R3 ;  /* 0x00000003822b723e */ /* 0x000fe400000010ff */
[----:B------:R-:W-:-:S02]  /*25050*/  MOV R12, R12 ;  /* 0x0000000c000c7202 */ /* 0x000fc40000000f00 */
[----:B------:R-:W-:Y:S01]  /*25060*/  MOV R14, R14 ;  /* 0x0000000e000e7202 */ /* 0x000fe20000000f00 */
[----:B------:R-:W-:Y:S01]  /*25070*/  STSM.16.M88.4 [R9], R40 ;  /* 0x0000002809007844 */ /* 0x000fe20000000200 */
[----:B------:R-:W-:Y:S02]  /*25080*/  SHF.R.U64 R38, R38, 0x3, RZ ;  /* 0x0000000326267819 */ /* 0x000fe400000012ff */
[----:B------:R-:W-:Y:S01]  /*25090*/  MOV R20, R20 ;  /* 0x0000001400147202 */ /* 0x000fe20000000f00 */
[----:B------:R-:W-:Y:S01]  /*250a0*/  STSM.16.M88.4 [R12], R48 ;  /* 0x000000300c007844 */ /* 0x000fe20000000200 */
[----:B------:R-:W-:Y:S02]  /*250b0*/  MOV R30, R30 ;  /* 0x0000001e001e7202 */ /* 0x000fe40000000f00 */
[----:B------:R-:W-:Y:S01]  /*250c0*/  LOP3.LUT R38, R38, R151, RZ, 0x3c, !PT ;  /* 0x0000009726267212 */ /* 0x000fe200078e3cff */
[----:B------:R-:W-:Y:S01]  /*250d0*/  STSM.16.M88.4 [R14], R56 ;  /* 0x000000380e007844 */ /* 0x000fe20000000200 */
[----:B------:R-:W-:-:S02]  /*250e0*/  LOP3.LUT R6, R29, R86, RZ, 0x3c, !PT ;  /* 0x000000561d067212 */ /* 0x000fc400078e3cff */
[----:B------:R-:W-:Y:S01]  /*250f0*/  MOV R38, R38 ;  /* 0x0000002600267202 */ /* 0x000fe20000000f00 */
[----:B------:R2:W-:Y:S01]  /*25100*/  STSM.16.M88.4 [R20], R64 ;  /* 0x0000004014007844 */ /* 0x0005e20000000200 */
[----:B------:R-:W-:Y:S02]  /*25110*/  ISETP.NE.U32.AND P0, PT, RZ, UR4, PT ;  /* 0x00000004ff007c0c */ /* 0x000fe4000bf05070 */
[----:B------:R-:W-:Y:S01]  /*25120*/  MOV R46, R46 ;  /* 0x0000002e002e7202 */ /* 0x000fe20000000f00 */
[----:B------:R-:W-:Y:S01]  /*25130*/  STSM.16.M88.4 [R30], R72 ;  /* 0x000000481e007844 */ /* 0x000fe20000000200 */
[----:B------:R-:W-:Y:S02]  /*25140*/  MOV R10, R6 ;  /* 0x00000006000a7202 */ /* 0x000fe40000000f00 */
[----:B------:R-:W-:Y:S01]  /*25150*/  ISETP.NE.AND.EX P0, PT, RZ, UR5, PT, P0 ;  /* 0x00000005ff007c0c */ /* 0x000fe2000bf05300 */
[----:B------:R3:W-:Y:S04]  /*25160*/  STSM.16.M88.4 [R8], R80 ;  /* 0x0000005008007844 */ /* 0x0007e80000000200 */
[----:B------:R-:W-:Y:S04]  /*25170*/  STSM.16.M88.4 [R38], R88 ;  /* 0x0000005826007844 */ /* 0x000fe80000000200 */
[----:B------:R4:W-:Y:S01]  /*25180*/  STSM.16.M88.4 [R11], R96 ;  /* 0x000000600b007844 */ /* 0x0009e20000000200 */
[----:B--2---:R-:W-:-:S03]  /*25190*/  IMAD.MOV.U32 R20, RZ, RZ, RZ ;  /* 0x000000ffff147224 */ /* 0x004fc600078e00ff */
[----:B------:R2:W-:Y:S01]  /*251a0*/  STSM.16.M88.4 [R46], R104 ;  /* 0x000000682e007844 */ /* 0x0005e20000000200 */
[----:B---3--:R-:W-:-:S03]  /*251b0*/  IADD3 R8, P1, R229, UR4, RZ ;  /* 0x00000004e5087c10 */ /* 0x008fc6000ff3e0ff */
[----:B------:R2:W-:Y:S01]  /*251c0*/  STSM.16.M88.4 [R10], R112 ;  /* 0x000000700a007844 */ /* 0x0005e20000000200 */
[----:B------:R-:W-:Y:S01]  /*251d0*/  IADD3.X R9, R230, UR5, RZ, P1, !PT ;  /* 0x00000005e6097c10 */ /* 0x000fe20008ffe4ff */
[----:B------:R-:W-:Y:S01]  /*251e0*/  ULDC.64 UR4, c[0x0][0xbe0] ;  /* 0x0002f80000047ab9 */ /* 0x000fe20000000a00 */
[----:B------:R-:W-:Y:S01]  /*251f0*/  BAR.SYNC.DEFER_BLOCKING 0x1, 0x100 ;  /* 0x0044000000007b1d */ /* 0x000fe20000010000 */
[----:B------:R-:W-:-:S04]  /*25200*/  ISETP.NE.U32.AND P1, PT, RZ, UR4, PT ;  /* 0x00000004ff007c0c */ /* 0x000fc8000bf25070 */
[----:B------:R-:W-:-:S13]  /*25210*/  ISETP.NE.AND.EX P1, PT, RZ, UR5, PT, P1 ;  /* 0x00000005ff007c0c */ /* 0x000fda000bf25310 */
[----:B------:R-:W-:Y:S01]  /*25220*/  @P1 IADD3 R6, P2, R229, UR4, RZ ;  /* 0x00000004e5061c10 */ /* 0x000fe2000ff5e0ff */
[----:B------:R-:W-:Y:S02]  /*25230*/  ULDC UR4, c[0x0][0xa88] ;  /* 0x0002a20000047ab9 */ /* 0x000fe40000000800 */
[----:B------:R-:W-:Y:S01]  /*25240*/  IMAD.U32 R60, RZ, RZ, UR4 ;  /* 0x00000004ff3c7e24 */ /* 0x000fe2000f8e00ff */
[----:B------:R-:W-:Y:S01]  /*25250*/  @P1 IADD3.X R7, R230, UR5, RZ, P2, !PT ;  /* 0x00000005e6071c10 */ /* 0x000fe200097fe4ff */
[----:B------:R2:W5:Y:S01]  /*25260*/  @P0 LDG.E R20, desc[UR60][R8.64] ;  /* 0x0000003c08140981 */ /* 0x000562000c1e1900 */
[----:B------:R-:W-:-:S03]  /*25270*/  IMAD R3, R224, 0x40, R221 ;  /* 0x00000040e0037824 */ /* 0x000fc600078e02dd */
[----:B------:R2:W5:Y:S01]  /*25280*/  @P1 LDG.E R60, desc[UR60][R6.64] ;  /* 0x0000003c063c1981 */ /* 0x000562000c1e1900 */
[----:B------:R-:W-:-:S03]  /*25290*/  IMAD.WIDE R4, R3, 0x2, R4 ;  /* 0x0000000203047825 */ /* 0x000fc600078e0204 */
[----:B----4-:R-:W-:-:S04]  /*252a0*/  IADD3 R11, P4, R4, 0x1000, RZ ;  /* 0x00001000040b7810 */ /* 0x010fc80007f9e0ff */
[----:B------:R-:W-:Y:S01]  /*252b0*/  LOP3.LUT R3, R11, 0x380, RZ, 0xc0, !PT ;  /* 0x000003800b037812 */ /* 0x000fe200078ec0ff */
[----:B------:R-:W-:Y:S08]  /*252c0*/  @P1 BRA `(.L_x_2416) ;  /* 0x0000000000101947 */ /* 0x000ff00003800000 */
[----:B------:R-:W-:Y:S05]  /*252d0*/  @!P0 BRA `(.L_x_2416) ;  /* 0x00000000000c8947 */ /* 0x000fea0003800000 */
[----:B--2---:R-:W2:Y:S04]  /*252e0*/  LDG.E R7, desc[UR60][R8.64] ;  /* 0x0000003c08077981 */ /* 0x004ea8000c1e1900 */
[----:B-----5:R-:W2:Y:S02]  /*252f0*/  LDG.E R60, desc[UR60][R8.64+0x4] ;  /* 0x0000043c083c7981 */ /* 0x020ea4000c1e1900 */
[----:B--2---:R-:W-:-:S07]  /*25300*/  IMAD.IADD R60, R60, 0x1, -R7 ;  /* 0x000000013c3c7824 */ /* 0x004fce00078e0a07 */
.L_x_2416:
[----:B--2---:R-:W2:Y:S01]  /*25310*/  LDL R10, [R1+0x4c] ;  /* 0x00004c00010a7983 */ /* 0x004ea20000100800 */
[----:B------:R-:W-:Y:S01]  /*25320*/  SHF.R.S32.HI R61, RZ, 0x1f, R228 ;  /* 0x0000001fff3d7819 */ /* 0x000fe200000114e4 */
[----:B------:R-:W-:Y:S01]  /*25330*/  ULDC.64 UR4, c[0x0][0xb70] ;  /* 0x0002dc0000047ab9 */ /* 0x000fe20000000a00 */
[----:B------:R-:W-:Y:S02]  /*25340*/  SHF.R.U64 R8, R3, 0x3, RZ ;  /* 0x0000000303087819 */ /* 0x000fe400000012ff */
[--C-:B-----5:R-:W-:Y:S01]  /*25350*/  SHF.R.S32.HI R21, RZ, 0x1f, R20.reuse ;  /* 0x0000001fff157819 */ /* 0x120fe20000011414 */
[----:B------:R-:W-:Y:S01]  /*25360*/  IMAD R3, R61, UR4, RZ ;  /* 0x000000043d037c24 */ /* 0x000fe2000f8e02ff */
[----:B------:R-:W-:Y:S02]  /*25370*/  SEL R237, R237, RZ, !P0 ;  /* 0x000000ffeded7207 */ /* 0x000fe40004000000 */
[----:B------:R-:W-:Y:S01]  /*25380*/  SEL R231, R231, RZ, !P0 ;  /* 0x000000ffe7e77207 */ /* 0x000fe20004000000 */
[----:B------:R-:W-:Y:S01]  /*25390*/  IMAD R3, R228, UR5, R3 ;  /* 0x00000005e4037c24 */ /* 0x000fe2000f8e0203 */
[----:B------:R-:W-:Y:S01]  /*253a0*/  LOP3.LUT R8, R8, R11, RZ, 0x3c, !PT ;  /* 0x0000000b08087212 */ /* 0x000fe200078e3cff */
[----:B------:R-:W-:Y:S01]  /*253b0*/  IMAD.WIDE.U32 R6, R228, UR4, R20 ;  /* 0x00000004e4067c25 */ /* 0x000fe2000f8e0014 */
[----:B------:R-:W-:Y:S01]  /*253c0*/  ULDC.64 UR4, c[0x0][0xb78] ;  /* 0x0002de0000047ab9 */ /* 0x000fe20000000a00 */
[----:B------:R-:W-:-:S02]  /*253d0*/  IADD3 R29, P0, R4, 0x4000, RZ ;  /* 0x00004000041d7810 */ /* 0x000fc40007f1e0ff */
[----:B------:R-:W-:Y:S01]  /*253e0*/  IMAD.IADD R7, R7, 0x1, R3 ;  /* 0x0000000107077824 */ /* 0x000fe200078e0203 */
[C---:B------:R-:W-:Y:S01]  /*253f0*/  IADD3 R13, P5, R4.reuse, 0x2000, RZ ;  /* 0x00002000040d7810 */ /* 0x040fe20007fbe0ff */
[----:B------:R-:W-:Y:S01]  /*25400*/  IMAD R3, R237, UR4, RZ ;  /* 0x00000004ed037c24 */ /* 0x000fe2000f8e02ff */
[C---:B------:R-:W-:Y:S01]  /*25410*/  IADD3 R25, P6, R4.reuse, 0x3000, RZ ;  /* 0x0000300004197810 */ /* 0x040fe20007fde0ff */
[----:B------:R-:W-:Y:S01]  /*25420*/  IMAD R11, R235, 0x80, R227 ;  /* 0x00000080eb0b7824 */ /* 0x000fe200078e02e3 */
[C---:B------:R-:W-:Y:S01]  /*25430*/  IADD3 R37, P2, R4.reuse, 0x6000, RZ ;  /* 0x0000600004257810 */ /* 0x040fe20007f5e0ff */
[----:B------:R-:W-:Y:S01]  /*25440*/  IMAD.WIDE.U32 R6, R231, UR4, R6 ;  /* 0x00000004e7067c25 */ /* 0x000fe2000f8e0006 */
[----:B------:R-:W-:Y:S02]  /*25450*/  IADD3 R33, P1, R4, 0x5000, RZ ;  /* 0x0000500004217810 */ /* 0x000fe40007f3e0ff */
[----:B------:R-:W-:Y:S01]  /*25460*/  LOP3.LUT R28, R29, 0x380, RZ, 0xc0, !PT ;  /* 0x000003801d1c7812 */ /* 0x000fe200078ec0ff */
[----:B------:R-:W-:Y:S01]  /*25470*/  IMAD R9, R231, UR5, R3 ;  /* 0x00000005e7097c24 */ /* 0x000fe2000f8e0203 */
[----:B------:R-:W-:Y:S01]  /*25480*/  SHF.R.S32.HI R3, RZ, 0x1f, R11 ;  /* 0x0000001fff037819 */ /* 0x000fe2000001140b */
[----:B------:R-:W-:Y:S01]  /*25490*/  ULDC.64 UR4, c[0x0][0xb40] ;  /* 0x0002d00000047ab9 */ /* 0x000fe20000000a00 */
[----:B------:R-:W-:-:S02]  /*254a0*/  IADD3 R6, P3, R11, R6, RZ ;  /* 0x000000060b067210 */ /* 0x000fc40007f7e0ff */
[----:B------:R-:W-:Y:S02]  /*254b0*/  LOP3.LUT R12, R13, 0x380, RZ, 0xc0, !PT ;  /* 0x000003800d0c7812 */ /* 0x000fe400078ec0ff */
[----:B------:R-:W-:Y:S02]  /*254c0*/  LOP3.LUT R24, R25, 0x380, RZ, 0xc0, !PT ;  /* 0x0000038019187812 */ /* 0x000fe400078ec0ff */
[----:B------:R-:W-:Y:S02]  /*254d0*/  LOP3.LUT R36, R37, 0x380, RZ, 0xc0, !PT ;  /* 0x0000038025247812 */ /* 0x000fe400078ec0ff */
[----:B------:R-:W-:Y:S02]  /*254e0*/  LOP3.LUT R32, R33, 0x380, RZ, 0xc0, !PT ;  /* 0x0000038021207812 */ /* 0x000fe400078ec0ff */
[----:B------:R-:W-:Y:S01]  /*254f0*/  IADD3.X R3, R3, R7, R9, P3, !PT ;  /* 0x0000000703037210 */ /* 0x000fe20001ffe409 */
[----:B------:R-:W-:Y:S01]  /*25500*/  IMAD.X R9, RZ, RZ, R5, P4 ;  /* 0x000000ffff097224 */ /* 0x000fe200020e0605 */
[----:B------:R-:W-:-:S02]  /*25510*/  SHF.R.U64 R28, R28, 0x3, RZ ;  /* 0x000000031c1c7819 */ /* 0x000fc400000012ff */
[----:B------:R-:W-:Y:S02]  /*25520*/  SHF.R.U64 R12, R12, 0x3, RZ ;  /* 0x000000030c0c7819 */ /* 0x000fe400000012ff */
[----:B------:R-:W-:Y:S02]  /*25530*/  SHF.R.U64 R24, R24, 0x3, RZ ;  /* 0x0000000318187819 */ /* 0x000fe400000012ff */
[----:B------:R-:W-:Y:S02]  /*25540*/  LEA R54, P3, R6, UR4, 0x2 ;  /* 0x0000000406367c11 */ /* 0x000fe4000f8610ff */
[----:B------:R-:W-:Y:S02]  /*25550*/  SHF.R.U64 R36, R36, 0x3, RZ ;  /* 0x0000000324247819 */ /* 0x000fe400000012ff */
[----:B------:R-:W-:Y:S02]  /*25560*/  SHF.R.U64 R32, R32, 0x3, RZ ;  /* 0x0000000320207819 */ /* 0x000fe400000012ff */
        /* <DEDUP_REMOVED lines=8> */
[----:B------:R-:W-:Y:S01]  /*255f0*/  LOP3.LUT R36, R36, R37, RZ, 0x3c, !PT ;  /* 0x0000002524247212 */ /* 0x000fe200078e3cff */
[----:B------:R-:W-:Y:S01]  /*25600*/  IMAD.X R37, RZ, RZ, R5, P2 ;  /* 0x000000ffff257224 */ /* 0x000fe200010e0605 */
[C---:B------:R-:W-:Y:S01]  /*25610*/  IADD3 R41, P3, R4.reuse, 0x7000, RZ ;  /* 0x0000700004297810 */ /* 0x040fe20007f7e0ff */
[----:B------:R-:W-:Y:S01]  /*25620*/  ULDC.64 UR4, c[0x0][0xaa0] ;  /* 0x0002a80000047ab9 */ /* 0x000fe20000000a00 */
[----:B------:R-:W-:-:S02]  /*25630*/  IADD3 R45, P4, R4, 0x8000, RZ ;  /* 0x00008000042d7810 */ /* 0x000fc40007f9e0ff */
[C---:B------:R-:W-:Y:S02]  /*25640*/  IADD3 R49, P5, R4.reuse, 0x9000, RZ ;  /* 0x0000900004317810 */ /* 0x040fe40007fbe0ff */
[----:B------:R-:W-:Y:S02]  /*25650*/  IADD3 R53, P6, R4, 0xa000, RZ ;  /* 0x0000a00004357810 */ /* 0x000fe40007fde0ff */
[----:B------:R-:W-:Y:S01]  /*25660*/  LOP3.LUT R32, R32, R33, RZ, 0x3c, !PT ;  /* 0x0000002120207212 */ /* 0x000fe200078e3cff */
[--C-:B------:R-:W-:Y:S01]  /*25670*/  IMAD.X R33, RZ, RZ, R5.reuse, P1 ;  /* 0x000000ffff217224 */ /* 0x100fe200008e0605 */
[----:B------:R-:W-:Y:S02]  /*25680*/  IADD3 R6, P2, R4, 0xb000, RZ ;  /* 0x0000b00004067810 */ /* 0x000fe40007f5e0ff */
[----:B------:R-:W-:Y:S02]  /*25690*/  LOP3.LUT R40, R41, 0x380, RZ, 0xc0, !PT ;  /* 0x0000038029287812 */ /* 0x000fe400078ec0ff */
[----:B------:R-:W-:Y:S01]  /*256a0*/  LOP3.LUT R44, R45, 0x380, RZ, 0xc0, !PT ;  /* 0x000003802d2c7812 */ /* 0x000fe200078ec0ff */
[----:B------:R-:W-:Y:S01]  /*256b0*/  IMAD.X R57, RZ, RZ, R5, P2 ;  /* 0x000000ffff397224 */ /* 0x000fe200010e0605 */
[----:B------:R-:W-:-:S02]  /*256c0*/  LOP3.LUT R48, R49, 0x380, RZ, 0xc0, !PT ;  /* 0x0000038031307812 */ /* 0x000fc400078ec0ff */
[----:B------:R-:W-:Y:S02]  /*256d0*/  LOP3.LUT R52, R53, 0x380, RZ, 0xc0, !PT ;  /* 0x0000038035347812 */ /* 0x000fe400078ec0ff */
[----:B------:R-:W-:Y:S02]  /*256e0*/  LOP3.LUT R7, R4, 0x380, RZ, 0xc0, !PT ;  /* 0x0000038004077812 */ /* 0x000fe400078ec0ff */
[----:B------:R-:W-:Y:S02]  /*256f0*/  SHF.R.U64 R40, R40, 0x3, RZ ;  /* 0x0000000328287819 */ /* 0x000fe400000012ff */
[----:B------:R-:W-:Y:S02]  /*25700*/  SHF.R.U64 R44, R44, 0x3, RZ ;  /* 0x000000032c2c7819 */ /* 0x000fe400000012ff */
[----:B------:R-:W-:Y:S02]  /*25710*/  SHF.R.U64 R48, R48, 0x3, RZ ;  /* 0x0000000330307819 */ /* 0x000fe400000012ff */
[----:B------:R-:W-:-:S02]  /*25720*/  SHF.R.U64 R52, R52, 0x3, RZ ;  /* 0x0000000334347819 */ /* 0x000fc400000012ff */
        /* <DEDUP_REMOVED lines=10> */
[----:B------:R-:W-:-:S02]  /*257d0*/  IMAD R21, R21, UR4, RZ ;  /* 0x0000000415157c24 */ /* 0x000fc4000f8e02ff */
[----:B------:R-:W-:Y:S02]  /*257e0*/  IMAD R63, R235, -0x80, R60 ;  /* 0xffffff80eb3f7824 */ /* 0x000fe400078e023c */
[----:B------:R-:W-:-:S03]  /*257f0*/  IMAD R21, R20, UR5, R21 ;  /* 0x0000000514157c24 */ /* 0x000fc6000f8e0215 */
[----:B------:R-:W-:Y:S02]  /*25800*/  ISETP.GE.AND P3, PT, R224, R63, PT ;  /* 0x0000003fe000720c */ /* 0x000fe40003f66270 */
[----:B------:R-:W-:Y:S01]  /*25810*/  SHF.R.S32.HI R225, RZ, 0x1f, R224 ;  /* 0x0000001fffe17819 */ /* 0x000fe200000114e0 */
[----:B------:R-:W-:Y:S01]  /*25820*/  BSSY B1, `(.L_x_2417) ;  /* 0x0000047000017945 */ /* 0x000fe20003800000 */
[----:B--2---:R-:W-:-:S04]  /*25830*/  LOP3.LUT P0, RZ, R10, 0x3, RZ, 0xc0, !PT ;  /* 0x000000030aff7812 */ /* 0x004fc8000780c0ff */
[-C--:B------:R-:W-:Y:S02]  /*25840*/  ISETP.GE.OR P1, PT, R11, R60.reuse, P0 ;  /* 0x0000003c0b00720c */ /* 0x080fe40000726670 */
[----:B------:R-:W-:Y:S02]  /*25850*/  ISETP.GE.OR P0, PT, R3, R60, P0 ;  /* 0x0000003c0300720c */ /* 0x000fe40000706670 */
[----:B------:R-:W-:-:S04]  /*25860*/  LOP3.LUT R3, R6, 0x380, RZ, 0xc0, !PT ;  /* 0x0000038006037812 */ /* 0x000fc800078ec0ff */
[----:B------:R-:W-:-:S04]  /*25870*/  SHF.R.U64 R3, R3, 0x3, RZ ;  /* 0x0000000303037819 */ /* 0x000fc800000012ff */
[----:B------:R-:W-:Y:S01]  /*25880*/  LOP3.LUT R56, R3, R6, RZ, 0x3c, !PT ;  /* 0x0000000603387212 */ /* 0x000fe200078e3cff */
[----:B------:R-:W-:Y:S04]  /*25890*/  @!P1 STG.E desc[UR60][R54.64], R2 ;  /* 0x0000000236009986 */ /* 0x000fe8000c10193c */
[----:B------:R2:W-:Y:S01]  /*258a0*/  @!P0 STG.E desc[UR60][R54.64+0x20], R0 ;  /* 0x0000200036008986 */ /* 0x0005e2000c10193c */
        /* <DEDUP_REMOVED lines=13> */
[----:B------:R-:W-:-:S02]  /*25980*/  IMAD.MOV.U32 R2, RZ, RZ, R221 ;  /* 0x000000ffff027224 */ /* 0x000fc400078e00dd */
[----:B------:R-:W-:Y:S01]  /*25990*/  VIADD R0, R224, 0x20 ;  /* 0x00000020e0007836 */ /* 0x000fe20000000000 */
[----:B------:R-:W-:Y:S01]  /*259a0*/  @!PT LDS RZ, [RZ] ;  /* 0x00000000fffff984 */ /* 0x000fe20000000800 */
[----:B------:R-:W-:Y:S01]  /*259b0*/  @!PT LDS RZ, [RZ] ;  /* 0x00000000fffff984 */ /* 0x000fe20000000800 */
[----:B------:R-:W-:Y:S01]  /*259c0*/  @!PT LDS RZ, [RZ] ;  /* 0x00000000fffff984 */ /* 0x000fe20000000800 */
[----:B------:R-:W-:Y:S01]  /*259d0*/  @!PT LDS RZ, [RZ] ;  /* 0x00000000fffff984 */ /* 0x000fe20000000800 */
[----:B------:R2:W-:Y:S06]  /*259e0*/  MEMBAR.ALL.CTA ;  /* 0x0000000000007992 */ /* 0x0005ec0000008000 */
[----:B--2---:R-:W2:Y:S01]  /*259f0*/  FENCE.VIEW.ASYNC.S ;  /* 0x00000000000073c6 */ /* 0x004ea20000000000 */
[----:B------:R-:W-:Y:S01]  /*25a00*/  IMAD.WIDE.U32 R2, R20, UR4, R2 ;  /* 0x0000000414027c25 */ /* 0x000fe2000f8e0002 */
[----:B------:R-:W-:Y:S01]  /*25a10*/  ULDC.64 UR4, c[0x0][0xae0] ;  /* 0x0002b80000047ab9 */ /* 0x000fe20000000a00 */
[----:B------:R-:W-:-:S02]  /*25a20*/  ISETP.GE.AND P0, PT, R0, R63, PT ;  /* 0x0000003f0000720c */ /* 0x000fc40003f06270 */
[----:B------:R-:W-:Y:S02]  /*25a30*/  IMAD.IADD R3, R3, 0x1, R21 ;  /* 0x0000000103037824 */ /* 0x000fe400078e0215 */
[----:B------:R-:W-:Y:S02]  /*25a40*/  IMAD R61, R61, UR4, RZ ;  /* 0x000000043d3d7c24 */ /* 0x000fe4000f8e02ff */
[----:B------:R-:W-:Y:S02]  /*25a50*/  VIADD R20, R224, 0x40 ;  /* 0x00000040e0147836 */ /* 0x000fe40000000000 */
[C---:B------:R-:W-:Y:S02]  /*25a60*/  IMAD R61, R228.reuse, UR5, R61 ;  /* 0x00000005e43d7c24 */ /* 0x040fe4000f8e023d */
[----:B------:R-:W-:Y:S01]  /*25a70*/  IMAD.WIDE.U32 R2, R228, UR4, R2 ;  /* 0x00000004e4027c25 */ /* 0x000fe2000f8e0002 */
[----:B------:R-:W-:Y:S01]  /*25a80*/  ULDC.64 UR4, c[0x0][0xae8] ;  /* 0x0002ba0000047ab9 */ /* 0x000fe20000000a00 */
[----:B------:R-:W-:-:S02]  /*25a90*/  ISETP.GE.AND P1, PT, R20, R63, PT ;  /* 0x0000003f1400720c */ /* 0x000fc40003f26270 */
[----:B------:R-:W-:Y:S02]  /*25aa0*/  VIADD R0, R18, 0x36820 ;  /* 0x0003682012007836 */ /* 0x000fe40000000000 */
[----:B------:R-:W-:Y:S02]  /*25ab0*/  VIADD R21, R224, 0x60 ;  /* 0x00000060e0157836 */ /* 0x000fe40000000000 */
[----:B------:R-:W-:Y:S01]  /*25ac0*/  IMAD.IADD R3, R3, 0x1, R61 ;  /* 0x0000000103037824 */ /* 0x000fe200078e023d */
[----:B------:R-:W-:Y:S01]  /*25ad0*/  PRMT R0, RZ, 0x654, R0 ;  /* 0x00000654ff007816 */ /* 0x000fe20000000000 */
[----:B------:R-:W-:Y:S01]  /*25ae0*/  IMAD R20, R237, UR4, RZ ;  /* 0x00000004ed147c24 */ /* 0x000fe2000f8e02ff */
[----:B------:R-:W-:Y:S01]  /*25af0*/  ISETP.GE.AND P2, PT, R21, R63, PT ;  /* 0x0000003f1500720c */ /* 0x000fe20003f46270 */
[C---:B------:R-:W-:Y:S01]  /*25b00*/  IMAD.WIDE.U32 R60, R231.reuse, UR4, R2 ;  /* 0x00000004e73c7c25 */ /* 0x040fe2000f8e0002 */
[----:B--2---:R2:W-:Y:S03]  /*25b10*/  SYNCS.ARRIVE.TRANS64.RED.A1T0 RZ, [R0+URZ], RZ ;  /* 0x000000ff00ff79a7 */ /* 0x0045e6000810043f */
[----:B------:R-:W-:-:S02]  /*25b20*/  IMAD R63, R231, UR5, R20 ;  /* 0x00000005e73f7c24 */ /* 0x000fc4000f8e0214 */
[----:B------:R-:W-:-:S04]  /*25b30*/  IMAD.WIDE R20, R235, 0x80, R224 ;  /* 0x00000080eb147825 */ /* 0x000fc800078e02e0 */
[----:B------:R-:W-:Y:S01]  /*25b40*/  IMAD.IADD R65, R61, 0x1, R63 ;  /* 0x000000013d417824 */ /* 0x000fe200078e023f */
[----:B--2---:R-:W-:Y:S06]  /*25b50*/  @P3 BRA `(.L_x_2418) ;  /* 0x00000000004c3947 */ /* 0x004fec0003800000 */
        /* <DEDUP_REMOVED lines=19> */
.L_x_2418:
[----:B------:R-:W-:Y:S05]  /*25c90*/  BSYNC B1 ;  /* 0x0000000000017941 */ /* 0x000fea0003800000 */
.L_x_2417:
[----:B------:R-:W-:Y:S04]  /*25ca0*/  BSSY B1, `(.L_x_2419) ;  /* 0x0000017000017945 */ /* 0x000fe80003800000 */
[----:B------:R-:W-:Y:S05]  /*25cb0*/  @P0 BRA `(.L_x_2420) ;  /* 0x0000000000540947 */ /* 0x000fea0003800000 */
[----:B--2--5:R-:W-:Y:S01]  /*25cc0*/  IADD3 R5, P0, R20, 0x20, RZ ;  /* 0x0000002014057810 */ /* 0x024fe20007f1e0ff */
[C---:B------:R-:W-:Y:S01]  /*25cd0*/  VIADD R2, R221.reuse, 0x40 ;  /* 0x00000040dd027836 */ /* 0x040fe20000000000 */
[----:B------:R-:W-:Y:S01]  /*25ce0*/  ULDC UR4, c[0x0][0xa8c] ;  /* 0x0002a30000047ab9 */ /* 0x000fe20000000800 */
[----:B------:R-:W-:Y:S01]  /*25cf0*/  ULDC.64 UR6, c[0x0][0xad8] ;  /* 0x0002b60000067ab9 */ /* 0x000fe20000000a00 */
[----:B------:R-:W-:Y:S01]  /*25d00*/  IMAD.MOV.U32 R3, RZ, RZ, R65 ;  /* 0x000000ffff037224 */ /* 0x000fe200078e0041 */
[C---:B------:R-:W-:Y:S01]  /*25d10*/  ISETP.GE.AND P3, PT, R221.reuse, UR4, PT ;  /* 0x00000004dd007c0c */ /* 0x040fe2000bf66270 */
        /* <DEDUP_REMOVED lines=15> */
.L_x_2420:
[----:B------:R-:W-:Y:S05]  /*25e10*/  BSYNC B1 ;  /* 0x0000000000017941 */ /* 0x000fea0003800000 */
.L_x_2419:
[----:B------:R-:W-:Y:S04]  /*25e20*/  BSSY B1, `(.L_x_2421) ;  /* 0x0000017000017945 */ /* 0x000fe80003800000 */
[----:B------:R-:W-:Y:S05]  /*25e30*/  @P1 BRA `(.L_x_2422) ;  /* 0x0000000000541947 */ /* 0x000fea0003800000 */
[----:B--23-5:R-:W-:Y:S01]  /*25e40*/  IADD3 R5, P0, R20, 0x40, RZ ;  /* 0x0000004014057810 */ /* 0x02cfe20007f1e0ff */
        /* <DEDUP_REMOVED lines=20> */
.L_x_2422:
[----:B------:R-:W-:Y:S05]  /*25f90*/  BSYNC B1 ;  /* 0x0000000000017941 */ /* 0x000fea0003800000 */
.L_x_2421:
[----:B------:R-:W-:Y:S05]  /*25fa0*/  @P2 BRA `(.L_x_2423) ;  /* 0x0000000c000c2947 */ /* 0x000fea0003800000 */
[----:B--2345:R-:W-:Y:S01]  /*25fb0*/  IADD3 R5, P0, R20, 0x60, RZ ;  /* 0x0000006014057810 */ /* 0x03cfe20007f1e0ff */
[----:B------:R-:W-:Y:S01]  /*25fc0*/  ULDC.64 UR4, c[0x0][0xad8] ;  /* 0x0002b60000047ab9 */ /* 0x000fe20000000a00 */
[----:B------:R-:W-:Y:S01]  /*25fd0*/  IMAD.MOV.U32 R2, RZ, RZ, R60 ;  /* 0x000000ffff027224 */ /* 0x000fe200078e003c */
[----:B------:R-:W-:Y:S01]  /*25fe0*/  ULDC.64 UR6, c[0x0][0xa80] ;  /* 0x0002a00000067ab9 */ /* 0x000fe20000000a00 */
[----:B------:R-:W-:Y:S02]  /*25ff0*/  IMAD.MOV.U32 R3, RZ, RZ, R65 ;  /* 0x000000ffff037224 */ /* 0x000fe400078e0041 */
[----:B------:R-:W-:Y:S02]  /*26000*/  IMAD.X R20, RZ, RZ, R21, P0 ;  /* 0x000000ffff147224 */ /* 0x000fe400000e0615 */
[----:B------:R-:W-:Y:S02]  /*26010*/  VIADD R0, R221, 0x40 ;  /* 0x00000040dd007836 */ /* 0x000fe40000000000 */
[----:B------:R-:W-:-:S02]  /*26020*/  IMAD R20, R20, UR4, RZ ;  /* 0x0000000414147c24 */ /* 0x000fc4000f8e02ff */
[----:B------:R-:W-:Y:S01]  /*26030*/  IMAD.WIDE.U32 R2, R5, UR4, R2 ;  /* 0x0000000405027c25 */ /* 0x000fe2000f8e0002 */
[----:B------:R-:W-:Y:S02]  /*26040*/  ULDC UR4, c[0x0][0xa8c] ;  /* 0x0002a30000047ab9 */ /* 0x000fe40000000800 */
        /* <DEDUP_REMOVED lines=13> */
.L_x_2415:
        /* <DEDUP_REMOVED lines=17> */
[----:B------:R-:W-:Y:S01]  /*26230*/  ISETP.GT.AND P2, PT, R6, 0x7f, PT ;  /* 0x0000007f0600780c */ /* 0x000fe20003f44270 */
[----:B--2---:R-:W-:-:S12]  /*26240*/  @P1 BRA `(.L_x_2424) ;  /* 0x0000000000101947 */ /* 0x004fd80003800000 */
[----:B------:R-:W-:Y:S05]  /*26250*/  @!P0 BRA `(.L_x_2424) ;  /* 0x00000000000c8947 */ /* 0x000fea0003800000 */
[----:B------:R-:W2:Y:S04]  /*26260*/  LDG.E R5, desc[UR60][R2.64] ;  /* 0x0000003c02057981 */ /* 0x000ea8000c1e1900 */
[----:B-----5:R-:W2:Y:S02]  /*26270*/  LDG.E R0, desc[UR60][R2.64+0x4] ;  /* 0x0000043c02007981 */ /* 0x020ea4000c1e1900 */
[----:B--2---:R-:W-:-:S07]  /*26280*/  IMAD.IADD R0, R0, 0x1, -R5 ;  /* 0x0000000100007824 */ /* 0x004fce00078e0a05 */
.L_x_2424:
        /* <DEDUP_REMOVED lines=28> */
.L_x_2426:
[----:B------:R-:W-:Y:S05]  /*26450*/  BSYNC B1 ;  /* 0x0000000000017941 */ /* 0x000fea0003800000 */
.L_x_2425:
[----:B------:R-:W-:Y:S01]  /*26460*/  ULDC.64 UR4, c[0x0][0xaa0] ;  /* 0x0002a80000047ab9 */ /* 0x000fe20000000a00 */
[----:B------:R-:W-:Y:S01]  /*26470*/  IMAD.MOV.U32 R2, RZ, RZ, R221 ;  /* 0x000000ffff027224 */ /* 0x000fe200078e00dd */
[----:B------:R-:W-:Y:S01]  /*26480*/  BSSY B1, `(.L_x_2427) ;  /* 0x000002f000017945 */ /* 0x000fe20003800000 */
[----:B--2---:R-:W-:Y:S02]  /*26490*/  IMAD.MOV.U32 R3, RZ, RZ, R10 ;  /* 0x000000ffff037224 */ /* 0x004fe400078e000a */
[----:B------:R-:W-:Y:S02]  /*264a0*/  IMAD R4, R6, UR4, RZ ;  /* 0x0000000406047c24 */ /* 0x000fe4000f8e02ff */
[----:B------:R-:W-:-:S04]  /*264b0*/  IMAD.WIDE.U32 R2, R7, UR4, R2 ;  /* 0x0000000407027c25 */ /* 0x000fc8000f8e0002 */
[----:B------:R-:W-:Y:S01]  /*264c0*/  IMAD R7, R7, UR5, R4 ;  /* 0x0000000507077c24 */ /* 0x000fe2000f8e0204 */
[----:B------:R-:W-:Y:S01]  /*264d0*/  ULDC.64 UR4, c[0x0][0xae0] ;  /* 0x0002b80000047ab9 */ /* 0x000fe20000000a00 */
[C---:B------:R-:W-:Y:S02]  /*264e0*/  VIADD R4, R224.reuse, 0x20 ;  /* 0x00000020e0047836 */ /* 0x040fe40000000000 */
[----:B------:R-:W-:Y:S02]  /*264f0*/  IMAD.IADD R3, R3, 0x1, R7 ;  /* 0x0000000103037824 */ /* 0x000fe400078e0207 */
[----:B------:R-:W-:Y:S02]  /*26500*/  IMAD R7, R235, -0x80, R0 ;  /* 0xffffff80eb077824 */ /* 0x000fe400078e0200 */
[----:B------:R-:W-:Y:S02]  /*26510*/  IMAD R5, R9, UR4, RZ ;  /* 0x0000000409057c24 */ /* 0x000fe4000f8e02ff */
[C---:B------:R-:W-:Y:S01]  /*26520*/  VIADD R0, R224.reuse, 0x40 ;  /* 0x00000040e0007836 */ /* 0x040fe20000000000 */
[-C--:B------:R-:W-:Y:S01]  /*26530*/  ISETP.GE.AND P3, PT, R224, R7.reuse, PT ;  /* 0x00000007e000720c */ /* 0x080fe20003f66270 */
[----:B------:R-:W-:Y:S01]  /*26540*/  IMAD R5, R228, UR5, R5 ;  /* 0x00000005e4057c24 */ /* 0x000fe2000f8e0205 */
[-C--:B------:R-:W-:Y:S01]  /*26550*/  ISETP.GE.AND P2, PT, R4, R7.reuse, PT ;  /* 0x000000070400720c */ /* 0x080fe20003f46270 */
[----:B------:R-:W-:Y:S01]  /*26560*/  IMAD.WIDE.U32 R2, R228, UR4, R2 ;  /* 0x00000004e4027c25 */ /* 0x000fe2000f8e0002 */
[----:B------:R-:W-:Y:S01]  /*26570*/  ULDC.64 UR4, c[0x0][0xae8] ;  /* 0x0002ba0000047ab9 */ /* 0x000fe20000000a00 */
[----:B------:R-:W-:-:S02]  /*26580*/  ISETP.GE.AND P1, PT, R0, R7, PT ;  /* 0x000000070000720c */ /* 0x000fc40003f26270 */
        /* <DEDUP_REMOVED lines=30> */
.L_x_2428:
[----:B------:R-:W-:Y:S05]  /*26770*/  BSYNC B1 ;  /* 0x0000000000017941 */ /* 0x000fea0003800000 */
.L_x_2427:
[----:B------:R-:W-:Y:S04]  /*26780*/  BSSY B1, `(.L_x_2429) ;  /* 0x0000017000017945 */ /* 0x000fe80003800000 */
[----:B------:R-:W-:Y:S05]  /*26790*/  @P2 BRA `(.L_x_2430) ;  /* 0x0000000000542947 */ /* 0x000fea0003800000 */
[----:B--2---:R-:W-:Y:S01]  /*267a0*/  IADD3 R9, P2, R6, 0x20, RZ ;  /* 0x0000002006097810 */ /* 0x004fe20007f5e0ff */
        /* <DEDUP_REMOVED lines=20> */
.L_x_2430:
[----:B------:R-:W-:Y:S05]  /*268f0*/  BSYNC B1 ;  /* 0x0000000000017941 */ /* 0x000fea0003800000 */
.L_x_2429:
[----:B------:R-:W-:Y:S04]  /*26900*/  BSSY B1, `(.L_x_2431) ;  /* 0x0000017000017945 */ /* 0x000fe80003800000 */
[----:B------:R-:W-:Y:S05]  /*26910*/  @P1 BRA `(.L_x_2432) ;  /* 0x0000000000541947 */ /* 0x000fea0003800000 */
[----:B--23--:R-:W-:Y:S01]  /*26920*/  IADD3 R9, P1, R6, 0x40, RZ ;  /* 0x0000004006097810 */ /* 0x00cfe20007f3e0ff */
        /* <DEDUP_REMOVED lines=20> */
.L_x_2432:
[----:B------:R-:W-:Y:S05]  /*26a70*/  BSYNC B1 ;  /* 0x0000000000017941 */ /* 0x000fea0003800000 */
.L_x_2431:
        /* <DEDUP_REMOVED lines=22> */
.L_x_2423:
[----:B------:R-:W-:Y:S05]  /*26be0*/  BSYNC B0 ;  /* 0x0000000000007941 */ /* 0x000fea0003800000 */
.L_x_2414:
[----:B------:R-:W-:Y:S02]  /*26bf0*/  ULDC UR4, c[0x0][0xc14] ;  /* 0x0003050000047ab9 */ /* 0x000fe40000000800 */
[----:B-1----:R-:W-:-:S13]  /*26c00*/  ISETP.GE.AND P0, PT, R219, UR4, PT ;  /* 0x00000004db007c0c */ /* 0x002fda000bf06270 */
[----:B------:R-:W-:Y:S05]  /*26c10*/  @!P0 BRA `(.L_x_2433) ;  /* 0xfffffda400988947 */ /* 0x000fea000383ffff */
[----:B------:R-:W-:Y:S05]  /*26c20*/  BRA `(.L_x_2197) ;  /* 0x0000006000a07947 */ /* 0x000fea0003800000 */
.L_x_2195:
        /* <DEDUP_REMOVED lines=9> */
[----:B------:R-:W-:Y:S01]  /*26cc0*/  CS2R R16, SRZ ;  /* 0x0000000000107805 */ /* 0x000fe2000001ff00 */
        /* <DEDUP_REMOVED lines=11> */
[----:B------:R-:W-:Y:S02]  /*26d80*/  ISETP.GE.U32.AND P0, PT, R7, 0x2, PT ;  /* 0x000000020700780c */ /* 0x000fe40003f06070 */
        /* <DEDUP_REMOVED lines=39> */
.L_x_2438:
[----:B------:R-:W-:Y:S02]  /*27000*/  VIADD R0, R19, 0x1f ;  /* 0x0000001f13007836 */ /* 0x000fe40000000000 */
[----:B------:R-:W-:-:S03]  /*27010*/  IMAD.U32 R19, RZ, RZ, UR7 ;  /* 0x00000007ff137e24 */ /* 0x000fc6000f8e00ff */
[----:B------:R-:W-:-:S13]  /*27020*/  ISETP.GE.AND P0, PT, R0, UR5, PT ;  /* 0x0000000500007c0c */ /* 0x000fda000bf06270 */
[----:B------:R-:W-:Y:S05]  /*27030*/  @P0 BRA `(.L_x_2435) ;  /* 0x0000000400c80947 */ /* 0x000fea0003800000 */
[----:B------:R-:W0:Y:S01]  /*27040*/  S2R R6, SR_TID.X ;  /* 0x0000000000067919 */ /* 0x000e220000002100 */
[----:B------:R-:W-:Y:S01]  /*27050*/  MOV R19, R0 ;  /* 0x0000000000137202 */ /* 0x000fe20000000f00 */
        /* <DEDUP_REMOVED lines=10> */
.L_x_2437:
[----:B------:R-:W-:Y:S05]  /*27100*/  BSYNC B0 ;  /* 0x0000000000007941 */ /* 0x000fea0003800000 */
.L_x_2436:
        /* <DEDUP_REMOVED lines=25> */
.L_x_2434:
[----:B------:R-:W-:-:S04]  /*272a0*/  IMAD.IADD R5, R4, 0x1, -R5 ;  /* 0x0000000104057824 */ /* 0x000fc800078e0a05 */
        /* <DEDUP_REMOVED lines=19> */
.L_x_2439:
        /* <DEDUP_REMOVED lines=56> */
.L_x_2435:
[----:B------:R-:W-:Y:S02]  /*27760*/  IMAD.MOV.U32 R17, RZ, RZ, RZ ;  /* 0x000000ffff117224 */ /* 0x000fe400078e00ff */
[----:B------:R-:W-:Y:S02]  /*27770*/  IMAD.U32 R16, RZ, RZ, UR6 ;  /* 0x00000006ff107e24 */ /* 0x000fe4000f8e00ff */
[----:B------:R-:W-:-:S07]  /*27780*/  IMAD.MOV.U32 R18, RZ, RZ, RZ ;  /* 0x000000ffff127224 */ /* 0x000fce00078e00ff */
.L_x_2440:
        /* <DEDUP_REMOVED lines=16> */
[----:B------:R-:W-:Y:S01]  /*27890*/  ULDC.64 UR36, c[0x0][0x198] ;  /* 0x0000660000247ab9 */ /* 0x000fe20000000a00 */
[----:B------:R-:W-:Y:S02]  /*278a0*/  ULDC UR38, c[0x0][0xc] ;  /* 0x0000030000267ab9 */ /* 0x000fe40000000800 */
[----:B------:R1:W-:Y:S04]  /*278b0*/  STL [R1+0x8], R0 ;  /* 0x0000080001007387 */ /* 0x0003e80000100800 */
[----:B------:R1:W-:Y:S04]  /*278c0*/  STL [R1+0xc], RZ ;  /* 0x00000cff01007387 */ /* 0x0003e80000100800 */
[----:B------:R1:W-:Y:S04]  /*278d0*/  STL [R1+0x10], R0 ;  /* 0x0000100001007387 */ /* 0x0003e80000100800 */
[----:B------:R1:W-:Y:S02]  /*278e0*/  STL [R1+0x2c], RZ ;  /* 0x00002cff01007387 */ /* 0x0003e40000100800 */
.L_x_2527:
[----:B--2---:R-:W2:Y:S02]  /*278f0*/  LDC.64 R2, c[0x0][0xc60] ;  /* 0x00031800ff027b82 */ /* 0x004ea40000000a00 */
[----:B--2---:R-:W-:-:S05]  /*27900*/  IMAD.WIDE R2, R19, 0x4, R2 ;  /* 0x0000000413027825 */ /* 0x004fca00078e0202 */
[----:B0-----:R-:W2:Y:S01]  /*27910*/  LDG.E R11, desc[UR60][R2.64] ;  /* 0x0000003c020b7981 */ /* 0x001ea2000c1e1900 */
[----:B------:R-:W-:Y:S05]  /*27920*/  YIELD ;  /* 0x0000000000007946 */ /* 0x000fea0003800000 */
[----:B------:R-:W-:Y:S01]  /*27930*/  ULDC.64 UR4, c[0x0][0xa28] ;  /* 0x00028a0000047ab9 */ /* 0x000fe20000000a00 */
[----:B-1----:R-:W-:Y:S01]  /*27940*/  IMAD.MOV.U32 R0, RZ, RZ, RZ ;  /* 0x000000ffff007224 */ /* 0x002fe200078e00ff */
[----:B------:R-:W-:Y:S01]  /*27950*/  ISETP.NE.U32.AND P0, PT, RZ, UR4, PT ;  /* 0x00000004ff007c0c */ /* 0x000fe2000bf05070 */
[----:B------:R-:W-:Y:S01]  /*27960*/  IMAD.MOV.U32 R10, RZ, RZ, RZ ;  /* 0x000000ffff0a7224 */ /* 0x000fe200078e00ff */
[----:B------:R-:W-:Y:S01]  /*27970*/  ULDC.64 UR8, c[0x0][0xa08] ;  /* 0x0002820000087ab9 */ /* 0x000fe20000000a00 */
[----:B------:R-:W-:Y:S01]  /*27980*/  ULDC.64 UR10, c[0x0][0xa10] ;  /* 0x00028400000a7ab9 */ /* 0x000fe20000000a00 */
[----:B------:R-:W-:-:S02]  /*27990*/  ISETP.NE.AND.EX P0, PT, RZ, UR5, PT, P0 ;  /* 0x00000005ff007c0c */ /* 0x000fc4000bf05300 */
[----:B--2---:R-:W-:Y:S01]  /*279a0*/  SHF.R.S32.HI R4, RZ, 0x1f, R11 ;  /* 0x0000001fff047819 */ /* 0x004fe2000001140b */
[----:B------:R-:W-:-:S10]  /*279b0*/  IMAD.SHL.U32 R13, R11, 0x4, RZ ;  /* 0x000000040b0d7824 */ /* 0x000fd400078e00ff */
[C---:B------:R-:W-:Y:S01]  /*279c0*/  @P0 LEA R2, P1, R11.reuse, UR4, 0x2 ;  /* 0x000000040b020c11 */ /* 0x040fe2000f8210ff */
[----:B------:R-:W-:Y:S03]  /*279d0*/  STL [R1+0x1c], R11 ;  /* 0x00001c0b01007387 */ /* 0x000fe60000100800 */
[----:B------:R-:W-:Y:S01]  /*279e0*/  @P0 LEA.HI.X R3, R11, UR5, R4, 0x2, P1 ;  /* 0x000000050b030c11 */ /* 0x000fe200088f1404 */
[----:B------:R-:W-:-:S04]  /*279f0*/  ULDC.64 UR4, c[0x0][0xa18] ;  /* 0x0002860000047ab9 */ /* 0x000fc80000000a00 */
[----:B------:R0:W5:Y:S01]  /*27a00*/  @P0 LDG.E R0, desc[UR60][R2.64] ;  /* 0x0000003c02000981 */ /* 0x000162000c1e1900 */
[----:B------:R-:W-:Y:S02]  /*27a10*/  ISETP.NE.U32.AND P0, PT, RZ, UR4, PT ;  /* 0x00000004ff007c0c */ /* 0x000fe4000bf05070 */
[----:B------:R-:W-:Y:S01]  /*27a20*/  SHF.L.U64.HI R12, R11, 0x2, R4 ;  /* 0x000000020b0c7819 */ /* 0x000fe20000010204 */
[----:B------:R-:W-:Y:S01]  /*27a30*/  STL [R1+0x24], R13 ;  /* 0x0000240d01007387 */ /* 0x000fe20000100800 */
[----:B------:R-:W-:-:S03]  /*27a40*/  ISETP.NE.AND.EX P0, PT, RZ, UR5, PT, P0 ;  /* 0x00000005ff007c0c */ /* 0x000fc6000bf05300 */
[----:B------:R-:W-:Y:S10]  /*27a50*/  STL [R1+0x28], R12 ;  /* 0x0000280c01007387 */ /* 0x000ff40000100800 */
[----:B------:R-:W-:-:S04]  /*27a60*/  @P0 IADD3 R8, P1, R13, UR4, RZ ;  /* 0x000000040d080c10 */ /* 0x000fc8000ff3e0ff */
[C---:B------:R-:W-:Y:S01]  /*27a70*/  @P0 IADD3.X R9, R12.reuse, UR5, RZ, P1, !PT ;  /* 0x000000050c090c10 */ /* 0x040fe20008ffe4ff */
[----:B------:R-:W-:Y:S02]  /*27a80*/  ULDC.64 UR4, c[0x0][0xa00] ;  /* 0x0002800000047ab9 */ /* 0x000fe40000000a00 */
[----:B------:R-:W-:Y:S02]  /*27a90*/  ISETP.NE.U32.AND P2, PT, RZ, UR4, PT ;  /* 0x00000004ff007c0c */ /* 0x000fe4000bf45070 */
[C---:B0-----:R-:W-:Y:S02]  /*27aa0*/  IADD3 R2, P1, R13.reuse, UR4, RZ ;  /* 0x000000040d027c10 */ /* 0x041fe4000ff3e0ff */
[----:B------:R-:W-:Y:S02]  /*27ab0*/  ISETP.NE.AND.EX P2, PT, RZ, UR5, PT, P2 ;  /* 0x00000005ff007c0c */ /* 0x000fe4000bf45320 */
[----:B------:R-:W-:Y:S01]  /*27ac0*/  IADD3.X R3, R12, UR5, RZ, P1, !PT ;  /* 0x000000050c037c10 */ /* 0x000fe20008ffe4ff */
[----:B------:R-:W-:Y:S01]  /*27ad0*/  ULDC UR4, c[0x0][0x288] ;  /* 0x0000a20000047ab9 */ /* 0x000fe20000000800 */
[----:B------:R-:W-:-:S04]  /*27ae0*/  IADD3 R6, P1, R13, UR8, RZ ;  /* 0x000000080d067c10 */ /* 0x000fc8000ff3e0ff */
[----:B------:R-:W-:Y:S02]  /*27af0*/  IADD3.X R7, R12, UR9, RZ, P1, !PT ;  /* 0x000000090c077c10 */ /* 0x000fe40008ffe4ff */
[----:B------:R-:W-:-:S03]  /*27b00*/  IADD3 R4, P1, R13, UR10, RZ ;  /* 0x0000000a0d047c10 */ /* 0x000fc6000ff3e0ff */
[----:B------:R-:W2:Y:S01]  /*27b10*/  @P2 LDG.E R10, desc[UR60][R2.64] ;  /* 0x0000003c020a2981 */ /* 0x000ea2000c1e1900 */
[----:B------:R-:W-:Y:S02]  /*27b20*/  IADD3.X R5, R12, UR11, RZ, P1, !PT ;  /* 0x0000000b0c057c10 */ /* 0x000fe40008ffe4ff */
[----:B------:R-:W-:Y:S01]  /*27b30*/  ISETP.NE.U32.AND P1, PT, RZ, UR8, PT ;  /* 0x00000008ff007c0c */ /* 0x000fe2000bf25070 */
[----:B------:R-:W-:-:S03]  /*27b40*/  ULDC UR6, c[0x0][0x338] ;  /* 0x0000ce0000067ab9 */ /* 0x000fc60000000800 */
[----:B------:R-:W-:Y:S02]  /*27b50*/  ISETP.NE.AND.EX P3, PT, RZ, UR9, PT, P1 ;  /* 0x00000009ff007c0c */ /* 0x000fe4000bf65310 */
[----:B------:R-:W-:-:S04]  /*27b60*/  ISETP.NE.U32.AND P1, PT, RZ, UR10, PT ;  /* 0x0000000aff007c0c */ /* 0x000fc8000bf25070 */
[----:B------:R-:W-:Y:S01]  /*27b70*/  ISETP.NE.AND.EX P1, PT, RZ, UR11, PT, P1 ;  /* 0x0000000bff007c0c */ /* 0x000fe2000bf25310 */
[----:B--2---:R0:W-:Y:S02]  /*27b80*/  STL [R1+0x30], R10 ;  /* 0x0000300a01007387 */ /* 0x0041e40000100800 */
[----:B0-----:R-:W-:Y:S01]  /*27b90*/  IMAD.U32 R10, RZ, RZ, UR4 ;  /* 0x00000004ff0a7e24 */ /* 0x001fe2000f8e00ff */
[----:B------:R-:W-:Y:S02]  /*27ba0*/  ULDC.64 UR4, c[0x0][0x3f8] ;  /* 0x0000fe0000047ab9 */ /* 0x000fe40000000a00 */
[----:B------:R-:W-:-:S03]  /*27bb0*/  UISETP.NE.U32.AND UP0, UPT, UR4, URZ, UPT ;  /* 0x0000003f0400728c */ /* 0x000fc6000bf05070 */
[----:B------:R-:W-:Y:S01]  /*27bc0*/  ULDC UR4, c[0x0][0x404] ;  /* 0x0001010000047ab9 */ /* 0x000fe20000000800 */
[----:B------:R-:W-:Y:S01]  /*27bd0*/  UISETP.NE.AND.EX UP0, UPT, UR5, URZ, UPT, UP0 ;  /* 0x0000003f0500728c */ /* 0x000fe2000bf05300 */
[----:B------:R0:W5:Y:S02]  /*27be0*/  @P0 LDG.E R10, desc[UR60][R8.64] ;  /* 0x0000003c080a0981 */ /* 0x000164000c1e1900 */
[----:B------:R-:W-:Y:S01]  /*27bf0*/  ULDC UR5, c[0x0][0x2e0] ;  /* 0x0000b80000057ab9 */ /* 0x000fe20000000800 */
[----:B------:R-:W-:-:S04]  /*27c00*/  USEL UR4, UR4, 0x1, UP0 ;  /* 0x0000000104047887 */ /* 0x000fc80008000000 */
[----:B------:R-:W-:Y:S01]  /*27c10*/  UIMAD UR4, UR4, UR5, URZ ;  /* 0x00000005040472a4 */ /* 0x000fe2000f8e023f */
[----:B0-----:R-:W-:-:S05]  /*27c20*/  IMAD.U32 R9, RZ, RZ, UR6 ;  /* 0x00000006ff097e24 */ /* 0x001fca000f8e00ff */
[----:B------:R-:W-:Y:S01]  /*27c30*/  IMAD.U32 R8, RZ, RZ, UR4 ;  /* 0x00000004ff087e24 */ /* 0x000fe2000f8e00ff */
[----:B------:R-:W-:Y:S06]  /*27c40*/  @P0 BRA `(.L_x_2442) ;  /* 0x0000000000100947 */ /* 0x000fec0003800000 */
[----:B------:R-:W-:Y:S05]  /*27c50*/  @!P2 BRA `(.L_x_2442) ;  /* 0x00000000000ca947 */ /* 0x000fea0003800000 */
[----:B-----5:R-:W2:Y:S04]  /*27c60*/  LDG.E R10, desc[UR60][R2.64] ;  /* 0x0000003c020a7981 */ /* 0x020ea8000c1e1900 */
[----:B------:R-:W2:Y:S02]  /*27c70*/  LDG.E R2, desc[UR60][R2.64+0x4] ;  /* 0x0000043c02027981 */ /* 0x000ea4000c1e1900 */
[----:B--2---:R-:W-:-:S07]  /*27c80*/  IMAD.IADD R10, R2, 0x1, -R10 ;  /* 0x00000001020a7824 */ /* 0x004fce00078e0a0a */
.L_x_2442:
[----:B------:R-:W-:Y:S01]  /*27c90*/  IMAD.MOV.U32 R2, RZ, RZ, RZ ;  /* 0x000000ffff027224 */ /* 0x000fe200078e00ff */
[----:B------:R-:W-:-:S05]  /*27ca0*/  ULDC.64 UR4, c[0x0][0xa20] ;  /* 0x0002880000047ab9 */ /* 0x000fca0000000a00 */
[----:B------:R-:W2:Y:S01]  /*27cb0*/  @P3 LDG.E R2, desc[UR60][R6.64] ;  /* 0x0000003c06023981 */ /* 0x000ea2000c1e1900 */
[----:B------:R-:W-:-:S06]  /*27cc0*/  IMAD.MOV.U32 R20, RZ, RZ, RZ ;  /* 0x000000ffff147224 */ /* 0x000fcc00078e00ff */
[----:B------:R0:W5:Y:S01]  /*27cd0*/  @P1 LDG.E R20, desc[UR60][R4.64] ;  /* 0x0000003c04141981 */ /* 0x000162000c1e1900 */
[----:B------:R-:W-:-:S04]  /*27ce0*/  ISETP.NE.U32.AND P0, PT, RZ, UR4, PT ;  /* 0x00000004ff007c0c */ /* 0x000fc8000bf05070 */
[----:B------:R-:W-:Y:S01]  /*27cf0*/  ISETP.NE.AND.EX P0, PT, RZ, UR5, PT, P0 ;  /* 0x00000005ff007c0c */ /* 0x000fe2000bf05300 */
[----:B--2--5:R-:W-:-:S05]  /*27d00*/  IMAD.IADD R2, R2, 0x1, R0 ;  /* 0x0000000102027824 */ /* 0x024fca00078e0200 */
[----:B------:R0:W-:Y:S07]  /*27d10*/  STL [R1+0x4], R2 ;  /* 0x0000040201007387 */ /* 0x0001ee0000100800 */
[----:B------:R-:W-:Y:S05]  /*27d20*/  @!P0 BRA `(.L_x_2443) ;  /* 0x0000000000108947 */ /* 0x000fea0003800000 */
[----:B0-----:R-:W-:-:S04]  /*27d30*/  IADD3 R2, P0, R13, UR4, RZ ;  /* 0x000000040d027c10 */ /* 0x001fc8000ff1e0ff */
[----:B------:R-:W-:-:S05]  /*27d40*/  IADD3.X R3, R12, UR5, RZ, P0, !PT ;  /* 0x000000050c037c10 */ /* 0x000fca00087fe4ff */
[----:B------:R0:W5:Y:S01]  /*27d50*/  LDG.E R8, desc[UR60][R2.64] ;  /* 0x0000003c02087981 */ /* 0x000162000c1e1900 */
[----:B------:R-:W-:Y:S05]  /*27d60*/  BRA `(.L_x_2444) ;  /* 0x0000000000107947 */ /* 0x000fea0003800000 */
.L_x_2443:
[----:B------:R-:W-:Y:S05]  /*27d70*/  @!P3 BRA `(.L_x_2444) ;  /* 0x00000000000cb947 */ /* 0x000fea0003800000 */
[----:B------:R-:W2:Y:S04]  /*27d80*/  LDG.E R8, desc[UR60][R6.64] ;  /* 0x0000003c06087981 */ /* 0x000ea8000c1e1900 */
[----:B------:R-:W2:Y:S02]  /*27d90*/  LDG.E R6, desc[UR60][R6.64+0x4] ;  /* 0x0000043c06067981 */ /* 0x000ea4000c1e1900 */
[----:B--2---:R-:W-:-:S07]  /*27da0*/  IMAD.IADD R8, R6, 0x1, -R8 ;  /* 0x0000000106087824 */ /* 0x004fce00078e0a08 */
.L_x_2444:
[----:B-----5:R-:W-:Y:S02]  /*27db0*/  IMAD.IADD R8, R8, 0x1, -R0 ;  /* 0x0000000108087824 */ /* 0x020fe400078e0a00 */
[----:B------:R-:W2:Y:S04]  /*27dc0*/  @P1 LDG.E R0, desc[UR60][R4.64] ;  /* 0x0000003c04001981 */ /* 0x000ea8000c1e1900 */
[----:B0-----:R-:W2:Y:S01]  /*27dd0*/  @P1 LDG.E R4, desc[UR60][R4.64+0x4] ;  /* 0x0000043c04041981 */ /* 0x001ea2000c1e1900 */
[----:B------:R-:W-:Y:S01]  /*27de0*/  LEA R2, R17, 0xef, 0x7 ;  /* 0x000000ef11027811 */ /* 0x000fe200078e38ff */
[----:B------:R-:W-:Y:S01]  /*27df0*/  BSSY B0, `(.L_x_2445) ;  /* 0x00000f8000007945 */ /* 0x000fe20003800000 */
[----:B------:R-:W-:Y:S01]  /*27e00*/  PLOP3.LUT P2, PT, PT, PT, PT, 0x80, 0x0 ;  /* 0x000000000000781c */ /* 0x000fe20003f4f070 */
[----:B--2---:R-:W-:-:S04]  /*27e10*/  @P1 IMAD.IADD R9, R4, 0x1, -R0 ;  /* 0x0000000104091824 */ /* 0x004fc800078e0a00 */
[----:B------:R-:W-:-:S04]  /*27e20*/  IMAD.IADD R4, R8, 0x1, R9 ;  /* 0x0000000108047824 */ /* 0x000fc800078e0209 */
[C---:B------:R-:W-:Y:S01]  /*27e30*/  VIADD R5, R4.reuse, 0x6f ;  /* 0x0000006f04057836 */ /* 0x040fe20000000000 */
[----:B------:R-:W-:Y:S01]  /*27e40*/  IADD3 R3, R4, R2, -R10 ;  /* 0x0000000204037210 */ /* 0x000fe20007ffe80a */
[----:B------:R-:W-:Y:S02]  /*27e50*/  IMAD.MOV.U32 R4, RZ, RZ, RZ ;  /* 0x000000ffff047224 */ /* 0x000fe400078e00ff */
        /* <DEDUP_REMOVED lines=8> */
[--C-:B------:R-:W-:Y:S01]  /*27ee0*/  IMAD R0, R6, 0x70, -R8.reuse ;  /* 0x0000007006007824 */ /* 0x100fe200078e0a08 */
[----:B------:R0:W-:Y:S01]  /*27ef0*/  STL [R1+0x20], R6 ;  /* 0x0000200601007387 */ /* 0x0001e20000100800 */
[----:B------:R-:W-:-:S03]  /*27f00*/  IMAD.MOV R8, RZ, RZ, -R8 ;  /* 0x000000ffff087224 */ /* 0x000fc600078e0a08 */
[----:B------:R-:W-:Y:S02]  /*27f10*/  VIMNMX R0, R0, R9, PT ;  /* 0x0000000900007248 */ /* 0x000fe40003fe0100 */
[----:B------:R-:W-:-:S04]  /*27f20*/  VIMNMX R8, RZ, R8, !PT ;  /* 0x00000008ff087248 */ /* 0x000fc80007fe0100 */
[----:B------:R-:W-:Y:S02]  /*27f30*/  ISETP.GT.AND P0, PT, R0, R8, PT ;  /* 0x000000080000720c */ /* 0x000fe40003f04270 */
[----:B------:R-:W-:-:S05]  /*27f40*/  SHF.R.U32.HI R4, RZ, 0x4, R8 ;  /* 0x00000004ff047819 */ /* 0x000fca0000011608 */
[----:B------:R-:W-:-:S06]  /*27f50*/  IMAD.WIDE.U32 R4, R4, 0x24924925, RZ ;  /* 0x2492492504047825 */ /* 0x000fcc00078e00ff */
[----:B------:R-:W-:Y:S02]  /*27f60*/  @P0 VIADD R3, R0, 0x6f ;  /* 0x0000006f00030836 */ /* 0x000fe40000000000 */
[----:B------:R-:W-:Y:S02]  /*27f70*/  @P0 IMAD.MOV.U32 R2, RZ, RZ, RZ ;  /* 0x000000ffff020224 */ /* 0x000fe400078e00ff */
[----:B------:R-:W-:Y:S02]  /*27f80*/  IMAD.MOV.U32 R0, RZ, RZ, R5 ;  /* 0x000000ffff007224 */ /* 0x000fe400078e0005 */
[----:B------:R-:W-:-:S04]  /*27f90*/  @P0 IMAD.HI R3, R3, -0x6db6db6d, R2 ;  /* 0x9249249303030827 */ /* 0x000fc800078e0202 */
[----:B------:R-:W-:Y:S01]  /*27fa0*/  IMAD.MOV.U32 R2, RZ, RZ, R0 ;  /* 0x000000ffff027224 */ /* 0x000fe200078e0000 */
[----:B------:R-:W-:-:S04]  /*27fb0*/  @P0 SHF.R.U32.HI R4, RZ, 0x1f, R3 ;  /* 0x0000001fff040819 */ /* 0x000fc80000011603 */
[----:B------:R-:W-:-:S04]  /*27fc0*/  @P0 LEA.HI.SX32 R2, R3, R4, 0x1a ;  /* 0x0000000403020211 */ /* 0x000fc800078fd2ff */
[----:B------:R-:W-:-:S13]  /*27fd0*/  ISETP.GT.AND P0, PT, R2, R0, PT ;  /* 0x000000000200720c */ /* 0x000fda0003f04270 */
[----:B0-----:R-:W-:Y:S05]  /*27fe0*/  @!P0 BRA `(.L_x_2446) ;  /* 0x0000000c00608947 */ /* 0x001fea0003800000 */
[----:B------:R-:W0:Y:S01]  /*27ff0*/  LDC R3, c[0x0][0x428] ;  /* 0x00010a00ff037b82 */ /* 0x000e220000000800 */
        /* <DEDUP_REMOVED lines=9> */
.L_x_2594:
[----:B------:R-:W-:-:S03]  /*28090*/  UMOV UR4, 0xffffffff ;  /* 0xffffffff00047882 */ /* 0x000fc60000000000 */
[----:B------:R-:W-:Y:S05]  /*280a0*/  BRA.DIV UR4, `(.L_x_2448) ;  /* 0x0000005e042c7947 */ /* 0x000fea000b800000 */
[----:B------:R-:W-:-:S13]  /*280b0*/  ELECT P6, URZ, PT ;  /* 0x00000000003f782f */ /* 0x000fda00038c0000 */
.L_x_2597:
        /* <DEDUP_REMOVED lines=12> */
.L_x_2598:
[----:B------:R-:W-:Y:S05]  /*28180*/  BSYNC B1 ;  /* 0x0000000000017941 */ /* 0x000fea0003800000 */
.L_x_2449:
        /* <DEDUP_REMOVED lines=8> */
.L_x_2599:
        /* <DEDUP_REMOVED lines=11> */
.L_x_2454:
[----:B-1----:R-:W2:Y:S01]  /*282c0*/  LDL R6, [R1+0xc] ;  /* 0x00000c0001067983 */ /* 0x002ea20000100800 */
[----:B------:R-:W-:Y:S01]  /*282d0*/  R2UR UR9, R5 ;  /* 0x00000000050972ca */ /* 0x000fe200000e0000 */
[----:B------:R-:W-:Y:S01]  /*282e0*/  IMAD R7, R2, 0x70, R20 ;  /* 0x0000007002077824 */ /* 0x000fe200078e0214 */
        /* <DEDUP_REMOVED lines=26> */
.L_x_2600:
        /* <DEDUP_REMOVED lines=8> */
.L_x_2456:
        /* <DEDUP_REMOVED lines=24> */
.L_x_2452:
[----:B------:R-:W-:Y:S05]  /*28690*/  BSYNC B1 ;  /* 0x0000000000017941 */ /* 0x000fea0003800000 */
.L_x_2451:
        /* <DEDUP_REMOVED lines=12> */
[----:B0-----:R-:W-:Y:S05]  /*28760*/  @!P0 BRA `(.L_x_2446) ;  /* 0x0000000400808947 */ /* 0x001fea0003800000 */
[C---:B------:R-:W-:Y:S02]  /*28770*/  IMAD R5, R2.reuse, 0x70, R20 ;  /* 0x0000007002057824 */ /* 0x040fe400078e0214 */
[----:B------:R-:W-:Y:S02]  /*28780*/  VIADD R2, R2, 0xffffffff ;  /* 0xffffffff02027836 */ /* 0x000fe40000000000 */
[----:B------:R-:W-:-:S07]  /*28790*/  VIADD R5, R5, 0xffffff20 ;  /* 0xffffff2005057836 */ /* 0x000fce0000000000 */
.L_x_2463:
[----:B------:R-:W-:Y:S05]  /*287a0*/  YIELD ;  /* 0x0000000000007946 */ /* 0x000fea0003800000 */
[----:B------:R-:W-:Y:S04]  /*287b0*/  BSSY B1, `(.L_x_2457) ;  /* 0x000004e000017945 */ /* 0x000fe80003800000 */
[----:B0-----:R-:W-:Y:S05]  /*287c0*/  @!P6 BRA `(.L_x_2458) ;  /* 0x000000040030e947 */ /* 0x001fea0003800000 */
[----:B------:R-:W2:Y:S04]  /*287d0*/  LDL R6, [R1+0xc] ;  /* 0x00000c0001067983 */ /* 0x000ea80000100800 */
[----:B------:R-:W3:Y:S01]  /*287e0*/  LDL R7, [R1+0x10] ;  /* 0x0000100001077983 */ /* 0x000ee20000100800 */
[----:B--2---:R-:W-:Y:S01]  /*287f0*/  IMAD R6, R6, 0x8, R9 ;  /* 0x0000000806067824 */ /* 0x004fe200078e0209 */
[----:B---3--:R-:W-:-:S04]  /*28800*/  SHF.L.U32 R7, R7, 0x1f, RZ ;  /* 0x0000001f07077819 */ /* 0x008fc800000006ff */
[----:B------:R-:W0:Y:S02]  /*28810*/  SYNCS.PHASECHK.TRANS64.TRYWAIT P0, [R6+URZ+0x368a0], R7 ;  /* 0x0368a007060075a7 */ /* 0x000e24000800017f */
[----:B0-----:R-:W-:Y:S05]  /*28820*/  @!P0 BRA `(.L_x_2459) ;  /* 0x0000005400a88947 */ /* 0x001fea0003800000 */
.L_x_2601:
        /* <DEDUP_REMOVED lines=11> */
.L_x_2460:
        /* <DEDUP_REMOVED lines=27> */
.L_x_2602:
        /* <DEDUP_REMOVED lines=8> */
.L_x_2462:
        /* <DEDUP_REMOVED lines=24> */
.L_x_2458:
[----:B------:R-:W-:Y:S05]  /*28c90*/  BSYNC B1 ;  /* 0x0000000000017941 */ /* 0x000fea0003800000 */
.L_x_2457:
[----:B01----:R-:W2:Y:S04]  /*28ca0*/  LDL.LU R6, [R1+0xc] ;  /* 0x00000c0001067983 */ /* 0x003ea80000300800 */
[----:B------:R-:W3:Y:S01]  /*28cb0*/  LDL.LU R7, [R1+0x10] ;  /* 0x0000100001077983 */ /* 0x000ee20000300800 */
[----:B------:R-:W-:Y:S01]  /*28cc0*/  IADD3 R2, R2, -0x1, RZ ;  /* 0xffffffff02027810 */ /* 0x000fe20007ffe0ff */
[----:B------:R-:W-:Y:S02]  /*28cd0*/  VIADD R5, R5, 0xffffff90 ;  /* 0xffffff9005057836 */ /* 0x000fe40000000000 */
[----:B--2---:R-:W-:-:S05]  /*28ce0*/  VIADD R6, R6, 0x1 ;  /* 0x0000000106067836 */ /* 0x004fca0000000000 */
        /* <DEDUP_REMOVED lines=8> */
.L_x_2446:
[----:B------:R-:W-:Y:S05]  /*28d70*/  BSYNC B0 ;  /* 0x0000000000007941 */ /* 0x000fea0003800000 */
.L_x_2445:
[----:B------:R-:W2:Y:S01]  /*28d80*/  LDL R6, [R1+0x20] ;  /* 0x0000200001067983 */ /* 0x000ea20000100800 */
[----:B------:R-:W-:Y:S05]  /*28d90*/  @!P2 WARPSYNC.ALL ;  /* 0x000000000000a948 */ /* 0x000fea0003800000 */
[----:B------:R-:W-:Y:S01]  /*28da0*/  BSSY B6, `(.L_x_2464) ;  /* 0x0000313000067945 */ /* 0x000fe20003800000 */
[----:B------:R-:W-:Y:S01]  /*28db0*/  @!P2 BAR.SYNC.DEFER_BLOCKING 0xc, 0x120 ;  /* 0x030480000000ab1d */ /* 0x000fe20000010000 */
[----:B--2---:R-:W-:-:S13]  /*28dc0*/  ISETP.GT.AND P0, PT, R6, RZ, PT ;  /* 0x000000ff0600720c */ /* 0x004fda0003f04270 */
[----:B------:R-:W-:Y:S05]  /*28dd0*/  @P0 BRA `(.L_x_2465) ;  /* 0x0000000000440947 */ /* 0x000fea0003800000 */
[----:B------:R-:W1:Y:S02]  /*28de0*/  S2R R6, SR_TID.X ;  /* 0x0000000000067919 */ /* 0x000e640000002100 */
[----:B-1----:R-:W-:-:S04]  /*28df0*/  LOP3.LUT R6, R6, 0x1f, RZ, 0xc0, !PT ;  /* 0x0000001f06067812 */ /* 0x002fc800078ec0ff */
[----:B------:R-:W-:-:S13]  /*28e00*/  ISETP.NE.AND P1, PT, R6, RZ, PT ;  /* 0x000000ff0600720c */ /* 0x000fda0003f25270 */
[----:B------:R-:W-:Y:S05]  /*28e10*/  @P1 BRA `(.L_x_2466) ;  /* 0x00000030002c1947 */ /* 0x000fea0003800000 */
[----:B0-----:R-:W0:Y:S01]  /*28e20*/  S2R R7, SR_LANEID ;  /* 0x0000000000077919 */ /* 0x001e220000000000 */
[----:B------:R-:W-:Y:S01]  /*28e30*/  VOTEU.ANY UR4, UPT, PT ;  /* 0x0000000000047886 */ /* 0x000fe200038e0100 */
[----:B------:R-:W1:Y:S01]  /*28e40*/  LDC.64 R2, c[0x0][0xc38] ;  /* 0x00030e00ff027b82 */ /* 0x000e620000000a00 */
[----:B------:R-:W0:Y:S08]  /*28e50*/  FLO.U32 R0, UR4 ;  /* 0x0000000400007d00 */ /* 0x000e3000080e0000 */
[----:B------:R-:W1:Y:S01]  /*28e60*/  POPC R5, UR4 ;  /* 0x0000000400057d09 */ /* 0x000e620008000000 */
[----:B0-----:R-:W-:-:S13]  /*28e70*/  ISETP.EQ.U32.AND P0, PT, R0, R7, PT ;  /* 0x000000070000720c */ /* 0x001fda0003f02070 */
[----:B-1----:R-:W2:Y:S01]  /*28e80*/  @P0 ATOMG.E.ADD.STRONG.GPU PT, R3, desc[UR60][R2.64], R5 ;  /* 0x00000005020309a8 */ /* 0x002ea200081ee1fc */
[----:B------:R-:W0:Y:S02]  /*28e90*/  S2R R4, SR_LTMASK ;  /* 0x0000000000047919 */ /* 0x000e240000003900 */
[----:B0-----:R-:W-:-:S04]  /*28ea0*/  LOP3.LUT R4, R4, UR4, RZ, 0xc0, !PT ;  /* 0x0000000404047c12 */ /* 0x001fc8000f8ec0ff */
[----:B------:R-:W0:Y:S01]  /*28eb0*/  POPC R7, R4 ;  /* 0x0000000400077309 */ /* 0x000e220000000000 */
[----:B--2---:R-:W0:Y:S02]  /*28ec0*/  SHFL.IDX PT, R0, R3, R0, 0x1f ;  /* 0x00001f0003007589 */ /* 0x004e2400000e0000 */
[----:B0-----:R-:W-:Y:S01]  /*28ed0*/  IADD3 R16, R0, UR38, R7 ;  /* 0x0000002600107c10 */ /* 0x001fe2000fffe007 */
[----:B------:R-:W-:Y:S06]  /*28ee0*/  BRA `(.L_x_2466) ;  /* 0x0000002c00f87947 */ /* 0x000fec0003800000 */
.L_x_2465:
        /* <DEDUP_REMOVED lines=15> */
[----:B0-----:R-:W-:-:S02]  /*28fe0*/  IMAD.U32 R7, RZ, RZ, UR9 ;  /* 0x00000009ff077e24 */ /* 0x001fc4000f8e00ff */
[----:B------:R-:W-:Y:S02]  /*28ff0*/  IMAD.U32 R10, RZ, RZ, UR4 ;  /* 0x00000004ff0a7e24 */ /* 0x000fe4000f8e00ff */
[----:B------:R-:W-:Y:S02]  /*29000*/  IMAD.U32 R11, RZ, RZ, UR5 ;  /* 0x00000005ff0b7e24 */ /* 0x000fe4000f8e00ff */
[----:B------:R-:W-:Y:S02]  /*29010*/  IMAD.MOV.U32 R8, RZ, RZ, 0x70 ;  /* 0x00000070ff087424 */ /* 0x000fe400078e00ff */
[----:B------:R-:W-:Y:S02]  /*29020*/  IMAD.MOV.U32 R12, RZ, RZ, 0x1 ;  /* 0x00000001ff0c7424 */ /* 0x000fe400078e00ff */
[----:B------:R-:W-:-:S07]  /*29030*/  IMAD.MOV.U32 R13, RZ, RZ, RZ ;  /* 0x000000ffff0d7224 */ /* 0x000fce00078e00ff */
[----:B------:R-:W-:-:S07]  /*29040*/  LEPC R20, `(.L_x_2467) ;  /* 0x000000001014794e */ /* 0x000fce0000000000 */
[----:B-1----:R-:W-:Y:S05]  /*29050*/  CALL.ABS.NOINC R2 ;  /* 0x0000000002007343 */ /* 0x002fea0003c00000 */
.L_x_2467:
        /* <DEDUP_REMOVED lines=12> */
[----:B0-----:R-:W-:-:S02]  /*29120*/  IMAD.U32 R7, RZ, RZ, UR9 ;  /* 0x00000009ff077e24 */ /* 0x001fc4000f8e00ff */
[----:B------:R-:W-:Y:S02]  /*29130*/  IMAD.U32 R10, RZ, RZ, UR4 ;  /* 0x00000004ff0a7e24 */ /* 0x000fe4000f8e00ff */
[----:B------:R-:W-:Y:S02]  /*29140*/  IMAD.U32 R11, RZ, RZ, UR5 ;  /* 0x00000005ff0b7e24 */ /* 0x000fe4000f8e00ff */
[----:B------:R-:W-:Y:S02]  /*29150*/  IMAD.MOV.U32 R8, RZ, RZ, 0x70 ;  /* 0x00000070ff087424 */ /* 0x000fe400078e00ff */
[----:B------:R-:W-:Y:S02]  /*29160*/  IMAD.MOV.U32 R12, RZ, RZ, 0x1 ;  /* 0x00000001ff0c7424 */ /* 0x000fe400078e00ff */
[----:B-1----:R-:W-:-:S07]  /*29170*/  IMAD.MOV.U32 R13, RZ, RZ, RZ ;  /* 0x000000ffff0d7224 */ /* 0x002fce00078e00ff */
[----:B------:R-:W-:-:S07]  /*29180*/  LEPC R20, `(.L_x_2469) ;  /* 0x000000001014794e */ /* 0x000fce0000000000 */
[----:B--2---:R-:W-:Y:S05]  /*29190*/  CALL.ABS.NOINC R2 ;  /* 0x0000000002007343 */ /* 0x004fea0003c00000 */
.L_x_2469:
        /* <DEDUP_REMOVED lines=16> */
.L_x_2468:
[----:B------:R-:W2:Y:S01]  /*292a0*/  LDL.LU R2, [R1+0x24] ;  /* 0x0000240001027983 */ /* 0x000ea20000300800 */
[----:B------:R-:W-:-:S03]  /*292b0*/  ULDC.64 UR4, c[0x0][0x9f8] ;  /* 0x00027e0000047ab9 */ /* 0x000fc60000000a00 */
[----:B------:R-:W3:Y:S04]  /*292c0*/  LDL.LU R0, [R1+0x28] ;  /* 0x0000280001007983 */ /* 0x000ee80000300800 */
[----:B------:R-:W4:Y:S04]  /*292d0*/  LDL.LU R4, [R1+0x30] ;  /* 0x0000300001047983 */ /* 0x000f280000300800 */
[----:B------:R-:W4:Y:S01]  /*292e0*/  LDL.LU R6, [R1+0x1c] ;  /* 0x00001c0001067983 */ /* 0x000f220000300800 */
[----:B------:R-:W-:-:S04]  /*292f0*/  ISETP.NE.U32.AND P0, PT, RZ, UR4, PT ;  /* 0x00000004ff007c0c */ /* 0x000fc8000bf05070 */
[----:B------:R-:W-:Y:S01]  /*29300*/  ISETP.NE.AND.EX P0, PT, RZ, UR5, PT, P0 ;  /* 0x00000005ff007c0c */ /* 0x000fe2000bf05300 */
[----:B0-----:R-:W0:Y:S02]  /*29310*/  S2R R8, SR_TID.X ;  /* 0x0000000000087919 */ /* 0x001e240000002100 */
        /* <DEDUP_REMOVED lines=9> */
[----:B----4-:R-:W-:-:S06]  /*293b0*/  IMAD.MOV.U32 R0, RZ, RZ, R6 ;  /* 0x000000ffff007224 */ /* 0x010fcc00078e0006 */
[----:B------:R0:W5:Y:S01]  /*293c0*/  @P0 LDG.E R0, desc[UR60][R2.64] ;  /* 0x0000003c02000981 */ /* 0x000162000c1e1900 */
[----:B------:R-:W-:Y:S01]  /*293d0*/  PLOP3.LUT P1, PT, P6, PT, PT, 0x8, 0x0 ;  /* 0x000000000000781c */ /* 0x000fe2000372e170 */
[----:B0-----:R-:W-:Y:S02]  /*293e0*/  IMAD R2, R17, 0x80, R4 ;  /* 0x0000008011027824 */ /* 0x001fe400078e0204 */
[----:B------:R-:W0:Y:S02]  /*293f0*/  LDC R4, c[0x0][0x428] ;  /* 0x00010a00ff047b82 */ /* 0x000e240000000800 */
[----:B0-----:R-:W-:-:S13]  /*29400*/  ISETP.NE.AND P0, PT, R4, 0x1, PT ;  /* 0x000000010400780c */ /* 0x001fda0003f05270 */
[----:B------:R-:W0:Y:S08]  /*29410*/  @P0 LDC R5, c[0x0][0x42c] ;  /* 0x00010b00ff050b82 */ /* 0x000e300000000800 */
[----:B------:R-:W1:Y:S01]  /*29420*/  @P0 LDC R4, c[0x0][0x430] ;  /* 0x00010c00ff040b82 */ /* 0x000e620000000800 */
[----:B0-----:R-:W-:-:S04]  /*29430*/  @P0 IMAD.HI.U32 R7, R18, R5, RZ ;  /* 0x0000000512070227 */ /* 0x001fc800078e00ff */
[----:B------:R-:W-:Y:S01]  /*29440*/  IMAD.MOV.U32 R5, RZ, RZ, R18 ;  /* 0x000000ffff057224 */ /* 0x000fe200078e0012 */
[----:B-1----:R-:W-:Y:S02]  /*29450*/  @P0 SHF.R.U32.HI R5, RZ, R4, R7 ;  /* 0x00000004ff050219 */ /* 0x002fe40000011607 */
[----:B------:R-:W-:-:S04]  /*29460*/  ISETP.NE.U32.AND P0, PT, RZ, UR4, PT ;  /* 0x00000004ff007c0c */ /* 0x000fc8000bf05070 */
[----:B------:R-:W-:-:S04]  /*29470*/  ISETP.NE.AND.EX P0, PT, RZ, UR5, PT, P0 ;  /* 0x00000005ff007c0c */ /* 0x000fc8000bf05300 */
[----:B------:R-:W-:-:S09]  /*29480*/  SEL R3, R6, RZ, !P0 ;  /* 0x000000ff06037207 */ /* 0x000fd20004000000 */
.L_x_2470:
        /* <DEDUP_REMOVED lines=16> */
.L_x_2471:
        /* <DEDUP_REMOVED lines=15> */
.L_x_2472:
        /* <DEDUP_REMOVED lines=9> */
[----:B------:R-:W2:Y:S01]  /*29710*/  LDL R4, [R1+0x20] ;  /* 0x0000200001047983 */ /* 0x000ea20000100800 */
[----:B------:R-:W0:Y:S01]  /*29720*/  LDC.64 R8, c[0x0][0x3f8] ;  /* 0x0000fe00ff087b82 */ /* 0x000e220000000a00 */
[----:B------:R-:W-:Y:S02]  /*29730*/  ULDC.64 UR4, c[0x0][0xa08] ;  /* 0x0002820000047ab9 */ /* 0x000fe40000000a00 */
[----:B0-----:R-:W-:Y:S01]  /*29740*/  LOP3.LUT P0, RZ, R8, UR4, RZ, 0xfc, !PT ;  /* 0x0000000408ff7c12 */ /* 0x001fe2000f80fcff */
[----:B------:R-:W-:-:S03]  /*29750*/  UMOV UR4, 0xffffffff ;  /* 0xffffffff00047882 */ /* 0x000fc60000000000 */
[----:B------:R-:W-:-:S04]  /*29760*/  LOP3.LUT P0, RZ, R9, UR5, RZ, 0xfc, P0 ;  /* 0x0000000509ff7c12 */ /* 0x000fc8000800fcff */
[----:B-----5:R-:W-:Y:S01]  /*29770*/  SEL R6, R0, RZ, !P0 ;  /* 0x000000ff00067207 */ /* 0x020fe20004000000 */
[----:B--2---:R-:W-:Y:S01]  /*29780*/  VIADD R4, R4, 0xffffffff ;  /* 0xffffffff04047836 */ /* 0x004fe20000000000 */
[----:B------:R-:W-:Y:S07]  /*29790*/  BRA.DIV UR4, `(.L_x_2473) ;  /* 0x0000004604f47947 */ /* 0x000fee000b800000 */
.L_x_2605:
[----:B------:R-:W-:Y:S01]  /*297a0*/  UMOV UR4, 0xffffffff ;  /* 0xffffffff00047882 */ /* 0x000fe20000000000 */
[----:B------:R-:W-:Y:S02]  /*297b0*/  SHF.R.S32.HI R17, RZ, 0x1f, R0 ;  /* 0x0000001fff117819 */ /* 0x000fe40000011400 */
[----:B------:R-:W-:Y:S05]  /*297c0*/  BRA.DIV UR4, `(.L_x_2474) ;  /* 0x0000004a041c7947 */ /* 0x000fea000b800000 */
[----:B------:R-:W-:-:S13]  /*297d0*/  ELECT P6, URZ, PT ;  /* 0x00000000003f782f */ /* 0x000fda00038c0000 */
.L_x_2608:
[----:B------:R-:W-:Y:S05]  /*297e0*/  @!P6 BRA `(.L_x_2475) ;  /* 0x000000040024e947 */ /* 0x000fea0003800000 */
[----:B------:R-:W-:-:S04]  /*297f0*/  ISETP.NE.U32.AND P0, PT, R8, RZ, PT ;  /* 0x000000ff0800720c */ /* 0x000fc80003f05070 */
[----:B------:R-:W-:-:S13]  /*29800*/  ISETP.NE.AND.EX P0, PT, R9, RZ, PT, P0 ;  /* 0x000000ff0900720c */ /* 0x000fda0003f05300 */
        /* <DEDUP_REMOVED lines=18> */
.L_x_2476:
        /* <DEDUP_REMOVED lines=9> */
.L_x_2609:
        /* <DEDUP_REMOVED lines=11> */
.L_x_2478:
        /* <DEDUP_REMOVED lines=33> */
.L_x_2475:
[----:B------:R-:W2:Y:S01]  /*29c80*/  LDL.LU R12, [R1+0x2c] ;  /* 0x00002c00010c7983 */ /* 0x000ea20000300800 */
[----:B------:R-:W-:Y:S01]  /*29c90*/  MOV R10, 0x400 ;  /* 0x00000400000a7802 */ /* 0x000fe20000000f00 */
[----:B------:R-:W-:Y:S05]  /*29ca0*/  WARPSYNC.ALL ;  /* 0x0000000000007948 */ /* 0x000fea0003800000 */
[----:B------:R-:W0:Y:S01]  /*29cb0*/  S2R R11, SR_CgaCtaId ;  /* 0x00000000000b7919 */ /* 0x000e220000008800 */
[----:B------:R-:W-:-:S13]  /*29cc0*/  ELECT P0, URZ, PT ;  /* 0x00000000003f782f */ /* 0x000fda0003800000 */
[C---:B------:R-:W-:Y:S01]  /*29cd0*/  @P0 R2UR UR13, R3.reuse ;  /* 0x00000000030d02ca */ /* 0x040fe200000e0000 */
        /* <DEDUP_REMOVED lines=41> */
.L_x_2610:
[----:B------:R-:W-:Y:S05]  /*29f70*/  BSYNC B0 ;  /* 0x0000000000007941 */ /* 0x000fea0003800000 */
.L_x_2479:
        /* <DEDUP_REMOVED lines=41> */
.L_x_2487:
[----:B0-----:R-:W0:Y:S01]  /*2a210*/  S2R R8, SR_CgaCtaId ;  /* 0x0000000000087919 */ /* 0x001e220000008800 */
[----:B------:R-:W-:-:S04]  /*2a220*/  MOV R7, 0x400 ;  /* 0x0000040000077802 */ /* 0x000fc80000000f00 */
[----:B0-----:R-:W-:Y:S02]  /*2a230*/  LEA R7, R8, R7, 0x18 ;  /* 0x0000000708077211 */ /* 0x001fe400078ec0ff */
[----:B------:R-:W-:-:S03]  /*2a240*/  SHF.L.U32 R8, R14, 0x1f, RZ ;  /* 0x0000001f0e087819 */ /* 0x000fc600000006ff */
[----:B------:R-:W-:-:S04]  /*2a250*/  IMAD R7, R11, 0x8, R7 ;  /* 0x000000080b077824 */ /* 0x000fc800078e0207 */
[----:B------:R-:W0:Y:S02]  /*2a260*/  SYNCS.PHASECHK.TRANS64.TRYWAIT P0, [R7+URZ+0x36840], R8 ;  /* 0x03684008070075a7 */ /* 0x000e24000800017f */
[----:B0-----:R-:W-:Y:S05]  /*2a270*/  @!P0 BRA `(.L_x_2488) ;  /* 0x0000003c00c48947 */ /* 0x001fea0003800000 */
.L_x_2611:
        /* <DEDUP_REMOVED lines=11> */
.L_x_2489:
        /* <DEDUP_REMOVED lines=37> */
.L_x_2612:
        /* <DEDUP_REMOVED lines=13> */
.L_x_2491:
[----:B01----:R-:W2:Y:S01]  /*2a650*/  LDL.LU R7, [R1] ;  /* 0x0000000001077983 */ /* 0x003ea20000300800 */
[----:B------:R-:W-:Y:S01]  /*2a660*/  MOV R9, 0x400 ;  /* 0x0000040000097802 */ /* 0x000fe20000000f00 */
[----:B------:R-:W0:Y:S01]  /*2a670*/  S2R R12, SR_CgaCtaId ;  /* 0x00000000000c7919 */ /* 0x000e220000008800 */
[----:B------:R-:W-:Y:S01]  /*2a680*/  R2UR UR11, R4 ;  /* 0x00000000040b72ca */ /* 0x000fe200000e0000 */
[----:B------:R-:W-:Y:S01]  /*2a690*/  UIADD3 UR4, UP0, UR36, 0x470, URZ ;  /* 0x0000047024047890 */ /* 0x000fe2000ff1e03f */
[----:B------:R-:W-:Y:S02]  /*2a6a0*/  R2UR UR13, R6 ;  /* 0x00000000060d72ca */ /* 0x000fe400000e0000 */
[----:B------:R-:W-:Y:S02]  /*2a6b0*/  R2UR UR12, R5 ;  /* 0x00000000050c72ca */ /* 0x000fe400000e0000 */
[----:B0-----:R-:W-:Y:S01]  /*2a6c0*/  LEA R9, R12, R9, 0x18 ;  /* 0x000000090c097211 */ /* 0x001fe200078ec0ff */
[----:B--2---:R-:W-:-:S02]  /*2a6d0*/  IMAD.MOV.U32 R8, RZ, RZ, R7 ;  /* 0x000000ffff087224 */ /* 0x004fc400078e0007 */
[----:B------:R-:W2:Y:S01]  /*2a6e0*/  LDL R7, [R1+0x4] ;  /* 0x0000040001077983 */ /* 0x000ea20000100800 */
[----:B------:R-:W-:Y:S01]  /*2a6f0*/  UMOV UR10, URZ ;  /* 0x0000003f000a7c82 */ /* 0x000fe20008000000 */
[--C-:B------:R-:W-:Y:S01]  /*2a700*/  IMAD R4, R8, 0x8, R9.reuse ;  /* 0x0000000808047824 */ /* 0x100fe200078e0209 */
[----:B------:R-:W-:Y:S01]  /*2a710*/  UMOV UR6, 0x0 ;  /* 0x0000000000067882 */ /* 0x000fe20000000000 */
[----:B------:R-:W-:Y:S01]  /*2a720*/  UMOV UR7, 0x14f00000 ;  /* 0x14f0000000077882 */ /* 0x000fe20000000000 */
[----:B------:R-:W-:Y:S01]  /*2a730*/  UMOV UR16, 0x40 ;  /* 0x0000004000107882 */ /* 0x000fe20000000000 */
[----:B------:R-:W-:Y:S01]  /*2a740*/  IMAD.MOV.U32 R6, RZ, RZ, R2 ;  /* 0x000000ffff067224 */ /* 0x000fe200078e0002 */
[----:B------:R-:W-:Y:S01]  /*2a750*/  R2UR UR9, R4 ;  /* 0x00000000040972ca */ /* 0x000fe200000e0000 */
[----:B------:R-:W-:-:S05]  /*2a760*/  IMAD R4, R8, 0xa800, R9 ;  /* 0x0000a80008047824 */ /* 0x000fca00078e0209 */
[----:B------:R-:W-:Y:S01]  /*2a770*/  R2UR UR15, R4 ;  /* 0x00000000040f72ca */ /* 0x000fe200000e0000 */
[----:B------:R-:W-:-:S06]  /*2a780*/  IMAD.MOV.U32 R4, RZ, RZ, R3 ;  /* 0x000000ffff047224 */ /* 0x000fcc00078e0003 */
[----:B------:R-:W-:-:S06]  /*2a790*/  UIADD3 UR9, UR9, 0x36850, URZ ;  /* 0x0003685009097890 */ /* 0x000fcc000fffe03f */
[----:B------:R-:W-:Y:S02]  /*2a7a0*/  UIADD3 UR8, UR15, 0x400, URZ ;  /* 0x000004000f087890 */ /* 0x000fe4000fffe03f */
[----:B------:R-:W-:Y:S02]  /*2a7b0*/  UIADD3 UR14, UR15, 0x3c00, URZ ;  /* 0x00003c000f0e7890 */ /* 0x000fe4000fffe03f */
[----:B------:R-:W-:Y:S01]  /*2a7c0*/  UIADD3 UR15, UR15, 0x7400, URZ ;  /* 0x000074000f0f7890 */ /* 0x000fe2000fffe03f */
        /* <DEDUP_REMOVED lines=12> */
.L_x_2486:
[----:B------:R-:W-:Y:S05]  /*2a890*/  BSYNC B2 ;  /* 0x0000000000027941 */ /* 0x000fea0003800000 */
.L_x_2485:
[----:B------:R-:W2:Y:S04]  /*2a8a0*/  LDL.LU R2, [R1+0x20] ;  /* 0x0000200001027983 */ /* 0x000ea80000300800 */
[----:B------:R0:W-:Y:S04]  /*2a8b0*/  STL [R1], R11 ;  /* 0x0000000b01007387 */ /* 0x0001e80000100800 */
[----:B------:R0:W-:Y:S02]  /*2a8c0*/  STL [R1+0x8], R14 ;  /* 0x0000080e01007387 */ /* 0x0001e40000100800 */
[----:B0-2---:R-:W-:-:S07]  /*2a8d0*/  VIADD R7, R2, 0xfffffffd ;  /* 0xfffffffd02077836 */ /* 0x005fce0000000000 */
.L_x_2484:
[----:B------:R-:W-:Y:S05]  /*2a8e0*/  BSYNC B1 ;  /* 0x0000000000017941 */ /* 0x000fea0003800000 */
.L_x_2483:
[----:B------:R-:W-:-:S13]  /*2a8f0*/  ISETP.NE.AND P0, PT, R10, RZ, PT ;  /* 0x000000ff0a00720c */ /* 0x000fda0003f05270 */
[----:B------:R-:W-:Y:S05]  /*2a900*/  @!P0 BRA `(.L_x_2482) ;  /* 0x0000001000208947 */ /* 0x000fea0003800000 */
[----:B------:R-:W-:-:S07]  /*2a910*/  IMAD.MOV.U32 R11, RZ, RZ, R6 ;  /* 0x000000ffff0b7224 */ /* 0x000fce00078e0006 */
.L_x_2506:
        /* <DEDUP_REMOVED lines=32> */
.L_x_2494:
[----:B------:R-:W1:Y:S01]  /*2ab20*/  S2R R3, SR_CgaCtaId ;  /* 0x0000000000037919 */ /* 0x000e620000008800 */
[----:B------:R-:W-:-:S04]  /*2ab30*/  MOV R2, 0x400 ;  /* 0x0000040000027802 */ /* 0x000fc80000000f00 */
[----:B-1----:R-:W-:Y:S02]  /*2ab40*/  LEA R2, R3, R2, 0x18 ;  /* 0x0000000203027211 */ /* 0x002fe400078ec0ff */
[----:B------:R-:W-:-:S03]  /*2ab50*/  SHF.L.U32 R3, R9, 0x1f, RZ ;  /* 0x0000001f09037819 */ /* 0x000fc600000006ff */
[----:B------:R-:W-:-:S04]  /*2ab60*/  IMAD R2, R8, 0x8, R2 ;  /* 0x0000000808027824 */ /* 0x000fc800078e0202 */
[----:B------:R-:W1:Y:S02]  /*2ab70*/  SYNCS.PHASECHK.TRANS64.TRYWAIT P0, [R2+URZ+0x36840], R3 ;  /* 0x03684003020075a7 */ /* 0x000e64000800017f */
[----:B-1----:R-:W-:Y:S05]  /*2ab80*/  @!P0 BRA `(.L_x_2495) ;  /* 0x0000003400a88947 */ /* 0x002fea0003800000 */
.L_x_2613:
        /* <DEDUP_REMOVED lines=11> */
.L_x_2496:
        /* <DEDUP_REMOVED lines=37> */
.L_x_2614:
        /* <DEDUP_REMOVED lines=8> */
.L_x_2498:
        /* <DEDUP_REMOVED lines=35> */
.L_x_2493:
[----:B------:R-:W-:Y:S05]  /*2b140*/  BSYNC B1 ;  /* 0x0000000000017941 */ /* 0x000fea0003800000 */
.L_x_2492:
        /* <DEDUP_REMOVED lines=31> */
.L_x_2501:
[----:B------:R-:W2:Y:S01]  /*2b340*/  S2R R3, SR_CgaCtaId ;  /* 0x0000000000037919 */ /* 0x000ea20000008800 */
[----:B------:R-:W-:-:S04]  /*2b350*/  MOV R2, 0x400 ;  /* 0x0000040000027802 */ /* 0x000fc80000000f00 */
[----:B--2---:R-:W-:Y:S02]  /*2b360*/  LEA R2, R3, R2, 0x18 ;  /* 0x0000000203027211 */ /* 0x004fe400078ec0ff */
[----:B------:R-:W-:-:S03]  /*2b370*/  SHF.L.U32 R3, R14, 0x1f, RZ ;  /* 0x0000001f0e037819 */ /* 0x000fc600000006ff */
[----:B------:R-:W-:-:S04]  /*2b380*/  IMAD R2, R15, 0x8, R2 ;  /* 0x000000080f027824 */ /* 0x000fc800078e0202 */
[----:B------:R-:W2:Y:S02]  /*2b390*/  SYNCS.PHASECHK.TRANS64.TRYWAIT P0, [R2+URZ+0x36840], R3 ;  /* 0x03684003020075a7 */ /* 0x000ea4000800017f */
[----:B--2---:R-:W-:Y:S05]  /*2b3a0*/  @!P0 BRA `(.L_x_2502) ;  /* 0x0000002c00c88947 */ /* 0x004fea0003800000 */
.L_x_2615:
        /* <DEDUP_REMOVED lines=11> */
.L_x_2503:
[----:B------:R-:W3:Y:S01]  /*2b460*/  LDL R13, [R1] ;  /* 0x00000000010d7983 */ /* 0x000ee20000100800 */
[----:B0-----:R-:W-:-:S03]  /*2b470*/  MOV R14, 0x400 ;  /* 0x00000400000e7802 */ /* 0x001fc60000000f00 */
        /* <DEDUP_REMOVED lines=36> */
.L_x_2616:
        /* <DEDUP_REMOVED lines=8> */
.L_x_2505:
        /* <DEDUP_REMOVED lines=33> */
.L_x_2500:
[----:B------:R-:W-:Y:S05]  /*2b950*/  BSYNC B1 ;  /* 0x0000000000017941 */ /* 0x000fea0003800000 */
.L_x_2499:
[C---:B------:R-:W-:Y:S01]  /*2b960*/  ISETP.GT.AND P0, PT, R7.reuse, 0x1, PT ;  /* 0x000000010700780c */ /* 0x040fe20003f04270 */
[----:B------:R-:W-:-:S12]  /*2b970*/  VIADD R7, R7, 0xfffffffe ;  /* 0xfffffffe07077836 */ /* 0x000fd80000000000 */
[----:B------:R-:W-:Y:S05]  /*2b980*/  @P0 BRA `(.L_x_2506) ;  /* 0xffffffec00e40947 */ /* 0x000fea000383ffff */
.L_x_2482:
[----:B------:R-:W-:Y:S05]  /*2b990*/  BSYNC B0 ;  /* 0x0000000000007941 */ /* 0x000fea0003800000 */
.L_x_2481:
        /* <DEDUP_REMOVED lines=17> */
.L_x_2508:
[----:B------:R-:W-:Y:S05]  /*2bab0*/  BSYNC B0 ;  /* 0x0000000000007941 */ /* 0x000fea0003800000 */
.L_x_2507:
        /* <DEDUP_REMOVED lines=11> */
.L_x_2617:
        /* <DEDUP_REMOVED lines=11> */
.L_x_2512:
        /* <DEDUP_REMOVED lines=33> */
.L_x_2510:
[----:B------:R-:W-:Y:S05]  /*2be30*/  BSYNC B0 ;  /* 0x0000000000007941 */ /* 0x000fea0003800000 */
.L_x_2509:
        /* <DEDUP_REMOVED lines=9> */
.L_x_2466:
[----:B------:R-:W-:Y:S05]  /*2bed0*/  BSYNC B6 ;  /* 0x0000000000067941 */ /* 0x000fea0003800000 */
.L_x_2464:
[----:B------:R-:W-:-:S03]  /*2bee0*/  UMOV UR4, 0xffffffff ;  /* 0xffffffff00047882 */ /* 0x000fc60000000000 */
[----:B------:R-:W-:Y:S05]  /*2bef0*/  BRA.DIV UR4, `(.L_x_2513) ;  /* 0x0000002604307947 */ /* 0x000fea000b800000 */
[----:B------:R2:W3:Y:S04]  /*2bf00*/  SHFL.IDX PT, R4, R16, RZ, 0x1f ;  /* 0x00001fff10047589 */ /* 0x0004e800000e0000 */
[----:B------:R-:W4:Y:S02]  /*2bf10*/  SHFL.IDX PT, R16, R16, 0x1, 0x1f ;  /* 0x00201f0010107f89 */ /* 0x000f2400000e0000 */
.L_x_2621:
[----:B0-----:R-:W0:Y:S01]  /*2bf20*/  S2R R8, SR_TID.X ;  /* 0x0000000000087919 */ /* 0x001e220000002100 */
[----:B------:R-:W-:Y:S01]  /*2bf30*/  ULDC UR4, c[0x0][0xc14] ;  /* 0x0003050000047ab9 */ /* 0x000fe20000000800 */
[----:B------:R-:W-:Y:S01]  /*2bf40*/  BSSY B0, `(.L_x_2514) ;  /* 0x000000b000007945 */ /* 0x000fe20003800000 */
[----:B-1----:R-:W-:Y:S02]  /*2bf50*/  IMAD.U32 R0, RZ, RZ, UR4 ;  /* 0x00000004ff007e24 */ /* 0x002fe4000f8e00ff */
        /* <DEDUP_REMOVED lines=9> */
.L_x_2515:
[----:B------:R-:W-:Y:S05]  /*2bff0*/  BSYNC B0 ;  /* 0x0000000000007941 */ /* 0x000fea0003800000 */
.L_x_2514:
        /* <DEDUP_REMOVED lines=19> */
[----:B------:R-:W0:Y:S02]  /*2c130*/  SHFL.UP PT, R14, R7, 0x10, RZ ;  /* 0x06000000070e7989 */ /* 0x000e2400000e00ff */
[----:B0-----:R-:W-:-:S05]  /*2c140*/  SEL R2, R14, RZ, P0 ;  /* 0x000000ff0e027207 */ /* 0x001fca0000000000 */
[----:B------:R-:W-:-:S05]  /*2c150*/  IMAD.IADD R2, R7, 0x1, R2 ;  /* 0x0000000107027824 */ /* 0x000fca00078e0202 */
[----:B------:R0:W1:Y:S02]  /*2c160*/  SHFL.IDX PT, R14, R2, 0x1f, 0x1f ;  /* 0x03e01f00020e7f89 */ /* 0x00006400000e0000 */
.L_x_2629:
[----:B------:R-:W-:Y:S02]  /*2c170*/  ULDC UR4, c[0x0][0xc10] ;  /* 0x0003040000047ab9 */ /* 0x000fe40000000800 */
[----:B------:R-:W-:-:S04]  /*2c180*/  IMAD.U32 R5, RZ, RZ, UR4 ;  /* 0x00000004ff057e24 */ /* 0x000fc8000f8e00ff */
[----:B-1----:R-:W-:-:S04]  /*2c190*/  IMAD R7, R14, R5, RZ ;  /* 0x000000050e077224 */ /* 0x002fc800078e02ff */
[----:B--2-4-:R-:W-:-:S05]  /*2c1a0*/  IMAD.IADD R16, R16, 0x1, R7 ;  /* 0x0000000110107824 */ /* 0x014fca00078e0207 */
[----:B---3--:R-:W-:-:S13]  /*2c1b0*/  ISETP.GT.AND P0, PT, R16, R4, PT ;  /* 0x000000041000720c */ /* 0x008fda0003f04270 */
[----:B------:R-:W-:Y:S05]  /*2c1c0*/  @P0 BRA `(.L_x_2517) ;  /* 0x0000000000b40947 */ /* 0x000fea0003800000 */
[----:B------:R-:W1:Y:S02]  /*2c1d0*/  LDC R0, c[0x0][0xc14] ;  /* 0x00030500ff007b82 */ /* 0x000e640000000800 */
.L_x_2522:
[----:B------:R-:W-:-:S05]  /*2c1e0*/  VIADD R19, R19, 0x1f ;  /* 0x0000001f13137836 */ /* 0x000fca0000000000 */
[----:B-1----:R-:W-:-:S13]  /*2c1f0*/  ISETP.GE.AND P0, PT, R19, R0, PT ;  /* 0x000000001300720c */ /* 0x002fda0003f06270 */
[----:B------:R-:W-:Y:S05]  /*2c200*/  @P0 BRA `(.L_x_2518) ;  /* 0x0000000400ec0947 */ /* 0x000fea0003800000 */
[----:B------:R-:W1:Y:S01]  /*2c210*/  S2R R8, SR_TID.X ;  /* 0x0000000000087919 */ /* 0x000e620000002100 */
[----:B------:R-:W-:Y:S01]  /*2c220*/  BSSY B0, `(.L_x_2519) ;  /* 0x000000a000007945 */ /* 0x000fe20003800000 */
[----:B------:R-:W-:Y:S01]  /*2c230*/  IMAD.MOV.U32 R3, RZ, RZ, RZ ;  /* 0x000000ffff037224 */ /* 0x000fe200078e00ff */
[----:B-1----:R-:W-:-:S04]  /*2c240*/  LOP3.LUT R8, R8, 0x1f, RZ, 0xc0, !PT ;  /* 0x0000001f08087812 */ /* 0x002fc800078ec0ff */
[C---:B------:R-:W-:Y:S01]  /*2c250*/  ISETP.NE.AND P1, PT, R8.reuse, 0x1f, PT ;  /* 0x0000001f0800780c */ /* 0x040fe20003f25270 */
[----:B------:R-:W-:-:S05]  /*2c260*/  IMAD.IADD R5, R8, 0x1, R19 ;  /* 0x0000000108057824 */ /* 0x000fca00078e0213 */
[----:B------:R-:W-:-:S13]  /*2c270*/  ISETP.GE.OR P0, PT, R5, R0, !P1 ;  /* 0x000000000500720c */ /* 0x000fda0004f06670 */
[----:B------:R-:W-:Y:S05]  /*2c280*/  @P0 BRA `(.L_x_2520) ;  /* 0x00000000000c0947 */ /* 0x000fea0003800000 */
[----:B0-----:R-:W0:Y:S02]  /*2c290*/  LDC.64 R2, c[0x0][0xc58] ;  /* 0x00031600ff027b82 */ /* 0x001e240000000a00 */
[----:B0-----:R-:W-:-:S06]  /*2c2a0*/  IMAD.WIDE R2, R5, 0x4, R2 ;  /* 0x0000000405027825 */ /* 0x001fcc00078e0202 */
[----:B------:R1:W5:Y:S02]  /*2c2b0*/  LDG.E R3, desc[UR60][R2.64] ;  /* 0x0000003c02037981 */ /* 0x000364000c1e1900 */
.L_x_2520:
[----:B------:R-:W-:Y:S05]  /*2c2c0*/  BSYNC B0 ;  /* 0x0000000000007941 */ /* 0x000fea0003800000 */
.L_x_2519:
        /* <DEDUP_REMOVED lines=17> */
[----:B--2---:R-:W-:-:S05]  /*2c3e0*/  SEL R7, R14, RZ, P1 ;  /* 0x000000ff0e077207 */ /* 0x004fca0000800000 */
[----:B------:R-:W-:-:S05]  /*2c3f0*/  IMAD.IADD R7, R6, 0x1, R7 ;  /* 0x0000000106077824 */ /* 0x000fca00078e0207 */
[----:B------:R-:W0:Y:S02]  /*2c400*/  SHFL.UP PT, R14, R7, 0x10, RZ ;  /* 0x06000000070e7989 */ /* 0x000e2400000e00ff */
[----:B01----:R-:W-:-:S05]  /*2c410*/  SEL R2, R14, RZ, P0 ;  /* 0x000000ff0e027207 */ /* 0x003fca0000000000 */
[----:B------:R-:W-:-:S05]  /*2c420*/  IMAD.IADD R2, R7, 0x1, R2 ;  /* 0x0000000107027824 */ /* 0x000fca00078e0202 */
[----:B------:R0:W1:Y:S02]  /*2c430*/  SHFL.IDX PT, R14, R2, 0x1f, 0x1f ;  /* 0x03e01f00020e7f89 */ /* 0x00006400000e0000 */
.L_x_2637:
[----:B------:R-:W-:Y:S02]  /*2c440*/  ULDC UR4, c[0x0][0xc10] ;  /* 0x0003040000047ab9 */ /* 0x000fe40000000800 */
[----:B------:R-:W-:-:S04]  /*2c450*/  IMAD.U32 R5, RZ, RZ, UR4 ;  /* 0x00000004ff057e24 */ /* 0x000fc8000f8e00ff */
[----:B-1----:R-:W-:-:S04]  /*2c460*/  IMAD R7, R14, R5, RZ ;  /* 0x000000050e077224 */ /* 0x002fc800078e02ff */
[----:B------:R-:W-:-:S05]  /*2c470*/  IMAD.IADD R16, R7, 0x1, R16 ;  /* 0x0000000107107824 */ /* 0x000fca00078e0210 */
[----:B------:R-:W-:-:S13]  /*2c480*/  ISETP.GT.AND P0, PT, R16, R4, PT ;  /* 0x000000041000720c */ /* 0x000fda0003f04270 */
[----:B------:R-:W-:Y:S05]  /*2c490*/  @!P0 BRA `(.L_x_2522) ;  /* 0xfffffffc00508947 */ /* 0x000fea000383ffff */
.L_x_2517:
        /* <DEDUP_REMOVED lines=8> */
.L_x_2641:
[----:B------:R-:W-:Y:S01]  /*2c520*/  ISETP.NE.AND P0, PT, R6, RZ, PT ;  /* 0x000000ff0600720c */ /* 0x000fe20003f05270 */
[----:B------:R-:W-:-:S12]  /*2c530*/  IMAD.MOV.U32 R8, RZ, RZ, RZ ;  /* 0x000000ffff087224 */ /* 0x000fd800078e00ff */
[----:B------:R-:W-:Y:S05]  /*2c540*/  @!P0 BRA `(.L_x_2524) ;  /* 0x0000000000108947 */ /* 0x000fea0003800000 */
[----:B------:R-:W-:Y:S01]  /*2c550*/  UMOV UR4, 0xffffffff ;  /* 0xffffffff00047882 */ /* 0x000fe20000000000 */
[----:B------:R-:W-:Y:S02]  /*2c560*/  VIADD R12, R7, 0xffffffff ;  /* 0xffffffff070c7836 */ /* 0x000fe40000000000 */
[----:B------:R-:W-:Y:S05]  /*2c570*/  BRA.DIV UR4, `(.L_x_2525) ;  /* 0x0000002604c47947 */ /* 0x000fea000b800000 */
[----:B------:R3:W4:Y:S02]  /*2c580*/  SHFL.IDX PT, R8, R2, R12, 0x1f ;  /* 0x00001f0c02087589 */ /* 0x00072400000e0000 */
.L_x_2524:
[----:B01-3--:R-:W0:Y:S01]  /*2c590*/  LDC.64 R2, c[0x0][0xc68] ;  /* 0x00031a00ff027b82 */ /* 0x00be220000000a00 */
[----:B------:R-:W-:-:S04]  /*2c5a0*/  IMAD.IADD R19, R7, 0x1, R19 ;  /* 0x0000000107137824 */ /* 0x000fc800078e0213 */
[----:B0-----:R-:W-:-:S05]  /*2c5b0*/  IMAD.WIDE R2, R19, 0x4, R2 ;  /* 0x0000000413027825 */ /* 0x001fca00078e0202 */
[----:B------:R-:W2:Y:S01]  /*2c5c0*/  LDG.E R9, desc[UR60][R2.64] ;  /* 0x0000003c02097981 */ /* 0x000ea2000c1e1900 */
[----:B----4-:R-:W-:-:S04]  /*2c5d0*/  IMAD R16, R8, R5, R16 ;  /* 0x0000000508107224 */ /* 0x010fc800078e0210 */
[----:B------:R-:W-:Y:S02]  /*2c5e0*/  IMAD.IADD R11, R4, 0x1, -R16 ;  /* 0x00000001040b7824 */ /* 0x000fe400078e0a10 */
[----:B--2---:R-:W-:-:S05]  /*2c5f0*/  IMAD R6, R17, R9, RZ ;  /* 0x0000000911067224 */ /* 0x004fca00078e02ff */
[----:B------:R-:W-:-:S04]  /*2c600*/  IABS R7, R6 ;  /* 0x0000000600077213 */ /* 0x000fc80000000000 */
[----:B------:R-:W0:Y:S08]  /*2c610*/  I2F.RP R12, R7 ;  /* 0x00000007000c7306 */ /* 0x000e300000209400 */
[----:B0-----:R-:W0:Y:S02]  /*2c620*/  MUFU.RCP R12, R12 ;  /* 0x0000000c000c7308 */ /* 0x001e240000001000 */
[----:B0-----:R-:W-:-:S06]  /*2c630*/  VIADD R13, R12, 0xffffffe ;  /* 0x0ffffffe0c0d7836 */ /* 0x001fcc0000000000 */
[----:B------:R-:W0:Y:S02]  /*2c640*/  F2I.FTZ.U32.TRUNC.NTZ R3, R13 ;  /* 0x0000000d00037305 */ /* 0x000e24000021f000 */
[----:B0-----:R-:W-:-:S04]  /*2c650*/  IMAD.MOV R2, RZ, RZ, -R3 ;  /* 0x000000ffff027224 */ /* 0x001fc800078e0a03 */
[----:B------:R-:W-:Y:S02]  /*2c660*/  IMAD R10, R2, R7, RZ ;  /* 0x00000007020a7224 */ /* 0x000fe400078e02ff */
[----:B------:R-:W-:-:S04]  /*2c670*/  IMAD.MOV.U32 R2, RZ, RZ, RZ ;  /* 0x000000ffff027224 */ /* 0x000fc800078e00ff */
[----:B------:R-:W-:Y:S01]  /*2c680*/  IMAD.HI.U32 R10, R3, R10, R2 ;  /* 0x0000000a030a7227 */ /* 0x000fe200078e0002 */
[----:B------:R-:W-:Y:S02]  /*2c690*/  IABS R3, R11 ;  /* 0x0000000b00037213 */ /* 0x000fe40000000000 */
[----:B------:R-:W-:-:S03]  /*2c6a0*/  IABS R2, R6 ;  /* 0x0000000600027213 */ /* 0x000fc60000000000 */
[----:B------:R-:W-:-:S04]  /*2c6b0*/  IMAD.HI.U32 R10, R10, R3, RZ ;  /* 0x000000030a0a7227 */ /* 0x000fc800078e00ff */
[----:B------:R-:W-:-:S04]  /*2c6c0*/  IMAD.MOV R2, RZ, RZ, -R2 ;  /* 0x000000ffff027224 */ /* 0x000fc800078e0a02 */
        /* <DEDUP_REMOVED lines=16> */
[----:B------:R-:W-:-:S04]  /*2c7d0*/  VIADDMNMX R9, R8, R5, R9, PT ;  /* 0x0000000508097246 */ /* 0x000fc80003800109 */
[----:B------:R-:W-:-:S04]  /*2c7e0*/  IABS R5, R9 ;  /* 0x0000000900057213 */ /* 0x000fc80000000000 */
[----:B------:R-:W0:Y:S08]  /*2c7f0*/  I2F.RP R7, R5 ;  /* 0x0000000500077306 */ /* 0x000e300000209400 */
[----:B0-----:R-:W0:Y:S02]  /*2c800*/  MUFU.RCP R7, R7 ;  /* 0x0000000700077308 */ /* 0x001e240000001000 */
[----:B0-----:R-:W-:Y:S01]  /*2c810*/  VIADD R8, R7, 0xffffffe ;  /* 0x0ffffffe07087836 */ /* 0x001fe20000000000 */
[----:B------:R-:W-:-:S05]  /*2c820*/  IABS R7, R9 ;  /* 0x0000000900077213 */ /* 0x000fca0000000000 */
[----:B------:R0:W1:Y:S02]  /*2c830*/  F2I.FTZ.U32.TRUNC.NTZ R3, R8 ;  /* 0x0000000800037305 */ /* 0x000064000021f000 */
[----:B0-----:R-:W-:Y:S02]  /*2c840*/  IMAD.MOV R8, RZ, RZ, -R7 ;  /* 0x000000ffff087224 */ /* 0x001fe400078e0a07 */
[----:B-1----:R-:W-:-:S04]  /*2c850*/  IMAD.MOV R2, RZ, RZ, -R3 ;  /* 0x000000ffff027224 */ /* 0x002fc800078e0a03 */
[----:B------:R-:W-:Y:S02]  /*2c860*/  IMAD R11, R2, R5, RZ ;  /* 0x00000005020b7224 */ /* 0x000fe400078e02ff */
[----:B------:R-:W-:-:S04]  /*2c870*/  IMAD.MOV.U32 R2, RZ, RZ, RZ ;  /* 0x000000ffff027224 */ /* 0x000fc800078e00ff */
        /* <DEDUP_REMOVED lines=10> */
[----:B------:R-:W-:Y:S01]  /*2c920*/  ISETP.GE.AND P0, PT, R3, RZ, PT ;  /* 0x000000ff0300720c */ /* 0x000fe20003f06270 */
[----:B------:R-:W-:-:S12]  /*2c930*/  IMAD.IADD R3, R6, 0x1, R4 ;  /* 0x0000000106037824 */ /* 0x000fd800078e0204 */
        /* <DEDUP_REMOVED lines=8> */
.L_x_2518:
[----:B------:R-:W-:Y:S01]  /*2c9c0*/  UMOV UR4, URZ ;  /* 0x0000003f00047c82 */ /* 0x000fe20008000000 */
[----:B------:R-:W-:Y:S01]  /*2c9d0*/  UMOV UR5, URZ ;  /* 0x0000003f00057c82 */ /* 0x000fe20008000000 */
[----:B------:R-:W-:Y:S01]  /*2c9e0*/  ULDC UR6, c[0x0][0xc14] ;  /* 0x0003050000067ab9 */ /* 0x000fe20000000800 */
[----:B------:R-:W-:Y:S02]  /*2c9f0*/  IMAD.MOV.U32 R16, RZ, RZ, R4 ;  /* 0x000000ffff107224 */ /* 0x000fe400078e0004 */
[----:B------:R-:W-:Y:S02]  /*2ca00*/  IMAD.U32 R17, RZ, RZ, UR4 ;  /* 0x00000004ff117e24 */ /* 0x000fe4000f8e00ff */
[----:B------:R-:W-:Y:S02]  /*2ca10*/  IMAD.U32 R18, RZ, RZ, UR5 ;  /* 0x00000005ff127e24 */ /* 0x000fe4000f8e00ff */
[----:B------:R-:W-:-:S07]  /*2ca20*/  IMAD.U32 R19, RZ, RZ, UR6 ;  /* 0x00000006ff137e24 */ /* 0x000fce000f8e00ff */
.L_x_2526:
        /* <DEDUP_REMOVED lines=12> */
.L_x_2441:
        /* <DEDUP_REMOVED lines=12> */
.L_x_2644:
[----:B------:R-:W-:Y:S05]  /*2cbb0*/  BSYNC B0 ;  /* 0x0000000000007941 */ /* 0x000fea0003800000 */
.L_x_2528:
[----:B------:R-:W-:-:S03]  /*2cbc0*/  UMOV UR4, 0xffffffff ;  /* 0xffffffff00047882 */ /* 0x000fc60000000000 */
[----:B------:R-:W-:Y:S05]  /*2cbd0*/  BRA.DIV UR4, `(.L_x_2530) ;  /* 0x0000002204687947 */ /* 0x000fea000b800000 */
[----:B------:R-:W2:Y:S02]  /*2cbe0*/  S2R R2, SR_TID.X ;  /* 0x0000000000027919 */ /* 0x000ea40000002100 */
[----:B--2---:R-:W-:-:S04]  /*2cbf0*/  SHF.R.U32.HI R2, RZ, 0x5, R2 ;  /* 0x00000005ff027819 */ /* 0x004fc80000011602 */
[----:B------:R-:W-:-:S05]  /*2cc00*/  LOP3.LUT R2, R2, 0x3, RZ, 0xc0, !PT ;  /* 0x0000000302027812 */ /* 0x000fca00078ec0ff */
[----:B------:R2:W3:Y:S02]  /*2cc10*/  SHFL.IDX PT, R14, R2, RZ, 0x1f ;  /* 0x00001fff020e7589 */ /* 0x0004e400000e0000 */
.L_x_2647:
[----:B---3--:R-:W-:-:S13]  /*2cc20*/  ISETP.NE.AND P0, PT, R14, RZ, PT ;  /* 0x000000ff0e00720c */ /* 0x008fda0003f05270 */
[----:B------:R-:W-:Y:S05]  /*2cc30*/  @P0 BRA `(.L_x_2197) ;  /* 0x00000000009c0947 */ /* 0x000fea0003800000 */
[----:B------:R-:W-:-:S03]  /*2cc40*/  UMOV UR4, 0xffffffff ;  /* 0xffffffff00047882 */ /* 0x000fc60000000000 */
[----:B------:R-:W-:Y:S05]  /*2cc50*/  BRA.DIV UR4, `(.L_x_2531) ;  /* 0x00000022047c7947 */ /* 0x000fea000b800000 */
[----:B------:R-:W-:-:S13]  /*2cc60*/  ELECT P6, URZ, PT ;  /* 0x00000000003f782f */ /* 0x000fda00038c0000 */
.L_x_2650:
        /* <DEDUP_REMOVED lines=8> */
.L_x_2532:
        /* <DEDUP_REMOVED lines=14> */
.L_x_2651:
[----:B------:R-:W2:Y:S02]  /*2cdd0*/  SYNCS.PHASECHK.TRANS64.TRYWAIT P0, [R7+URZ], R2 ;  /* 0x00000002070075a7 */ /* 0x000ea4000800017f */
[----:B--2---:R-:W-:Y:S05]  /*2cde0*/  @!P0 BRA `(.L_x_2534) ;  /* 0x00000020004c8947 */ /* 0x004fea0003800000 */
.L_x_2652:
[----:B------:R-:W-:Y:S05]  /*2cdf0*/  @!P2 BRA `(.L_x_2535) ;  /* 0x000000000004a947 */ /* 0x000fea0003800000 */
[----:B------:R-:W-:Y:S01]  /*2ce00*/  BPT.TRAP 0x1 ;  /* 0x000000040000795c */ /* 0x000fe20000300000 */
.L_x_2535:
[----:B------:R-:W3:Y:S01]  /*2ce10*/  LDL.LU R4, [R1] ;  /* 0x0000000001047983 */ /* 0x000ee20000300800 */
[----:B------:R-:W-:-:S04]  /*2ce20*/  VIADD R0, R0, 0x36860 ;  /* 0x0003686000007836 */ /* 0x000fc80000000000 */
[----:B---3--:R-:W-:-:S04]  /*2ce30*/  IMAD R4, R4, 0x8, R0 ;  /* 0x0000000804047824 */ /* 0x008fc800078e0200 */
[----:B------:R-:W3:Y:S02]  /*2ce40*/  SYNCS.PHASECHK.TRANS64.TRYWAIT P0, [R4+URZ], R5 ;  /* 0x00000005040075a7 */ /* 0x000ee4000800017f */
[----:B---3--:R-:W-:Y:S05]  /*2ce50*/  @!P0 BRA `(.L_x_2536) ;  /* 0x0000002000448947 */ /* 0x008fea0003800000 */
.L_x_2653:
[----:B------:R-:W-:-:S07]  /*2ce60*/  IMAD R3, R3, 0x8, R0 ;  /* 0x0000000803037824 */ /* 0x000fce00078e0200 */
.L_x_2537:
[----:B----4-:R4:W0:Y:S02]  /*2ce70*/  SYNCS.PHASECHK.TRANS64.TRYWAIT P0, [R3+URZ], R2 ;  /* 0x00000002030075a7 */ /* 0x010824000800017f */
[----:B0-----:R-:W-:Y:S05]  /*2ce80*/  @!P0 NANOSLEEP.SYNCS 0x989680 ;  /* 0x009896800000895d */ /* 0x001fea0003900000 */
[----:B------:R-:W0:Y:S02]  /*2ce90*/  @!P0 SYNCS.PHASECHK.TRANS64 P0, [R3+URZ], R2 ;  /* 0x00000002030085a7 */ /* 0x000e24000800007f */
[----:B0-----:R-:W-:Y:S05]  /*2cea0*/  @!P0 BRA `(.L_x_2537) ;  /* 0xfffffffc00f08947 */ /* 0x001fea000383ffff */
.L_x_2197:
[----:B------:R-:W-:Y:S05]  /*2ceb0*/  BSYNC B7 ;  /* 0x0000000000077941 */ /* 0x000fea0003800000 */
.L_x_2194:
[----:B------:R-:W-:Y:S05]  /*2cec0*/  EXIT ;  /* 0x000000000000794d */ /* 0x000fea0003800000 */
.L_x_2215:
[----:B0-----:R0:W1:Y:S02]  /*2ced0*/  SYNCS.PHASECHK.TRANS64.TRYWAIT P5, [R43+URZ+0x36890], R100 ;  /* 0x036890642b0075a7 */ /* 0x00106400080a017f */
[----:B-1----:R-:W-:Y:S05]  /*2cee0*/  @!P5 NANOSLEEP.SYNCS 0x989680 ;  /* 0x009896800000d95d */ /* 0x002fea0003900000 */
[----:B------:R-:W1:Y:S02]  /*2cef0*/  @!P5 SYNCS.PHASECHK.TRANS64 P5, [R43+URZ+0x36890], R100 ;  /* 0x036890642b00d5a7 */ /* 0x000e6400080a007f */
[----:B-1----:R-:W-:Y:S05]  /*2cf00*/  @!P5 BRA `(.L_x_2215) ;  /* 0xfffffffc00f0d947 */ /* 0x002fea000383ffff */
[----:B------:R-:W-:Y:S05]  /*2cf10*/  BRA `(.L_x_2538) ;  /* 0xfffffd6800847947 */ /* 0x000fea000383ffff */
.L_x_2269:
[----:B-1----:R1:W3:Y:S02]  /*2cf20*/  SYNCS.PHASECHK.TRANS64.TRYWAIT P5, [R43+URZ+0x36890], R100 ;  /* 0x036890642b0075a7 */ /* 0x0022e400080a017f */
[----:B---3--:R-:W-:Y:S05]  /*2cf30*/  @!P5 NANOSLEEP.SYNCS 0x989680 ;  /* 0x009896800000d95d */ /* 0x008fea0003900000 */
[----:B------:R-:W3:Y:S02]  /*2cf40*/  @!P5 SYNCS.PHASECHK.TRANS64 P5, [R43+URZ+0x36890], R100 ;  /* 0x036890642b00d5a7 */ /* 0x000ee400080a007f */
[----:B---3--:R-:W-:Y:S05]  /*2cf50*/  @!P5 BRA `(.L_x_2269) ;  /* 0xfffffffc00f0d947 */ /* 0x008fea000383ffff */
[----:B------:R-:W-:Y:S05]  /*2cf60*/  BRA `(.L_x_2539) ;  /* 0xfffffd9c00f07947 */ /* 0x000fea000383ffff */
.L_x_2294:
[----:B-1----:R1:W2:Y:S02]  /*2cf70*/  SYNCS.PHASECHK.TRANS64.TRYWAIT P3, [R43+URZ+0x36890], R100 ;  /* 0x036890642b0075a7 */ /* 0x0022a4000806017f */
[----:B--2---:R-:W-:Y:S05]  /*2cf80*/  @!P3 NANOSLEEP.SYNCS 0x989680 ;  /* 0x009896800000b95d */ /* 0x004fea0003900000 */
[----:B------:R-:W2:Y:S02]  /*2cf90*/  @!P3 SYNCS.PHASECHK.TRANS64 P3, [R43+URZ+0x36890], R100 ;  /* 0x036890642b00b5a7 */ /* 0x000ea4000806007f */
[----:B--2---:R-:W-:Y:S05]  /*2cfa0*/  @!P3 BRA `(.L_x_2294) ;  /* 0xfffffffc00f0b947 */ /* 0x004fea000383ffff */
[----:B------:R-:W-:Y:S05]  /*2cfb0*/  BRA `(.L_x_2540) ;  /* 0xfffffdd000887947 */ /* 0x000fea000383ffff */
.L_x_2300:
[----:B0-----:R0:W1:Y:S02]  /*2cfc0*/  SYNCS.PHASECHK.TRANS64.TRYWAIT P2, [R43+URZ+0x368b0], R100 ;  /* 0x0368b0642b0075a7 */ /* 0x001064000804017f */
[----:B-1----:R-:W-:Y:S05]  /*2cfd0*/  @!P2 NANOSLEEP.SYNCS 0x989680 ;  /* 0x009896800000a95d */ /* 0x002fea0003900000 */
[----:B------:R-:W1:Y:S02]  /*2cfe0*/  @!P2 SYNCS.PHASECHK.TRANS64 P2, [R43+URZ+0x368b0], R100 ;  /* 0x0368b0642b00a5a7 */ /* 0x000e64000804007f */
[----:B-1----:R-:W-:Y:S05]  /*2cff0*/  @!P2 BRA `(.L_x_2300) ;  /* 0xfffffffc00f0a947 */ /* 0x002fea000383ffff */
[----:B------:R-:W-:Y:S05]  /*2d000*/  BRA `(.L_x_2541) ;  /* 0xfffffdd400a07947 */ /* 0x000fea000383ffff */
.L_x_2322:
        /* <DEDUP_REMOVED lines=8> */
.L_x_2543:
[----:B------:R-:W-:Y:S05]  /*2d090*/  BSYNC B1 ;  /* 0x0000000000017941 */ /* 0x000fea0003800000 */
.L_x_2542:
[----:B------:R-:W-:Y:S05]  /*2d0a0*/  BRA `(.L_x_2544) ;  /* 0xfffffdf400487947 */ /* 0x000fea000383ffff */
.L_x_2323:
        /* <DEDUP_REMOVED lines=8> */
.L_x_2546:
[----:B------:R-:W-:Y:S05]  /*2d130*/  BSYNC B1 ;  /* 0x0000000000017941 */ /* 0x000fea0003800000 */
.L_x_2545:
[----:B------:R-:W-:Y:S05]  /*2d140*/  BRA `(.L_x_2547) ;  /* 0xfffffdf400287947 */ /* 0x000fea000383ffff */
.L_x_2324:
        /* <DEDUP_REMOVED lines=8> */
.L_x_2549:
[----:B------:R-:W-:Y:S05]  /*2d1d0*/  BSYNC B1 ;  /* 0x0000000000017941 */ /* 0x000fea0003800000 */
.L_x_2548:
[----:B------:R-:W-:Y:S05]  /*2d1e0*/  BRA `(.L_x_2550) ;  /* 0xfffffdf400087947 */ /* 0x000fea000383ffff */
.L_x_2325:
        /* <DEDUP_REMOVED lines=8> */
.L_x_2552:
[----:B------:R-:W-:Y:S05]  /*2d270*/  BSYNC B1 ;  /* 0x0000000000017941 */ /* 0x000fea0003800000 */
.L_x_2551:
[----:B------:R-:W-:Y:S05]  /*2d280*/  BRA `(.L_x_2553) ;  /* 0xfffffdf000e87947 */ /* 0x000fea000383ffff */
.L_x_2326:
        /* <DEDUP_REMOVED lines=8> */
.L_x_2555:
[----:B------:R-:W-:Y:S05]  /*2d310*/  BSYNC B1 ;  /* 0x0000000000017941 */ /* 0x000fea0003800000 */
.L_x_2554:
[----:B------:R-:W-:Y:S05]  /*2d320*/  BRA `(.L_x_2556) ;  /* 0xfffffdf000c87947 */ /* 0x000fea000383ffff */
.L_x_2327:
        /* <DEDUP_REMOVED lines=8> */
.L_x_2558:
[----:B------:R-:W-:Y:S05]  /*2d3b0*/  BSYNC B1 ;  /* 0x0000000000017941 */ /* 0x000fea0003800000 */
.L_x_2557:
[----:B------:R-:W-:Y:S05]  /*2d3c0*/  BRA `(.L_x_2559) ;  /* 0xfffffdf000ac7947 */ /* 0x000fea000383ffff */
.L_x_2328:
        /* <DEDUP_REMOVED lines=8> */
.L_x_2561:
[----:B------:R-:W-:Y:S05]  /*2d450*/  BSYNC B1 ;  /* 0x0000000000017941 */ /* 0x000fea0003800000 */
.L_x_2560:
[----:B------:R-:W-:Y:S05]  /*2d460*/  BRA `(.L_x_2562) ;  /* 0xfffffdf000907947 */ /* 0x000fea000383ffff */
.L_x_2329:
        /* <DEDUP_REMOVED lines=8> */
.L_x_2564:
[----:B------:R-:W-:Y:S05]  /*2d4f0*/  BSYNC B1 ;  /* 0x0000000000017941 */ /* 0x000fea0003800000 */
.L_x_2563:
[----:B------:R-:W-:Y:S05]  /*2d500*/  BRA `(.L_x_2565) ;  /* 0xfffffdf000747947 */ /* 0x000fea000383ffff */
.L_x_2331:
[----:B0-----:R0:W1:Y:S02]  /*2d510*/  SYNCS.PHASECHK.TRANS64.TRYWAIT P2, [R18+URZ+0x36800], R3 ;  /* 0x03680003120075a7 */ /* 0x001064000804017f */
[----:B-1----:R-:W-:Y:S05]  /*2d520*/  @!P2 NANOSLEEP.SYNCS 0x989680 ;  /* 0x009896800000a95d */ /* 0x002fea0003900000 */
[----:B------:R-:W1:Y:S02]  /*2d530*/  @!P2 SYNCS.PHASECHK.TRANS64 P2, [R18+URZ+0x36800], R3 ;  /* 0x036800031200a5a7 */ /* 0x000e64000804007f */
[----:B-1----:R-:W-:Y:S05]  /*2d540*/  @!P2 BRA `(.L_x_2331) ;  /* 0xfffffffc00f0a947 */ /* 0x002fea000383ffff */
[----:B------:R-:W-:Y:S05]  /*2d550*/  BRA `(.L_x_2566) ;  /* 0xfffffdf000f47947 */ /* 0x000fea000383ffff */
.L_x_2359:
        /* <DEDUP_REMOVED lines=8> */
.L_x_2568:
[----:B------:R-:W-:Y:S05]  /*2d5e0*/  BSYNC B1 ;  /* 0x0000000000017941 */ /* 0x000fea0003800000 */
.L_x_2567:
[----:B------:R-:W-:Y:S05]  /*2d5f0*/  BRA `(.L_x_2569) ;  /* 0xfffffe24004c7947 */ /* 0x000fea000383ffff */
.L_x_2360:
        /* <DEDUP_REMOVED lines=8> */
.L_x_2571:
[----:B------:R-:W-:Y:S05]  /*2d680*/  BSYNC B1 ;  /* 0x0000000000017941 */ /* 0x000fea0003800000 */
.L_x_2570:
[----:B------:R-:W-:Y:S05]  /*2d690*/  BRA `(.L_x_2572) ;  /* 0xfffffe24002c7947 */ /* 0x000fea000383ffff */
.L_x_2361:
        /* <DEDUP_REMOVED lines=8> */
.L_x_2574:
[----:B------:R-:W-:Y:S05]  /*2d720*/  BSYNC B1 ;  /* 0x0000000000017941 */ /* 0x000fea0003800000 */
.L_x_2573:
[----:B------:R-:W-:Y:S05]  /*2d730*/  BRA `(.L_x_2575) ;  /* 0xfffffe24000c7947 */ /* 0x000fea000383ffff */
.L_x_2362:
        /* <DEDUP_REMOVED lines=8> */
.L_x_2577:
[----:B------:R-:W-:Y:S05]  /*2d7c0*/  BSYNC B1 ;  /* 0x0000000000017941 */ /* 0x000fea0003800000 */
.L_x_2576:
[----:B------:R-:W-:Y:S05]  /*2d7d0*/  BRA `(.L_x_2578) ;  /* 0xfffffe2000ec7947 */ /* 0x000fea000383ffff */
.L_x_2363:
        /* <DEDUP_REMOVED lines=8> */
.L_x_2580:
[----:B------:R-:W-:Y:S05]  /*2d860*/  BSYNC B1 ;  /* 0x0000000000017941 */ /* 0x000fea0003800000 */
.L_x_2579:
[----:B------:R-:W-:Y:S05]  /*2d870*/  BRA `(.L_x_2581) ;  /* 0xfffffe2000cc7947 */ /* 0x000fea000383ffff */
.L_x_2364:
        /* <DEDUP_REMOVED lines=8> */
.L_x_2583:
[----:B------:R-:W-:Y:S05]  /*2d900*/  BSYNC B1 ;  /* 0x0000000000017941 */ /* 0x000fea0003800000 */
.L_x_2582:
[----:B------:R-:W-:Y:S05]  /*2d910*/  BRA `(.L_x_2584) ;  /* 0xfffffe2000b07947 */ /* 0x000fea000383ffff */
.L_x_2365:
        /* <DEDUP_REMOVED lines=8> */
.L_x_2586:
[----:B------:R-:W-:Y:S05]  /*2d9a0*/  BSYNC B1 ;  /* 0x0000000000017941 */ /* 0x000fea0003800000 */
.L_x_2585:
[----:B------:R-:W-:Y:S05]  /*2d9b0*/  BRA `(.L_x_2587) ;  /* 0xfffffe2000947947 */ /* 0x000fea000383ffff */
.L_x_2366:
        /* <DEDUP_REMOVED lines=8> */
.L_x_2589:
[----:B------:R-:W-:Y:S05]  /*2da40*/  BSYNC B1 ;  /* 0x0000000000017941 */ /* 0x000fea0003800000 */
.L_x_2588:
[----:B------:R-:W-:Y:S05]  /*2da50*/  BRA `(.L_x_2590) ;  /* 0xfffffe2000787947 */ /* 0x000fea000383ffff */
.L_x_2368:
[----:B0-----:R0:W1:Y:S02]  /*2da60*/  SYNCS.PHASECHK.TRANS64.TRYWAIT P2, [R18+URZ+0x36800], R9 ;  /* 0x03680009120075a7 */ /* 0x001064000804017f */
[----:B-1----:R-:W-:Y:S05]  /*2da70*/  @!P2 NANOSLEEP.SYNCS 0x989680 ;  /* 0x009896800000a95d */ /* 0x002fea0003900000 */
[----:B------:R-:W1:Y:S02]  /*2da80*/  @!P2 SYNCS.PHASECHK.TRANS64 P2, [R18+URZ+0x36800], R9 ;  /* 0x036800091200a5a7 */ /* 0x000e64000804007f */
[----:B-1----:R-:W-:Y:S05]  /*2da90*/  @!P2 BRA `(.L_x_2368) ;  /* 0xfffffffc00f0a947 */ /* 0x002fea000383ffff */
[----:B------:R-:W-:Y:S05]  /*2daa0*/  BRA `(.L_x_2591) ;  /* 0xfffffe2000f87947 */ /* 0x000fea000383ffff */
.L_x_2382:
[----:B-1----:R1:W2:Y:S02]  /*2dab0*/  SYNCS.PHASECHK.TRANS64.TRYWAIT P2, [R0+URZ+0x36830], R3 ;  /* 0x03683003000075a7 */ /* 0x0022a4000804017f */
[----:B--2---:R-:W-:Y:S05]  /*2dac0*/  @!P2 NANOSLEEP.SYNCS 0x989680 ;  /* 0x009896800000a95d */ /* 0x004fea0003900000 */
[----:B------:R-:W2:Y:S02]  /*2dad0*/  @!P2 SYNCS.PHASECHK.TRANS64 P2, [R0+URZ+0x36830], R3 ;  /* 0x036830030000a5a7 */ /* 0x000ea4000804007f */
[----:B--2---:R-:W-:Y:S05]  /*2dae0*/  @!P2 BRA `(.L_x_2382) ;  /* 0xfffffffc00f0a947 */ /* 0x004fea000383ffff */
[----:B------:R-:W-:Y:S05]  /*2daf0*/  BRA `(.L_x_2381) ;  /* 0xfffffe4c008c7947 */ /* 0x000fea000383ffff */
.L_x_2389:
[----:B-1----:R1:W2:Y:S02]  /*2db00*/  SYNCS.PHASECHK.TRANS64.TRYWAIT P2, [R13+URZ+0x36830], R4 ;  /* 0x036830040d0075a7 */ /* 0x0022a4000804017f */
[----:B--2---:R-:W-:Y:S05]  /*2db10*/  @!P2 NANOSLEEP.SYNCS 0x989680 ;  /* 0x009896800000a95d */ /* 0x004fea0003900000 */
[----:B------:R-:W2:Y:S02]  /*2db20*/  @!P2 SYNCS.PHASECHK.TRANS64 P2, [R13+URZ+0x36830], R4 ;  /* 0x036830040d00a5a7 */ /* 0x000ea4000804007f */
[----:B--2---:R-:W-:Y:S05]  /*2db30*/  @!P2 BRA `(.L_x_2389) ;  /* 0xfffffffc00f0a947 */ /* 0x004fea000383ffff */
[----:B------:R-:W-:Y:S05]  /*2db40*/  BRA `(.L_x_2388) ;  /* 0xfffffea800a07947 */ /* 0x000fea000383ffff */
.L_x_2394:
[----:B-1----:R1:W2:Y:S02]  /*2db50*/  SYNCS.PHASECHK.TRANS64.TRYWAIT P2, [R11+URZ+0x36850], R0 ;  /* 0x036850000b0075a7 */ /* 0x0022a4000804017f */
[----:B--2---:R-:W-:Y:S05]  /*2db60*/  @!P2 NANOSLEEP.SYNCS 0x989680 ;  /* 0x009896800000a95d */ /* 0x004fea0003900000 */
[----:B------:R-:W2:Y:S02]  /*2db70*/  @!P2 SYNCS.PHASECHK.TRANS64 P2, [R11+URZ+0x36850], R0 ;  /* 0x036850000b00a5a7 */ /* 0x000ea4000804007f */
[----:B--2---:R-:W-:Y:S05]  /*2db80*/  @!P2 BRA `(.L_x_2394) ;  /* 0xfffffffc00f0a947 */ /* 0x004fea000383ffff */
[----:B------:R-:W-:Y:S05]  /*2db90*/  BRA `(.L_x_2393) ;  /* 0xfffffee000607947 */ /* 0x000fea000383ffff */
.L_x_2402:
[----:B-1----:R1:W2:Y:S02]  /*2dba0*/  SYNCS.PHASECHK.TRANS64.TRYWAIT P2, [R4+URZ+0x36830], R5 ;  /* 0x03683005040075a7 */ /* 0x0022a4000804017f */
[----:B--2---:R-:W-:Y:S05]  /*2dbb0*/  @!P2 NANOSLEEP.SYNCS 0x989680 ;  /* 0x009896800000a95d */ /* 0x004fea0003900000 */
[----:B------:R-:W2:Y:S02]  /*2dbc0*/  @!P2 SYNCS.PHASECHK.TRANS64 P2, [R4+URZ+0x36830], R5 ;  /* 0x036830050400a5a7 */ /* 0x000ea4000804007f */
[----:B--2---:R-:W-:Y:S05]  /*2dbd0*/  @!P2 BRA `(.L_x_2402) ;  /* 0xfffffffc00f0a947 */ /* 0x004fea000383ffff */
[----:B------:R-:W-:Y:S05]  /*2dbe0*/  BRA `(.L_x_2401) ;  /* 0xffffff0400b87947 */ /* 0x000fea000383ffff */
.L_x_2407:
[----:B-1----:R1:W2:Y:S02]  /*2dbf0*/  SYNCS.PHASECHK.TRANS64.TRYWAIT P2, [R11+URZ+0x36850], R0 ;  /* 0x036850000b0075a7 */ /* 0x0022a4000804017f */
[----:B--2---:R-:W-:Y:S05]  /*2dc00*/  @!P2 NANOSLEEP.SYNCS 0x989680 ;  /* 0x009896800000a95d */ /* 0x004fea0003900000 */
[----:B------:R-:W2:Y:S02]  /*2dc10*/  @!P2 SYNCS.PHASECHK.TRANS64 P2, [R11+URZ+0x36850], R0 ;  /* 0x036850000b00a5a7 */ /* 0x000ea4000804007f */
[----:B--2---:R-:W-:Y:S05]  /*2dc20*/  @!P2 BRA `(.L_x_2407) ;  /* 0xfffffffc00f0a947 */ /* 0x004fea000383ffff */
[----:B------:R-:W-:Y:S05]  /*2dc30*/  BRA `(.L_x_2406) ;  /* 0xffffff3c00707947 */ /* 0x000fea000383ffff */
.L_x_2413:
[----:B-1----:R1:W2:Y:S02]  /*2dc40*/  SYNCS.PHASECHK.TRANS64.TRYWAIT P0, [R13+URZ+0x36850], R2 ;  /* 0x036850020d0075a7 */ /* 0x0022a4000800017f */
[----:B--2---:R-:W-:Y:S05]  /*2dc50*/  @!P0 NANOSLEEP.SYNCS 0x989680 ;  /* 0x009896800000895d */ /* 0x004fea0003900000 */
[----:B------:R-:W2:Y:S02]  /*2dc60*/  @!P0 SYNCS.PHASECHK.TRANS64 P0, [R13+URZ+0x36850], R2 ;  /* 0x036850020d0085a7 */ /* 0x000ea4000800007f */
[----:B--2---:R-:W-:Y:S05]  /*2dc70*/  @!P0 BRA `(.L_x_2413) ;  /* 0xfffffffc00f08947 */ /* 0x004fea000383ffff */
[----:B------:R-:W-:Y:S05]  /*2dc80*/  BRA `(.L_x_2412) ;  /* 0xffffff60002c7947 */ /* 0x000fea000383ffff */
.L_x_2447:
        /* <DEDUP_REMOVED lines=11> */
.L_x_2593:
[----:B------:R-:W-:Y:S05]  /*2dd40*/  BSYNC B1 ;  /* 0x0000000000017941 */ /* 0x000fea0003800000 */
.L_x_2592:
[----:B------:R-:W-:Y:S05]  /*2dd50*/  BRA `(.L_x_2594) ;  /* 0xffffffa000cc7947 */ /* 0x000fea000383ffff */
.L_x_2448:
[----:B------:R-:W-:Y:S01]  /*2dd60*/  BSSY B1, `(.L_x_2595) ;  /* 0x0000006000017945 */ /* 0x000fe20003800000 */
[----:B------:R-:W-:-:S07]  /*2dd70*/  IMAD.MOV.U32 R15, RZ, RZ, -0x1 ;  /* 0xffffffffff0f7424 */ /* 0x000fce00078e00ff */
[----:B------:R-:W-:Y:S05]  /*2dd80*/  WARPSYNC.COLLECTIVE R15, `(.L_x_2596) ;  /* 0x000000000f0c7348 */ /* 0x000fea0003c00000 */
[----:B------:R-:W-:Y:S02]  /*2dd90*/  ELECT P6, UR62, PT ;  /* 0x00000000003e782f */ /* 0x000fe400038c0000 */
[----:B------:R-:W-:Y:S01]  /*2dda0*/  MOV R14, UR62 ;  /* 0x0000003e000e7c02 */ /* 0x000fe20008000f00 */
[----:B------:R-:W-:Y:S10]  /*2ddb0*/  ENDCOLLECTIVE ;  /* 0x000000000000791b */ /* 0x000ff40003800000 */
.L_x_2596:
[----:B------:R-:W-:Y:S05]  /*2ddc0*/  BSYNC B1 ;  /* 0x0000000000017941 */ /* 0x000fea0003800000 */
.L_x_2595:
[----:B------:R-:W-:Y:S05]  /*2ddd0*/  BRA `(.L_x_2597) ;  /* 0xffffffa000b87947 */ /* 0x000fea000383ffff */
.L_x_2450:
[----:B0-----:R0:W1:Y:S02]  /*2dde0*/  SYNCS.PHASECHK.TRANS64.TRYWAIT P0, [R9+URZ+0x36820], R5 ;  /* 0x03682005090075a7 */ /* 0x001064000800017f */
[----:B-1----:R-:W-:Y:S05]  /*2ddf0*/  @!P0 NANOSLEEP.SYNCS 0x989680 ;  /* 0x009896800000895d */ /* 0x002fea0003900000 */
[----:B------:R-:W1:Y:S02]  /*2de00*/  @!P0 SYNCS.PHASECHK.TRANS64 P0, [R9+URZ+0x36820], R5 ;  /* 0x03682005090085a7 */ /* 0x000e64000800007f */
[----:B-1----:R-:W-:Y:S05]  /*2de10*/  @!P0 BRA `(.L_x_2450) ;  /* 0xfffffffc00f08947 */ /* 0x002fea000383ffff */
[----:B------:R-:W-:Y:S05]  /*2de20*/  BRA `(.L_x_2598) ;  /* 0xffffffa000d47947 */ /* 0x000fea000383ffff */
.L_x_2453:
[----:B0-----:R0:W1:Y:S02]  /*2de30*/  SYNCS.PHASECHK.TRANS64.TRYWAIT P0, [R5+URZ+0x368a0], R8 ;  /* 0x0368a008050075a7 */ /* 0x001064000800017f */
[----:B-1----:R-:W-:Y:S05]  /*2de40*/  @!P0 NANOSLEEP.SYNCS 0x989680 ;  /* 0x009896800000895d */ /* 0x002fea0003900000 */
[----:B------:R-:W1:Y:S02]  /*2de50*/  @!P0 SYNCS.PHASECHK.TRANS64 P0, [R5+URZ+0x368a0], R8 ;  /* 0x0368a008050085a7 */ /* 0x000e64000800007f */
[----:B-1----:R-:W-:Y:S05]  /*2de60*/  @!P0 BRA `(.L_x_2453) ;  /* 0xfffffffc00f08947 */ /* 0x002fea000383ffff */
[----:B------:R-:W-:Y:S05]  /*2de70*/  BRA `(.L_x_2599) ;  /* 0xffffffa000e47947 */ /* 0x000fea000383ffff */
.L_x_2455:
[----:B-1----:R1:W2:Y:S02]  /*2de80*/  SYNCS.PHASECHK.TRANS64.TRYWAIT P0, [R5+URZ+0x368c0], R8 ;  /* 0x0368c008050075a7 */ /* 0x0022a4000800017f */
[----:B--2---:R-:W-:Y:S05]  /*2de90*/  @!P0 NANOSLEEP.SYNCS 0x989680 ;  /* 0x009896800000895d */ /* 0x004fea0003900000 */
[----:B------:R-:W2:Y:S02]  /*2dea0*/  @!P0 SYNCS.PHASECHK.TRANS64 P0, [R5+URZ+0x368c0], R8 ;  /* 0x0368c008050085a7 */ /* 0x000ea4000800007f */
[----:B--2---:R-:W-:Y:S05]  /*2deb0*/  @!P0 BRA `(.L_x_2455) ;  /* 0xfffffffc00f08947 */ /* 0x004fea000383ffff */
[----:B------:R-:W-:Y:S05]  /*2dec0*/  BRA `(.L_x_2600) ;  /* 0xffffffa400707947 */ /* 0x000fea000383ffff */
.L_x_2459:
[----:B0-----:R0:W1:Y:S02]  /*2ded0*/  SYNCS.PHASECHK.TRANS64.TRYWAIT P0, [R6+URZ+0x368a0], R7 ;  /* 0x0368a007060075a7 */ /* 0x001064000800017f */
[----:B-1----:R-:W-:Y:S05]  /*2dee0*/  @!P0 NANOSLEEP.SYNCS 0x989680 ;  /* 0x009896800000895d */ /* 0x002fea0003900000 */
[----:B------:R-:W1:Y:S02]  /*2def0*/  @!P0 SYNCS.PHASECHK.TRANS64 P0, [R6+URZ+0x368a0], R7 ;  /* 0x0368a007060085a7 */ /* 0x000e64000800007f */
[----:B-1----:R-:W-:Y:S05]  /*2df00*/  @!P0 BRA `(.L_x_2459) ;  /* 0xfffffffc00f08947 */ /* 0x002fea000383ffff */
[----:B------:R-:W-:Y:S05]  /*2df10*/  BRA `(.L_x_2601) ;  /* 0xffffffa800447947 */ /* 0x000fea000383ffff */
.L_x_2461:
[----:B-1----:R1:W2:Y:S02]  /*2df20*/  SYNCS.PHASECHK.TRANS64.TRYWAIT P1, [R6+URZ+0x368c0], R7 ;  /* 0x0368c007060075a7 */ /* 0x0022a4000802017f */
[----:B--2---:R-:W-:Y:S05]  /*2df30*/  @!P1 NANOSLEEP.SYNCS 0x989680 ;  /* 0x009896800000995d */ /* 0x004fea0003900000 */
[----:B------:R-:W2:Y:S02]  /*2df40*/  @!P1 SYNCS.PHASECHK.TRANS64 P1, [R6+URZ+0x368c0], R7 ;  /* 0x0368c007060095a7 */ /* 0x000ea4000802007f */
[----:B--2---:R-:W-:Y:S05]  /*2df50*/  @!P1 BRA `(.L_x_2461) ;  /* 0xfffffffc00f09947 */ /* 0x004fea000383ffff */
[----:B------:R-:W-:Y:S05]  /*2df60*/  BRA `(.L_x_2602) ;  /* 0xffffffa800c87947 */ /* 0x000fea000383ffff */
.L_x_2473:
[----:B------:R-:W0:Y:S01]  /*2df70*/  S2R R7, SR_TID.X ;  /* 0x0000000000077919 */ /* 0x000e220000002100 */
[----:B------:R-:W-:Y:S01]  /*2df80*/  BSSY B0, `(.L_x_2603) ;  /* 0x000000a000007945 */ /* 0x000fe20003800000 */
[----:B------:R-:W-:Y:S02]  /*2df90*/  IMAD.MOV.U32 R12, RZ, RZ, RZ ;  /* 0x000000ffff0c7224 */ /* 0x000fe400078e00ff */
[----:B------:R-:W-:Y:S02]  /*2dfa0*/  IMAD.MOV.U32 R11, RZ, RZ, 0x1f ;  /* 0x0000001fff0b7424 */ /* 0x000fe400078e00ff */
[----:B------:R-:W-:Y:S01]  /*2dfb0*/  IMAD.MOV.U32 R15, RZ, RZ, -0x1 ;  /* 0xffffffffff0f7424 */ /* 0x000fe200078e00ff */
[----:B0-----:R-:W-:-:S04]  /*2dfc0*/  SHF.R.U32.HI R7, RZ, 0x5, R7 ;  /* 0x00000005ff077819 */ /* 0x001fc80000011607 */
[----:B------:R-:W-:-:S04]  /*2dfd0*/  LOP3.LUT R7, R7, 0x3, RZ, 0xc0, !PT ;  /* 0x0000000307077812 */ /* 0x000fc800078ec0ff */
[----:B------:R-:W-:-:S07]  /*2dfe0*/  MOV R13, R7 ;  /* 0x00000007000d7202 */ /* 0x000fce0000000f00 */
[----:B------:R-:W-:Y:S05]  /*2dff0*/  WARPSYNC.COLLECTIVE R15, `(.L_x_2604) ;  /* 0x000000000f087348 */ /* 0x000fea0003c00000 */
[----:B------:R0:W1:Y:S02]  /*2e000*/  SHFL.IDX P6, R14, R13, R12, R11 ;  /* 0x0000000c0d0e7389 */ /* 0x00006400000c000b */
[----:B01----:R-:W-:Y:S01]  /*2e010*/  ENDCOLLECTIVE ;  /* 0x000000000000791b */ /* 0x003fe20003800000 */
.L_x_2604:
[----:B------:R-:W-:Y:S05]  /*2e020*/  BSYNC B0 ;  /* 0x0000000000007941 */ /* 0x000fea0003800000 */
.L_x_2603:
[----:B------:R-:W-:Y:S05]  /*2e030*/  BRA `(.L_x_2605) ;  /* 0xffffffb400d87947 */ /* 0x000fea000383ffff */
.L_x_2474:
[----:B------:R-:W-:Y:S01]  /*2e040*/  BSSY B0, `(.L_x_2606) ;  /* 0x0000006000007945 */ /* 0x000fe20003800000 */
[----:B------:R-:W-:-:S07]  /*2e050*/  IMAD.MOV.U32 R15, RZ, RZ, -0x1 ;  /* 0xffffffffff0f7424 */ /* 0x000fce00078e00ff */
[----:B------:R-:W-:Y:S05]  /*2e060*/  WARPSYNC.COLLECTIVE R15, `(.L_x_2607) ;  /* 0x000000000f0c7348 */ /* 0x000fea0003c00000 */
[----:B------:R-:W-:Y:S02]  /*2e070*/  ELECT P6, UR62, PT ;  /* 0x00000000003e782f */ /* 0x000fe400038c0000 */
[----:B------:R-:W-:Y:S01]  /*2e080*/  MOV R14, UR62 ;  /* 0x0000003e000e7c02 */ /* 0x000fe20008000f00 */
[----:B------:R-:W-:Y:S10]  /*2e090*/  ENDCOLLECTIVE ;  /* 0x000000000000791b */ /* 0x000ff40003800000 */
.L_x_2607:
[----:B------:R-:W-:Y:S05]  /*2e0a0*/  BSYNC B0 ;  /* 0x0000000000007941 */ /* 0x000fea0003800000 */
.L_x_2606:
[----:B------:R-:W-:Y:S05]  /*2e0b0*/  BRA `(.L_x_2608) ;  /* 0xffffffb400c87947 */ /* 0x000fea000383ffff */
.L_x_2477:
[----:B0-----:R0:W1:Y:S02]  /*2e0c0*/  SYNCS.PHASECHK.TRANS64.TRYWAIT P0, [R7+URZ+0x36840], R10 ;  /* 0x0368400a070075a7 */ /* 0x001064000800017f */
[----:B-1----:R-:W-:Y:S05]  /*2e0d0*/  @!P0 NANOSLEEP.SYNCS 0x989680 ;  /* 0x009896800000895d */ /* 0x002fea0003900000 */
[----:B------:R-:W1:Y:S02]  /*2e0e0*/  @!P0 SYNCS.PHASECHK.TRANS64 P0, [R7+URZ+0x36840], R10 ;  /* 0x0368400a070085a7 */ /* 0x000e64000800007f */
[----:B-1----:R-:W-:Y:S05]  /*2e0f0*/  @!P0 BRA `(.L_x_2477) ;  /* 0xfffffffc00f08947 */ /* 0x002fea000383ffff */
[----:B------:R-:W-:Y:S05]  /*2e100*/  BRA `(.L_x_2609) ;  /* 0xffffffb8002c7947 */ /* 0x000fea000383ffff */
.L_x_2480:
        /* <DEDUP_REMOVED lines=8> */
.L_x_2488:
[----:B0-----:R0:W1:Y:S02]  /*2e190*/  SYNCS.PHASECHK.TRANS64.TRYWAIT P0, [R7+URZ+0x36840], R8 ;  /* 0x03684008070075a7 */ /* 0x001064000800017f */
[----:B-1----:R-:W-:Y:S05]  /*2e1a0*/  @!P0 NANOSLEEP.SYNCS 0x989680 ;  /* 0x009896800000895d */ /* 0x002fea0003900000 */
[----:B------:R-:W1:Y:S02]  /*2e1b0*/  @!P0 SYNCS.PHASECHK.TRANS64 P0, [R7+URZ+0x36840], R8 ;  /* 0x03684008070085a7 */ /* 0x000e64000800007f */
[----:B-1----:R-:W-:Y:S05]  /*2e1c0*/  @!P0 BRA `(.L_x_2488) ;  /* 0xfffffffc00f08947 */ /* 0x002fea000383ffff */
[----:B------:R-:W-:Y:S05]  /*2e1d0*/  BRA `(.L_x_2611) ;  /* 0xffffffc000287947 */ /* 0x000fea000383ffff */
.L_x_2490:
[----:B0-----:R0:W1:Y:S02]  /*2e1e0*/  SYNCS.PHASECHK.TRANS64.TRYWAIT P0, [R8+URZ+0x60], R7 ;  /* 0x00006007080075a7 */ /* 0x001064000800017f */
[----:B-1----:R-:W-:Y:S05]  /*2e1f0*/  @!P0 NANOSLEEP.SYNCS 0x989680 ;  /* 0x009896800000895d */ /* 0x002fea0003900000 */
[----:B------:R-:W1:Y:S02]  /*2e200*/  @!P0 SYNCS.PHASECHK.TRANS64 P0, [R8+URZ+0x60], R7 ;  /* 0x00006007080085a7 */ /* 0x000e64000800007f */
[----:B-1----:R-:W-:Y:S05]  /*2e210*/  @!P0 BRA `(.L_x_2490) ;  /* 0xfffffffc00f08947 */ /* 0x002fea000383ffff */
[----:B------:R-:W-:Y:S05]  /*2e220*/  BRA `(.L_x_2612) ;  /* 0xffffffc000d47947 */ /* 0x000fea000383ffff */
.L_x_2495:
[----:B-1----:R1:W2:Y:S02]  /*2e230*/  SYNCS.PHASECHK.TRANS64.TRYWAIT P0, [R2+URZ+0x36840], R3 ;  /* 0x03684003020075a7 */ /* 0x0022a4000800017f */
[----:B--2---:R-:W-:Y:S05]  /*2e240*/  @!P0 NANOSLEEP.SYNCS 0x989680 ;  /* 0x009896800000895d */ /* 0x004fea0003900000 */
[----:B------:R-:W2:Y:S02]  /*2e250*/  @!P0 SYNCS.PHASECHK.TRANS64 P0, [R2+URZ+0x36840], R3 ;  /* 0x03684003020085a7 */ /* 0x000ea4000800007f */
[----:B--2---:R-:W-:Y:S05]  /*2e260*/  @!P0 BRA `(.L_x_2495) ;  /* 0xfffffffc00f08947 */ /* 0x004fea000383ffff */
[----:B------:R-:W-:Y:S05]  /*2e270*/  BRA `(.L_x_2613) ;  /* 0xffffffc800447947 */ /* 0x000fea000383ffff */
.L_x_2497:
[----:B0-----:R0:W1:Y:S02]  /*2e280*/  SYNCS.PHASECHK.TRANS64.TRYWAIT P1, [R3+URZ+0x60], R2 ;  /* 0x00006002030075a7 */ /* 0x001064000802017f */
[----:B-1----:R-:W-:Y:S05]  /*2e290*/  @!P1 NANOSLEEP.SYNCS 0x989680 ;  /* 0x009896800000995d */ /* 0x002fea0003900000 */
[----:B------:R-:W1:Y:S02]  /*2e2a0*/  @!P1 SYNCS.PHASECHK.TRANS64 P1, [R3+URZ+0x60], R2 ;  /* 0x00006002030095a7 */ /* 0x000e64000802007f */
[----:B-1----:R-:W-:Y:S05]  /*2e2b0*/  @!P1 BRA `(.L_x_2497) ;  /* 0xfffffffc00f09947 */ /* 0x002fea000383ffff */
[----:B------:R-:W-:Y:S05]  /*2e2c0*/  BRA `(.L_x_2614) ;  /* 0xffffffc800f07947 */ /* 0x000fea000383ffff */
.L_x_2502:
[----:B--2---:R2:W3:Y:S02]  /*2e2d0*/  SYNCS.PHASECHK.TRANS64.TRYWAIT P0, [R2+URZ+0x36840], R3 ;  /* 0x03684003020075a7 */ /* 0x0044e4000800017f */
[----:B---3--:R-:W-:Y:S05]  /*2e2e0*/  @!P0 NANOSLEEP.SYNCS 0x989680 ;  /* 0x009896800000895d */ /* 0x008fea0003900000 */
[----:B------:R-:W3:Y:S02]  /*2e2f0*/  @!P0 SYNCS.PHASECHK.TRANS64 P0, [R2+URZ+0x36840], R3 ;  /* 0x03684003020085a7 */ /* 0x000ee4000800007f */
[----:B---3--:R-:W-:Y:S05]  /*2e300*/  @!P0 BRA `(.L_x_2502) ;  /* 0xfffffffc00f08947 */ /* 0x008fea000383ffff */
[----:B------:R-:W-:Y:S05]  /*2e310*/  BRA `(.L_x_2615) ;  /* 0xffffffd000247947 */ /* 0x000fea000383ffff */
.L_x_2504:
[----:B0-----:R0:W1:Y:S02]  /*2e320*/  SYNCS.PHASECHK.TRANS64.TRYWAIT P1, [R2+URZ+0x60], R9 ;  /* 0x00006009020075a7 */ /* 0x001064000802017f */
[----:B-1----:R-:W-:Y:S05]  /*2e330*/  @!P1 NANOSLEEP.SYNCS 0x989680 ;  /* 0x009896800000995d */ /* 0x002fea0003900000 */
[----:B------:R-:W1:Y:S02]  /*2e340*/  @!P1 SYNCS.PHASECHK.TRANS64 P1, [R2+URZ+0x60], R9 ;  /* 0x00006009020095a7 */ /* 0x000e64000802007f */
[----:B-1----:R-:W-:Y:S05]  /*2e350*/  @!P1 BRA `(.L_x_2504) ;  /* 0xfffffffc00f09947 */ /* 0x002fea000383ffff */
[----:B------:R-:W-:Y:S05]  /*2e360*/  BRA `(.L_x_2616) ;  /* 0xffffffd000d47947 */ /* 0x000fea000383ffff */
.L_x_2511:
[----:B-1----:R1:W2:Y:S02]  /*2e370*/  SYNCS.PHASECHK.TRANS64.TRYWAIT P0, [R3+URZ+0x36860], R0 ;  /* 0x03686000030075a7 */ /* 0x0022a4000800017f */
[----:B--2---:R-:W-:Y:S05]  /*2e380*/  @!P0 NANOSLEEP.SYNCS 0x989680 ;  /* 0x009896800000895d */ /* 0x004fea0003900000 */
[----:B------:R-:W2:Y:S02]  /*2e390*/  @!P0 SYNCS.PHASECHK.TRANS64 P0, [R3+URZ+0x36860], R0 ;  /* 0x03686000030085a7 */ /* 0x000ea4000800007f */
[----:B--2---:R-:W-:Y:S05]  /*2e3a0*/  @!P0 BRA `(.L_x_2511) ;  /* 0xfffffffc00f08947 */ /* 0x004fea000383ffff */
[----:B------:R-:W-:Y:S05]  /*2e3b0*/  BRA `(.L_x_2617) ;  /* 0xffffffd400ec7947 */ /* 0x000fea000383ffff */
.L_x_2513:
[----:B------:R-:W-:Y:S01]  /*2e3c0*/  BSSY B0, `(.L_x_2618) ;  /* 0x0000008000007945 */ /* 0x000fe20003800000 */
[----:B------:R-:W-:Y:S02]  /*2e3d0*/  IMAD.MOV.U32 R13, RZ, RZ, R16 ;  /* 0x000000ffff0d7224 */ /* 0x000fe400078e0010 */
[----:B------:R-:W-:Y:S02]  /*2e3e0*/  IMAD.MOV.U32 R12, RZ, RZ, RZ ;  /* 0x000000ffff0c7224 */ /* 0x000fe400078e00ff */
[----:B------:R-:W-:Y:S02]  /*2e3f0*/  IMAD.MOV.U32 R11, RZ, RZ, 0x1f ;  /* 0x0000001fff0b7424 */ /* 0x000fe400078e00ff */
[----:B0-----:R-:W-:-:S07]  /*2e400*/  IMAD.MOV.U32 R15, RZ, RZ, -0x1 ;  /* 0xffffffffff0f7424 */ /* 0x001fce00078e00ff */
[----:B-1----:R-:W-:Y:S05]  /*2e410*/  WARPSYNC.COLLECTIVE R15, `(.L_x_2619) ;  /* 0x000000000f087348 */ /* 0x002fea0003c00000 */
[----:B------:R0:W2:Y:S02]  /*2e420*/  SHFL.IDX P6, R14, R13, R12, R11 ;  /* 0x0000000c0d0e7389 */ /* 0x0000a400000c000b */
[----:B012---:R-:W-:Y:S01]  /*2e430*/  ENDCOLLECTIVE ;  /* 0x000000000000791b */ /* 0x007fe20003800000 */
.L_x_2619:
[----:B------:R-:W-:Y:S05]  /*2e440*/  BSYNC B0 ;  /* 0x0000000000007941 */ /* 0x000fea0003800000 */
.L_x_2618:
        /* <DEDUP_REMOVED lines=8> */
.L_x_2620:
[----:B------:R-:W-:Y:S01]  /*2e4d0*/  IMAD.MOV.U32 R16, RZ, RZ, R14 ;  /* 0x000000ffff107224 */ /* 0x000fe200078e000e */
[----:B------:R-:W-:Y:S06]  /*2e4e0*/  BRA `(.L_x_2621) ;  /* 0xffffffd8008c7947 */ /* 0x000fec000383ffff */
.L_x_2516:
        /* <DEDUP_REMOVED lines=8> */
.L_x_2623:
[----:B------:R-:W-:Y:S05]  /*2e570*/  BSYNC B0 ;  /* 0x0000000000007941 */ /* 0x000fea0003800000 */
.L_x_2622:
        /* <DEDUP_REMOVED lines=10> */
.L_x_2624:
        /* <DEDUP_REMOVED lines=8> */
.L_x_2625:
        /* <DEDUP_REMOVED lines=8> */
.L_x_2626:
        /* <DEDUP_REMOVED lines=8> */
.L_x_2627:
        /* <DEDUP_REMOVED lines=8> */
.L_x_2628:
[----:B------:R-:W-:Y:S05]  /*2e820*/  BRA `(.L_x_2629) ;  /* 0xffffffd800507947 */ /* 0x000fea000383ffff */
.L_x_2521:
[----:B------:R-:W-:Y:S01]  /*2e830*/  BSSY B0, `(.L_x_2630) ;  /* 0x0000008000007945 */ /* 0x000fe20003800000 */
[----:B-----5:R-:W-:Y:S02]  /*2e840*/  IMAD.MOV.U32 R13, RZ, RZ, R3 ;  /* 0x000000ffff0d7224 */ /* 0x020fe400078e0003 */
[----:B------:R-:W-:Y:S02]  /*2e850*/  IMAD.MOV.U32 R12, RZ, RZ, 0x1 ;  /* 0x00000001ff0c7424 */ /* 0x000fe400078e00ff */
[----:B------:R-:W-:Y:S02]  /*2e860*/  IMAD.MOV.U32 R11, RZ, RZ, RZ ;  /* 0x000000ffff0b7224 */ /* 0x000fe400078e00ff */
[----:B------:R-:W-:-:S07]  /*2e870*/  IMAD.MOV.U32 R15, RZ, RZ, -0x1 ;  /* 0xffffffffff0f7424 */ /* 0x000fce00078e00ff */
[----:B01----:R-:W-:Y:S05]  /*2e880*/  WARPSYNC.COLLECTIVE R15, `(.L_x_2631) ;  /* 0x000000000f087348 */ /* 0x003fea0003c00000 */
[----:B------:R2:W3:Y:S02]  /*2e890*/  SHFL.UP P6, R14, R13, R12, R11 ;  /* 0x0400000c0d0e7389 */ /* 0x0004e400000c000b */
[----:B0123--:R-:W-:Y:S01]  /*2e8a0*/  ENDCOLLECTIVE ;  /* 0x000000000000791b */ /* 0x00ffe20003800000 */
.L_x_2631:
[----:B------:R-:W-:Y:S05]  /*2e8b0*/  BSYNC B0 ;  /* 0x0000000000007941 */ /* 0x000fea0003800000 */
.L_x_2630:
        /* <DEDUP_REMOVED lines=10> */
.L_x_2632:
        /* <DEDUP_REMOVED lines=8> */
.L_x_2633:
        /* <DEDUP_REMOVED lines=8> */
.L_x_2634:
        /* <DEDUP_REMOVED lines=8> */
.L_x_2635:
        /* <DEDUP_REMOVED lines=8> */
.L_x_2636:
[----:B------:R-:W-:Y:S05]  /*2eb60*/  BRA `(.L_x_2637) ;  /* 0xffffffd800347947 */ /* 0x000fea000383ffff */
.L_x_2523:
[----:B------:R-:W-:Y:S01]  /*2eb70*/  BSSY B0, `(.L_x_2638) ;  /* 0x0000006000007945 */ /* 0x000fe20003800000 */
[----:B------:R-:W-:Y:S01]  /*2eb80*/  PLOP3.LUT P6, PT, P6, PT, PT, 0x8, 0x0 ;  /* 0x000000000000781c */ /* 0x000fe200037ce170 */
[----:B------:R-:W-:-:S12]  /*2eb90*/  IMAD.MOV.U32 R15, RZ, RZ, -0x1 ;  /* 0xffffffffff0f7424 */ /* 0x000fd800078e00ff */
[----:B0-----:R-:W-:Y:S05]  /*2eba0*/  WARPSYNC.COLLECTIVE R15, `(.L_x_2639) ;  /* 0x000000000f087348 */ /* 0x001fea0003c00000 */
[----:B------:R-:W-:Y:S01]  /*2ebb0*/  VOTE.ANY R14, PT, P6 ;  /* 0x00000000000e7806 */ /* 0x000fe200030e0100 */
[----:B0-----:R-:W-:Y:S06]  /*2ebc0*/  ENDCOLLECTIVE ;  /* 0x000000000000791b */ /* 0x001fec0003800000 */
.L_x_2639:
[----:B------:R-:W-:Y:S05]  /*2ebd0*/  BSYNC B0 ;  /* 0x0000000000007941 */ /* 0x000fea0003800000 */
.L_x_2638:
        /* <DEDUP_REMOVED lines=9> */
.L_x_2640:
[----:B------:R-:W-:Y:S01]  /*2ec70*/  IMAD.MOV.U32 R17, RZ, RZ, R14 ;  /* 0x000000ffff117224 */ /* 0x000fe200078e000e */
[----:B------:R-:W-:Y:S06]  /*2ec80*/  BRA `(.L_x_2641) ;  /* 0xffffffd800247947 */ /* 0x000fec000383ffff */
.L_x_2525:
[----:B------:R-:W-:Y:S01]  /*2ec90*/  BSSY B0, `(.L_x_2642) ;  /* 0x0000007000007945 */ /* 0x000fe20003800000 */
[----:B------:R-:W-:Y:S02]  /*2eca0*/  IMAD.MOV.U32 R13, RZ, RZ, R2 ;  /* 0x000000ffff0d7224 */ /* 0x000fe400078e0002 */
[----:B------:R-:W-:Y:S02]  /*2ecb0*/  IMAD.MOV.U32 R11, RZ, RZ, 0x1f ;  /* 0x0000001fff0b7424 */ /* 0x000fe400078e00ff */
[----:B------:R-:W-:-:S07]  /*2ecc0*/  IMAD.MOV.U32 R15, RZ, RZ, -0x1 ;  /* 0xffffffffff0f7424 */ /* 0x000fce00078e00ff */
[----:B012---:R-:W-:Y:S05]  /*2ecd0*/  WARPSYNC.COLLECTIVE R15, `(.L_x_2643) ;  /* 0x000000000f087348 */ /* 0x007fea0003c00000 */
[----:B------:R3:W4:Y:S02]  /*2ece0*/  SHFL.IDX P6, R14, R13, R12, R11 ;  /* 0x0000000c0d0e7389 */ /* 0x00072400000c000b */
[----:B01234-:R-:W-:Y:S01]  /*2ecf0*/  ENDCOLLECTIVE ;  /* 0x000000000000791b */ /* 0x01ffe20003800000 */
.L_x_2643:
[----:B------:R-:W-:Y:S05]  /*2ed00*/  BSYNC B0 ;  /* 0x0000000000007941 */ /* 0x000fea0003800000 */
.L_x_2642:
[----:B------:R-:W-:Y:S01]  /*2ed10*/  IMAD.MOV.U32 R8, RZ, RZ, R14 ;  /* 0x000000ffff087224 */ /* 0x000fe200078e000e */
[----:B------:R-:W-:Y:S06]  /*2ed20*/  BRA `(.L_x_2524) ;  /* 0xffffffd800187947 */ /* 0x000fec000383ffff */
.L_x_2529:
[----:B-1----:R1:W2:Y:S02]  /*2ed30*/  SYNCS.PHASECHK.TRANS64.TRYWAIT P0, [R0+URZ+0x36820], R3 ;  /* 0x03682003000075a7 */ /* 0x0022a4000800017f */
[----:B--2---:R-:W-:Y:S05]  /*2ed40*/  @!P0 NANOSLEEP.SYNCS 0x989680 ;  /* 0x009896800000895d */ /* 0x004fea0003900000 */
[----:B------:R-:W2:Y:S02]  /*2ed50*/  @!P0 SYNCS.PHASECHK.TRANS64 P0, [R0+URZ+0x36820], R3 ;  /* 0x03682003000085a7 */ /* 0x000ea4000800007f */
[----:B--2---:R-:W-:Y:S05]  /*2ed60*/  @!P0 BRA `(.L_x_2529) ;  /* 0xfffffffc00f08947 */ /* 0x004fea000383ffff */
[----:B------:R-:W-:Y:S05]  /*2ed70*/  BRA `(.L_x_2644) ;  /* 0xffffffdc008c7947 */ /* 0x000fea000383ffff */
.L_x_2530:
        /* <DEDUP_REMOVED lines=11> */
.L_x_2646:
[----:B------:R-:W-:Y:S05]  /*2ee30*/  BSYNC B0 ;  /* 0x0000000000007941 */ /* 0x000fea0003800000 */
.L_x_2645:
[----:B------:R-:W-:Y:S05]  /*2ee40*/  BRA `(.L_x_2647) ;  /* 0xffffffdc00747947 */ /* 0x000fea000383ffff */
.L_x_2531:
[----:B------:R-:W-:Y:S01]  /*2ee50*/  BSSY B0, `(.L_x_2648) ;  /* 0x0000006000007945 */ /* 0x000fe20003800000 */
[----:B------:R-:W-:-:S07]  /*2ee60*/  IMAD.MOV.U32 R15, RZ, RZ, -0x1 ;  /* 0xffffffffff0f7424 */ /* 0x000fce00078e00ff */
[----:B012---:R-:W-:Y:S05]  /*2ee70*/  WARPSYNC.COLLECTIVE R15, `(.L_x_2649) ;  /* 0x000000000f0c7348 */ /* 0x007fea0003c00000 */
[----:B------:R-:W-:Y:S02]  /*2ee80*/  ELECT P6, UR62, PT ;  /* 0x00000000003e782f */ /* 0x000fe400038c0000 */
[----:B------:R-:W-:Y:S01]  /*2ee90*/  MOV R14, UR62 ;  /* 0x0000003e000e7c02 */ /* 0x000fe20008000f00 */
[----:B012---:R-:W-:Y:S10]  /*2eea0*/  ENDCOLLECTIVE ;  /* 0x000000000000791b */ /* 0x007ff40003800000 */
.L_x_2649:
[----:B------:R-:W-:Y:S05]  /*2eeb0*/  BSYNC B0 ;  /* 0x0000000000007941 */ /* 0x000fea0003800000 */
.L_x_2648:
[----:B------:R-:W-:Y:S05]  /*2eec0*/  BRA `(.L_x_2650) ;  /* 0xffffffdc00687947 */ /* 0x000fea000383ffff */
.L_x_2533:
[----:B-1----:R1:W2:Y:S02]  /*2eed0*/  SYNCS.PHASECHK.TRANS64.TRYWAIT P0, [R6+URZ], R5 ;  /* 0x00000005060075a7 */ /* 0x0022a4000800017f */
[----:B--2---:R-:W-:Y:S05]  /*2eee0*/  @!P0 NANOSLEEP.SYNCS 0x989680 ;  /* 0x009896800000895d */ /* 0x004fea0003900000 */
[----:B------:R-:W2:Y:S02]  /*2eef0*/  @!P0 SYNCS.PHASECHK.TRANS64 P0, [R6+URZ], R5 ;  /* 0x00000005060085a7 */ /* 0x000ea4000800007f */
[----:B--2---:R-:W-:Y:S05]  /*2ef00*/  @!P0 BRA `(.L_x_2533) ;  /* 0xfffffffc00f08947 */ /* 0x004fea000383ffff */
[----:B------:R-:W-:Y:S05]  /*2ef10*/  BRA `(.L_x_2651) ;  /* 0xffffffdc00ac7947 */ /* 0x000fea000383ffff */
.L_x_2534:
[----:B--2---:R2:W3:Y:S02]  /*2ef20*/  SYNCS.PHASECHK.TRANS64.TRYWAIT P0, [R7+URZ], R2 ;  /* 0x00000002070075a7 */ /* 0x0044e4000800017f */
[----:B---3--:R-:W-:Y:S05]  /*2ef30*/  @!P0 NANOSLEEP.SYNCS 0x989680 ;  /* 0x009896800000895d */ /* 0x008fea0003900000 */
[----:B------:R-:W3:Y:S02]  /*2ef40*/  @!P0 SYNCS.PHASECHK.TRANS64 P0, [R7+URZ], R2 ;  /* 0x00000002070085a7 */ /* 0x000ee4000800007f */
[----:B---3--:R-:W-:Y:S05]  /*2ef50*/  @!P0 BRA `(.L_x_2534) ;  /* 0xfffffffc00f08947 */ /* 0x008fea000383ffff */
[----:B------:R-:W-:Y:S05]  /*2ef60*/  BRA `(.L_x_2652) ;  /* 0xffffffdc00a07947 */ /* 0x000fea000383ffff */
.L_x_2536:
[----:B---3--:R3:W4:Y:S02]  /*2ef70*/  SYNCS.PHASECHK.TRANS64.TRYWAIT P0, [R4+URZ], R5 ;  /* 0x00000005040075a7 */ /* 0x008724000800017f */
[----:B----4-:R-:W-:Y:S05]  /*2ef80*/  @!P0 NANOSLEEP.SYNCS 0x989680 ;  /* 0x009896800000895d */ /* 0x010fea0003900000 */
[----:B------:R-:W4:Y:S02]  /*2ef90*/  @!P0 SYNCS.PHASECHK.TRANS64 P0, [R4+URZ], R5 ;  /* 0x00000005040085a7 */ /* 0x000f24000800007f */
[----:B----4-:R-:W-:Y:S05]  /*2efa0*/  @!P0 BRA `(.L_x_2536) ;  /* 0xfffffffc00f08947 */ /* 0x010fea000383ffff */
[----:B------:R-:W-:Y:S05]  /*2efb0*/  BRA `(.L_x_2653) ;  /* 0xffffffdc00a87947 */ /* 0x000fea000383ffff */
.L_x_2654:
        /* <DEDUP_REMOVED lines=12> */
.L_x_2664:


//--------------------- .nv.global.init           --------------------------
	.section	.nv.global.init,"aw",@progbits
.nv.global.init:
	.type		$str$23,@object
	.size		$str$23,($str$24 - $str$23)
$str$23:
        /*0000*/ 	.byte	0x28, 0x61, 0x64, 0x64, 0x72, 0x65, 0x73, 0x73, 0x20, 0x26, 0x20, 0x6d, 0x61, 0x73, 0x6b, 0x29
        /*0010*/ 	.byte	0x20, 0x3d, 0x3d, 0x20, 0x30, 0x00
	.type		$str$24,@object
	.size		$str$24,(__unnamed_9 - $str$24)
$str$24:
        /*0016*/ 	.byte	0x2f, 0x74, 0x6d, 0x70, 0x2f, 0x6f, 0x73, 0x73, 0x5f, 0x6b, 0x65, 0x72, 0x6e, 0x65, 0x6c, 0x73
        /*0026*/ 	.byte	0x5f, 0x73, 0x72, 0x63, 0x2f, 0x66, 0x6c, 0x61, 0x73, 0x68, 0x5f, 0x61, 0x74, 0x74, 0x65, 0x6e
        /*0036*/ 	.byte	0x74, 0x69, 0x6f, 0x6e, 0x2f, 0x63, 0x73, 0x72, 0x63, 0x2f, 0x63, 0x75, 0x74, 0x6c, 0x61, 0x73
        /*0046*/ 	.byte	0x73, 0x2f, 0x69, 0x6e, 0x63, 0x6c, 0x75, 0x64, 0x65, 0x2f, 0x63, 0x75, 0x74, 0x65, 0x2f, 0x70
        /*0056*/ 	.byte	0x6f, 0x69, 0x6e, 0x74, 0x65, 0x72, 0x5f, 0x66, 0x6c, 0x61, 0x67, 0x67, 0x65, 0x64, 0x2e, 0x68
        /*0066*/ 	.byte	0x70, 0x70, 0x00
	.type		__unnamed_9,@object
	.size		__unnamed_9,(__unnamed_5 - __unnamed_9)
__unnamed_9:
        /* <DEDUP_REMOVED lines=25> */
	.type		__unnamed_5,@object
	.size		__unnamed_5,(__unnamed_4 - __unnamed_5)
__unnamed_5:
        /* <DEDUP_REMOVED lines=25> */
	.type		__unnamed_4,@object
	.size		__unnamed_4,(__unnamed_3 - __unnamed_4)
__unnamed_4:
        /* <DEDUP_REMOVED lines=25> */
	.type		__unnamed_3,@object
	.size		__unnamed_3,(__unnamed_7 - __unnamed_3)
__unnamed_3:
        /* <DEDUP_REMOVED lines=29> */
	.type		__unnamed_7,@object
	.size		__unnamed_7,(__unnamed_2 - __unnamed_7)
__unnamed_7:
        /* <DEDUP_REMOVED lines=29> */
	.type		__unnamed_2,@object
	.size		__unnamed_2,(__unnamed_8 - __unnamed_2)
__unnamed_2:
        /* <DEDUP_REMOVED lines=29> */
	.type		__unnamed_8,@object
	.size		__unnamed_8,(__unnamed_1 - __unnamed_8)
__unnamed_8:
        /* <DEDUP_REMOVED lines=29> */
	.type		__unnamed_1,@object
	.size		__unnamed_1,(__unnamed_6 - __unnamed_1)
__unnamed_1:
        /* <DEDUP_REMOVED lines=29> */
        /*0e05*/ 	.byte	0x5d, 0x00
	.type		__unnamed_6,@object
	.size		__unnamed_6,(.L_5 - __unnamed_6)
__unnamed_6:
        /* <DEDUP_REMOVED lines=30> */
.L_5:


//--------------------- .nv.shared._ZN7cutlass13device_kernelIN5flash11enable_sm90INS1_16FlashAttnFwdSm90INS1_25CollectiveMainloopFwdSm90ILi2EN4cute5tupleIJNS5_1CILi1EEES8_S8_EEENS6_IJNS7_ILi128EEENS7_ILi112EEENS7_ILi192EEEEEELi192ENS_10bfloat16_tEfNS_4arch4Sm90ELb0ELb0ELb1ELb0ELb0ELb0ELb0ELb1ELb1ELb0ELb0ELb0EEENS1_21CollectiveEpilogueFwdINS6_IJSA_SC_SB_EEES9_SE_SG_Li256ELb0ELb0ELb0ELb0EEENS1_29StaticPersistentTileSchedulerILb0EEEEEEEEEvNT_6ParamsE --------------------------
	.section	.nv.shared._ZN7cutlass13device_kernelIN5flash11enable_sm90INS1_16FlashAttnFwdSm90INS1_25CollectiveMainloopFwdSm90ILi2EN4cute5tupleIJNS5_1CILi1EEES8_S8_EEENS6_IJNS7_ILi128EEENS7_ILi112EEENS7_ILi192EEEEEELi192ENS_10bfloat16_tEfNS_4arch4Sm90ELb0ELb0ELb1ELb0ELb0ELb0ELb0ELb1ELb1ELb0ELb0ELb0EEENS1_21CollectiveEpilogueFwdINS6_IJSA_SC_SB_EEES9_SE_SG_Li256ELb0ELb0ELb0ELb0EEENS1_29StaticPersistentTileSchedulerILb0EEEEEEEEEvNT_6ParamsE,"aw",@nobits
	.sectionflags	@""
	.align	16
	.zero		1024


//--------------------- .nv.shared.reserved.0     --------------------------
	.section	.nv.shared.reserved.0,"aw",@nobits
	.weak		__nv_reservedSMEM_offset_0_alias
	.size		__nv_reservedSMEM_offset_0_alias, 0, 0
	.other		__nv_reservedSMEM_offset_0_alias,@"STO_CUDA_RESERVED_SHARED STV_DEFAULT"
__nv_reservedSMEM_offset_0_alias:
	.zero		0


//--------------------- .nv.global                --------------------------
	.section	.nv.global,"aw",@nobits
.nv.global:
	.type		_ZN74_INTERNAL_cf142809_38_flash_fwd_hdim192_bf16_softcap_sm90_cu_60c5005d_31134cute1_E,@object
	.size		_ZN74_INTERNAL_cf142809_38_flash_fwd_hdim192_bf16_softcap_sm90_cu_60c5005d_31134cute1_E,(_ZN74_INTERNAL_cf142809_38_flash_fwd_hdim192_bf16_softcap_sm90_cu_60c5005d_31134cuda3std3__45__cpo6cbeginE - _ZN74_INTERNAL_cf142809_38_flash_fwd_hdim192_bf16_softcap_sm90_cu_60c5005d_31134cute1_E)
_ZN74_INTERNAL_cf142809_38_flash_fwd_hdim192_bf16_softcap_sm90_cu_60c5005d_31134cute1_E:
	.zero		1
	.type		_ZN74_INTERNAL_cf142809_38_flash_fwd_hdim192_bf16_softcap_sm90_cu_60c5005d_31134cuda3std3__45__cpo6cbeginE,@object
	.size		_ZN74_INTERNAL_cf142809_38_flash_fwd_hdim192_bf16_softcap_sm90_cu_60c5005d_31134cuda3std3__45__cpo6cbeginE,(_ZN74_INTERNAL_cf142809_38_flash_fwd_hdim192_bf16_softcap_sm90_cu_60c5005d_31134cuda3std3__48in_placeE - _ZN74_INTERNAL_cf142809_38_flash_fwd_hdim192_bf16_softcap_sm90_cu_60c5005d_31134cuda3std3__45__cpo6cbeginE)
_ZN74_INTERNAL_cf142809_38_flash_fwd_hdim192_bf16_softcap_sm90_cu_60c5005d_31134cuda3std3__45__cpo6cbeginE:
	.zero		1
	.type		_ZN74_INTERNAL_cf142809_38_flash_fwd_hdim192_bf16_softcap_sm90_cu_60c5005d_31134cuda3std3__48in_placeE,@object
	.size		_ZN74_INTERNAL_cf142809_38_flash_fwd_hdim192_bf16_softcap_sm90_cu_60c5005d_31134cuda3std3__48in_placeE,(_ZN74_INTERNAL_cf142809_38_flash_fwd_hdim192_bf16_softcap_sm90_cu_60c5005d_31134cuda3std6ranges3__45__cpo9iter_moveE - _ZN74_INTERNAL_cf142809_38_flash_fwd_hdim192_bf16_softcap_sm90_cu_60c5005d_31134cuda3std3__48in_placeE)
_ZN74_INTERNAL_cf142809_38_flash_fwd_hdim192_bf16_softcap_sm90_cu_60c5005d_31134cuda3std3__48in_placeE:
	.zero		1
	.type		_ZN74_INTERNAL_cf142809_38_flash_fwd_hdim192_bf16_softcap_sm90_cu_60c5005d_31134cuda3std6ranges3__45__cpo9iter_moveE,@object
	.size		_ZN74_INTERNAL_cf142809_38_flash_fwd_hdim192_bf16_softcap_sm90_cu_60c5005d_31134cuda3std6ranges3__45__cpo9iter_moveE,(_ZN74_INTERNAL_cf142809_38_flash_fwd_hdim192_bf16_softcap_sm90_cu_60c5005d_31134cuda3std3__45__cpo5beginE - _ZN74_INTERNAL_cf142809_38_flash_fwd_hdim192_bf16_softcap_sm90_cu_60c5005d_31134cuda3std6ranges3__45__cpo9iter_moveE)
_ZN74_INTERNAL_cf142809_38_flash_fwd_hdim192_bf16_softcap_sm90_cu_60c5005d_31134cuda3std6ranges3__45__cpo9iter_moveE:
	.zero		1
	.type		_ZN74_INTERNAL_cf142809_38_flash_fwd_hdim192_bf16_softcap_sm90_cu_60c5005d_31134cuda3std3__45__cpo5beginE,@object
	.size		_ZN74_INTERNAL_cf142809_38_flash_fwd_hdim192_bf16_softcap_sm90_cu_60c5005d_31134cuda3std3__45__cpo5beginE,(_ZN74_INTERNAL_cf142809_38_flash_fwd_hdim192_bf16_softcap_sm90_cu_60c5005d_31134cuda3std3__476_GLOBAL__N__cf142809_38_flash_fwd_hdim192_bf16_softcap_sm90_cu_60c5005d_31136ignoreE - _ZN74_INTERNAL_cf142809_38_flash_fwd_hdim192_bf16_softcap_sm90_cu_60c5005d_31134cuda3std3__45__cpo5beginE)
_ZN74_INTERNAL_cf142809_38_flash_fwd_hdim192_bf16_softcap_sm90_cu_60c5005d_31134cuda3std3__45__cpo5beginE:
	.zero		1
	.type		_ZN74_INTERNAL_cf142809_38_flash_fwd_hdim192_bf16_softcap_sm90_cu_60c5005d_31134cuda3std3__476_GLOBAL__N__cf142809_38_flash_fwd_hdim192_bf16_softcap_sm90_cu_60c5005d_31136ignoreE,@object
	.size		_ZN74_INTERNAL_cf142809_38_flash_fwd_hdim192_bf16_softcap_sm90_cu_60c5005d_31134cuda3std3__476_GLOBAL__N__cf142809_38_flash_fwd_hdim192_bf16_softcap_sm90_cu_60c5005d_31136ignoreE,(_ZN74_INTERNAL_cf142809_38_flash_fwd_hdim192_bf16_softcap_sm90_cu_60c5005d_31134cute7productE - _ZN74_INTERNAL_cf142809_38_flash_fwd_hdim192_bf16_softcap_sm90_cu_60c5005d_31134cuda3std3__476_GLOBAL__N__cf142809_38_flash_fwd_hdim192_bf16_softcap_sm90_cu_60c5005d_31136ignoreE)
_ZN74_INTERNAL_cf142809_38_flash_fwd_hdim192_bf16_softcap_sm90_cu_60c5005d_31134cuda3std3__476_GLOBAL__N__cf142809_38_flash_fwd_hdim192_bf16_softcap_sm90_cu_60c5005d_31136ignoreE:
	.zero		1
	.type		_ZN74_INTERNAL_cf142809_38_flash_fwd_hdim192_bf16_softcap_sm90_cu_60c5005d_31134cute7productE,@object
	.size		_ZN74_INTERNAL_cf142809_38_flash_fwd_hdim192_bf16_softcap_sm90_cu_60c5005d_31134cute7productE,(_ZN74_INTERNAL_cf142809_38_flash_fwd_hdim192_bf16_softcap_sm90_cu_60c5005d_31134cuda3std3__45__cpo3endE - _ZN74_INTERNAL_cf142809_38_flash_fwd_hdim192_bf16_softcap_sm90_cu_60c5005d_31134cute7productE)
_ZN74_INTERNAL_cf142809_38_flash_fwd_hdim192_bf16_softcap_sm90_cu_60c5005d_31134cute7productE:
	.zero		1
	.type		_ZN74_INTERNAL_cf142809_38_flash_fwd_hdim192_bf16_softcap_sm90_cu_60c5005d_31134cuda3std3__45__cpo3endE,@object
	.size		_ZN74_INTERNAL_cf142809_38_flash_fwd_hdim192_bf16_softcap_sm90_cu_60c5005d_31134cuda3std3__45__cpo3endE,(_ZN74_INTERNAL_cf142809_38_flash_fwd_hdim192_bf16_softcap_sm90_cu_60c5005d_31134cuda3std3__419piecewise_constructE - _ZN74_INTERNAL_cf142809_38_flash_fwd_hdim192_bf16_softcap_sm90_cu_60c5005d_31134cuda3std3__45__cpo3endE)
_ZN74_INTERNAL_cf142809_38_flash_fwd_hdim192_bf16_softcap_sm90_cu_60c5005d_31134cuda3std3__45__cpo3endE:
	.zero		1
	.type		_ZN74_INTERNAL_cf142809_38_flash_fwd_hdim192_bf16_softcap_sm90_cu_60c5005d_31134cuda3std3__419piecewise_constructE,@object
	.size		_ZN74_INTERNAL_cf142809_38_flash_fwd_hdim192_bf16_softcap_sm90_cu_60c5005d_31134cuda3std3__419piecewise_constructE,(_ZN74_INTERNAL_cf142809_38_flash_fwd_hdim192_bf16_softcap_sm90_cu_60c5005d_31134cuda3std3__45__cpo4cendE - _ZN74_INTERNAL_cf142809_38_flash_fwd_hdim192_bf16_softcap_sm90_cu_60c5005d_31134cuda3std3__419piecewise_constructE)
_ZN74_INTERNAL_cf142809_38_flash_fwd_hdim192_bf16_softcap_sm90_cu_60c5005d_31134cuda3std3__419piecewise_constructE:
	.zero		1
	.type		_ZN74_INTERNAL_cf142809_38_flash_fwd_hdim192_bf16_softcap_sm90_cu_60c5005d_31134cuda3std3__45__cpo4cendE,@object
	.size		_ZN74_INTERNAL_cf142809_38_flash_fwd_hdim192_bf16_softcap_sm90_cu_60c5005d_31134cuda3std3__45__cpo4cendE,(_ZN74_INTERNAL_cf142809_38_flash_fwd_hdim192_bf16_softcap_sm90_cu_60c5005d_31134cuda3std6ranges3__45__cpo4swapE - _ZN74_INTERNAL_cf142809_38_flash_fwd_hdim192_bf16_softcap_sm90_cu_60c5005d_31134cuda3std3__45__cpo4cendE)
_ZN74_INTERNAL_cf142809_38_flash_fwd_hdim192_bf16_softcap_sm90_cu_60c5005d_31134cuda3std3__45__cpo4cendE:
	.zero		1
	.type		_ZN74_INTERNAL_cf142809_38_flash_fwd_hdim192_bf16_softcap_sm90_cu_60c5005d_31134cuda3std6ranges3__45__cpo4swapE,@object
	.size		_ZN74_INTERNAL_cf142809_38_flash_fwd_hdim192_bf16_softcap_sm90_cu_60c5005d_31134cuda3std6ranges3__45__cpo4swapE,(.L_16 - _ZN74_INTERNAL_cf142809_38_flash_fwd_hdim192_bf16_softcap_sm90_cu_60c5005d_31134cuda3std6ranges3__45__cpo4swapE)
_ZN74_INTERNAL_cf142809_38_flash_fwd_hdim192_bf16_softcap_sm90_cu_60c5005d_31134cuda3std6ranges3__45__cpo4swapE:
	.zero		1
.L_16:


//--------------------- .nv.shared._ZN7cutlass13device_kernelIN5flash11enable_sm90INS1_16FlashAttnFwdSm90INS1_25CollectiveMainloopFwdSm90ILi2EN4cute5tupleIJNS5_1CILi2EEENS7_ILi1EEES9_EEENS6_IJNS7_ILi128EEENS7_ILi112EEENS7_ILi192EEEEEELi192ENS_10bfloat16_tEfNS_4arch4Sm90ELb0ELb0ELb1ELb0ELb0ELb0ELb0ELb1ELb1ELb0ELb0ELb0EEENS1_21CollectiveEpilogueFwdINS6_IJSB_SD_SC_EEESA_SF_SH_Li256ELb0ELb0ELb0ELb0EEENS1_29StaticPersistentTileSchedulerILb0EEEEEEEEEvNT_6ParamsE --------------------------
	.section	.nv.shared._ZN7cutlass13device_kernelIN5flash11enable_sm90INS1_16FlashAttnFwdSm90INS1_25CollectiveMainloopFwdSm90ILi2EN4cute5tupleIJNS5_1CILi2EEENS7_ILi1EEES9_EEENS6_IJNS7_ILi128EEENS7_ILi112EEENS7_ILi192EEEEEELi192ENS_10bfloat16_tEfNS_4arch4Sm90ELb0ELb0ELb1ELb0ELb0ELb0ELb0ELb1ELb1ELb0ELb0ELb0EEENS1_21CollectiveEpilogueFwdINS6_IJSB_SD_SC_EEESA_SF_SH_Li256ELb0ELb0ELb0ELb0EEENS1_29StaticPersistentTileSchedulerILb0EEEEEEEEEvNT_6ParamsE,"aw",@nobits
	.sectionflags	@""
	.align	16
	.zero		1024


//--------------------- .nv.shared._ZN7cutlass13device_kernelIN5flash11enable_sm90INS1_16FlashAttnFwdSm90INS1_25CollectiveMainloopFwdSm90ILi2EN4cute5tupleIJNS5_1CILi1EEES8_S8_EEENS6_IJNS7_ILi128EEENS7_ILi112EEENS7_ILi192EEEEEELi192ENS_10bfloat16_tEfNS_4arch4Sm90ELb0ELb0ELb1ELb1ELb0ELb0ELb0ELb1ELb1ELb0ELb0ELb0EEENS1_21CollectiveEpilogueFwdINS6_IJSA_SC_SB_EEES9_SE_SG_Li256ELb1ELb0ELb0ELb0EEENS1_36VarlenDynamicPersistentTileSchedulerILi128ELi112ELi256ELi32ELb0ELb0ELb1ELb0ELb1ELb1EEEEEEEEEvNT_6ParamsE --------------------------
	.section	.nv.shared._ZN7cutlass13device_kernelIN5flash11enable_sm90INS1_16FlashAttnFwdSm90INS1_25CollectiveMainloopFwdSm90ILi2EN4cute5tupleIJNS5_1CILi1EEES8_S8_EEENS6_IJNS7_ILi128EEENS7_ILi112EEENS7_ILi192EEEEEELi192ENS_10bfloat16_tEfNS_4arch4Sm90ELb0ELb0ELb1ELb1ELb0ELb0ELb0ELb1ELb1ELb0ELb0ELb0EEENS1_21CollectiveEpilogueFwdINS6_IJSA_SC_SB_EEES9_SE_SG_Li256ELb1ELb0ELb0ELb0EEENS1_36VarlenDynamicPersistentTileSchedulerILi128ELi112ELi256ELi32ELb0ELb0ELb1ELb0ELb1ELb1EEEEEEEEEvNT_6ParamsE,"aw",@nobits
	.sectionflags	@""
	.align	16
	.zero		1024


//--------------------- .nv.shared._ZN7cutlass13device_kernelIN5flash11enable_sm90INS1_16FlashAttnFwdSm90INS1_25CollectiveMainloopFwdSm90ILi2EN4cute5tupleIJNS5_1CILi1EEES8_S8_EEENS6_IJNS7_ILi128EEENS7_ILi112EEENS7_ILi192EEEEEELi192ENS_10bfloat16_tEfNS_4arch4Sm90ELb0ELb0ELb1ELb1ELb0ELb1ELb0ELb1ELb1ELb0ELb0ELb0EEENS1_21CollectiveEpilogueFwdINS6_IJSA_SC_SB_EEES9_SE_SG_Li256ELb1ELb0ELb0ELb0EEENS1_36VarlenDynamicPersistentTileSchedulerILi128ELi112ELi256ELi32ELb0ELb0ELb1ELb0ELb1ELb1EEEEEEEEEvNT_6ParamsE --------------------------
	.section	.nv.shared._ZN7cutlass13device_kernelIN5flash11enable_sm90INS1_16FlashAttnFwdSm90INS1_25CollectiveMainloopFwdSm90ILi2EN4cute5tupleIJNS5_1CILi1EEES8_S8_EEENS6_IJNS7_ILi128EEENS7_ILi112EEENS7_ILi192EEEEEELi192ENS_10bfloat16_tEfNS_4arch4Sm90ELb0ELb0ELb1ELb1ELb0ELb1ELb0ELb1ELb1ELb0ELb0ELb0EEENS1_21CollectiveEpilogueFwdINS6_IJSA_SC_SB_EEES9_SE_SG_Li256ELb1ELb0ELb0ELb0EEENS1_36VarlenDynamicPersistentTileSchedulerILi128ELi112ELi256ELi32ELb0ELb0ELb1ELb0ELb1ELb1EEEEEEEEEvNT_6ParamsE,"aw",@nobits
	.sectionflags	@""
	.align	16
	.zero		1024


//--------------------- .nv.shared._ZN7cutlass13device_kernelIN5flash11enable_sm90INS1_16FlashAttnFwdSm90INS1_25CollectiveMainloopFwdSm90ILi2EN4cute5tupleIJNS5_1CILi1EEES8_S8_EEENS6_IJNS7_ILi128EEENS7_ILi96EEENS7_ILi192EEEEEELi192ENS_10bfloat16_tEfNS_4arch4Sm90ELb0ELb1ELb1ELb0ELb0ELb0ELb0ELb1ELb1ELb0ELb0ELb0EEENS1_21CollectiveEpilogueFwdINS6_IJSA_SC_SB_EEES9_SE_SG_Li256ELb0ELb0ELb0ELb0EEENS1_30DynamicPersistentTileSchedulerILi256ELi32ELb0ELb0ELb1EEEEEEEEEvNT_6ParamsE --------------------------
	.section	.nv.shared._ZN7cutlass13device_kernelIN5flash11enable_sm90INS1_16FlashAttnFwdSm90INS1_25CollectiveMainloopFwdSm90ILi2EN4cute5tupleIJNS5_1CILi1EEES8_S8_EEENS6_IJNS7_ILi128EEENS7_ILi96EEENS7_ILi192EEEEEELi192ENS_10bfloat16_tEfNS_4arch4Sm90ELb0ELb1ELb1ELb0ELb0ELb0ELb0ELb1ELb1ELb0ELb0ELb0EEENS1_21CollectiveEpilogueFwdINS6_IJSA_SC_SB_EEES9_SE_SG_Li256ELb0ELb0ELb0ELb0EEENS1_30DynamicPersistentTileSchedulerILi256ELi32ELb0ELb0ELb1EEEEEEEEEvNT_6ParamsE,"aw",@nobits
	.sectionflags	@""
	.align	16
	.zero		1024


//--------------------- .nv.shared._ZN7cutlass13device_kernelIN5flash11enable_sm90INS1_16FlashAttnFwdSm90INS1_25CollectiveMainloopFwdSm90ILi2EN4cute5tupleIJNS5_1CILi1EEES8_S8_EEENS6_IJNS7_ILi128EEENS7_ILi96EEENS7_ILi192EEEEEELi192ENS_10bfloat16_tEfNS_4arch4Sm90ELb0ELb1ELb1ELb1ELb0ELb0ELb0ELb1ELb1ELb0ELb0ELb0EEENS1_21CollectiveEpilogueFwdINS6_IJSA_SC_SB_EEES9_SE_SG_Li256ELb1ELb0ELb0ELb0EEENS1_36VarlenDynamicPersistentTileSchedulerILi128ELi96ELi256ELi32ELb0ELb0ELb1ELb1ELb0ELb1EEEEEEEEEvNT_6ParamsE --------------------------
	.section	.nv.shared._ZN7cutlass13device_kernelIN5flash11enable_sm90INS1_16FlashAttnFwdSm90INS1_25CollectiveMainloopFwdSm90ILi2EN4cute5tupleIJNS5_1CILi1EEES8_S8_EEENS6_IJNS7_ILi128EEENS7_ILi96EEENS7_ILi192EEEEEELi192ENS_10bfloat16_tEfNS_4arch4Sm90ELb0ELb1ELb1ELb1ELb0ELb0ELb0ELb1ELb1ELb0ELb0ELb0EEENS1_21CollectiveEpilogueFwdINS6_IJSA_SC_SB_EEES9_SE_SG_Li256ELb1ELb0ELb0ELb0EEENS1_36VarlenDynamicPersistentTileSchedulerILi128ELi96ELi256ELi32ELb0ELb0ELb1ELb1ELb0ELb1EEEEEEEEEvNT_6ParamsE,"aw",@nobits
	.sectionflags	@""
	.align	16
	.zero		1024


//--------------------- .nv.shared._ZN7cutlass13device_kernelIN5flash11enable_sm90INS1_16FlashAttnFwdSm90INS1_25CollectiveMainloopFwdSm90ILi2EN4cute5tupleIJNS5_1CILi1EEES8_S8_EEENS6_IJNS7_ILi128EEENS7_ILi96EEENS7_ILi192EEEEEELi192ENS_10bfloat16_tEfNS_4arch4Sm90ELb0ELb1ELb1ELb1ELb0ELb1ELb0ELb1ELb1ELb0ELb0ELb0EEENS1_21CollectiveEpilogueFwdINS6_IJSA_SC_SB_EEES9_SE_SG_Li256ELb1ELb0ELb0ELb0EEENS1_36VarlenDynamicPersistentTileSchedulerILi128ELi96ELi256ELi32ELb0ELb0ELb1ELb1ELb0ELb1EEEEEEEEEvNT_6ParamsE --------------------------
	.section	.nv.shared._ZN7cutlass13device_kernelIN5flash11enable_sm90INS1_16FlashAttnFwdSm90INS1_25CollectiveMainloopFwdSm90ILi2EN4cute5tupleIJNS5_1CILi1EEES8_S8_EEENS6_IJNS7_ILi128EEENS7_ILi96EEENS7_ILi192EEEEEELi192ENS_10bfloat16_tEfNS_4arch4Sm90ELb0ELb1ELb1ELb1ELb0ELb1ELb0ELb1ELb1ELb0ELb0ELb0EEENS1_21CollectiveEpilogueFwdINS6_IJSA_SC_SB_EEES9_SE_SG_Li256ELb1ELb0ELb0ELb0EEENS1_36VarlenDynamicPersistentTileSchedulerILi128ELi96ELi256ELi32ELb0ELb0ELb1ELb1ELb0ELb1EEEEEEEEEvNT_6ParamsE,"aw",@nobits
	.sectionflags	@""
	.align	16
	.zero		1024


//--------------------- .nv.shared._ZN7cutlass13device_kernelIN5flash11enable_sm90INS1_16FlashAttnFwdSm90INS1_25CollectiveMainloopFwdSm90ILi2EN4cute5tupleIJNS5_1CILi1EEES8_S8_EEENS6_IJNS7_ILi128EEENS7_ILi112EEENS7_ILi192EEEEEELi192ENS_10bfloat16_tEfNS_4arch4Sm90ELb1ELb0ELb1ELb0ELb0ELb0ELb0ELb1ELb1ELb0ELb0ELb0EEENS1_21CollectiveEpilogueFwdINS6_IJSA_SC_SB_EEES9_SE_SG_Li256ELb0ELb0ELb0ELb0EEENS1_30DynamicPersistentTileSchedulerILi256ELi32ELb0ELb0ELb1EEEEEEEEEvNT_6ParamsE --------------------------
	.section	.nv.shared._ZN7cutlass13device_kernelIN5flash11enable_sm90INS1_16FlashAttnFwdSm90INS1_25CollectiveMainloopFwdSm90ILi2EN4cute5tupleIJNS5_1CILi1EEES8_S8_EEENS6_IJNS7_ILi128EEENS7_ILi112EEENS7_ILi192EEEEEELi192ENS_10bfloat16_tEfNS_4arch4Sm90ELb1ELb0ELb1ELb0ELb0ELb0ELb0ELb1ELb1ELb0ELb0ELb0EEENS1_21CollectiveEpilogueFwdINS6_IJSA_SC_SB_EEES9_SE_SG_Li256ELb0ELb0ELb0ELb0EEENS1_30DynamicPersistentTileSchedulerILi256ELi32ELb0ELb0ELb1EEEEEEEEEvNT_6ParamsE,"aw",@nobits
	.sectionflags	@""
	.align	16
	.zero		1024


//--------------------- .nv.shared._ZN7cutlass13device_kernelIN5flash11enable_sm90INS1_16FlashAttnFwdSm90INS1_25CollectiveMainloopFwdSm90ILi2EN4cute5tupleIJNS5_1CILi1EEES8_S8_EEENS6_IJNS7_ILi128EEENS7_ILi112EEENS7_ILi192EEEEEELi192ENS_10bfloat16_tEfNS_4arch4Sm90ELb1ELb0ELb1ELb1ELb0ELb0ELb0ELb1ELb1ELb0ELb0ELb0EEENS1_21CollectiveEpilogueFwdINS6_IJSA_SC_SB_EEES9_SE_SG_Li256ELb1ELb0ELb0ELb0EEENS1_36VarlenDynamicPersistentTileSchedulerILi128ELi112ELi256ELi32ELb0ELb0ELb1ELb1ELb1ELb1EEEEEEEEEvNT_6ParamsE --------------------------
	.section	.nv.shared._ZN7cutlass13device_kernelIN5flash11enable_sm90INS1_16FlashAttnFwdSm90INS1_25CollectiveMainloopFwdSm90ILi2EN4cute5tupleIJNS5_1CILi1EEES8_S8_EEENS6_IJNS7_ILi128EEENS7_ILi112EEENS7_ILi192EEEEEELi192ENS_10bfloat16_tEfNS_4arch4Sm90ELb1ELb0ELb1ELb1ELb0ELb0ELb0ELb1ELb1ELb0ELb0ELb0EEENS1_21CollectiveEpilogueFwdINS6_IJSA_SC_SB_EEES9_SE_SG_Li256ELb1ELb0ELb0ELb0EEENS1_36VarlenDynamicPersistentTileSchedulerILi128ELi112ELi256ELi32ELb0ELb0ELb1ELb1ELb1ELb1EEEEEEEEEvNT_6ParamsE,"aw",@nobits
	.sectionflags	@""
	.align	16
	.zero		1024


//--------------------- .nv.shared._ZN7cutlass13device_kernelIN5flash11enable_sm90INS1_16FlashAttnFwdSm90INS1_25CollectiveMainloopFwdSm90ILi2EN4cute5tupleIJNS5_1CILi1EEES8_S8_EEENS6_IJNS7_ILi128EEENS7_ILi112EEENS7_ILi192EEEEEELi192ENS_10bfloat16_tEfNS_4arch4Sm90ELb1ELb0ELb1ELb1ELb0ELb1ELb0ELb1ELb1ELb0ELb0ELb0EEENS1_21CollectiveEpilogueFwdINS6_IJSA_SC_SB_EEES9_SE_SG_Li256ELb1ELb0ELb0ELb0EEENS1_36VarlenDynamicPersistentTileSchedulerILi128ELi112ELi256ELi32ELb0ELb0ELb1ELb1ELb1ELb1EEEEEEEEEvNT_6ParamsE --------------------------
	.section	.nv.shared._ZN7cutlass13device_kernelIN5flash11enable_sm90INS1_16FlashAttnFwdSm90INS1_25CollectiveMainloopFwdSm90ILi2EN4cute5tupleIJNS5_1CILi1EEES8_S8_EEENS6_IJNS7_ILi128EEENS7_ILi112EEENS7_ILi192EEEEEELi192ENS_10bfloat16_tEfNS_4arch4Sm90ELb1ELb0ELb1ELb1ELb0ELb1ELb0ELb1ELb1ELb0ELb0ELb0EEENS1_21CollectiveEpilogueFwdINS6_IJSA_SC_SB_EEES9_SE_SG_Li256ELb1ELb0ELb0ELb0EEENS1_36VarlenDynamicPersistentTileSchedulerILi128ELi112ELi256ELi32ELb0ELb0ELb1ELb1ELb1ELb1EEEEEEEEEvNT_6ParamsE,"aw",@nobits
	.sectionflags	@""
	.align	16
	.zero		1024


//--------------------- .nv.constant0._ZN7cutlass13device_kernelIN5flash11enable_sm90INS1_16FlashAttnFwdSm90INS1_25CollectiveMainloopFwdSm90ILi2EN4cute5tupleIJNS5_1CILi1EEES8_S8_EEENS6_IJNS7_ILi128EEENS7_ILi112EEENS7_ILi192EEEEEELi192ENS_10bfloat16_tEfNS_4arch4Sm90ELb0ELb0ELb1ELb0ELb0ELb0ELb0ELb1ELb1ELb0ELb0ELb0EEENS1_21CollectiveEpilogueFwdINS6_IJSA_SC_SB_EEES9_SE_SG_Li256ELb0ELb0ELb0ELb0EEENS1_29StaticPersistentTileSchedulerILb0EEEEEEEEEvNT_6ParamsE --------------------------
	.section	.nv.constant0._ZN7cutlass13device_kernelIN5flash11enable_sm90INS1_16FlashAttnFwdSm90INS1_25CollectiveMainloopFwdSm90ILi2EN4cute5tupleIJNS5_1CILi1EEES8_S8_EEENS6_IJNS7_ILi128EEENS7_ILi112EEENS7_ILi192EEEEEELi192ENS_10bfloat16_tEfNS_4arch4Sm90ELb0ELb0ELb1ELb0ELb0ELb0ELb0ELb1ELb1ELb0ELb0ELb0EEENS1_21CollectiveEpilogueFwdINS6_IJSA_SC_SB_EEES9_SE_SG_Li256ELb0ELb0ELb0ELb0EEENS1_29StaticPersistentTileSchedulerILb0EEEEEEEEEvNT_6ParamsE,"a",@progbits
	.sectionflags	@""
	.align	4
.nv.constant0._ZN7cutlass13device_kernelIN5flash11enable_sm90INS1_16FlashAttnFwdSm90INS1_25CollectiveMainloopFwdSm90ILi2EN4cute5tupleIJNS5_1CILi1EEES8_S8_EEENS6_IJNS7_ILi128EEENS7_ILi112EEENS7_ILi192EEEEEELi192ENS_10bfloat16_tEfNS_4arch4Sm90ELb0ELb0ELb1ELb0ELb0ELb0ELb0ELb1ELb1ELb0ELb0ELb0EEENS1_21CollectiveEpilogueFwdINS6_IJSA_SC_SB_EEES9_SE_SG_Li256ELb0ELb0ELb0ELb0EEENS1_29StaticPersistentTileSchedulerILb0EEEEEEEEEvNT_6ParamsE:
	.zero		3584


//--------------------- .nv.constant0._ZN7cutlass13device_kernelIN5flash11enable_sm90INS1_16FlashAttnFwdSm90INS1_25CollectiveMainloopFwdSm90ILi2EN4cute5tupleIJNS5_1CILi2EEENS7_ILi1EEES9_EEENS6_IJNS7_ILi128EEENS7_ILi112EEENS7_ILi192EEEEEELi192ENS_10bfloat16_tEfNS_4arch4Sm90ELb0ELb0ELb1ELb0ELb0ELb0ELb0ELb1ELb1ELb0ELb0ELb0EEENS1_21CollectiveEpilogueFwdINS6_IJSB_SD_SC_EEESA_SF_SH_Li256ELb0ELb0ELb0ELb0EEENS1_29StaticPersistentTileSchedulerILb0EEEEEEEEEvNT_6ParamsE --------------------------
	.section	.nv.constant0._ZN7cutlass13device_kernelIN5flash11enable_sm90INS1_16FlashAttnFwdSm90INS1_25CollectiveMainloopFwdSm90ILi2EN4cute5tupleIJNS5_1CILi2EEENS7_ILi1EEES9_EEENS6_IJNS7_ILi128EEENS7_ILi112EEENS7_ILi192EEEEEELi192ENS_10bfloat16_tEfNS_4arch4Sm90ELb0ELb0ELb1ELb0ELb0ELb0ELb0ELb1ELb1ELb0ELb0ELb0EEENS1_21CollectiveEpilogueFwdINS6_IJSB_SD_SC_EEESA_SF_SH_Li256ELb0ELb0ELb0ELb0EEENS1_29StaticPersistentTileSchedulerILb0EEEEEEEEEvNT_6ParamsE,"a",@progbits
	.sectionflags	@""
	.align	4
.nv.constant0._ZN7cutlass13device_kernelIN5flash11enable_sm90INS1_16FlashAttnFwdSm90INS1_25CollectiveMainloopFwdSm90ILi2EN4cute5tupleIJNS5_1CILi2EEENS7_ILi1EEES9_EEENS6_IJNS7_ILi128EEENS7_ILi112EEENS7_ILi192EEEEEELi192ENS_10bfloat16_tEfNS_4arch4Sm90ELb0ELb0ELb1ELb0ELb0ELb0ELb0ELb1ELb1ELb0ELb0ELb0EEENS1_21CollectiveEpilogueFwdINS6_IJSB_SD_SC_EEESA_SF_SH_Li256ELb0ELb0ELb0ELb0EEENS1_29StaticPersistentTileSchedulerILb0EEEEEEEEEvNT_6ParamsE:
	.zero		3584


//--------------------- .nv.constant0._ZN7cutlass13device_kernelIN5flash11enable_sm90INS1_16FlashAttnFwdSm90INS1_25CollectiveMainloopFwdSm90ILi2EN4cute5tupleIJNS5_1CILi1EEES8_S8_EEENS6_IJNS7_ILi128EEENS7_ILi112EEENS7_ILi192EEEEEELi192ENS_10bfloat16_tEfNS_4arch4Sm90ELb0ELb0ELb1ELb1ELb0ELb0ELb0ELb1ELb1ELb0ELb0ELb0EEENS1_21CollectiveEpilogueFwdINS6_IJSA_SC_SB_EEES9_SE_SG_Li256ELb1ELb0ELb0ELb0EEENS1_36VarlenDynamicPersistentTileSchedulerILi128ELi112ELi256ELi32ELb0ELb0ELb1ELb0ELb1ELb1EEEEEEEEEvNT_6ParamsE --------------------------
	.section	.nv.constant0._ZN7cutlass13device_kernelIN5flash11enable_sm90INS1_16FlashAttnFwdSm90INS1_25CollectiveMainloopFwdSm90ILi2EN4cute5tupleIJNS5_1CILi1EEES8_S8_EEENS6_IJNS7_ILi128EEENS7_ILi112EEENS7_ILi192EEEEEELi192ENS_10bfloat16_tEfNS_4arch4Sm90ELb0ELb0ELb1ELb1ELb0ELb0ELb0ELb1ELb1ELb0ELb0ELb0EEENS1_21CollectiveEpilogueFwdINS6_IJSA_SC_SB_EEES9_SE_SG_Li256ELb1ELb0ELb0ELb0EEENS1_36VarlenDynamicPersistentTileSchedulerILi128ELi112ELi256ELi32ELb0ELb0ELb1ELb0ELb1ELb1EEEEEEEEEvNT_6ParamsE,"a",@progbits
	.sectionflags	@""
	.align	4
.nv.constant0._ZN7cutlass13device_kernelIN5flash11enable_sm90INS1_16FlashAttnFwdSm90INS1_25CollectiveMainloopFwdSm90ILi2EN4cute5tupleIJNS5_1CILi1EEES8_S8_EEENS6_IJNS7_ILi128EEENS7_ILi112EEENS7_ILi192EEEEEELi192ENS_10bfloat16_tEfNS_4arch4Sm90ELb0ELb0ELb1ELb1ELb0ELb0ELb0ELb1ELb1ELb0ELb0ELb0EEENS1_21CollectiveEpilogueFwdINS6_IJSA_SC_SB_EEES9_SE_SG_Li256ELb1ELb0ELb0ELb0EEENS1_36VarlenDynamicPersistentTileSchedulerILi128ELi112ELi256ELi32ELb0ELb0ELb1ELb0ELb1ELb1EEEEEEEEEvNT_6ParamsE:
	.zero		3200


//--------------------- .nv.constant0._ZN7cutlass13device_kernelIN5flash11enable_sm90INS1_16FlashAttnFwdSm90INS1_25CollectiveMainloopFwdSm90ILi2EN4cute5tupleIJNS5_1CILi1EEES8_S8_EEENS6_IJNS7_ILi128EEENS7_ILi112EEENS7_ILi192EEEEEELi192ENS_10bfloat16_tEfNS_4arch4Sm90ELb0ELb0ELb1ELb1ELb0ELb1ELb0ELb1ELb1ELb0ELb0ELb0EEENS1_21CollectiveEpilogueFwdINS6_IJSA_SC_SB_EEES9_SE_SG_Li256ELb1ELb0ELb0ELb0EEENS1_36VarlenDynamicPersistentTileSchedulerILi128ELi112ELi256ELi32ELb0ELb0ELb1ELb0ELb1ELb1EEEEEEEEEvNT_6ParamsE --------------------------
	.section	.nv.constant0._ZN7cutlass13device_kernelIN5flash11enable_sm90INS1_16FlashAttnFwdSm90INS1_25CollectiveMainloopFwdSm90ILi2EN4cute5tupleIJNS5_1CILi1EEES8_S8_EEENS6_IJNS7_ILi128EEENS7_ILi112EEENS7_ILi192EEEEEELi192ENS_10bfloat16_tEfNS_4arch4Sm90ELb0ELb0ELb1ELb1ELb0ELb1ELb0ELb1ELb1ELb0ELb0ELb0EEENS1_21CollectiveEpilogueFwdINS6_IJSA_SC_SB_EEES9_SE_SG_Li256ELb1ELb0ELb0ELb0EEENS1_36VarlenDynamicPersistentTileSchedulerILi128ELi112ELi256ELi32ELb0ELb0ELb1ELb0ELb1ELb1EEEEEEEEEvNT_6ParamsE,"a",@progbits
	.sectionflags	@""
	.align	4
.nv.constant0._ZN7cutlass13device_kernelIN5flash11enable_sm90INS1_16FlashAttnFwdSm90INS1_25CollectiveMainloopFwdSm90ILi2EN4cute5tupleIJNS5_1CILi1EEES8_S8_EEENS6_IJNS7_ILi128EEENS7_ILi112EEENS7_ILi192EEEEEELi192ENS_10bfloat16_tEfNS_4arch4Sm90ELb0ELb0ELb1ELb1ELb0ELb1ELb0ELb1ELb1ELb0ELb0ELb0EEENS1_21CollectiveEpilogueFwdINS6_IJSA_SC_SB_EEES9_SE_SG_Li256ELb1ELb0ELb0ELb0EEENS1_36VarlenDynamicPersistentTileSchedulerILi128ELi112ELi256ELi32ELb0ELb0ELb1ELb0ELb1ELb1EEEEEEEEEvNT_6ParamsE:
	.zero		3200


//--------------------- .nv.constant0._ZN7cutlass13device_kernelIN5flash11enable_sm90INS1_16FlashAttnFwdSm90INS1_25CollectiveMainloopFwdSm90ILi2EN4cute5tupleIJNS5_1CILi1EEES8_S8_EEENS6_IJNS7_ILi128EEENS7_ILi96EEENS7_ILi192EEEEEELi192ENS_10bfloat16_tEfNS_4arch4Sm90ELb0ELb1ELb1ELb0ELb0ELb0ELb0ELb1ELb1ELb0ELb0ELb0EEENS1_21CollectiveEpilogueFwdINS6_IJSA_SC_SB_EEES9_SE_SG_Li256ELb0ELb0ELb0ELb0EEENS1_30DynamicPersistentTileSchedulerILi256ELi32ELb0ELb0ELb1EEEEEEEEEvNT_6ParamsE --------------------------
	.section	.nv.constant0._ZN7cutlass13device_kernelIN5flash11enable_sm90INS1_16FlashAttnFwdSm90INS1_25CollectiveMainloopFwdSm90ILi2EN4cute5tupleIJNS5_1CILi1EEES8_S8_EEENS6_IJNS7_ILi128EEENS7_ILi96EEENS7_ILi192EEEEEELi192ENS_10bfloat16_tEfNS_4arch4Sm90ELb0ELb1ELb1ELb0ELb0ELb0ELb0ELb1ELb1ELb0ELb0ELb0EEENS1_21CollectiveEpilogueFwdINS6_IJSA_SC_SB_EEES9_SE_SG_Li256ELb0ELb0ELb0ELb0EEENS1_30DynamicPersistentTileSchedulerILi256ELi32ELb0ELb0ELb1EEEEEEEEEvNT_6ParamsE,"a",@progbits
	.sectionflags	@""
	.align	4
.nv.constant0._ZN7cutlass13device_kernelIN5flash11enable_sm90INS1_16FlashAttnFwdSm90INS1_25CollectiveMainloopFwdSm90ILi2EN4cute5tupleIJNS5_1CILi1EEES8_S8_EEENS6_IJNS7_ILi128EEENS7_ILi96EEENS7_ILi192EEEEEELi192ENS_10bfloat16_tEfNS_4arch4Sm90ELb0ELb1ELb1ELb0ELb0ELb0ELb0ELb1ELb1ELb0ELb0ELb0EEENS1_21CollectiveEpilogueFwdINS6_IJSA_SC_SB_EEES9_SE_SG_Li256ELb0ELb0ELb0ELb0EEENS1_30DynamicPersistentTileSchedulerILi256ELi32ELb0ELb0ELb1EEEEEEEEEvNT_6ParamsE:
	.zero		3584


//--------------------- .nv.constant0._ZN7cutlass13device_kernelIN5flash11enable_sm90INS1_16FlashAttnFwdSm90INS1_25CollectiveMainloopFwdSm90ILi2EN4cute5tupleIJNS5_1CILi1EEES8_S8_EEENS6_IJNS7_ILi128EEENS7_ILi96EEENS7_ILi192EEEEEELi192ENS_10bfloat16_tEfNS_4arch4Sm90ELb0ELb1ELb1ELb1ELb0ELb0ELb0ELb1ELb1ELb0ELb0ELb0EEENS1_21CollectiveEpilogueFwdINS6_IJSA_SC_SB_EEES9_SE_SG_Li256ELb1ELb0ELb0ELb0EEENS1_36VarlenDynamicPersistentTileSchedulerILi128ELi96ELi256ELi32ELb0ELb0ELb1ELb1ELb0ELb1EEEEEEEEEvNT_6ParamsE --------------------------
	.section	.nv.constant0._ZN7cutlass13device_kernelIN5flash11enable_sm90INS1_16FlashAttnFwdSm90INS1_25CollectiveMainloopFwdSm90ILi2EN4cute5tupleIJNS5_1CILi1EEES8_S8_EEENS6_IJNS7_ILi128EEENS7_ILi96EEENS7_ILi192EEEEEELi192ENS_10bfloat16_tEfNS_4arch4Sm90ELb0ELb1ELb1ELb1ELb0ELb0ELb0ELb1ELb1ELb0ELb0ELb0EEENS1_21CollectiveEpilogueFwdINS6_IJSA_SC_SB_EEES9_SE_SG_Li256ELb1ELb0ELb0ELb0EEENS1_36VarlenDynamicPersistentTileSchedulerILi128ELi96ELi256ELi32ELb0ELb0ELb1ELb1ELb0ELb1EEEEEEEEEvNT_6ParamsE,"a",@progbits
	.sectionflags	@""
	.align	4
.nv.constant0._ZN7cutlass13device_kernelIN5flash11enable_sm90INS1_16FlashAttnFwdSm90INS1_25CollectiveMainloopFwdSm90ILi2EN4cute5tupleIJNS5_1CILi1EEES8_S8_EEENS6_IJNS7_ILi128EEENS7_ILi96EEENS7_ILi192EEEEEELi192ENS_10bfloat16_tEfNS_4arch4Sm90ELb0ELb1ELb1ELb1ELb0ELb0ELb0ELb1ELb1ELb0ELb0ELb0EEENS1_21CollectiveEpilogueFwdINS6_IJSA_SC_SB_EEES9_SE_SG_Li256ELb1ELb0ELb0ELb0EEENS1_36VarlenDynamicPersistentTileSchedulerILi128ELi96ELi256ELi32ELb0ELb0ELb1ELb1ELb0ELb1EEEEEEEEEvNT_6ParamsE:
	.zero		3200


//--------------------- .nv.constant0._ZN7cutlass13device_kernelIN5flash11enable_sm90INS1_16FlashAttnFwdSm90INS1_25CollectiveMainloopFwdSm90ILi2EN4cute5tupleIJNS5_1CILi1EEES8_S8_EEENS6_IJNS7_ILi128EEENS7_ILi96EEENS7_ILi192EEEEEELi192ENS_10bfloat16_tEfNS_4arch4Sm90ELb0ELb1ELb1ELb1ELb0ELb1ELb0ELb1ELb1ELb0ELb0ELb0EEENS1_21CollectiveEpilogueFwdINS6_IJSA_SC_SB_EEES9_SE_SG_Li256ELb1ELb0ELb0ELb0EEENS1_36VarlenDynamicPersistentTileSchedulerILi128ELi96ELi256ELi32ELb0ELb0ELb1ELb1ELb0ELb1EEEEEEEEEvNT_6ParamsE --------------------------
	.section	.nv.constant0._ZN7cutlass13device_kernelIN5flash11enable_sm90INS1_16FlashAttnFwdSm90INS1_25CollectiveMainloopFwdSm90ILi2EN4cute5tupleIJNS5_1CILi1EEES8_S8_EEENS6_IJNS7_ILi128EEENS7_ILi96EEENS7_ILi192EEEEEELi192ENS_10bfloat16_tEfNS_4arch4Sm90ELb0ELb1ELb1ELb1ELb0ELb1ELb0ELb1ELb1ELb0ELb0ELb0EEENS1_21CollectiveEpilogueFwdINS6_IJSA_SC_SB_EEES9_SE_SG_Li256ELb1ELb0ELb0ELb0EEENS1_36VarlenDynamicPersistentTileSchedulerILi128ELi96ELi256ELi32ELb0ELb0ELb1ELb1ELb0ELb1EEEEEEEEEvNT_6ParamsE,"a",@progbits
	.sectionflags	@""
	.align	4
.nv.constant0._ZN7cutlass13device_kernelIN5flash11enable_sm90INS1_16FlashAttnFwdSm90INS1_25CollectiveMainloopFwdSm90ILi2EN4cute5tupleIJNS5_1CILi1EEES8_S8_EEENS6_IJNS7_ILi128EEENS7_ILi96EEENS7_ILi192EEEEEELi192ENS_10bfloat16_tEfNS_4arch4Sm90ELb0ELb1ELb1ELb1ELb0ELb1ELb0ELb1ELb1ELb0ELb0ELb0EEENS1_21CollectiveEpilogueFwdINS6_IJSA_SC_SB_EEES9_SE_SG_Li256ELb1ELb0ELb0ELb0EEENS1_36VarlenDynamicPersistentTileSchedulerILi128ELi96ELi256ELi32ELb0ELb0ELb1ELb1ELb0ELb1EEEEEEEEEvNT_6ParamsE:
	.zero		3200


//--------------------- .nv.constant0._ZN7cutlass13device_kernelIN5flash11enable_sm90INS1_16FlashAttnFwdSm90INS1_25CollectiveMainloopFwdSm90ILi2EN4cute5tupleIJNS5_1CILi1EEES8_S8_EEENS6_IJNS7_ILi128EEENS7_ILi112EEENS7_ILi192EEEEEELi192ENS_10bfloat16_tEfNS_4arch4Sm90ELb1ELb0ELb1ELb0ELb0ELb0ELb0ELb1ELb1ELb0ELb0ELb0EEENS1_21CollectiveEpilogueFwdINS6_IJSA_SC_SB_EEES9_SE_SG_Li256ELb0ELb0ELb0ELb0EEENS1_30DynamicPersistentTileSchedulerILi256ELi32ELb0ELb0ELb1EEEEEEEEEvNT_6ParamsE --------------------------
	.section	.nv.constant0._ZN7cutlass13device_kernelIN5flash11enable_sm90INS1_16FlashAttnFwdSm90INS1_25CollectiveMainloopFwdSm90ILi2EN4cute5tupleIJNS5_1CILi1EEES8_S8_EEENS6_IJNS7_ILi128EEENS7_ILi112EEENS7_ILi192EEEEEELi192ENS_10bfloat16_tEfNS_4arch4Sm90ELb1ELb0ELb1ELb0ELb0ELb0ELb0ELb1ELb1ELb0ELb0ELb0EEENS1_21CollectiveEpilogueFwdINS6_IJSA_SC_SB_EEES9_SE_SG_Li256ELb0ELb0ELb0ELb0EEENS1_30DynamicPersistentTileSchedulerILi256ELi32ELb0ELb0ELb1EEEEEEEEEvNT_6ParamsE,"a",@progbits
	.sectionflags	@""
	.align	4
.nv.constant0._ZN7cutlass13device_kernelIN5flash11enable_sm90INS1_16FlashAttnFwdSm90INS1_25CollectiveMainloopFwdSm90ILi2EN4cute5tupleIJNS5_1CILi1EEES8_S8_EEENS6_IJNS7_ILi128EEENS7_ILi112EEENS7_ILi192EEEEEELi192ENS_10bfloat16_tEfNS_4arch4Sm90ELb1ELb0ELb1ELb0ELb0ELb0ELb0ELb1ELb1ELb0ELb0ELb0EEENS1_21CollectiveEpilogueFwdINS6_IJSA_SC_SB_EEES9_SE_SG_Li256ELb0ELb0ELb0ELb0EEENS1_30DynamicPersistentTileSchedulerILi256ELi32ELb0ELb0ELb1EEEEEEEEEvNT_6ParamsE:
	.zero		3584


//--------------------- .nv.constant0._ZN7cutlass13device_kernelIN5flash11enable_sm90INS1_16FlashAttnFwdSm90INS1_25CollectiveMainloopFwdSm90ILi2EN4cute5tupleIJNS5_1CILi1EEES8_S8_EEENS6_IJNS7_ILi128EEENS7_ILi112EEENS7_ILi192EEEEEELi192ENS_10bfloat16_tEfNS_4arch4Sm90ELb1ELb0ELb1ELb1ELb0ELb0ELb0ELb1ELb1ELb0ELb0ELb0EEENS1_21CollectiveEpilogueFwdINS6_IJSA_SC_SB_EEES9_SE_SG_Li256ELb1ELb0ELb0ELb0EEENS1_36VarlenDynamicPersistentTileSchedulerILi128ELi112ELi256ELi32ELb0ELb0ELb1ELb1ELb1ELb1EEEEEEEEEvNT_6ParamsE --------------------------
	.section	.nv.constant0._ZN7cutlass13device_kernelIN5flash11enable_sm90INS1_16FlashAttnFwdSm90INS1_25CollectiveMainloopFwdSm90ILi2EN4cute5tupleIJNS5_1CILi1EEES8_S8_EEENS6_IJNS7_ILi128EEENS7_ILi112EEENS7_ILi192EEEEEELi192ENS_10bfloat16_tEfNS_4arch4Sm90ELb1ELb0ELb1ELb1ELb0ELb0ELb0ELb1ELb1ELb0ELb0ELb0EEENS1_21CollectiveEpilogueFwdINS6_IJSA_SC_SB_EEES9_SE_SG_Li256ELb1ELb0ELb0ELb0EEENS1_36VarlenDynamicPersistentTileSchedulerILi128ELi112ELi256ELi32ELb0ELb0ELb1ELb1ELb1ELb1EEEEEEEEEvNT_6ParamsE,"a",@progbits
	.sectionflags	@""
	.align	4
.nv.constant0._ZN7cutlass13device_kernelIN5flash11enable_sm90INS1_16FlashAttnFwdSm90INS1_25CollectiveMainloopFwdSm90ILi2EN4cute5tupleIJNS5_1CILi1EEES8_S8_EEENS6_IJNS7_ILi128EEENS7_ILi112EEENS7_ILi192EEEEEELi192ENS_10bfloat16_tEfNS_4arch4Sm90ELb1ELb0ELb1ELb1ELb0ELb0ELb0ELb1ELb1ELb0ELb0ELb0EEENS1_21CollectiveEpilogueFwdINS6_IJSA_SC_SB_EEES9_SE_SG_Li256ELb1ELb0ELb0ELb0EEENS1_36VarlenDynamicPersistentTileSchedulerILi128ELi112ELi256ELi32ELb0ELb0ELb1ELb1ELb1ELb1EEEEEEEEEvNT_6ParamsE:
	.zero		3200


//--------------------- .nv.constant0._ZN7cutlass13device_kernelIN5flash11enable_sm90INS1_16FlashAttnFwdSm90INS1_25CollectiveMainloopFwdSm90ILi2EN4cute5tupleIJNS5_1CILi1EEES8_S8_EEENS6_IJNS7_ILi128EEENS7_ILi112EEENS7_ILi192EEEEEELi192ENS_10bfloat16_tEfNS_4arch4Sm90ELb1ELb0ELb1ELb1ELb0ELb1ELb0ELb1ELb1ELb0ELb0ELb0EEENS1_21CollectiveEpilogueFwdINS6_IJSA_SC_SB_EEES9_SE_SG_Li256ELb1ELb0ELb0ELb0EEENS1_36VarlenDynamicPersistentTileSchedulerILi128ELi112ELi256ELi32ELb0ELb0ELb1ELb1ELb1ELb1EEEEEEEEEvNT_6ParamsE --------------------------
	.section	.nv.constant0._ZN7cutlass13device_kernelIN5flash11enable_sm90INS1_16FlashAttnFwdSm90INS1_25CollectiveMainloopFwdSm90ILi2EN4cute5tupleIJNS5_1CILi1EEES8_S8_EEENS6_IJNS7_ILi128EEENS7_ILi112EEENS7_ILi192EEEEEELi192ENS_10bfloat16_tEfNS_4arch4Sm90ELb1ELb0ELb1ELb1ELb0ELb1ELb0ELb1ELb1ELb0ELb0ELb0EEENS1_21CollectiveEpilogueFwdINS6_IJSA_SC_SB_EEES9_SE_SG_Li256ELb1ELb0ELb0ELb0EEENS1_36VarlenDynamicPersistentTileSchedulerILi128ELi112ELi256ELi32ELb0ELb0ELb1ELb1ELb1ELb1EEEEEEEEEvNT_6ParamsE,"a",@progbits
	.sectionflags	@""
	.align	4
.nv.constant0._ZN7cutlass13device_kernelIN5flash11enable_sm90INS1_16FlashAttnFwdSm90INS1_25CollectiveMainloopFwdSm90ILi2EN4cute5tupleIJNS5_1CILi1EEES8_S8_EEENS6_IJNS7_ILi128EEENS7_ILi112EEENS7_ILi192EEEEEELi192ENS_10bfloat16_tEfNS_4arch4Sm90ELb1ELb0ELb1ELb1ELb0ELb1ELb0ELb1ELb1ELb0ELb0ELb0EEENS1_21CollectiveEpilogueFwdINS6_IJSA_SC_SB_EEES9_SE_SG_Li256ELb1ELb0ELb0ELb0EEENS1_36VarlenDynamicPersistentTileSchedulerILi128ELi112ELi256ELi32ELb0ELb0ELb1ELb1ELb1ELb1EEEEEEEEEvNT_6ParamsE:
	.zero		3200


//--------------------- SYMBOLS --------------------------

	.type		.nv.reservedSmem.offset0,@object
	.size		.nv.reservedSmem.offset0,0x4
	.type		__assertfail,@function
